// Copyright (c) 2024, Jay Shah, Ganesh Bikshandi, Ying Zhang, Vijay Thakkar, Pradeep Ramani, Tri Dao.
// Splitting the different template instantiations to different files to speed up compilation.
// This file is auto-generated. See "generate_kernels.py"

#include "flash_fwd_launch_template.h"

#ifndef FLASHATTENTION_DISABLE_HDIM64
template void run_mha_fwd_<90, cutlass::bfloat16_t, 64, 64, true, true, true, true>(Flash_fwd_params &params, cudaStream_t stream);
#endif


// ===== COMPILED SASS (sm_90a) =====

	.target	sm_90a

	.elftype	@"ET_EXEC"


//--------------------- .note.nv.tkinfo           --------------------------
	.section	.note.nv.tkinfo,"",@"SHT_NOTE"
	.sectionflags	@"SHF_NOTE_NV_TKINFO"
	.tkinfo
        /*0018*/ 	.word	0x00000002
        /*0030*/ 	.string	""
        /*0030*/ 	.string	"ptxas"
        /*0030*/ 	.string	"Cuda compilation tools, release 13.0, V13.0.88"
        /*0030*/ 	.string	"Build cuda_13.0.r13.0/compiler.36424714_0"
        /*0030*/ 	.string	"-arch sm_90a -m 64 "



//--------------------- .note.nv.cuinfo           --------------------------
	.section	.note.nv.cuinfo,"",@"SHT_NOTE"
	.sectionflags	@"SHF_NOTE_NV_CUINFO"
        /*0018*/ 	.short	0x0002
        /*001a*/ 	.short	0x005a
        /*001c*/ 	.short	0x0082
	.zero		2


//--------------------- .nv.info                  --------------------------
	.section	.nv.info,"",@"SHT_CUDA_INFO"
	.align	4


	//----- nvinfo : EIATTR_REGCOUNT
	.align		4
        /*0000*/ 	.byte	0x04, 0x2f
        /*0002*/ 	.short	(.L_19 - .L_18)
	.align		4
.L_18:
        /*0004*/ 	.word	index@(_ZN7cutlass13device_kernelIN5flash11enable_sm90INS1_16FlashAttnFwdSm90INS1_25CollectiveMainloopFwdSm90ILi2EN4cute5tupleIJNS5_1CILi1EEES8_S8_EEENS6_IJNS7_ILi192EEENS7_ILi128EEENS7_ILi64EEEEEELi64ENS_10bfloat16_tEfNS_4arch4Sm90ELb1ELb0ELb1ELb1ELb1ELb1ELb0ELb1ELb1ELb1ELb1ELb0EEENS1_21CollectiveEpilogueFwdINS6_IJSA_SC_SB_EEES9_SE_SG_Li384ELb1ELb1ELb1ELb0EEENS1_36VarlenDynamicPersistentTileSchedulerILi192ELi128ELi384ELi128ELb1ELb1ELb1ELb1ELb1ELb1EEEEEEEEEvNT_6ParamsE)
        /*0008*/ 	.word	0x00000080


	//----- nvinfo : EIATTR_FRAME_SIZE
	.align		4
.L_19:
        /*000c*/ 	.byte	0x04, 0x11
        /*000e*/ 	.short	(.L_21 - .L_20)
	.align		4
.L_20:
        /*0010*/ 	.word	index@(_ZN7cutlass13device_kernelIN5flash11enable_sm90INS1_16FlashAttnFwdSm90INS1_25CollectiveMainloopFwdSm90ILi2EN4cute5tupleIJNS5_1CILi1EEES8_S8_EEENS6_IJNS7_ILi192EEENS7_ILi128EEENS7_ILi64EEEEEELi64ENS_10bfloat16_tEfNS_4arch4Sm90ELb1ELb0ELb1ELb1ELb1ELb1ELb0ELb1ELb1ELb1ELb1ELb0EEENS1_21CollectiveEpilogueFwdINS6_IJSA_SC_SB_EEES9_SE_SG_Li384ELb1ELb1ELb1ELb0EEENS1_36VarlenDynamicPersistentTileSchedulerILi192ELi128ELi384ELi128ELb1ELb1ELb1ELb1ELb1ELb1EEEEEEEEEvNT_6ParamsE)
        /*0014*/ 	.word	0x00000068


	//----- nvinfo : EIATTR_REGCOUNT
	.align		4
.L_21:
        /*0018*/ 	.byte	0x04, 0x2f
        /*001a*/ 	.short	(.L_23 - .L_22)
	.align		4
.L_22:
        /*001c*/ 	.word	index@(_ZN7cutlass13device_kernelIN5flash11enable_sm90INS1_16FlashAttnFwdSm90INS1_25CollectiveMainloopFwdSm90ILi2EN4cute5tupleIJNS5_1CILi1EEES8_S8_EEENS6_IJNS7_ILi192EEENS7_ILi128EEENS7_ILi64EEEEEELi64ENS_10bfloat16_tEfNS_4arch4Sm90ELb1ELb0ELb1ELb1ELb1ELb0ELb0ELb1ELb1ELb1ELb1ELb0EEENS1_21CollectiveEpilogueFwdINS6_IJSA_SC_SB_EEES9_SE_SG_Li384ELb1ELb1ELb1ELb0EEENS1_36VarlenDynamicPersistentTileSchedulerILi192ELi128ELi384ELi128ELb1ELb1ELb1ELb1ELb1ELb1EEEEEEEEEvNT_6ParamsE)
        /*0020*/ 	.word	0x00000080


	//----- nvinfo : EIATTR_FRAME_SIZE
	.align		4
.L_23:
        /*0024*/ 	.byte	0x04, 0x11
        /*0026*/ 	.short	(.L_25 - .L_24)
	.align		4
.L_24:
        /*0028*/ 	.word	index@(_ZN7cutlass13device_kernelIN5flash11enable_sm90INS1_16FlashAttnFwdSm90INS1_25CollectiveMainloopFwdSm90ILi2EN4cute5tupleIJNS5_1CILi1EEES8_S8_EEENS6_IJNS7_ILi192EEENS7_ILi128EEENS7_ILi64EEEEEELi64ENS_10bfloat16_tEfNS_4arch4Sm90ELb1ELb0ELb1ELb1ELb1ELb0ELb0ELb1ELb1ELb1ELb1ELb0EEENS1_21CollectiveEpilogueFwdINS6_IJSA_SC_SB_EEES9_SE_SG_Li384ELb1ELb1ELb1ELb0EEENS1_36VarlenDynamicPersistentTileSchedulerILi192ELi128ELi384ELi128ELb1ELb1ELb1ELb1ELb1ELb1EEEEEEEEEvNT_6ParamsE)
        /*002c*/ 	.word	0x00000040


	//----- nvinfo : EIATTR_REGCOUNT
	.align		4
.L_25:
        /*0030*/ 	.byte	0x04, 0x2f
        /*0032*/ 	.short	(.L_27 - .L_26)
	.align		4
.L_26:
        /*0034*/ 	.word	index@(_ZN7cutlass13device_kernelIN5flash11enable_sm90INS1_16FlashAttnFwdSm90INS1_25CollectiveMainloopFwdSm90ILi2EN4cute5tupleIJNS5_1CILi1EEES8_S8_EEENS6_IJNS7_ILi192EEENS7_ILi128EEENS7_ILi64EEEEEELi64ENS_10bfloat16_tEfNS_4arch4Sm90ELb1ELb0ELb1ELb0ELb1ELb0ELb0ELb1ELb1ELb1ELb1ELb0EEENS1_21CollectiveEpilogueFwdINS6_IJSA_SC_SB_EEES9_SE_SG_Li384ELb0ELb1ELb1ELb0EEENS1_19SingleTileSchedulerILb0ELb1ELb1ELi192EEEEEEEEEvNT_6ParamsE)
        /*0038*/ 	.word	0x00000080


	//----- nvinfo : EIATTR_FRAME_SIZE
	.align		4
.L_27:
        /*003c*/ 	.byte	0x04, 0x11
        /*003e*/ 	.short	(.L_29 - .L_28)
	.align		4
.L_28:
        /*0040*/ 	.word	index@(_ZN7cutlass13device_kernelIN5flash11enable_sm90INS1_16FlashAttnFwdSm90INS1_25CollectiveMainloopFwdSm90ILi2EN4cute5tupleIJNS5_1CILi1EEES8_S8_EEENS6_IJNS7_ILi192EEENS7_ILi128EEENS7_ILi64EEEEEELi64ENS_10bfloat16_tEfNS_4arch4Sm90ELb1ELb0ELb1ELb0ELb1ELb0ELb0ELb1ELb1ELb1ELb1ELb0EEENS1_21CollectiveEpilogueFwdINS6_IJSA_SC_SB_EEES9_SE_SG_Li384ELb0ELb1ELb1ELb0EEENS1_19SingleTileSchedulerILb0ELb1ELb1ELi192EEEEEEEEEvNT_6ParamsE)
        /*0044*/ 	.word	0x00000008


	//----- nvinfo : EIATTR_REGCOUNT
	.align		4
.L_29:
        /*0048*/ 	.byte	0x04, 0x2f
        /*004a*/ 	.short	(.L_31 - .L_30)
	.align		4
.L_30:
        /*004c*/ 	.word	index@(_ZN7cutlass13device_kernelIN5flash11enable_sm90INS1_16FlashAttnFwdSm90INS1_25CollectiveMainloopFwdSm90ILi2EN4cute5tupleIJNS5_1CILi1EEES8_S8_EEENS6_IJNS7_ILi192EEENS7_ILi128EEENS7_ILi64EEEEEELi64ENS_10bfloat16_tEfNS_4arch4Sm90ELb0ELb1ELb1ELb1ELb1ELb1ELb0ELb1ELb1ELb1ELb1ELb0EEENS1_21CollectiveEpilogueFwdINS6_IJSA_SC_SB_EEES9_SE_SG_Li384ELb1ELb1ELb1ELb0EEENS1_36VarlenDynamicPersistentTileSchedulerILi192ELi128ELi384ELi128ELb1ELb1ELb1ELb1ELb0ELb1EEEEEEEEEvNT_6ParamsE)
        /*0050*/ 	.word	0x00000080


	//----- nvinfo : EIATTR_FRAME_SIZE
	.align		4
.L_31:
        /*0054*/ 	.byte	0x04, 0x11
        /*0056*/ 	.short	(.L_33 - .L_32)
	.align		4
.L_32:
        /*0058*/ 	.word	index@(_ZN7cutlass13device_kernelIN5flash11enable_sm90INS1_16FlashAttnFwdSm90INS1_25CollectiveMainloopFwdSm90ILi2EN4cute5tupleIJNS5_1CILi1EEES8_S8_EEENS6_IJNS7_ILi192EEENS7_ILi128EEENS7_ILi64EEEEEELi64ENS_10bfloat16_tEfNS_4arch4Sm90ELb0ELb1ELb1ELb1ELb1ELb1ELb0ELb1ELb1ELb1ELb1ELb0EEENS1_21CollectiveEpilogueFwdINS6_IJSA_SC_SB_EEES9_SE_SG_Li384ELb1ELb1ELb1ELb0EEENS1_36VarlenDynamicPersistentTileSchedulerILi192ELi128ELi384ELi128ELb1ELb1ELb1ELb1ELb0ELb1EEEEEEEEEvNT_6ParamsE)
        /*005c*/ 	.word	0x00000068


	//----- nvinfo : EIATTR_REGCOUNT
	.align		4
.L_33:
        /*0060*/ 	.byte	0x04, 0x2f
        /*0062*/ 	.short	(.L_35 - .L_34)
	.align		4
.L_34:
        /*0064*/ 	.word	index@(_ZN7cutlass13device_kernelIN5flash11enable_sm90INS1_16FlashAttnFwdSm90INS1_25CollectiveMainloopFwdSm90ILi2EN4cute5tupleIJNS5_1CILi1EEES8_S8_EEENS6_IJNS7_ILi192EEENS7_ILi128EEENS7_ILi64EEEEEELi64ENS_10bfloat16_tEfNS_4arch4Sm90ELb0ELb1ELb1ELb1ELb1ELb0ELb0ELb1ELb1ELb1ELb1ELb0EEENS1_21CollectiveEpilogueFwdINS6_IJSA_SC_SB_EEES9_SE_SG_Li384ELb1ELb1ELb1ELb0EEENS1_36VarlenDynamicPersistentTileSchedulerILi192ELi128ELi384ELi128ELb1ELb1ELb1ELb1ELb0ELb1EEEEEEEEEvNT_6ParamsE)
        /*0068*/ 	.word	0x00000080


	//----- nvinfo : EIATTR_FRAME_SIZE
	.align		4
.L_35:
        /*006c*/ 	.byte	0x04, 0x11
        /*006e*/ 	.short	(.L_37 - .L_36)
	.align		4
.L_36:
        /*0070*/ 	.word	index@(_ZN7cutlass13device_kernelIN5flash11enable_sm90INS1_16FlashAttnFwdSm90INS1_25CollectiveMainloopFwdSm90ILi2EN4cute5tupleIJNS5_1CILi1EEES8_S8_EEENS6_IJNS7_ILi192EEENS7_ILi128EEENS7_ILi64EEEEEELi64ENS_10bfloat16_tEfNS_4arch4Sm90ELb0ELb1ELb1ELb1ELb1ELb0ELb0ELb1ELb1ELb1ELb1ELb0EEENS1_21CollectiveEpilogueFwdINS6_IJSA_SC_SB_EEES9_SE_SG_Li384ELb1ELb1ELb1ELb0EEENS1_36VarlenDynamicPersistentTileSchedulerILi192ELi128ELi384ELi128ELb1ELb1ELb1ELb1ELb0ELb1EEEEEEEEEvNT_6ParamsE)
        /*0074*/ 	.word	0x00000040


	//----- nvinfo : EIATTR_REGCOUNT
	.align		4
.L_37:
        /*0078*/ 	.byte	0x04, 0x2f
        /*007a*/ 	.short	(.L_39 - .L_38)
	.align		4
.L_38:
        /*007c*/ 	.word	index@(_ZN7cutlass13device_kernelIN5flash11enable_sm90INS1_16FlashAttnFwdSm90INS1_25CollectiveMainloopFwdSm90ILi2EN4cute5tupleIJNS5_1CILi1EEES8_S8_EEENS6_IJNS7_ILi192EEENS7_ILi128EEENS7_ILi64EEEEEELi64ENS_10bfloat16_tEfNS_4arch4Sm90ELb0ELb1ELb1ELb0ELb1ELb0ELb0ELb1ELb1ELb1ELb1ELb0EEENS1_21CollectiveEpilogueFwdINS6_IJSA_SC_SB_EEES9_SE_SG_Li384ELb0ELb1ELb1ELb0EEENS1_19SingleTileSchedulerILb0ELb1ELb1ELi192EEEEEEEEEvNT_6ParamsE)
        /*0080*/ 	.word	0x00000080


	//----- nvinfo : EIATTR_FRAME_SIZE
	.align		4
.L_39:
        /*0084*/ 	.byte	0x04, 0x11
        /*0086*/ 	.short	(.L_41 - .L_40)
	.align		4
.L_40:
        /*0088*/ 	.word	index@(_ZN7cutlass13device_kernelIN5flash11enable_sm90INS1_16FlashAttnFwdSm90INS1_25CollectiveMainloopFwdSm90ILi2EN4cute5tupleIJNS5_1CILi1EEES8_S8_EEENS6_IJNS7_ILi192EEENS7_ILi128EEENS7_ILi64EEEEEELi64ENS_10bfloat16_tEfNS_4arch4Sm90ELb0ELb1ELb1ELb0ELb1ELb0ELb0ELb1ELb1ELb1ELb1ELb0EEENS1_21CollectiveEpilogueFwdINS6_IJSA_SC_SB_EEES9_SE_SG_Li384ELb0ELb1ELb1ELb0EEENS1_19SingleTileSchedulerILb0ELb1ELb1ELi192EEEEEEEEEvNT_6ParamsE)
        /*008c*/ 	.word	0x00000008


	//----- nvinfo : EIATTR_REGCOUNT
	.align		4
.L_41:
        /*0090*/ 	.byte	0x04, 0x2f
        /*0092*/ 	.short	(.L_43 - .L_42)
	.align		4
.L_42:
        /*0094*/ 	.word	index@(_ZN7cutlass13device_kernelIN5flash11enable_sm90INS1_16FlashAttnFwdSm90INS1_25CollectiveMainloopFwdSm90ILi2EN4cute5tupleIJNS5_1CILi1EEES8_S8_EEENS6_IJNS7_ILi192EEENS7_ILi128EEENS7_ILi64EEEEEELi64ENS_10bfloat16_tEfNS_4arch4Sm90ELb0ELb0ELb1ELb1ELb1ELb1ELb0ELb1ELb1ELb1ELb1ELb0EEENS1_21CollectiveEpilogueFwdINS6_IJSA_SC_SB_EEES9_SE_SG_Li384ELb1ELb1ELb1ELb0EEENS1_36VarlenDynamicPersistentTileSchedulerILi192ELi128ELi384ELi128ELb1ELb1ELb1ELb0ELb1ELb1EEEEEEEEEvNT_6ParamsE)
        /*0098*/ 	.word	0x00000080


	//----- nvinfo : EIATTR_FRAME_SIZE
	.align		4
.L_43:
        /*009c*/ 	.byte	0x04, 0x11
        /*009e*/ 	.short	(.L_45 - .L_44)
	.align		4
.L_44:
        /*00a0*/ 	.word	index@(_ZN7cutlass13device_kernelIN5flash11enable_sm90INS1_16FlashAttnFwdSm90INS1_25CollectiveMainloopFwdSm90ILi2EN4cute5tupleIJNS5_1CILi1EEES8_S8_EEENS6_IJNS7_ILi192EEENS7_ILi128EEENS7_ILi64EEEEEELi64ENS_10bfloat16_tEfNS_4arch4Sm90ELb0ELb0ELb1ELb1ELb1ELb1ELb0ELb1ELb1ELb1ELb1ELb0EEENS1_21CollectiveEpilogueFwdINS6_IJSA_SC_SB_EEES9_SE_SG_Li384ELb1ELb1ELb1ELb0EEENS1_36VarlenDynamicPersistentTileSchedulerILi192ELi128ELi384ELi128ELb1ELb1ELb1ELb0ELb1ELb1EEEEEEEEEvNT_6ParamsE)
        /*00a4*/ 	.word	0x00000068


	//----- nvinfo : EIATTR_REGCOUNT
	.align		4
.L_45:
        /*00a8*/ 	.byte	0x04, 0x2f
        /*00aa*/ 	.short	(.L_47 - .L_46)
	.align		4
.L_46:
        /*00ac*/ 	.word	index@(_ZN7cutlass13device_kernelIN5flash11enable_sm90INS1_16FlashAttnFwdSm90INS1_25CollectiveMainloopFwdSm90ILi2EN4cute5tupleIJNS5_1CILi1EEES8_S8_EEENS6_IJNS7_ILi192EEENS7_ILi128EEENS7_ILi64EEEEEELi64ENS_10bfloat16_tEfNS_4arch4Sm90ELb0ELb0ELb1ELb1ELb1ELb0ELb0ELb1ELb1ELb1ELb1ELb0EEENS1_21CollectiveEpilogueFwdINS6_IJSA_SC_SB_EEES9_SE_SG_Li384ELb1ELb1ELb1ELb0EEENS1_36VarlenDynamicPersistentTileSchedulerILi192ELi128ELi384ELi128ELb1ELb1ELb1ELb0ELb1ELb1EEEEEEEEEvNT_6ParamsE)
        /*00b0*/ 	.word	0x00000080


	//----- nvinfo : EIATTR_FRAME_SIZE
	.align		4
.L_47:
        /*00b4*/ 	.byte	0x04, 0x11
        /*00b6*/ 	.short	(.L_49 - .L_48)
	.align		4
.L_48:
        /*00b8*/ 	.word	index@(_ZN7cutlass13device_kernelIN5flash11enable_sm90INS1_16FlashAttnFwdSm90INS1_25CollectiveMainloopFwdSm90ILi2EN4cute5tupleIJNS5_1CILi1EEES8_S8_EEENS6_IJNS7_ILi192EEENS7_ILi128EEENS7_ILi64EEEEEELi64ENS_10bfloat16_tEfNS_4arch4Sm90ELb0ELb0ELb1ELb1ELb1ELb0ELb0ELb1ELb1ELb1ELb1ELb0EEENS1_21CollectiveEpilogueFwdINS6_IJSA_SC_SB_EEES9_SE_SG_Li384ELb1ELb1ELb1ELb0EEENS1_36VarlenDynamicPersistentTileSchedulerILi192ELi128ELi384ELi128ELb1ELb1ELb1ELb0ELb1ELb1EEEEEEEEEvNT_6ParamsE)
        /*00bc*/ 	.word	0x00000050


	//----- nvinfo : EIATTR_REGCOUNT
	.align		4
.L_49:
        /*00c0*/ 	.byte	0x04, 0x2f
        /*00c2*/ 	.short	(.L_51 - .L_50)
	.align		4
.L_50:
        /*00c4*/ 	.word	index@(_ZN7cutlass13device_kernelIN5flash11enable_sm90INS1_16FlashAttnFwdSm90INS1_25CollectiveMainloopFwdSm90ILi2EN4cute5tupleIJNS5_1CILi1EEES8_S8_EEENS6_IJNS7_ILi192EEENS7_ILi128EEENS7_ILi64EEEEEELi64ENS_10bfloat16_tEfNS_4arch4Sm90ELb0ELb0ELb1ELb0ELb1ELb0ELb0ELb1ELb1ELb1ELb1ELb0EEENS1_21CollectiveEpilogueFwdINS6_IJSA_SC_SB_EEES9_SE_SG_Li384ELb0ELb1ELb1ELb0EEENS1_19SingleTileSchedulerILb0ELb1ELb1ELi192EEEEEEEEEvNT_6ParamsE)
        /*00c8*/ 	.word	0x00000080


	//----- nvinfo : EIATTR_FRAME_SIZE
	.align		4
.L_51:
        /*00cc*/ 	.byte	0x04, 0x11
        /*00ce*/ 	.short	(.L_53 - .L_52)
	.align		4
.L_52:
        /*00d0*/ 	.word	index@(_ZN7cutlass13device_kernelIN5flash11enable_sm90INS1_16FlashAttnFwdSm90INS1_25CollectiveMainloopFwdSm90ILi2EN4cute5tupleIJNS5_1CILi1EEES8_S8_EEENS6_IJNS7_ILi192EEENS7_ILi128EEENS7_ILi64EEEEEELi64ENS_10bfloat16_tEfNS_4arch4Sm90ELb0ELb0ELb1ELb0ELb1ELb0ELb0ELb1ELb1ELb1ELb1ELb0EEENS1_21CollectiveEpilogueFwdINS6_IJSA_SC_SB_EEES9_SE_SG_Li384ELb0ELb1ELb1ELb0EEENS1_19SingleTileSchedulerILb0ELb1ELb1ELi192EEEEEEEEEvNT_6ParamsE)
        /*00d4*/ 	.word	0x00000008


	//----- nvinfo : EIATTR_MIN_STACK_SIZE
	.align		4
.L_53:
        /*00d8*/ 	.byte	0x04, 0x12
        /*00da*/ 	.short	(.L_55 - .L_54)
	.align		4
.L_54:
        /*00dc*/ 	.word	index@(_ZN7cutlass13device_kernelIN5flash11enable_sm90INS1_16FlashAttnFwdSm90INS1_25CollectiveMainloopFwdSm90ILi2EN4cute5tupleIJNS5_1CILi1EEES8_S8_EEENS6_IJNS7_ILi192EEENS7_ILi128EEENS7_ILi64EEEEEELi64ENS_10bfloat16_tEfNS_4arch4Sm90ELb0ELb0ELb1ELb0ELb1ELb0ELb0ELb1ELb1ELb1ELb1ELb0EEENS1_21CollectiveEpilogueFwdINS6_IJSA_SC_SB_EEES9_SE_SG_Li384ELb0ELb1ELb1ELb0EEENS1_19SingleTileSchedulerILb0ELb1ELb1ELi192EEEEEEEEEvNT_6ParamsE)
        /*00e0*/ 	.word	0x00000008


	//----- nvinfo : EIATTR_MIN_STACK_SIZE
	.align		4
.L_55:
        /*00e4*/ 	.byte	0x04, 0x12
        /*00e6*/ 	.short	(.L_57 - .L_56)
	.align		4
.L_56:
        /*00e8*/ 	.word	index@(_ZN7cutlass13device_kernelIN5flash11enable_sm90INS1_16FlashAttnFwdSm90INS1_25CollectiveMainloopFwdSm90ILi2EN4cute5tupleIJNS5_1CILi1EEES8_S8_EEENS6_IJNS7_ILi192EEENS7_ILi128EEENS7_ILi64EEEEEELi64ENS_10bfloat16_tEfNS_4arch4Sm90ELb0ELb0ELb1ELb1ELb1ELb0ELb0ELb1ELb1ELb1ELb1ELb0EEENS1_21CollectiveEpilogueFwdINS6_IJSA_SC_SB_EEES9_SE_SG_Li384ELb1ELb1ELb1ELb0EEENS1_36VarlenDynamicPersistentTileSchedulerILi192ELi128ELi384ELi128ELb1ELb1ELb1ELb0ELb1ELb1EEEEEEEEEvNT_6ParamsE)
        /*00ec*/ 	.word	0x00000050


	//----- nvinfo : EIATTR_MIN_STACK_SIZE
	.align		4
.L_57:
        /*00f0*/ 	.byte	0x04, 0x12
        /*00f2*/ 	.short	(.L_59 - .L_58)
	.align		4
.L_58:
        /*00f4*/ 	.word	index@(_ZN7cutlass13device_kernelIN5flash11enable_sm90INS1_16FlashAttnFwdSm90INS1_25CollectiveMainloopFwdSm90ILi2EN4cute5tupleIJNS5_1CILi1EEES8_S8_EEENS6_IJNS7_ILi192EEENS7_ILi128EEENS7_ILi64EEEEEELi64ENS_10bfloat16_tEfNS_4arch4Sm90ELb0ELb0ELb1ELb1ELb1ELb1ELb0ELb1ELb1ELb1ELb1ELb0EEENS1_21CollectiveEpilogueFwdINS6_IJSA_SC_SB_EEES9_SE_SG_Li384ELb1ELb1ELb1ELb0EEENS1_36VarlenDynamicPersistentTileSchedulerILi192ELi128ELi384ELi128ELb1ELb1ELb1ELb0ELb1ELb1EEEEEEEEEvNT_6ParamsE)
        /*00f8*/ 	.word	0x00000068


	//----- nvinfo : EIATTR_MIN_STACK_SIZE
	.align		4
.L_59:
        /*00fc*/ 	.byte	0x04, 0x12
        /*00fe*/ 	.short	(.L_61 - .L_60)
	.align		4
.L_60:
        /*0100*/ 	.word	index@(_ZN7cutlass13device_kernelIN5flash11enable_sm90INS1_16FlashAttnFwdSm90INS1_25CollectiveMainloopFwdSm90ILi2EN4cute5tupleIJNS5_1CILi1EEES8_S8_EEENS6_IJNS7_ILi192EEENS7_ILi128EEENS7_ILi64EEEEEELi64ENS_10bfloat16_tEfNS_4arch4Sm90ELb0ELb1ELb1ELb0ELb1ELb0ELb0ELb1ELb1ELb1ELb1ELb0EEENS1_21CollectiveEpilogueFwdINS6_IJSA_SC_SB_EEES9_SE_SG_Li384ELb0ELb1ELb1ELb0EEENS1_19SingleTileSchedulerILb0ELb1ELb1ELi192EEEEEEEEEvNT_6ParamsE)
        /*0104*/ 	.word	0x00000008


	//----- nvinfo : EIATTR_MIN_STACK_SIZE
	.align		4
.L_61:
        /*0108*/ 	.byte	0x04, 0x12
        /*010a*/ 	.short	(.L_63 - .L_62)
	.align		4
.L_62:
        /*010c*/ 	.word	index@(_ZN7cutlass13device_kernelIN5flash11enable_sm90INS1_16FlashAttnFwdSm90INS1_25CollectiveMainloopFwdSm90ILi2EN4cute5tupleIJNS5_1CILi1EEES8_S8_EEENS6_IJNS7_ILi192EEENS7_ILi128EEENS7_ILi64EEEEEELi64ENS_10bfloat16_tEfNS_4arch4Sm90ELb0ELb1ELb1ELb1ELb1ELb0ELb0ELb1ELb1ELb1ELb1ELb0EEENS1_21CollectiveEpilogueFwdINS6_IJSA_SC_SB_EEES9_SE_SG_Li384ELb1ELb1ELb1ELb0EEENS1_36VarlenDynamicPersistentTileSchedulerILi192ELi128ELi384ELi128ELb1ELb1ELb1ELb1ELb0ELb1EEEEEEEEEvNT_6ParamsE)
        /*0110*/ 	.word	0x00000040


	//----- nvinfo : EIATTR_MIN_STACK_SIZE
	.align		4
.L_63:
        /*0114*/ 	.byte	0x04, 0x12
        /*0116*/ 	.short	(.L_65 - .L_64)
	.align		4
.L_64:
        /*0118*/ 	.word	index@(_ZN7cutlass13device_kernelIN5flash11enable_sm90INS1_16FlashAttnFwdSm90INS1_25CollectiveMainloopFwdSm90ILi2EN4cute5tupleIJNS5_1CILi1EEES8_S8_EEENS6_IJNS7_ILi192EEENS7_ILi128EEENS7_ILi64EEEEEELi64ENS_10bfloat16_tEfNS_4arch4Sm90ELb0ELb1ELb1ELb1ELb1ELb1ELb0ELb1ELb1ELb1ELb1ELb0EEENS1_21CollectiveEpilogueFwdINS6_IJSA_SC_SB_EEES9_SE_SG_Li384ELb1ELb1ELb1ELb0EEENS1_36VarlenDynamicPersistentTileSchedulerILi192ELi128ELi384ELi128ELb1ELb1ELb1ELb1ELb0ELb1EEEEEEEEEvNT_6ParamsE)
        /*011c*/ 	.word	0x00000068


	//----- nvinfo : EIATTR_MIN_STACK_SIZE
	.align		4
.L_65:
        /*0120*/ 	.byte	0x04, 0x12
        /*0122*/ 	.short	(.L_67 - .L_66)
	.align		4
.L_66:
        /*0124*/ 	.word	index@(_ZN7cutlass13device_kernelIN5flash11enable_sm90INS1_16FlashAttnFwdSm90INS1_25CollectiveMainloopFwdSm90ILi2EN4cute5tupleIJNS5_1CILi1EEES8_S8_EEENS6_IJNS7_ILi192EEENS7_ILi128EEENS7_ILi64EEEEEELi64ENS_10bfloat16_tEfNS_4arch4Sm90ELb1ELb0ELb1ELb0ELb1ELb0ELb0ELb1ELb1ELb1ELb1ELb0EEENS1_21CollectiveEpilogueFwdINS6_IJSA_SC_SB_EEES9_SE_SG_Li384ELb0ELb1ELb1ELb0EEENS1_19SingleTileSchedulerILb0ELb1ELb1ELi192EEEEEEEEEvNT_6ParamsE)
        /*0128*/ 	.word	0x00000008


	//----- nvinfo : EIATTR_MIN_STACK_SIZE
	.align		4
.L_67:
        /*012c*/ 	.byte	0x04, 0x12
        /*012e*/ 	.short	(.L_69 - .L_68)
	.align		4
.L_68:
        /*0130*/ 	.word	index@(_ZN7cutlass13device_kernelIN5flash11enable_sm90INS1_16FlashAttnFwdSm90INS1_25CollectiveMainloopFwdSm90ILi2EN4cute5tupleIJNS5_1CILi1EEES8_S8_EEENS6_IJNS7_ILi192EEENS7_ILi128EEENS7_ILi64EEEEEELi64ENS_10bfloat16_tEfNS_4arch4Sm90ELb1ELb0ELb1ELb1ELb1ELb0ELb0ELb1ELb1ELb1ELb1ELb0EEENS1_21CollectiveEpilogueFwdINS6_IJSA_SC_SB_EEES9_SE_SG_Li384ELb1ELb1ELb1ELb0EEENS1_36VarlenDynamicPersistentTileSchedulerILi192ELi128ELi384ELi128ELb1ELb1ELb1ELb1ELb1ELb1EEEEEEEEEvNT_6ParamsE)
        /*0134*/ 	.word	0x00000040


	//----- nvinfo : EIATTR_MIN_STACK_SIZE
	.align		4
.L_69:
        /*0138*/ 	.byte	0x04, 0x12
        /*013a*/ 	.short	(.L_71 - .L_70)
	.align		4
.L_70:
        /*013c*/ 	.word	index@(_ZN7cutlass13device_kernelIN5flash11enable_sm90INS1_16FlashAttnFwdSm90INS1_25CollectiveMainloopFwdSm90ILi2EN4cute5tupleIJNS5_1CILi1EEES8_S8_EEENS6_IJNS7_ILi192EEENS7_ILi128EEENS7_ILi64EEEEEELi64ENS_10bfloat16_tEfNS_4arch4Sm90ELb1ELb0ELb1ELb1ELb1ELb1ELb0ELb1ELb1ELb1ELb1ELb0EEENS1_21CollectiveEpilogueFwdINS6_IJSA_SC_SB_EEES9_SE_SG_Li384ELb1ELb1ELb1ELb0EEENS1_36VarlenDynamicPersistentTileSchedulerILi192ELi128ELi384ELi128ELb1ELb1ELb1ELb1ELb1ELb1EEEEEEEEEvNT_6ParamsE)
        /*0140*/ 	.word	0x00000068
.L_71:


//--------------------- .nv.compat                --------------------------
	.section	.nv.compat,"",@"SHT_CUDA_COMPAT_INFO"
	.align	4
        /*0000*/ 	.byte	0x02, 0x09, 0x01, 0x00, 0x02, 0x02, 0x04, 0x00, 0x02, 0x05, 0x05, 0x00, 0x03, 0x07, 0x01, 0x01
        /*0010*/ 	.byte	0x02, 0x03, 0x01, 0x00, 0x02, 0x06, 0x01, 0x00, 0x04, 0x0b, 0x08, 0x00, 0x00, 0x00, 0x00, 0x00
        /*0020*/ 	.byte	0x00, 0x00, 0x00, 0x00


//--------------------- .nv.info._ZN7cutlass13device_kernelIN5flash11enable_sm90INS1_16FlashAttnFwdSm90INS1_25CollectiveMainloopFwdSm90ILi2EN4cute5tupleIJNS5_1CILi1EEES8_S8_EEENS6_IJNS7_ILi192EEENS7_ILi128EEENS7_ILi64EEEEEELi64ENS_10bfloat16_tEfNS_4arch4Sm90ELb0ELb0ELb1ELb0ELb1ELb0ELb0ELb1ELb1ELb1ELb1ELb0EEENS1_21CollectiveEpilogueFwdINS6_IJSA_SC_SB_EEES9_SE_SG_Li384ELb0ELb1ELb1ELb0EEENS1_19SingleTileSchedulerILb0ELb1ELb1ELi192EEEEEEEEEvNT_6ParamsE --------------------------
	.section	.nv.info._ZN7cutlass13device_kernelIN5flash11enable_sm90INS1_16FlashAttnFwdSm90INS1_25CollectiveMainloopFwdSm90ILi2EN4cute5tupleIJNS5_1CILi1EEES8_S8_EEENS6_IJNS7_ILi192EEENS7_ILi128EEENS7_ILi64EEEEEELi64ENS_10bfloat16_tEfNS_4arch4Sm90ELb0ELb0ELb1ELb0ELb1ELb0ELb0ELb1ELb1ELb1ELb1ELb0EEENS1_21CollectiveEpilogueFwdINS6_IJSA_SC_SB_EEES9_SE_SG_Li384ELb0ELb1ELb1ELb0EEENS1_19SingleTileSchedulerILb0ELb1ELb1ELi192EEEEEEEEEvNT_6ParamsE,"",@"SHT_CUDA_INFO"
	.sectionflags	@""
	.align	4


	//----- nvinfo : EIATTR_CUDA_API_VERSION
	.align		4
        /*0000*/ 	.byte	0x04, 0x37
        /*0002*/ 	.short	(.L_73 - .L_72)
.L_72:
        /*0004*/ 	.word	0x00000082


	//----- nvinfo : EIATTR_KPARAM_INFO
	.align		4
.L_73:
        /*0008*/ 	.byte	0x04, 0x17
        /*000a*/ 	.short	(.L_75 - .L_74)
.L_74:
        /*000c*/ 	.word	0x00000000
        /*0010*/ 	.short	0x0000
        /*0012*/ 	.short	0x0070
        /*0014*/ 	.byte	0x00, 0xf0, 0x01, 0x28


	//----- nvinfo : EIATTR_SPARSE_MMA_MASK
	.align		4
.L_75:
        /*0018*/ 	.byte	0x03, 0x50
        /*001a*/ 	.short	0x0000


	//----- nvinfo : EIATTR_MAXREG_COUNT
	.align		4
        /*001c*/ 	.byte	0x03, 0x1b
        /*001e*/ 	.short	0x0080


	//----- nvinfo : EIATTR_NUM_BARRIERS
	.align		4
        /*0020*/ 	.byte	0x02, 0x4c
        /*0022*/ 	.byte	0x10
	.zero		1


	//----- nvinfo : EIATTR_EXTERNS
	.align		4
        /*0024*/ 	.byte	0x04, 0x0f
        /*0026*/ 	.short	(.L_77 - .L_76)


	//   ....[0]....
	.align		4
.L_76:
        /*0028*/ 	.word	index@(__assertfail)


	//----- nvinfo : EIATTR_ANNOTATIONS
	.align		4
.L_77:
        /*002c*/ 	.byte	0x04, 0x55
        /*002e*/ 	.short	(.L_79 - .L_78)


	//   ....[0]....
.L_78:
        /*0030*/ 	.word	0x00000001
        /*0034*/ 	.byte	0xb0, 0x85, 0x00, 0x00, 0x01, 0x00, 0x00, 0x00, 0x10, 0x9e, 0x00, 0x00


	//----- nvinfo : EIATTR_MERCURY_ISA_VERSION
	.align		4
.L_79:
        /*0040*/ 	.byte	0x03, 0x5f
        /*0042*/ 	.short	0x0101


	//----- nvinfo : EIATTR_INT_WARP_WIDE_INSTR_OFFSETS
	.align		4
        /*0044*/ 	.byte	0x04, 0x31
        /*0046*/ 	.short	(.L_81 - .L_80)


	//   ....[0]....
.L_80:
        /*0048*/ 	.word	0x000000c0


	//   ....[1]....
        /*004c*/ 	.word	0x000000d0


	//   ....[2]....
        /*0050*/ 	.word	0x00000170


	//----- nvinfo : EIATTR_COOP_GROUP_MASK_REGIDS
	.align		4
.L_81:
        /*0054*/ 	.byte	0x04, 0x29
        /*0056*/ 	.short	(.L_83 - .L_82)


	//   ....[0]....
.L_82:
        /*0058*/ 	.word	0xffffffff


	//   ....[1]....
        /*005c*/ 	.word	0xffffffff


	//   ....[2]....
        /*0060*/ 	.word	0xffffffff


	//   ....[3]....
        /*0064*/ 	.word	0xffffffff


	//   ....[4]....
        /*0068*/ 	.word	0xffffffff


	//   ....[5]....
        /*006c*/ 	.word	0xffffffff


	//   ....[6]....
        /*0070*/ 	.word	0xffffffff


	//   ....[7]....
        /*0074*/ 	.word	0xffffffff


	//   ....[8]....
        /*0078*/ 	.word	0xffffffff


	//   ....[9]....
        /*007c*/ 	.word	0xffffffff


	//   ....[10]....
        /*0080*/ 	.word	0xffffffff


	//   ....[11]....
        /*0084*/ 	.word	0xffffffff


	//   ....[12]....
        /*0088*/ 	.word	0xffffffff


	//   ....[13]....
        /*008c*/ 	.word	0xffffffff


	//   ....[14]....
        /*0090*/ 	.word	0xffffffff


	//   ....[15]....
        /*0094*/ 	.word	0xffffffff


	//   ....[16]....
        /*0098*/ 	.word	0xffffffff


	//   ....[17]....
        /*009c*/ 	.word	0xffffffff


	//   ....[18]....
        /*00a0*/ 	.word	0xffffffff


	//   ....[19]....
        /*00a4*/ 	.word	0xffffffff


	//   ....[20]....
        /*00a8*/ 	.word	0xffffffff


	//   ....[21]....
        /*00ac*/ 	.word	0xffffffff


	//   ....[22]....
        /*00b0*/ 	.word	0xffffffff


	//   ....[23]....
        /*00b4*/ 	.word	0xffffffff


	//   ....[24]....
        /*00b8*/ 	.word	0xffffffff


	//   ....[25]....
        /*00bc*/ 	.word	0xffffffff


	//   ....[26]....
        /*00c0*/ 	.word	0xffffffff


	//   ....[27]....
        /*00c4*/ 	.word	0xffffffff


	//   ....[28]....
        /*00c8*/ 	.word	0xffffffff


	//   ....[29]....
        /*00cc*/ 	.word	0xffffffff


	//   ....[30]....
        /*00d0*/ 	.word	0xffffffff


	//   ....[31]....
        /*00d4*/ 	.word	0xffffffff


	//   ....[32]....
        /*00d8*/ 	.word	0xffffffff


	//   ....[33]....
        /*00dc*/ 	.word	0xffffffff


	//   ....[34]....
        /*00e0*/ 	.word	0xffffffff


	//   ....[35]....
        /*00e4*/ 	.word	0xffffffff


	//   ....[36]....
        /*00e8*/ 	.word	0xffffffff


	//   ....[37]....
        /*00ec*/ 	.word	0xffffffff


	//   ....[38]....
        /*00f0*/ 	.word	0xffffffff


	//   ....[39]....
        /*00f4*/ 	.word	0xffffffff


	//   ....[40]....
        /*00f8*/ 	.word	0xffffffff


	//   ....[41]....
        /*00fc*/ 	.word	0xffffffff


	//   ....[42]....
        /*0100*/ 	.word	0xffffffff


	//   ....[43]....
        /*0104*/ 	.word	0xffffffff


	//   ....[44]....
        /*0108*/ 	.word	0xffffffff


	//   ....[45]....
        /*010c*/ 	.word	0xffffffff


	//   ....[46]....
        /*0110*/ 	.word	0xffffffff


	//   ....[47]....
        /*0114*/ 	.word	0xffffffff


	//   ....[48]....
        /*0118*/ 	.word	0xffffffff


	//   ....[49]....
        /*011c*/ 	.word	0xffffffff


	//   ....[50]....
        /*0120*/ 	.word	0xffffffff


	//   ....[51]....
        /*0124*/ 	.word	0xffffffff


	//   ....[52]....
        /*0128*/ 	.word	0xffffffff


	//   ....[53]....
        /*012c*/ 	.word	0xffffffff


	//   ....[54]....
        /*0130*/ 	.word	0xffffffff


	//   ....[55]....
        /*0134*/ 	.word	0xffffffff


	//   ....[56]....
        /*0138*/ 	.word	0xffffffff


	//   ....[57]....
        /*013c*/ 	.word	0xffffffff


	//   ....[58]....
        /*0140*/ 	.word	0xffffffff


	//   ....[59]....
        /*0144*/ 	.word	0xffffffff


	//   ....[60]....
        /*0148*/ 	.word	0xffffffff


	//   ....[61]....
        /*014c*/ 	.word	0xffffffff


	//   ....[62]....
        /*0150*/ 	.word	0xffffffff


	//   ....[63]....
        /*0154*/ 	.word	0xffffffff


	//   ....[64]....
        /*0158*/ 	.word	0xffffffff


	//   ....[65]....
        /*015c*/ 	.word	0xffffffff


	//   ....[66]....
        /*0160*/ 	.word	0xffffffff


	//   ....[67]....
        /*0164*/ 	.word	0xffffffff


	//   ....[68]....
        /*0168*/ 	.word	0xffffffff


	//   ....[69]....
        /*016c*/ 	.word	0xffffffff


	//   ....[70]....
        /*0170*/ 	.word	0xffffffff


	//   ....[71]....
        /*0174*/ 	.word	0xffffffff


	//   ....[72]....
        /*0178*/ 	.word	0xffffffff


	//   ....[73]....
        /*017c*/ 	.word	0xffffffff


	//   ....[74]....
        /*0180*/ 	.word	0xffffffff


	//   ....[75]....
        /*0184*/ 	.word	0xffffffff


	//   ....[76]....
        /*0188*/ 	.word	0xffffffff


	//   ....[77]....
        /*018c*/ 	.word	0xffffffff


	//   ....[78]....
        /*0190*/ 	.word	0xffffffff


	//   ....[79]....
        /*0194*/ 	.word	0xffffffff


	//   ....[80]....
        /*0198*/ 	.word	0xffffffff


	//   ....[81]....
        /*019c*/ 	.word	0xffffffff


	//   ....[82]....
        /*01a0*/ 	.word	0xffffffff


	//   ....[83]....
        /*01a4*/ 	.word	0xffffffff


	//   ....[84]....
        /*01a8*/ 	.word	0xffffffff


	//   ....[85]....
        /*01ac*/ 	.word	0xffffffff


	//   ....[86]....
        /*01b0*/ 	.word	0xffffffff


	//   ....[87]....
        /*01b4*/ 	.word	0xffffffff


	//   ....[88]....
        /*01b8*/ 	.word	0xffffffff


	//   ....[89]....
        /*01bc*/ 	.word	0xffffffff


	//   ....[90]....
        /*01c0*/ 	.word	0xffffffff


	//   ....[91]....
        /*01c4*/ 	.word	0xffffffff


	//   ....[92]....
        /*01c8*/ 	.word	0xffffffff


	//   ....[93]....
        /*01cc*/ 	.word	0xffffffff


	//   ....[94]....
        /*01d0*/ 	.word	0xffffffff


	//   ....[95]....
        /*01d4*/ 	.word	0xffffffff


	//   ....[96]....
        /*01d8*/ 	.word	0xffffffff


	//   ....[97]....
        /*01dc*/ 	.word	0xffffffff


	//   ....[98]....
        /*01e0*/ 	.word	0xffffffff


	//   ....[99]....
        /*01e4*/ 	.word	0xffffffff


	//   ....[100]....
        /*01e8*/ 	.word	0xffffffff


	//   ....[101]....
        /*01ec*/ 	.word	0xffffffff


	//   ....[102]....
        /*01f0*/ 	.word	0xffffffff


	//   ....[103]....
        /*01f4*/ 	.word	0xffffffff


	//   ....[104]....
        /*01f8*/ 	.word	0xffffffff


	//   ....[105]....
        /*01fc*/ 	.word	0xffffffff


	//   ....[106]....
        /*0200*/ 	.word	0xffffffff


	//   ....[107]....
        /*0204*/ 	.word	0xffffffff


	//   ....[108]....
        /*0208*/ 	.word	0xffffffff


	//   ....[109]....
        /*020c*/ 	.word	0xffffffff


	//   ....[110]....
        /*0210*/ 	.word	0xffffffff


	//   ....[111]....
        /*0214*/ 	.word	0xffffffff


	//   ....[112]....
        /*0218*/ 	.word	0xffffffff


	//   ....[113]....
        /*021c*/ 	.word	0xffffffff


	//   ....[114]....
        /*0220*/ 	.word	0xffffffff


	//   ....[115]....
        /*0224*/ 	.word	0xffffffff


	//   ....[116]....
        /*0228*/ 	.word	0xffffffff


	//   ....[117]....
        /*022c*/ 	.word	0x0500000f


	//   ....[118]....
        /*0230*/ 	.word	0x0500000f


	//   ....[119]....
        /*0234*/ 	.word	0x0500000f


	//   ....[120]....
        /*0238*/ 	.word	0x0500000f


	//   ....[121]....
        /*023c*/ 	.word	0x0500000f


	//   ....[122]....
        /*0240*/ 	.word	0x0500000f


	//   ....[123]....
        /*0244*/ 	.word	0x0500000f


	//   ....[124]....
        /*0248*/ 	.word	0x0500000f


	//   ....[125]....
        /*024c*/ 	.word	0x0500000f


	//   ....[126]....
        /*0250*/ 	.word	0x0500000f


	//   ....[127]....
        /*0254*/ 	.word	0x0500000f


	//   ....[128]....
        /*0258*/ 	.word	0x0500000f


	//   ....[129]....
        /*025c*/ 	.word	0x0500000f


	//   ....[130]....
        /*0260*/ 	.word	0x0500000f


	//   ....[131]....
        /*0264*/ 	.word	0x0500000f


	//   ....[132]....
        /*0268*/ 	.word	0x0500000f


	//   ....[133]....
        /*026c*/ 	.word	0x0500000f


	//   ....[134]....
        /*0270*/ 	.word	0x0500000f


	//   ....[135]....
        /*0274*/ 	.word	0x0500000f


	//   ....[136]....
        /*0278*/ 	.word	0x0500000f


	//   ....[137]....
        /*027c*/ 	.word	0x0500000f


	//   ....[138]....
        /*0280*/ 	.word	0x0500000f


	//   ....[139]....
        /*0284*/ 	.word	0x0500000f


	//   ....[140]....
        /*0288*/ 	.word	0x0500000f


	//   ....[141]....
        /*028c*/ 	.word	0x0500000f


	//   ....[142]....
        /*0290*/ 	.word	0x0500000f


	//   ....[143]....
        /*0294*/ 	.word	0x0500000f


	//   ....[144]....
        /*0298*/ 	.word	0x0500000f


	//   ....[145]....
        /*029c*/ 	.word	0x0500000f


	//   ....[146]....
        /*02a0*/ 	.word	0x0500000f


	//   ....[147]....
        /*02a4*/ 	.word	0x0500000f


	//   ....[148]....
        /*02a8*/ 	.word	0x0500000f


	//   ....[149]....
        /*02ac*/ 	.word	0x0500000f


	//   ....[150]....
        /*02b0*/ 	.word	0x0500000f


	//   ....[151]....
        /*02b4*/ 	.word	0x0500000f


	//   ....[152]....
        /*02b8*/ 	.word	0x0500000f


	//   ....[153]....
        /*02bc*/ 	.word	0x0500000f


	//   ....[154]....
        /*02c0*/ 	.word	0x0500000f


	//   ....[155]....
        /*02c4*/ 	.word	0x0500000f


	//   ....[156]....
        /*02c8*/ 	.word	0x0500000f


	//   ....[157]....
        /*02cc*/ 	.word	0x0500000f


	//   ....[158]....
        /*02d0*/ 	.word	0x0500000f


	//   ....[159]....
        /*02d4*/ 	.word	0x0500000f


	//   ....[160]....
        /*02d8*/ 	.word	0x0500000f


	//   ....[161]....
        /*02dc*/ 	.word	0x0500000f


	//   ....[162]....
        /*02e0*/ 	.word	0x0500000f


	//   ....[163]....
        /*02e4*/ 	.word	0x0500000f


	//   ....[164]....
        /*02e8*/ 	.word	0x0500000f


	//   ....[165]....
        /*02ec*/ 	.word	0x0500000f


	//   ....[166]....
        /*02f0*/ 	.word	0x0500000f


	//   ....[167]....
        /*02f4*/ 	.word	0x0500000f


	//   ....[168]....
        /*02f8*/ 	.word	0x0500000f


	//   ....[169]....
        /*02fc*/ 	.word	0x0500000f


	//   ....[170]....
        /*0300*/ 	.word	0x0500000f


	//   ....[171]....
        /*0304*/ 	.word	0x0500000f


	//   ....[172]....
        /*0308*/ 	.word	0x0500000f


	//   ....[173]....
        /*030c*/ 	.word	0x0500000f


	//   ....[174]....
        /*0310*/ 	.word	0x0500000f


	//   ....[175]....
        /*0314*/ 	.word	0x0500000f


	//   ....[176]....
        /*0318*/ 	.word	0x0500000f


	//   ....[177]....
        /*031c*/ 	.word	0x0500000f


	//   ....[178]....
        /*0320*/ 	.word	0x0500000f


	//   ....[179]....
        /*0324*/ 	.word	0x0500000f


	//   ....[180]....
        /*0328*/ 	.word	0x0500000f


	//   ....[181]....
        /*032c*/ 	.word	0x0500000f


	//   ....[182]....
        /*0330*/ 	.word	0x0500000f


	//   ....[183]....
        /*0334*/ 	.word	0x0500000f


	//   ....[184]....
        /*0338*/ 	.word	0x0500000f


	//   ....[185]....
        /*033c*/ 	.word	0x0500000f


	//   ....[186]....
        /*0340*/ 	.word	0x0500000f


	//   ....[187]....
        /*0344*/ 	.word	0x0500000f


	//   ....[188]....
        /*0348*/ 	.word	0x0500000f


	//   ....[189]....
        /*034c*/ 	.word	0x0500000f


	//   ....[190]....
        /*0350*/ 	.word	0x0500000f


	//   ....[191]....
        /*0354*/ 	.word	0x0500000f


	//   ....[192]....
        /*0358*/ 	.word	0x0500000f


	//   ....[193]....
        /*035c*/ 	.word	0x0500000f


	//   ....[194]....
        /*0360*/ 	.word	0x0500000f


	//   ....[195]....
        /*0364*/ 	.word	0x0500000f


	//   ....[196]....
        /*0368*/ 	.word	0x0500000f


	//   ....[197]....
        /*036c*/ 	.word	0x0500000f


	//   ....[198]....
        /*0370*/ 	.word	0x0500000f


	//   ....[199]....
        /*0374*/ 	.word	0x0500000f


	//   ....[200]....
        /*0378*/ 	.word	0x0500000f


	//   ....[201]....
        /*037c*/ 	.word	0x0500000f


	//   ....[202]....
        /*0380*/ 	.word	0x0500000f


	//   ....[203]....
        /*0384*/ 	.word	0x0500000f


	//   ....[204]....
        /*0388*/ 	.word	0x0500000f


	//   ....[205]....
        /*038c*/ 	.word	0x0500000f


	//   ....[206]....
        /*0390*/ 	.word	0x0500000f


	//----- nvinfo : EIATTR_COOP_GROUP_INSTR_OFFSETS
	.align		4
.L_83:
        /*0394*/ 	.byte	0x04, 0x28
        /*0396*/ 	.short	(.L_85 - .L_84)


	//   ....[0]....
.L_84:
        /*0398*/ 	.word	0x00000080


	//   ....[1]....
        /*039c*/ 	.word	0x00000090


	//   ....[2]....
        /*03a0*/ 	.word	0x000002d0


	//   ....[3]....
        /*03a4*/ 	.word	0x00000430


	//   ....[4]....
        /*03a8*/ 	.word	0x00000550


	//   ....[5]....
        /*03ac*/ 	.word	0x000006b0


	//   ....[6]....
        /*03b0*/ 	.word	0x00000f50


	//   ....[7]....
        /*03b4*/ 	.word	0x00002640


	//   ....[8]....
        /*03b8*/ 	.word	0x00002690


	//   ....[9]....
        /*03bc*/ 	.word	0x00002c80


	//   ....[10]....
        /*03c0*/ 	.word	0x00002ce0


	//   ....[11]....
        /*03c4*/ 	.word	0x00004d20


	//   ....[12]....
        /*03c8*/ 	.word	0x00004d50


	//   ....[13]....
        /*03cc*/ 	.word	0x00004d80


	//   ....[14]....
        /*03d0*/ 	.word	0x00004d90


	//   ....[15]....
        /*03d4*/ 	.word	0x00006040


	//   ....[16]....
        /*03d8*/ 	.word	0x00006070


	//   ....[17]....
        /*03dc*/ 	.word	0x00006140


	//   ....[18]....
        /*03e0*/ 	.word	0x00006150


	//   ....[19]....
        /*03e4*/ 	.word	0x00006ee0


	//   ....[20]....
        /*03e8*/ 	.word	0x00006f20


	//   ....[21]....
        /*03ec*/ 	.word	0x00006f60


	//   ....[22]....
        /*03f0*/ 	.word	0x00006fa0


	//   ....[23]....
        /*03f4*/ 	.word	0x00006fc0


	//   ....[24]....
        /*03f8*/ 	.word	0x00006fe0


	//   ....[25]....
        /*03fc*/ 	.word	0x00007320


	//   ....[26]....
        /*0400*/ 	.word	0x00007330


	//   ....[27]....
        /*0404*/ 	.word	0x00007a50


	//   ....[28]....
        /*0408*/ 	.word	0x00008b20


	//   ....[29]....
        /*040c*/ 	.word	0x00008b40


	//   ....[30]....
        /*0410*/ 	.word	0x00008b50


	//   ....[31]....
        /*0414*/ 	.word	0x00008b60


	//   ....[32]....
        /*0418*/ 	.word	0x00008b70


	//   ....[33]....
        /*041c*/ 	.word	0x00008bc0


	//   ....[34]....
        /*0420*/ 	.word	0x00008bf0


	//   ....[35]....
        /*0424*/ 	.word	0x00008c20


	//   ....[36]....
        /*0428*/ 	.word	0x00008c40


	//   ....[37]....
        /*042c*/ 	.word	0x00008ca0


	//   ....[38]....
        /*0430*/ 	.word	0x00008cf0


	//   ....[39]....
        /*0434*/ 	.word	0x00008d20


	//   ....[40]....
        /*0438*/ 	.word	0x00008d50


	//   ....[41]....
        /*043c*/ 	.word	0x00008d80


	//   ....[42]....
        /*0440*/ 	.word	0x00008db0


	//   ....[43]....
        /*0444*/ 	.word	0x00008dd0


	//   ....[44]....
        /*0448*/ 	.word	0x00009570


	//   ....[45]....
        /*044c*/ 	.word	0x00009580


	//   ....[46]....
        /*0450*/ 	.word	0x00009590


	//   ....[47]....
        /*0454*/ 	.word	0x000095d0


	//   ....[48]....
        /*0458*/ 	.word	0x00009620


	//   ....[49]....
        /*045c*/ 	.word	0x00009670


	//   ....[50]....
        /*0460*/ 	.word	0x000096d0


	//   ....[51]....
        /*0464*/ 	.word	0x00009700


	//   ....[52]....
        /*0468*/ 	.word	0x00009730


	//   ....[53]....
        /*046c*/ 	.word	0x000097a0


	//   ....[54]....
        /*0470*/ 	.word	0x000097e0


	//   ....[55]....
        /*0474*/ 	.word	0x00009800


	//   ....[56]....
        /*0478*/ 	.word	0x00009830


	//   ....[57]....
        /*047c*/ 	.word	0x000098a0


	//   ....[58]....
        /*0480*/ 	.word	0x000098b0


	//   ....[59]....
        /*0484*/ 	.word	0x000098e0


	//   ....[60]....
        /*0488*/ 	.word	0x00009930


	//   ....[61]....
        /*048c*/ 	.word	0x000099a0


	//   ....[62]....
        /*0490*/ 	.word	0x000099e0


	//   ....[63]....
        /*0494*/ 	.word	0x00009a00


	//   ....[64]....
        /*0498*/ 	.word	0x00009a30


	//   ....[65]....
        /*049c*/ 	.word	0x00009a40


	//   ....[66]....
        /*04a0*/ 	.word	0x00009a80


	//   ....[67]....
        /*04a4*/ 	.word	0x00009b00


	//   ....[68]....
        /*04a8*/ 	.word	0x0000a210


	//   ....[69]....
        /*04ac*/ 	.word	0x0000a240


	//   ....[70]....
        /*04b0*/ 	.word	0x0000a250


	//   ....[71]....
        /*04b4*/ 	.word	0x0000a290


	//   ....[72]....
        /*04b8*/ 	.word	0x0000a2a0


	//   ....[73]....
        /*04bc*/ 	.word	0x0000a2e0


	//   ....[74]....
        /*04c0*/ 	.word	0x0000a2f0


	//   ....[75]....
        /*04c4*/ 	.word	0x0000a330


	//   ....[76]....
        /*04c8*/ 	.word	0x0000a340


	//   ....[77]....
        /*04cc*/ 	.word	0x0000a380


	//   ....[78]....
        /*04d0*/ 	.word	0x0000a390


	//   ....[79]....
        /*04d4*/ 	.word	0x0000a3d0


	//   ....[80]....
        /*04d8*/ 	.word	0x0000a3e0


	//   ....[81]....
        /*04dc*/ 	.word	0x0000a420


	//   ....[82]....
        /*04e0*/ 	.word	0x0000a430


	//   ....[83]....
        /*04e4*/ 	.word	0x0000a440


	//   ....[84]....
        /*04e8*/ 	.word	0x0000a6a0


	//   ....[85]....
        /*04ec*/ 	.word	0x0000a6d0


	//   ....[86]....
        /*04f0*/ 	.word	0x0000a6e0


	//   ....[87]....
        /*04f4*/ 	.word	0x0000a6f0


	//   ....[88]....
        /*04f8*/ 	.word	0x0000a700


	//   ....[89]....
        /*04fc*/ 	.word	0x0000a710


	//   ....[90]....
        /*0500*/ 	.word	0x0000a730


	//   ....[91]....
        /*0504*/ 	.word	0x0000a780


	//   ....[92]....
        /*0508*/ 	.word	0x0000a7a0


	//   ....[93]....
        /*050c*/ 	.word	0x0000a7e0


	//   ....[94]....
        /*0510*/ 	.word	0x0000a800


	//   ....[95]....
        /*0514*/ 	.word	0x0000a840


	//   ....[96]....
        /*0518*/ 	.word	0x0000a860


	//   ....[97]....
        /*051c*/ 	.word	0x0000a8a0


	//   ....[98]....
        /*0520*/ 	.word	0x0000a8c0


	//   ....[99]....
        /*0524*/ 	.word	0x0000a8f0


	//   ....[100]....
        /*0528*/ 	.word	0x0000ae00


	//   ....[101]....
        /*052c*/ 	.word	0x0000ae30


	//   ....[102]....
        /*0530*/ 	.word	0x0000ae60


	//   ....[103]....
        /*0534*/ 	.word	0x0000ae80


	//   ....[104]....
        /*0538*/ 	.word	0x0000ae90


	//   ....[105]....
        /*053c*/ 	.word	0x0000aea0


	//   ....[106]....
        /*0540*/ 	.word	0x0000aec0


	//   ....[107]....
        /*0544*/ 	.word	0x0000aee0


	//   ....[108]....
        /*0548*/ 	.word	0x0000af00


	//   ....[109]....
        /*054c*/ 	.word	0x0000af20


	//   ....[110]....
        /*0550*/ 	.word	0x0000af40


	//   ....[111]....
        /*0554*/ 	.word	0x0000af60


	//   ....[112]....
        /*0558*/ 	.word	0x0000af90


	//   ....[113]....
        /*055c*/ 	.word	0x0000afb0


	//   ....[114]....
        /*0560*/ 	.word	0x0000b010


	//   ....[115]....
        /*0564*/ 	.word	0x0000b040


	//   ....[116]....
        /*0568*/ 	.word	0x0000b350


	//   ....[117]....
        /*056c*/ 	.word	0x0000b7f0


	//   ....[118]....
        /*0570*/ 	.word	0x0000b8e0


	//   ....[119]....
        /*0574*/ 	.word	0x0000b980


	//   ....[120]....
        /*0578*/ 	.word	0x0000ba00


	//   ....[121]....
        /*057c*/ 	.word	0x0000bac0


	//   ....[122]....
        /*0580*/ 	.word	0x0000bb20


	//   ....[123]....
        /*0584*/ 	.word	0x0000bbc0


	//   ....[124]....
        /*0588*/ 	.word	0x0000bc20


	//   ....[125]....
        /*058c*/ 	.word	0x0000bd10


	//   ....[126]....
        /*0590*/ 	.word	0x0000bd80


	//   ....[127]....
        /*0594*/ 	.word	0x0000be20


	//   ....[128]....
        /*0598*/ 	.word	0x0000be80


	//   ....[129]....
        /*059c*/ 	.word	0x0000bf50


	//   ....[130]....
        /*05a0*/ 	.word	0x0000bfb0


	//   ....[131]....
        /*05a4*/ 	.word	0x0000c060


	//   ....[132]....
        /*05a8*/ 	.word	0x0000c0c0


	//   ....[133]....
        /*05ac*/ 	.word	0x0000c180


	//   ....[134]....
        /*05b0*/ 	.word	0x0000c210


	//   ....[135]....
        /*05b4*/ 	.word	0x0000c260


	//   ....[136]....
        /*05b8*/ 	.word	0x0000c330


	//   ....[137]....
        /*05bc*/ 	.word	0x0000c3f0


	//   ....[138]....
        /*05c0*/ 	.word	0x0000c450


	//   ....[139]....
        /*05c4*/ 	.word	0x0000c510


	//   ....[140]....
        /*05c8*/ 	.word	0x0000c580


	//   ....[141]....
        /*05cc*/ 	.word	0x0000c660


	//   ....[142]....
        /*05d0*/ 	.word	0x0000c6c0


	//   ....[143]....
        /*05d4*/ 	.word	0x0000c780


	//   ....[144]....
        /*05d8*/ 	.word	0x0000c7f0


	//   ....[145]....
        /*05dc*/ 	.word	0x0000c8d0


	//   ....[146]....
        /*05e0*/ 	.word	0x0000c930


	//   ....[147]....
        /*05e4*/ 	.word	0x0000c9f0


	//   ....[148]....
        /*05e8*/ 	.word	0x0000ca60


	//   ....[149]....
        /*05ec*/ 	.word	0x0000cb20


	//   ....[150]....
        /*05f0*/ 	.word	0x0000cba0


	//   ....[151]....
        /*05f4*/ 	.word	0x0000cc60


	//   ....[152]....
        /*05f8*/ 	.word	0x0000ccc0


	//   ....[153]....
        /*05fc*/ 	.word	0x0000cd90


	//   ....[154]....
        /*0600*/ 	.word	0x0000cdf0


	//   ....[155]....
        /*0604*/ 	.word	0x0000ceb0


	//   ....[156]....
        /*0608*/ 	.word	0x0000cf30


	//   ....[157]....
        /*060c*/ 	.word	0x0000cfe0


	//   ....[158]....
        /*0610*/ 	.word	0x0000d120


	//   ....[159]....
        /*0614*/ 	.word	0x0000d1c0


	//   ....[160]....
        /*0618*/ 	.word	0x0000d260


	//   ....[161]....
        /*061c*/ 	.word	0x0000d2f0


	//   ....[162]....
        /*0620*/ 	.word	0x0000d390


	//   ....[163]....
        /*0624*/ 	.word	0x0000d420


	//   ....[164]....
        /*0628*/ 	.word	0x0000d4c0


	//   ....[165]....
        /*062c*/ 	.word	0x0000d550


	//   ....[166]....
        /*0630*/ 	.word	0x0000d5f0


	//   ....[167]....
        /*0634*/ 	.word	0x0000d680


	//   ....[168]....
        /*0638*/ 	.word	0x0000d720


	//   ....[169]....
        /*063c*/ 	.word	0x0000d7b0


	//   ....[170]....
        /*0640*/ 	.word	0x0000d850


	//   ....[171]....
        /*0644*/ 	.word	0x0000d8e0


	//   ....[172]....
        /*0648*/ 	.word	0x0000d980


	//   ....[173]....
        /*064c*/ 	.word	0x0000da10


	//   ....[174]....
        /*0650*/ 	.word	0x0000daf0


	//   ....[175]....
        /*0654*/ 	.word	0x0000dba0


	//   ....[176]....
        /*0658*/ 	.word	0x0000dc00


	//   ....[177]....
        /*065c*/ 	.word	0x0000dcb0


	//   ....[178]....
        /*0660*/ 	.word	0x0000dd40


	//   ....[179]....
        /*0664*/ 	.word	0x0000dde0


	//   ....[180]....
        /*0668*/ 	.word	0x0000de60


	//   ....[181]....
        /*066c*/ 	.word	0x0000df00


	//   ....[182]....
        /*0670*/ 	.word	0x0000df90


	//   ....[183]....
        /*0674*/ 	.word	0x0000e030


	//   ....[184]....
        /*0678*/ 	.word	0x0000e0b0


	//   ....[185]....
        /*067c*/ 	.word	0x0000e150


	//   ....[186]....
        /*0680*/ 	.word	0x0000e1e0


	//   ....[187]....
        /*0684*/ 	.word	0x0000e280


	//   ....[188]....
        /*0688*/ 	.word	0x0000e300


	//   ....[189]....
        /*068c*/ 	.word	0x0000e390


	//   ....[190]....
        /*0690*/ 	.word	0x0000e470


	//   ....[191]....
        /*0694*/ 	.word	0x0000e530


	//   ....[192]....
        /*0698*/ 	.word	0x0000e590


	//   ....[193]....
        /*069c*/ 	.word	0x0000e640


	//   ....[194]....
        /*06a0*/ 	.word	0x0000e6a0


	//   ....[195]....
        /*06a4*/ 	.word	0x0000e760


	//   ....[196]....
        /*06a8*/ 	.word	0x0000e7c0


	//   ....[197]....
        /*06ac*/ 	.word	0x0000e880


	//   ....[198]....
        /*06b0*/ 	.word	0x0000e8e0


	//   ....[199]....
        /*06b4*/ 	.word	0x0000e9a0


	//   ....[200]....
        /*06b8*/ 	.word	0x0000ea00


	//   ....[201]....
        /*06bc*/ 	.word	0x0000eac0


	//   ....[202]....
        /*06c0*/ 	.word	0x0000eb20


	//   ....[203]....
        /*06c4*/ 	.word	0x0000ebe0


	//   ....[204]....
        /*06c8*/ 	.word	0x0000ec40


	//   ....[205]....
        /*06cc*/ 	.word	0x0000ecf0


	//   ....[206]....
        /*06d0*/ 	.word	0x0000ee00


	//----- nvinfo : EIATTR_REG_RECONFIG
	.align		4
.L_85:
        /*06d4*/ 	.byte	0x01, 0x54
	.zero		2


	//----- nvinfo : EIATTR_SYSCALL_OFFSETS
	.align		4
        /*06d8*/ 	.byte	0x04, 0x46
        /*06da*/ 	.short	(.L_87 - .L_86)


	//   ....[0]....
.L_86:
        /*06dc*/ 	.word	0x00001110


	//   ....[1]....
        /*06e0*/ 	.word	0x00008180


	//   ....[2]....
        /*06e4*/ 	.word	0x000082c0


	//   ....[3]....
        /*06e8*/ 	.word	0x000083b0


	//   ....[4]....
        /*06ec*/ 	.word	0x00009130


	//----- nvinfo : EIATTR_MBARRIER_INSTR_OFFSETS
	.align		4
.L_87:
        /*06f0*/ 	.byte	0x04, 0x39
        /*06f2*/ 	.short	(.L_89 - .L_88)


	//   ....[0]....
.L_88:
        /*06f4*/ 	.word	0x00000180
        /*06f8*/ 	.word	0x000000ff
        /*06fc*/ 	.word	0x00016800
        /*0700*/ 	.short	0x0100
        /*0702*/ 	.byte	0x08
	.zero		1


	//   ....[1]....
        /*0704*/ 	.word	0x00000190
        /*0708*/ 	.word	0x000000ff
        /*070c*/ 	.word	0x00016820
        /*0710*/ 	.short	0x0100
        /*0712*/ 	.byte	0x08
	.zero		1


	//   ....[2]....
        /*0714*/ 	.word	0x00000280
        /*0718*/ 	.word	0x000000ff
        /*071c*/ 	.word	0x00016830
        /*0720*/ 	.short	0x0100
        /*0722*/ 	.byte	0x08
	.zero		1


	//   ....[3]....
        /*0724*/ 	.word	0x00000290
        /*0728*/ 	.word	0x000000ff
        /*072c*/ 	.word	0x00016840
        /*0730*/ 	.short	0x0100
        /*0732*/ 	.byte	0x08
	.zero		1


	//   ....[4]....
        /*0734*/ 	.word	0x000002a0
        /*0738*/ 	.word	0x000000ff
        /*073c*/ 	.word	0x00016838
        /*0740*/ 	.short	0x0100
        /*0742*/ 	.byte	0x08
	.zero		1


	//   ....[5]....
        /*0744*/ 	.word	0x000002b0
        /*0748*/ 	.word	0x000000ff
        /*074c*/ 	.word	0x00016848
        /*0750*/ 	.short	0x0100
        /*0752*/ 	.byte	0x08
	.zero		1


	//   ....[6]....
        /*0754*/ 	.word	0x000003e0
        /*0758*/ 	.word	0x000000ff
        /*075c*/ 	.word	0x00016850
        /*0760*/ 	.short	0x0100
        /*0762*/ 	.byte	0x08
	.zero		1


	//   ....[7]....
        /*0764*/ 	.word	0x000003f0
        /*0768*/ 	.word	0x000000ff
        /*076c*/ 	.word	0x00016860
        /*0770*/ 	.short	0x0100
        /*0772*/ 	.byte	0x08
	.zero		1


	//   ....[8]....
        /*0774*/ 	.word	0x00000400
        /*0778*/ 	.word	0x000000ff
        /*077c*/ 	.word	0x00016858
        /*0780*/ 	.short	0x0100
        /*0782*/ 	.byte	0x08
	.zero		1


	//   ....[9]....
        /*0784*/ 	.word	0x00000410
        /*0788*/ 	.word	0x000000ff
        /*078c*/ 	.word	0x00016868
        /*0790*/ 	.short	0x0100
        /*0792*/ 	.byte	0x08
	.zero		1


	//   ....[10]....
        /*0794*/ 	.word	0x00000500
        /*0798*/ 	.word	0x000000ff
        /*079c*/ 	.word	0x00016870
        /*07a0*/ 	.short	0x0100
        /*07a2*/ 	.byte	0x06
	.zero		1


	//   ....[11]....
        /*07a4*/ 	.word	0x00000510
        /*07a8*/ 	.word	0x000000ff
        /*07ac*/ 	.word	0x00016880
        /*07b0*/ 	.short	0x0100
        /*07b2*/ 	.byte	0x06
	.zero		1


	//   ....[12]....
        /*07b4*/ 	.word	0x00000520
        /*07b8*/ 	.word	0x000000ff
        /*07bc*/ 	.word	0x00016878
        /*07c0*/ 	.short	0x0100
        /*07c2*/ 	.byte	0x06
	.zero		1


	//   ....[13]....
        /*07c4*/ 	.word	0x00000530
        /*07c8*/ 	.word	0x000000ff
        /*07cc*/ 	.word	0x00016888
        /*07d0*/ 	.short	0x0100
        /*07d2*/ 	.byte	0x06
	.zero		1


	//   ....[14]....
        /*07d4*/ 	.word	0x00000660
        /*07d8*/ 	.word	0x000000ff
        /*07dc*/ 	.word	0x00016890
        /*07e0*/ 	.short	0x0100
        /*07e2*/ 	.byte	0x08
	.zero		1


	//   ....[15]....
        /*07e4*/ 	.word	0x00000670
        /*07e8*/ 	.word	0x000000ff
        /*07ec*/ 	.word	0x000168a0
        /*07f0*/ 	.short	0x0100
        /*07f2*/ 	.byte	0x08
	.zero		1


	//   ....[16]....
        /*07f4*/ 	.word	0x00000680
        /*07f8*/ 	.word	0x000000ff
        /*07fc*/ 	.word	0x00016898
        /*0800*/ 	.short	0x0100
        /*0802*/ 	.byte	0x08
	.zero		1


	//   ....[17]....
        /*0804*/ 	.word	0x00000690
        /*0808*/ 	.word	0x000000ff
        /*080c*/ 	.word	0x000168a8
        /*0810*/ 	.short	0x0100
        /*0812*/ 	.byte	0x08
	.zero		1


	//   ....[18]....
        /*0814*/ 	.word	0x000007d0
        /*0818*/ 	.word	0x000000ff
        /*081c*/ 	.word	0x000168b0
        /*0820*/ 	.short	0x0100
        /*0822*/ 	.byte	0x08
	.zero		1


	//   ....[19]....
        /*0824*/ 	.word	0x000007e0
        /*0828*/ 	.word	0x000000ff
        /*082c*/ 	.word	0x000168c0
        /*0830*/ 	.short	0x0100
        /*0832*/ 	.byte	0x08
	.zero		1


	//   ....[20]....
        /*0834*/ 	.word	0x000007f0
        /*0838*/ 	.word	0x000000ff
        /*083c*/ 	.word	0x000168b8
        /*0840*/ 	.short	0x0100
        /*0842*/ 	.byte	0x08
	.zero		1


	//   ....[21]....
        /*0844*/ 	.word	0x00000800
        /*0848*/ 	.word	0x000000ff
        /*084c*/ 	.word	0x000168c8
        /*0850*/ 	.short	0x0100
        /*0852*/ 	.byte	0x08
	.zero		1


	//   ....[22]....
        /*0854*/ 	.word	0x00001130
        /*0858*/ 	.word	0x000000ff
        /*085c*/ 	.word	0x00016800
        /*0860*/ 	.short	0x010a
        /*0862*/ 	.byte	0x28
	.zero		1


	//   ....[23]....
        /*0864*/ 	.word	0x000011a0
        /*0868*/ 	.word	0x000000ff
        /*086c*/ 	.word	0x00016830
        /*0870*/ 	.short	0x010a
        /*0872*/ 	.byte	0x28
	.zero		1


	//   ....[24]....
        /*0874*/ 	.word	0x00001200
        /*0878*/ 	.word	0x000000ff
        /*087c*/ 	.word	0x00016830
        /*0880*/ 	.short	0x010a
        /*0882*/ 	.byte	0x28
	.zero		1


	//   ....[25]....
        /*0884*/ 	.word	0x00001d00
        /*0888*/ 	.word	0x000000ff
        /*088c*/ 	.word	0x00000000
        /*0890*/ 	.short	0x0101
        /*0892*/ 	.byte	0x04
	.zero		1


	//   ....[26]....
        /*0894*/ 	.word	0x00003ad0
        /*0898*/ 	.word	0x000000ff
        /*089c*/ 	.word	0x00016830
        /*08a0*/ 	.short	0x010a
        /*08a2*/ 	.byte	0x0a
	.zero		1


	//   ....[27]....
        /*08a4*/ 	.word	0x00003b10
        /*08a8*/ 	.word	0x000000ff
        /*08ac*/ 	.word	0x00016830
        /*08b0*/ 	.short	0x010a
        /*08b2*/ 	.byte	0x0a
	.zero		1


	//   ....[28]....
        /*08b4*/ 	.word	0x00003d50
        /*08b8*/ 	.word	0x000000ff
        /*08bc*/ 	.word	0x00016850
        /*08c0*/ 	.short	0x010a
        /*08c2*/ 	.byte	0x0a
	.zero		1


	//   ....[29]....
        /*08c4*/ 	.word	0x00003d90
        /*08c8*/ 	.word	0x000000ff
        /*08cc*/ 	.word	0x00016850
        /*08d0*/ 	.short	0x010a
        /*08d2*/ 	.byte	0x0a
	.zero		1


	//   ....[30]....
        /*08d4*/ 	.word	0x000046c0
        /*08d8*/ 	.word	0x000000ff
        /*08dc*/ 	.word	0x00000000
        /*08e0*/ 	.short	0x0101
        /*08e2*/ 	.byte	0x06
	.zero		1


	//   ....[31]....
        /*08e4*/ 	.word	0x00005b80
        /*08e8*/ 	.word	0x000000ff
        /*08ec*/ 	.word	0x00000000
        /*08f0*/ 	.short	0x0101
        /*08f2*/ 	.byte	0x05
	.zero		1


	//   ....[32]....
        /*08f4*/ 	.word	0x00005fa0
        /*08f8*/ 	.word	0x000000ff
        /*08fc*/ 	.word	0x00016850
        /*0900*/ 	.short	0x010a
        /*0902*/ 	.byte	0x05
	.zero		1


	//   ....[33]....
        /*0904*/ 	.word	0x00005fe0
        /*0908*/ 	.word	0x000000ff
        /*090c*/ 	.word	0x00016850
        /*0910*/ 	.short	0x010a
        /*0912*/ 	.byte	0x05
	.zero		1


	//   ....[34]....
        /*0914*/ 	.word	0x000065b0
        /*0918*/ 	.word	0x000000ff
        /*091c*/ 	.word	0x00000000
        /*0920*/ 	.short	0x0101
        /*0922*/ 	.byte	0x04
	.zero		1


	//   ....[35]....
        /*0924*/ 	.word	0x00006fd0
        /*0928*/ 	.word	0x000000ff
        /*092c*/ 	.word	0x00000000
        /*0930*/ 	.short	0x0101
        /*0932*/ 	.byte	0x04
	.zero		1


	//   ....[36]....
        /*0934*/ 	.word	0x00008820
        /*0938*/ 	.word	0x000000ff
        /*093c*/ 	.word	0x00016840
        /*0940*/ 	.short	0x010a
        /*0942*/ 	.byte	0x2d
	.zero		1


	//   ....[37]....
        /*0944*/ 	.word	0x00008ed0
        /*0948*/ 	.word	0x000000ff
        /*094c*/ 	.word	0x00016830
        /*0950*/ 	.short	0x0107
        /*0952*/ 	.byte	0x2d
	.zero		1


	//   ....[38]....
        /*0954*/ 	.word	0x00008f60
        /*0958*/ 	.word	0x000000ff
        /*095c*/ 	.word	0x00016830
        /*0960*/ 	.short	0x0101
        /*0962*/ 	.byte	0x2d
	.zero		1


	//   ....[39]....
        /*0964*/ 	.word	0x00009bf0
        /*0968*/ 	.word	0x000000ff
        /*096c*/ 	.word	0x00016800
        /*0970*/ 	.short	0x0107
        /*0972*/ 	.byte	0x2d
	.zero		1


	//   ....[40]....
        /*0974*/ 	.word	0x00009c30
        /*0978*/ 	.word	0x000000ff
        /*097c*/ 	.word	0x00016800
        /*0980*/ 	.short	0x0101
        /*0982*/ 	.byte	0x2d
	.zero		1


	//   ....[41]....
        /*0984*/ 	.word	0x00009c40
        /*0988*/ 	.word	0x000000ff
        /*098c*/ 	.word	0x00016820
        /*0990*/ 	.short	0x010a
        /*0992*/ 	.byte	0x2d
	.zero		1


	//   ....[42]....
        /*0994*/ 	.word	0x0000a020
        /*0998*/ 	.word	0x00000007
        /*099c*/ 	.word	0x00016840
        /*09a0*/ 	.short	0x010a
        /*09a2*/ 	.byte	0x3f
	.zero		1


	//   ....[43]....
        /*09a4*/ 	.word	0x0000a500
        /*09a8*/ 	.word	0x00000007
        /*09ac*/ 	.word	0x00016830
        /*09b0*/ 	.short	0x0107
        /*09b2*/ 	.byte	0x3f
	.zero		1


	//   ....[44]....
        /*09b4*/ 	.word	0x0000a5d0
        /*09b8*/ 	.word	0x00000007
        /*09bc*/ 	.word	0x00016830
        /*09c0*/ 	.short	0x0101
        /*09c2*/ 	.byte	0x3f
	.zero		1


	//   ....[45]....
        /*09c4*/ 	.word	0x0000a630
        /*09c8*/ 	.word	0x00000007
        /*09cc*/ 	.word	0x00016860
        /*09d0*/ 	.short	0x010a
        /*09d2*/ 	.byte	0x3f
	.zero		1


	//   ....[46]....
        /*09d4*/ 	.word	0x0000aa20
        /*09d8*/ 	.word	0x00000007
        /*09dc*/ 	.word	0x00016850
        /*09e0*/ 	.short	0x0107
        /*09e2*/ 	.byte	0x3f
	.zero		1


	//   ....[47]....
        /*09e4*/ 	.word	0x0000abb0
        /*09e8*/ 	.word	0x00000007
        /*09ec*/ 	.word	0x00016850
        /*09f0*/ 	.short	0x0101
        /*09f2*/ 	.byte	0x3f
	.zero		1


	//   ....[48]....
        /*09f4*/ 	.word	0x0000ad50
        /*09f8*/ 	.word	0x00000000
        /*09fc*/ 	.word	0x00016860
        /*0a00*/ 	.short	0x010a
        /*0a02*/ 	.byte	0x3f
	.zero		1


	//   ....[49]....
        /*0a04*/ 	.word	0x0000b170
        /*0a08*/ 	.word	0x00000000
        /*0a0c*/ 	.word	0x00016850
        /*0a10*/ 	.short	0x0107
        /*0a12*/ 	.byte	0x3f
	.zero		1


	//   ....[50]....
        /*0a14*/ 	.word	0x0000b250
        /*0a18*/ 	.word	0x00000000
        /*0a1c*/ 	.word	0x00016850
        /*0a20*/ 	.short	0x0101
        /*0a22*/ 	.byte	0x3f
	.zero		1


	//   ....[51]....
        /*0a24*/ 	.word	0x0000b2e0
        /*0a28*/ 	.word	0x00000007
        /*0a2c*/ 	.word	0x00016820
        /*0a30*/ 	.short	0x010a
        /*0a32*/ 	.byte	0x3f
	.zero		1


	//   ....[52]....
        /*0a34*/ 	.word	0x0000b440
        /*0a38*/ 	.word	0x00000005
        /*0a3c*/ 	.word	0x00016840
        /*0a40*/ 	.short	0x010a
        /*0a42*/ 	.byte	0x3f
	.zero		1


	//   ....[53]....
        /*0a44*/ 	.word	0x0000b4e0
        /*0a48*/ 	.word	0x00000003
        /*0a4c*/ 	.word	0x00016840
        /*0a50*/ 	.short	0x010a
        /*0a52*/ 	.byte	0x3f
	.zero		1


	//   ....[54]....
        /*0a54*/ 	.word	0x0000b520
        /*0a58*/ 	.word	0x00000005
        /*0a5c*/ 	.word	0x00016860
        /*0a60*/ 	.short	0x010a
        /*0a62*/ 	.byte	0x3f
	.zero		1


	//   ....[55]....
        /*0a64*/ 	.word	0x0000b560
        /*0a68*/ 	.word	0x00000003
        /*0a6c*/ 	.word	0x00016860
        /*0a70*/ 	.short	0x010a
        /*0a72*/ 	.byte	0x3f
	.zero		1


	//   ....[56]....
        /*0a74*/ 	.word	0x0000b5d0
        /*0a78*/ 	.word	0x00000003
        /*0a7c*/ 	.word	0x00016800
        /*0a80*/ 	.short	0x010a
        /*0a82*/ 	.byte	0x3f
	.zero		1


	//   ....[57]....
        /*0a84*/ 	.word	0x0000b630
        /*0a88*/ 	.word	0x00000003
        /*0a8c*/ 	.word	0x00016830
        /*0a90*/ 	.short	0x010a
        /*0a92*/ 	.byte	0x3f
	.zero		1


	//   ....[58]....
        /*0a94*/ 	.word	0x0000b690
        /*0a98*/ 	.word	0x00000009
        /*0a9c*/ 	.word	0x00016830
        /*0aa0*/ 	.short	0x010a
        /*0aa2*/ 	.byte	0x3f
	.zero		1


	//   ....[59]....
        /*0aa4*/ 	.word	0x0000b6f0
        /*0aa8*/ 	.word	0x00000009
        /*0aac*/ 	.word	0x00016850
        /*0ab0*/ 	.short	0x010a
        /*0ab2*/ 	.byte	0x3f
	.zero		1


	//   ....[60]....
        /*0ab4*/ 	.word	0x0000b750
        /*0ab8*/ 	.word	0x00000003
        /*0abc*/ 	.word	0x00016850
        /*0ac0*/ 	.short	0x010a
        /*0ac2*/ 	.byte	0x3f
	.zero		1


	//   ....[61]....
        /*0ac4*/ 	.word	0x0000b830
        /*0ac8*/ 	.word	0x00000002
        /*0acc*/ 	.word	0x00016840
        /*0ad0*/ 	.short	0x010a
        /*0ad2*/ 	.byte	0x3f
	.zero		1


	//   ....[62]....
        /*0ad4*/ 	.word	0x0000d020
        /*0ad8*/ 	.word	0x00000003
        /*0adc*/ 	.word	0x00016820
        /*0ae0*/ 	.short	0x010a
        /*0ae2*/ 	.byte	0x3f
	.zero		1


	//   ....[63]....
        /*0ae4*/ 	.word	0x0000d070
        /*0ae8*/ 	.word	0x00000007
        /*0aec*/ 	.word	0x00016840
        /*0af0*/ 	.short	0x010a
        /*0af2*/ 	.byte	0x3f
	.zero		1


	//   ....[64]....
        /*0af4*/ 	.word	0x0000da40
        /*0af8*/ 	.word	0x00000007
        /*0afc*/ 	.word	0x00016860
        /*0b00*/ 	.short	0x010a
        /*0b02*/ 	.byte	0x3f
	.zero		1


	//   ....[65]....
        /*0b04*/ 	.word	0x0000e3c0
        /*0b08*/ 	.word	0x00000000
        /*0b0c*/ 	.word	0x00016860
        /*0b10*/ 	.short	0x010a
        /*0b12*/ 	.byte	0x3f
	.zero		1


	//   ....[66]....
        /*0b14*/ 	.word	0x0000ed20
        /*0b18*/ 	.word	0x00000007
        /*0b1c*/ 	.word	0x00016820
        /*0b20*/ 	.short	0x010a
        /*0b22*/ 	.byte	0x3f
	.zero		1


	//   ....[67]....
        /*0b24*/ 	.word	0x0000eec0
        /*0b28*/ 	.word	0x00000005
        /*0b2c*/ 	.word	0x00016840
        /*0b30*/ 	.short	0x010a
        /*0b32*/ 	.byte	0x3f
	.zero		1


	//   ....[68]....
        /*0b34*/ 	.word	0x0000ef10
        /*0b38*/ 	.word	0x00000003
        /*0b3c*/ 	.word	0x00016840
        /*0b40*/ 	.short	0x010a
        /*0b42*/ 	.byte	0x3f
	.zero		1


	//   ....[69]....
        /*0b44*/ 	.word	0x0000ef60
        /*0b48*/ 	.word	0x00000005
        /*0b4c*/ 	.word	0x00016860
        /*0b50*/ 	.short	0x010a
        /*0b52*/ 	.byte	0x3f
	.zero		1


	//----- nvinfo : EIATTR_NUM_MBARRIERS
	.align		4
.L_89:
        /*0b54*/ 	.byte	0x03, 0x38
        /*0b56*/ 	.short	0x0016


	//----- nvinfo : EIATTR_EXIT_INSTR_OFFSETS
	.align		4
        /*0b58*/ 	.byte	0x04, 0x1c
        /*0b5a*/ 	.short	(.L_91 - .L_90)


	//   ....[0]....
.L_90:
        /*0b5c*/ 	.word	0x0000b5b0


	//----- nvinfo : EIATTR_MAX_THREADS
	.align		4
.L_91:
        /*0b60*/ 	.byte	0x04, 0x05
        /*0b62*/ 	.short	(.L_93 - .L_92)
.L_92:
        /*0b64*/ 	.word	0x00000200
        /*0b68*/ 	.word	0x00000001
        /*0b6c*/ 	.word	0x00000001


	//----- nvinfo : EIATTR_CRS_STACK_SIZE
	.align		4
.L_93:
        /*0b70*/ 	.byte	0x04, 0x1e
        /*0b72*/ 	.short	(.L_95 - .L_94)
.L_94:
        /*0b74*/ 	.word	0x00000000


	//----- nvinfo : EIATTR_CBANK_PARAM_SIZE
	.align		4
.L_95:
        /*0b78*/ 	.byte	0x03, 0x19
        /*0b7a*/ 	.short	0x0a70


	//----- nvinfo : EIATTR_PARAM_CBANK
	.align		4
        /*0b7c*/ 	.byte	0x04, 0x0a
        /*0b7e*/ 	.short	(.L_97 - .L_96)
	.align		4
.L_96:
        /*0b80*/ 	.word	index@(.nv.constant0._ZN7cutlass13device_kernelIN5flash11enable_sm90INS1_16FlashAttnFwdSm90INS1_25CollectiveMainloopFwdSm90ILi2EN4cute5tupleIJNS5_1CILi1EEES8_S8_EEENS6_IJNS7_ILi192EEENS7_ILi128EEENS7_ILi64EEEEEELi64ENS_10bfloat16_tEfNS_4arch4Sm90ELb0ELb0ELb1ELb0ELb1ELb0ELb0ELb1ELb1ELb1ELb1ELb0EEENS1_21CollectiveEpilogueFwdINS6_IJSA_SC_SB_EEES9_SE_SG_Li384ELb0ELb1ELb1ELb0EEENS1_19SingleTileSchedulerILb0ELb1ELb1ELi192EEEEEEEEEvNT_6ParamsE)
        /*0b84*/ 	.short	0x0210
        /*0b86*/ 	.short	0x0a70


	//----- nvinfo : EIATTR_SW_WAR
	.align		4
.L_97:
        /*0b88*/ 	.byte	0x04, 0x36
        /*0b8a*/ 	.short	(.L_99 - .L_98)
.L_98:
        /*0b8c*/ 	.word	0x00000008
.L_99:


//--------------------- .nv.info._ZN7cutlass13device_kernelIN5flash11enable_sm90INS1_16FlashAttnFwdSm90INS1_25CollectiveMainloopFwdSm90ILi2EN4cute5tupleIJNS5_1CILi1EEES8_S8_EEENS6_IJNS7_ILi192EEENS7_ILi128EEENS7_ILi64EEEEEELi64ENS_10bfloat16_tEfNS_4arch4Sm90ELb0ELb0ELb1ELb1ELb1ELb0ELb0ELb1ELb1ELb1ELb1ELb0EEENS1_21CollectiveEpilogueFwdINS6_IJSA_SC_SB_EEES9_SE_SG_Li384ELb1ELb1ELb1ELb0EEENS1_36VarlenDynamicPersistentTileSchedulerILi192ELi128ELi384ELi128ELb1ELb1ELb1ELb0ELb1ELb1EEEEEEEEEvNT_6ParamsE --------------------------
	.section	.nv.info._ZN7cutlass13device_kernelIN5flash11enable_sm90INS1_16FlashAttnFwdSm90INS1_25CollectiveMainloopFwdSm90ILi2EN4cute5tupleIJNS5_1CILi1EEES8_S8_EEENS6_IJNS7_ILi192EEENS7_ILi128EEENS7_ILi64EEEEEELi64ENS_10bfloat16_tEfNS_4arch4Sm90ELb0ELb0ELb1ELb1ELb1ELb0ELb0ELb1ELb1ELb1ELb1ELb0EEENS1_21CollectiveEpilogueFwdINS6_IJSA_SC_SB_EEES9_SE_SG_Li384ELb1ELb1ELb1ELb0EEENS1_36VarlenDynamicPersistentTileSchedulerILi192ELi128ELi384ELi128ELb1ELb1ELb1ELb0ELb1ELb1EEEEEEEEEvNT_6ParamsE,"",@"SHT_CUDA_INFO"
	.sectionflags	@""
	.align	4


	//----- nvinfo : EIATTR_CUDA_API_VERSION
	.align		4
        /*0000*/ 	.byte	0x04, 0x37
        /*0002*/ 	.short	(.L_101 - .L_100)
.L_100:
        /*0004*/ 	.word	0x00000082


	//----- nvinfo : EIATTR_KPARAM_INFO
	.align		4
.L_101:
        /*0008*/ 	.byte	0x04, 0x17
        /*000a*/ 	.short	(.L_103 - .L_102)
.L_102:
        /*000c*/ 	.word	0x00000000
        /*0010*/ 	.short	0x0000
        /*0012*/ 	.short	0x0070
        /*0014*/ 	.byte	0x00, 0xf0, 0x01, 0x2a


	//----- nvinfo : EIATTR_SPARSE_MMA_MASK
	.align		4
.L_103:
        /*0018*/ 	.byte	0x03, 0x50
        /*001a*/ 	.short	0x0000


	//----- nvinfo : EIATTR_MAXREG_COUNT
	.align		4
        /*001c*/ 	.byte	0x03, 0x1b
        /*001e*/ 	.short	0x0080


	//----- nvinfo : EIATTR_NUM_BARRIERS
	.align		4
        /*0020*/ 	.byte	0x02, 0x4c
        /*0022*/ 	.byte	0x10
	.zero		1


	//----- nvinfo : EIATTR_EXTERNS
	.align		4
        /*0024*/ 	.byte	0x04, 0x0f
        /*0026*/ 	.short	(.L_105 - .L_104)


	//   ....[0]....
	.align		4
.L_104:
        /*0028*/ 	.word	index@(__assertfail)


	//----- nvinfo : EIATTR_ANNOTATIONS
	.align		4
.L_105:
        /*002c*/ 	.byte	0x04, 0x55
        /*002e*/ 	.short	(.L_107 - .L_106)


	//   ....[0]....
.L_106:
        /*0030*/ 	.word	0x00000001
        /*0034*/ 	.byte	0x60, 0x08, 0x00, 0x00, 0x01, 0x00, 0x00, 0x00, 0xb0, 0x09, 0x00, 0x00, 0x01, 0x00, 0x00, 0x00
        /* <DEDUP_REMOVED lines=44> */
        /*0304*/ 	.byte	0xb0, 0xec, 0x00, 0x00


	//----- nvinfo : EIATTR_MERCURY_ISA_VERSION
	.align		4
.L_107:
        /*0308*/ 	.byte	0x03, 0x5f
        /*030a*/ 	.short	0x0101


	//----- nvinfo : EIATTR_UNUSED_LOAD_BYTE_OFFSET
	.align		4
        /*030c*/ 	.byte	0x04, 0x44
        /*030e*/ 	.short	(.L_109 - .L_108)


	//   ....[0]....
.L_108:
        /*0310*/ 	.word	0x00000960
        /*0314*/ 	.word	0x0000fff0


	//   ....[1]....
        /*0318*/ 	.word	0x00006e90
        /*031c*/ 	.word	0x0000fff0


	//----- nvinfo : EIATTR_INT_WARP_WIDE_INSTR_OFFSETS
	.align		4
.L_109:
        /*0320*/ 	.byte	0x04, 0x31
        /*0322*/ 	.short	(.L_111 - .L_110)


	//   ....[0]....
.L_110:
        /*0324*/ 	.word	0x000000c0


	//   ....[1]....
        /*0328*/ 	.word	0x000000d0


	//   ....[2]....
        /*032c*/ 	.word	0x00000170


	//   ....[3]....
        /*0330*/ 	.word	0x0000a630


	//   ....[4]....
        /*0334*/ 	.word	0x0000a6c0


	//   ....[5]....
        /*0338*/ 	.word	0x0000d7e0


	//   ....[6]....
        /*033c*/ 	.word	0x0000d870


	//----- nvinfo : EIATTR_COOP_GROUP_MASK_REGIDS
	.align		4
.L_111:
        /*0340*/ 	.byte	0x04, 0x29
        /*0342*/ 	.short	(.L_113 - .L_112)


	//   ....[0]....
.L_112:
        /*0344*/ 	.word	0xffffffff


	//   ....[1]....
        /*0348*/ 	.word	0xffffffff


	//   ....[2]....
        /*034c*/ 	.word	0xffffffff


	//   ....[3]....
        /*0350*/ 	.word	0xffffffff


	//   ....[4]....
        /*0354*/ 	.word	0xffffffff


	//   ....[5]....
        /*0358*/ 	.word	0xffffffff


	//   ....[6]....
        /*035c*/ 	.word	0xffffffff


	//   ....[7]....
        /*0360*/ 	.word	0xffffffff


	//   ....[8]....
        /*0364*/ 	.word	0xffffffff


	//   ....[9]....
        /*0368*/ 	.word	0xffffffff


	//   ....[10]....
        /*036c*/ 	.word	0xffffffff


	//   ....[11]....
        /*0370*/ 	.word	0xffffffff


	//   ....[12]....
        /*0374*/ 	.word	0xffffffff


	//   ....[13]....
        /*0378*/ 	.word	0xffffffff


	//   ....[14]....
        /*037c*/ 	.word	0xffffffff


	//   ....[15]....
        /*0380*/ 	.word	0xffffffff


	//   ....[16]....
        /*0384*/ 	.word	0xffffffff


	//   ....[17]....
        /*0388*/ 	.word	0xffffffff


	//   ....[18]....
        /*038c*/ 	.word	0xffffffff


	//   ....[19]....
        /*0390*/ 	.word	0xffffffff


	//   ....[20]....
        /*0394*/ 	.word	0xffffffff


	//   ....[21]....
        /*0398*/ 	.word	0xffffffff


	//   ....[22]....
        /*039c*/ 	.word	0xffffffff


	//   ....[23]....
        /*03a0*/ 	.word	0xffffffff


	//   ....[24]....
        /*03a4*/ 	.word	0xffffffff


	//   ....[25]....
        /*03a8*/ 	.word	0xffffffff


	//   ....[26]....
        /*03ac*/ 	.word	0xffffffff


	//   ....[27]....
        /*03b0*/ 	.word	0xffffffff


	//   ....[28]....
        /*03b4*/ 	.word	0xffffffff


	//   ....[29]....
        /*03b8*/ 	.word	0xffffffff


	//   ....[30]....
        /*03bc*/ 	.word	0xffffffff


	//   ....[31]....
        /*03c0*/ 	.word	0xffffffff


	//   ....[32]....
        /*03c4*/ 	.word	0xffffffff


	//   ....[33]....
        /*03c8*/ 	.word	0xffffffff


	//   ....[34]....
        /*03cc*/ 	.word	0xffffffff


	//   ....[35]....
        /*03d0*/ 	.word	0xffffffff


	//   ....[36]....
        /*03d4*/ 	.word	0xffffffff


	//   ....[37]....
        /*03d8*/ 	.word	0xffffffff


	//   ....[38]....
        /*03dc*/ 	.word	0xffffffff


	//   ....[39]....
        /*03e0*/ 	.word	0xffffffff


	//   ....[40]....
        /*03e4*/ 	.word	0xffffffff


	//   ....[41]....
        /*03e8*/ 	.word	0xffffffff


	//   ....[42]....
        /*03ec*/ 	.word	0xffffffff


	//   ....[43]....
        /*03f0*/ 	.word	0xffffffff


	//   ....[44]....
        /*03f4*/ 	.word	0xffffffff


	//   ....[45]....
        /*03f8*/ 	.word	0xffffffff


	//   ....[46]....
        /*03fc*/ 	.word	0xffffffff


	//   ....[47]....
        /*0400*/ 	.word	0xffffffff


	//   ....[48]....
        /*0404*/ 	.word	0xffffffff


	//   ....[49]....
        /*0408*/ 	.word	0xffffffff


	//   ....[50]....
        /*040c*/ 	.word	0xffffffff


	//   ....[51]....
        /*0410*/ 	.word	0xffffffff


	//   ....[52]....
        /*0414*/ 	.word	0xffffffff


	//   ....[53]....
        /*0418*/ 	.word	0xffffffff


	//   ....[54]....
        /*041c*/ 	.word	0xffffffff


	//   ....[55]....
        /*0420*/ 	.word	0xffffffff


	//   ....[56]....
        /*0424*/ 	.word	0xffffffff


	//   ....[57]....
        /*0428*/ 	.word	0xffffffff


	//   ....[58]....
        /*042c*/ 	.word	0xffffffff


	//   ....[59]....
        /*0430*/ 	.word	0xffffffff


	//   ....[60]....
        /*0434*/ 	.word	0xffffffff


	//   ....[61]....
        /*0438*/ 	.word	0xffffffff


	//   ....[62]....
        /*043c*/ 	.word	0xffffffff


	//   ....[63]....
        /*0440*/ 	.word	0xffffffff


	//   ....[64]....
        /*0444*/ 	.word	0xffffffff


	//   ....[65]....
        /*0448*/ 	.word	0xffffffff


	//   ....[66]....
        /*044c*/ 	.word	0xffffffff


	//   ....[67]....
        /*0450*/ 	.word	0xffffffff


	//   ....[68]....
        /*0454*/ 	.word	0xffffffff


	//   ....[69]....
        /*0458*/ 	.word	0xffffffff


	//   ....[70]....
        /*045c*/ 	.word	0xffffffff


	//   ....[71]....
        /*0460*/ 	.word	0xffffffff


	//   ....[72]....
        /*0464*/ 	.word	0xffffffff


	//   ....[73]....
        /*0468*/ 	.word	0xffffffff


	//   ....[74]....
        /*046c*/ 	.word	0xffffffff


	//   ....[75]....
        /*0470*/ 	.word	0xffffffff


	//   ....[76]....
        /*0474*/ 	.word	0xffffffff


	//   ....[77]....
        /*0478*/ 	.word	0xffffffff


	//   ....[78]....
        /*047c*/ 	.word	0xffffffff


	//   ....[79]....
        /*0480*/ 	.word	0xffffffff


	//   ....[80]....
        /*0484*/ 	.word	0xffffffff


	//   ....[81]....
        /*0488*/ 	.word	0xffffffff


	//   ....[82]....
        /*048c*/ 	.word	0xffffffff


	//   ....[83]....
        /*0490*/ 	.word	0xffffffff


	//   ....[84]....
        /*0494*/ 	.word	0xffffffff


	//   ....[85]....
        /*0498*/ 	.word	0xffffffff


	//   ....[86]....
        /*049c*/ 	.word	0xffffffff


	//   ....[87]....
        /*04a0*/ 	.word	0xffffffff


	//   ....[88]....
        /*04a4*/ 	.word	0xffffffff


	//   ....[89]....
        /*04a8*/ 	.word	0xffffffff


	//   ....[90]....
        /*04ac*/ 	.word	0xffffffff


	//   ....[91]....
        /*04b0*/ 	.word	0xffffffff


	//   ....[92]....
        /*04b4*/ 	.word	0xffffffff


	//   ....[93]....
        /*04b8*/ 	.word	0xffffffff


	//   ....[94]....
        /*04bc*/ 	.word	0xffffffff


	//   ....[95]....
        /*04c0*/ 	.word	0xffffffff


	//   ....[96]....
        /*04c4*/ 	.word	0xffffffff


	//   ....[97]....
        /*04c8*/ 	.word	0xffffffff


	//   ....[98]....
        /*04cc*/ 	.word	0xffffffff


	//   ....[99]....
        /*04d0*/ 	.word	0xffffffff


	//   ....[100]....
        /*04d4*/ 	.word	0xffffffff


	//   ....[101]....
        /*04d8*/ 	.word	0xffffffff


	//   ....[102]....
        /*04dc*/ 	.word	0xffffffff


	//   ....[103]....
        /*04e0*/ 	.word	0xffffffff


	//   ....[104]....
        /*04e4*/ 	.word	0xffffffff


	//   ....[105]....
        /*04e8*/ 	.word	0xffffffff


	//   ....[106]....
        /*04ec*/ 	.word	0xffffffff


	//   ....[107]....
        /*04f0*/ 	.word	0xffffffff


	//   ....[108]....
        /*04f4*/ 	.word	0xffffffff


	//   ....[109]....
        /*04f8*/ 	.word	0xffffffff


	//   ....[110]....
        /*04fc*/ 	.word	0xffffffff


	//   ....[111]....
        /*0500*/ 	.word	0xffffffff


	//   ....[112]....
        /*0504*/ 	.word	0xffffffff


	//   ....[113]....
        /*0508*/ 	.word	0xffffffff


	//   ....[114]....
        /*050c*/ 	.word	0xffffffff


	//   ....[115]....
        /*0510*/ 	.word	0xffffffff


	//   ....[116]....
        /*0514*/ 	.word	0xffffffff


	//   ....[117]....
        /*0518*/ 	.word	0xffffffff


	//   ....[118]....
        /*051c*/ 	.word	0xffffffff


	//   ....[119]....
        /*0520*/ 	.word	0xffffffff


	//   ....[120]....
        /*0524*/ 	.word	0xffffffff


	//   ....[121]....
        /*0528*/ 	.word	0xffffffff


	//   ....[122]....
        /*052c*/ 	.word	0xffffffff


	//   ....[123]....
        /*0530*/ 	.word	0xffffffff


	//   ....[124]....
        /*0534*/ 	.word	0xffffffff


	//   ....[125]....
        /*0538*/ 	.word	0xffffffff


	//   ....[126]....
        /*053c*/ 	.word	0xffffffff


	//   ....[127]....
        /*0540*/ 	.word	0xffffffff


	//   ....[128]....
        /*0544*/ 	.word	0xffffffff


	//   ....[129]....
        /*0548*/ 	.word	0xffffffff


	//   ....[130]....
        /*054c*/ 	.word	0xffffffff


	//   ....[131]....
        /*0550*/ 	.word	0xffffffff


	//   ....[132]....
        /*0554*/ 	.word	0xffffffff


	//   ....[133]....
        /*0558*/ 	.word	0xffffffff


	//   ....[134]....
        /*055c*/ 	.word	0xffffffff


	//   ....[135]....
        /*0560*/ 	.word	0xffffffff


	//   ....[136]....
        /*0564*/ 	.word	0xffffffff


	//   ....[137]....
        /*0568*/ 	.word	0xffffffff


	//   ....[138]....
        /*056c*/ 	.word	0xffffffff


	//   ....[139]....
        /*0570*/ 	.word	0xffffffff


	//   ....[140]....
        /*0574*/ 	.word	0xffffffff


	//   ....[141]....
        /*0578*/ 	.word	0xffffffff


	//   ....[142]....
        /*057c*/ 	.word	0xffffffff


	//   ....[143]....
        /*0580*/ 	.word	0xffffffff


	//   ....[144]....
        /*0584*/ 	.word	0xffffffff


	//   ....[145]....
        /*0588*/ 	.word	0xffffffff


	//   ....[146]....
        /*058c*/ 	.word	0xffffffff


	//   ....[147]....
        /*0590*/ 	.word	0xffffffff


	//   ....[148]....
        /*0594*/ 	.word	0xffffffff


	//   ....[149]....
        /*0598*/ 	.word	0xffffffff


	//   ....[150]....
        /*059c*/ 	.word	0xffffffff


	//   ....[151]....
        /*05a0*/ 	.word	0xffffffff


	//   ....[152]....
        /*05a4*/ 	.word	0xffffffff


	//   ....[153]....
        /*05a8*/ 	.word	0xffffffff


	//   ....[154]....
        /*05ac*/ 	.word	0xffffffff


	//   ....[155]....
        /*05b0*/ 	.word	0xffffffff


	//   ....[156]....
        /*05b4*/ 	.word	0xffffffff


	//   ....[157]....
        /*05b8*/ 	.word	0xffffffff


	//   ....[158]....
        /*05bc*/ 	.word	0xffffffff


	//   ....[159]....
        /*05c0*/ 	.word	0xffffffff


	//   ....[160]....
        /*05c4*/ 	.word	0xffffffff


	//   ....[161]....
        /*05c8*/ 	.word	0xffffffff


	//   ....[162]....
        /*05cc*/ 	.word	0xffffffff


	//   ....[163]....
        /*05d0*/ 	.word	0xffffffff


	//   ....[164]....
        /*05d4*/ 	.word	0xffffffff


	//   ....[165]....
        /*05d8*/ 	.word	0xffffffff


	//   ....[166]....
        /*05dc*/ 	.word	0xffffffff


	//   ....[167]....
        /*05e0*/ 	.word	0x0500000f


	//   ....[168]....
        /*05e4*/ 	.word	0x0500000f


	//   ....[169]....
        /*05e8*/ 	.word	0x0500000f


	//   ....[170]....
        /*05ec*/ 	.word	0x0500000f


	//   ....[171]....
        /*05f0*/ 	.word	0x0500000f


	//   ....[172]....
        /*05f4*/ 	.word	0x0500000f


	//   ....[173]....
        /*05f8*/ 	.word	0x0500000f


	//   ....[174]....
        /*05fc*/ 	.word	0x0500000f


	//   ....[175]....
        /*0600*/ 	.word	0x0500000f


	//   ....[176]....
        /*0604*/ 	.word	0x0500000f


	//   ....[177]....
        /*0608*/ 	.word	0x0500000f


	//   ....[178]....
        /*060c*/ 	.word	0x0500000f


	//   ....[179]....
        /*0610*/ 	.word	0x0500000f


	//   ....[180]....
        /*0614*/ 	.word	0x0500000f


	//   ....[181]....
        /*0618*/ 	.word	0x0500000f


	//   ....[182]....
        /*061c*/ 	.word	0x0500000f


	//   ....[183]....
        /*0620*/ 	.word	0x0500000f


	//   ....[184]....
        /*0624*/ 	.word	0x0500000f


	//   ....[185]....
        /*0628*/ 	.word	0x0500000f


	//   ....[186]....
        /*062c*/ 	.word	0x0500000f


	//   ....[187]....
        /*0630*/ 	.word	0x0500000f


	//   ....[188]....
        /*0634*/ 	.word	0x0500000f


	//   ....[189]....
        /*0638*/ 	.word	0x0500000f


	//   ....[190]....
        /*063c*/ 	.word	0x0500000f


	//   ....[191]....
        /*0640*/ 	.word	0x0500000f


	//   ....[192]....
        /*0644*/ 	.word	0x0500000f


	//   ....[193]....
        /*0648*/ 	.word	0x0500000f


	//   ....[194]....
        /*064c*/ 	.word	0x0500000f


	//   ....[195]....
        /*0650*/ 	.word	0x0500000f


	//   ....[196]....
        /*0654*/ 	.word	0x0500000f


	//   ....[197]....
        /*0658*/ 	.word	0x0500000f


	//   ....[198]....
        /*065c*/ 	.word	0x0500000f


	//   ....[199]....
        /*0660*/ 	.word	0x0500000f


	//   ....[200]....
        /*0664*/ 	.word	0x0500000f


	//   ....[201]....
        /*0668*/ 	.word	0x0500000f


	//   ....[202]....
        /*066c*/ 	.word	0x0500000f


	//   ....[203]....
        /*0670*/ 	.word	0x0500000f


	//   ....[204]....
        /*0674*/ 	.word	0x0500000f


	//   ....[205]....
        /*0678*/ 	.word	0x0500000f


	//   ....[206]....
        /*067c*/ 	.word	0x0500000f


	//   ....[207]....
        /*0680*/ 	.word	0x0500000f


	//   ....[208]....
        /*0684*/ 	.word	0x0500000f


	//   ....[209]....
        /*0688*/ 	.word	0x0500000f


	//   ....[210]....
        /*068c*/ 	.word	0x0500000f


	//   ....[211]....
        /*0690*/ 	.word	0x0500000f


	//   ....[212]....
        /*0694*/ 	.word	0x0500000f


	//   ....[213]....
        /*0698*/ 	.word	0x0500000f


	//   ....[214]....
        /*069c*/ 	.word	0x0500000f


	//   ....[215]....
        /*06a0*/ 	.word	0x0500000f


	//   ....[216]....
        /*06a4*/ 	.word	0x0500000f


	//   ....[217]....
        /*06a8*/ 	.word	0x0500000f


	//   ....[218]....
        /*06ac*/ 	.word	0x0500000f


	//   ....[219]....
        /*06b0*/ 	.word	0x0500000f


	//   ....[220]....
        /*06b4*/ 	.word	0x0500000f


	//   ....[221]....
        /*06b8*/ 	.word	0x0500000f


	//   ....[222]....
        /*06bc*/ 	.word	0x0500000f


	//   ....[223]....
        /*06c0*/ 	.word	0x0500000f


	//   ....[224]....
        /*06c4*/ 	.word	0x0500000f


	//   ....[225]....
        /*06c8*/ 	.word	0x0500000f


	//   ....[226]....
        /*06cc*/ 	.word	0x0500000f


	//   ....[227]....
        /*06d0*/ 	.word	0x0500000f


	//   ....[228]....
        /*06d4*/ 	.word	0x0500000f


	//   ....[229]....
        /*06d8*/ 	.word	0x0500000f


	//   ....[230]....
        /*06dc*/ 	.word	0x0500000f


	//   ....[231]....
        /*06e0*/ 	.word	0x0500000f


	//   ....[232]....
        /*06e4*/ 	.word	0x0500000f


	//   ....[233]....
        /*06e8*/ 	.word	0x0500000f


	//   ....[234]....
        /*06ec*/ 	.word	0x0500000f


	//   ....[235]....
        /*06f0*/ 	.word	0x0500000f


	//   ....[236]....
        /*06f4*/ 	.word	0x0500000f


	//   ....[237]....
        /*06f8*/ 	.word	0x0500000f


	//   ....[238]....
        /*06fc*/ 	.word	0x0500000f


	//   ....[239]....
        /*0700*/ 	.word	0x0500000f


	//   ....[240]....
        /*0704*/ 	.word	0x0500000f


	//   ....[241]....
        /*0708*/ 	.word	0x0500000f


	//   ....[242]....
        /*070c*/ 	.word	0x0500000f


	//   ....[243]....
        /*0710*/ 	.word	0x0500000f


	//   ....[244]....
        /*0714*/ 	.word	0x0500000f


	//   ....[245]....
        /*0718*/ 	.word	0x0500000f


	//   ....[246]....
        /*071c*/ 	.word	0x0500000f


	//   ....[247]....
        /*0720*/ 	.word	0x0500000f


	//   ....[248]....
        /*0724*/ 	.word	0x0500000f


	//   ....[249]....
        /*0728*/ 	.word	0x0500000f


	//   ....[250]....
        /*072c*/ 	.word	0x0500000f


	//   ....[251]....
        /*0730*/ 	.word	0x0500000f


	//   ....[252]....
        /*0734*/ 	.word	0x0500000f


	//   ....[253]....
        /*0738*/ 	.word	0x0500000f


	//   ....[254]....
        /*073c*/ 	.word	0x0500000f


	//   ....[255]....
        /*0740*/ 	.word	0x0500000f


	//   ....[0]....
        /*0744*/ 	.word	0x0500000f


	//   ....[1]....
        /*0748*/ 	.word	0x0500000f


	//   ....[2]....
        /*074c*/ 	.word	0x0500000f


	//   ....[3]....
        /*0750*/ 	.word	0x0500000f


	//   ....[4]....
        /*0754*/ 	.word	0x0500000f


	//   ....[5]....
        /*0758*/ 	.word	0x0500000f


	//   ....[6]....
        /*075c*/ 	.word	0x0500000f


	//   ....[7]....
        /*0760*/ 	.word	0x0500000f


	//   ....[8]....
        /*0764*/ 	.word	0x0500000f


	//   ....[9]....
        /*0768*/ 	.word	0x0500000f


	//   ....[10]....
        /*076c*/ 	.word	0x0500000f


	//   ....[11]....
        /*0770*/ 	.word	0x0500000f


	//   ....[12]....
        /*0774*/ 	.word	0x0500000f


	//   ....[13]....
        /*0778*/ 	.word	0x0500000f


	//   ....[14]....
        /*077c*/ 	.word	0x0500000f


	//   ....[15]....
        /*0780*/ 	.word	0x0500000f


	//   ....[16]....
        /*0784*/ 	.word	0x0500000f


	//   ....[17]....
        /*0788*/ 	.word	0x0500000f


	//   ....[18]....
        /*078c*/ 	.word	0x0500000f


	//----- nvinfo : EIATTR_COOP_GROUP_INSTR_OFFSETS
	.align		4
.L_113:
        /*0790*/ 	.byte	0x04, 0x28
        /*0792*/ 	.short	(.L_115 - .L_114)


	//   ....[0]....
.L_114:
        /*0794*/ 	.word	0x00000080


	//   ....[1]....
        /*0798*/ 	.word	0x000000b0


	//   ....[2]....
        /*079c*/ 	.word	0x000002d0


	//   ....[3]....
        /*07a0*/ 	.word	0x00000430


	//   ....[4]....
        /*07a4*/ 	.word	0x00000550


	//   ....[5]....
        /*07a8*/ 	.word	0x000006b0


	//   ....[6]....
        /*07ac*/ 	.word	0x00001590


	//   ....[7]....
        /*07b0*/ 	.word	0x00002c30


	//   ....[8]....
        /*07b4*/ 	.word	0x00002cf0


	//   ....[9]....
        /*07b8*/ 	.word	0x00003060


	//   ....[10]....
        /*07bc*/ 	.word	0x000031d0


	//   ....[11]....
        /*07c0*/ 	.word	0x000053c0


	//   ....[12]....
        /*07c4*/ 	.word	0x000053f0


	//   ....[13]....
        /*07c8*/ 	.word	0x00005420


	//   ....[14]....
        /*07cc*/ 	.word	0x00005440


	//   ....[15]....
        /*07d0*/ 	.word	0x000066e0


	//   ....[16]....
        /*07d4*/ 	.word	0x00006710


	//   ....[17]....
        /*07d8*/ 	.word	0x000067d0


	//   ....[18]....
        /*07dc*/ 	.word	0x000067e0


	//   ....[19]....
        /*07e0*/ 	.word	0x000076b0


	//   ....[20]....
        /*07e4*/ 	.word	0x000076c0


	//   ....[21]....
        /*07e8*/ 	.word	0x000076d0


	//   ....[22]....
        /*07ec*/ 	.word	0x00007710


	//   ....[23]....
        /*07f0*/ 	.word	0x00007cc0


	//   ....[24]....
        /*07f4*/ 	.word	0x00007d00


	//   ....[25]....
        /*07f8*/ 	.word	0x00007d20


	//   ....[26]....
        /*07fc*/ 	.word	0x00007d60


	//   ....[27]....
        /*0800*/ 	.word	0x00007d80


	//   ....[28]....
        /*0804*/ 	.word	0x00007da0


	//   ....[29]....
        /*0808*/ 	.word	0x00007dc0


	//   ....[30]....
        /*080c*/ 	.word	0x00007e30


	//   ....[31]....
        /*0810*/ 	.word	0x000081b0


	//   ....[32]....
        /*0814*/ 	.word	0x000081e0


	//   ....[33]....
        /*0818*/ 	.word	0x00008460


	//   ....[34]....
        /*081c*/ 	.word	0x00008470


	//   ....[35]....
        /*0820*/ 	.word	0x00008ee0


	//   ....[36]....
        /*0824*/ 	.word	0x00008f10


	//   ....[37]....
        /*0828*/ 	.word	0x00008f50


	//   ....[38]....
        /*082c*/ 	.word	0x00008f80


	//   ....[39]....
        /*0830*/ 	.word	0x00008f90


	//   ....[40]....
        /*0834*/ 	.word	0x00008fa0


	//   ....[41]....
        /*0838*/ 	.word	0x00008fb0


	//   ....[42]....
        /*083c*/ 	.word	0x00008fd0


	//   ....[43]....
        /*0840*/ 	.word	0x00009120


	//   ....[44]....
        /*0844*/ 	.word	0x00009350


	//   ....[45]....
        /*0848*/ 	.word	0x00009380


	//   ....[46]....
        /*084c*/ 	.word	0x000093b0


	//   ....[47]....
        /*0850*/ 	.word	0x000093e0


	//   ....[48]....
        /*0854*/ 	.word	0x00009410


	//   ....[49]....
        /*0858*/ 	.word	0x00009440


	//   ....[50]....
        /*085c*/ 	.word	0x000095b0


	//   ....[51]....
        /*0860*/ 	.word	0x000095e0


	//   ....[52]....
        /*0864*/ 	.word	0x00009610


	//   ....[53]....
        /*0868*/ 	.word	0x00009640


	//   ....[54]....
        /*086c*/ 	.word	0x00009670


	//   ....[55]....
        /*0870*/ 	.word	0x000096a0


	//   ....[56]....
        /*0874*/ 	.word	0x00009730


	//   ....[57]....
        /*0878*/ 	.word	0x00009760


	//   ....[58]....
        /*087c*/ 	.word	0x00009770


	//   ....[59]....
        /*0880*/ 	.word	0x00009810


	//   ....[60]....
        /*0884*/ 	.word	0x0000b1e0


	//   ....[61]....
        /*0888*/ 	.word	0x0000b200


	//   ....[62]....
        /*088c*/ 	.word	0x0000b290


	//   ....[63]....
        /*0890*/ 	.word	0x0000b2b0


	//   ....[64]....
        /*0894*/ 	.word	0x0000b330


	//   ....[65]....
        /*0898*/ 	.word	0x0000b350


	//   ....[66]....
        /*089c*/ 	.word	0x0000b3d0


	//   ....[67]....
        /*08a0*/ 	.word	0x0000b3f0


	//   ....[68]....
        /*08a4*/ 	.word	0x0000b470


	//   ....[69]....
        /*08a8*/ 	.word	0x0000b490


	//   ....[70]....
        /*08ac*/ 	.word	0x0000b510


	//   ....[71]....
        /*08b0*/ 	.word	0x0000b530


	//   ....[72]....
        /*08b4*/ 	.word	0x0000b5b0


	//   ....[73]....
        /*08b8*/ 	.word	0x0000b5d0


	//   ....[74]....
        /*08bc*/ 	.word	0x0000b5e0


	//   ....[75]....
        /*08c0*/ 	.word	0x0000b5f0


	//   ....[76]....
        /*08c4*/ 	.word	0x0000bec0


	//   ....[77]....
        /*08c8*/ 	.word	0x0000bef0


	//   ....[78]....
        /*08cc*/ 	.word	0x0000bf90


	//   ....[79]....
        /*08d0*/ 	.word	0x0000bfb0


	//   ....[80]....
        /*08d4*/ 	.word	0x0000c030


	//   ....[81]....
        /*08d8*/ 	.word	0x0000c050


	//   ....[82]....
        /*08dc*/ 	.word	0x0000c0d0


	//   ....[83]....
        /*08e0*/ 	.word	0x0000c0f0


	//   ....[84]....
        /*08e4*/ 	.word	0x0000c170


	//   ....[85]....
        /*08e8*/ 	.word	0x0000c190


	//   ....[86]....
        /*08ec*/ 	.word	0x0000c210


	//   ....[87]....
        /*08f0*/ 	.word	0x0000c230


	//   ....[88]....
        /*08f4*/ 	.word	0x0000c2b0


	//   ....[89]....
        /*08f8*/ 	.word	0x0000c2d0


	//   ....[90]....
        /*08fc*/ 	.word	0x0000c2e0


	//   ....[91]....
        /*0900*/ 	.word	0x0000c350


	//   ....[92]....
        /*0904*/ 	.word	0x0000c3a0


	//   ....[93]....
        /*0908*/ 	.word	0x0000c3d0


	//   ....[94]....
        /*090c*/ 	.word	0x0000c460


	//   ....[95]....
        /*0910*/ 	.word	0x0000c470


	//   ....[96]....
        /*0914*/ 	.word	0x0000c4e0


	//   ....[97]....
        /*0918*/ 	.word	0x0000c4f0


	//   ....[98]....
        /*091c*/ 	.word	0x0000c530


	//   ....[99]....
        /*0920*/ 	.word	0x0000c550


	//   ....[100]....
        /*0924*/ 	.word	0x0000cca0


	//   ....[101]....
        /*0928*/ 	.word	0x0000ccd0


	//   ....[102]....
        /*092c*/ 	.word	0x0000cd20


	//   ....[103]....
        /*0930*/ 	.word	0x0000cd30


	//   ....[104]....
        /*0934*/ 	.word	0x0000cd70


	//   ....[105]....
        /*0938*/ 	.word	0x0000cd80


	//   ....[106]....
        /*093c*/ 	.word	0x0000cdc0


	//   ....[107]....
        /*0940*/ 	.word	0x0000cdd0


	//   ....[108]....
        /*0944*/ 	.word	0x0000ce10


	//   ....[109]....
        /*0948*/ 	.word	0x0000ce20


	//   ....[110]....
        /*094c*/ 	.word	0x0000ce60


	//   ....[111]....
        /*0950*/ 	.word	0x0000ce70


	//   ....[112]....
        /*0954*/ 	.word	0x0000ceb0


	//   ....[113]....
        /*0958*/ 	.word	0x0000cec0


	//   ....[114]....
        /*095c*/ 	.word	0x0000ced0


	//   ....[115]....
        /*0960*/ 	.word	0x0000cf10


	//   ....[116]....
        /*0964*/ 	.word	0x0000d1c0


	//   ....[117]....
        /*0968*/ 	.word	0x0000d1f0


	//   ....[118]....
        /*096c*/ 	.word	0x0000d250


	//   ....[119]....
        /*0970*/ 	.word	0x0000d260


	//   ....[120]....
        /*0974*/ 	.word	0x0000d2b0


	//   ....[121]....
        /*0978*/ 	.word	0x0000d2c0


	//   ....[122]....
        /*097c*/ 	.word	0x0000d310


	//   ....[123]....
        /*0980*/ 	.word	0x0000d320


	//   ....[124]....
        /*0984*/ 	.word	0x0000d370


	//   ....[125]....
        /*0988*/ 	.word	0x0000d380


	//   ....[126]....
        /*098c*/ 	.word	0x0000d3d0


	//   ....[127]....
        /*0990*/ 	.word	0x0000d3e0


	//   ....[128]....
        /*0994*/ 	.word	0x0000d430


	//   ....[129]....
        /*0998*/ 	.word	0x0000d440


	//   ....[130]....
        /*099c*/ 	.word	0x0000d450


	//   ....[131]....
        /*09a0*/ 	.word	0x0000d490


	//   ....[132]....
        /*09a4*/ 	.word	0x0000da40


	//   ....[133]....
        /*09a8*/ 	.word	0x0000da80


	//   ....[134]....
        /*09ac*/ 	.word	0x0000daa0


	//   ....[135]....
        /*09b0*/ 	.word	0x0000dae0


	//   ....[136]....
        /*09b4*/ 	.word	0x0000db00


	//   ....[137]....
        /*09b8*/ 	.word	0x0000db40


	//   ....[138]....
        /*09bc*/ 	.word	0x0000db60


	//   ....[139]....
        /*09c0*/ 	.word	0x0000dba0


	//   ....[140]....
        /*09c4*/ 	.word	0x0000dbc0


	//   ....[141]....
        /*09c8*/ 	.word	0x0000dc00


	//   ....[142]....
        /*09cc*/ 	.word	0x0000dc20


	//   ....[143]....
        /*09d0*/ 	.word	0x0000dc60


	//   ....[144]....
        /*09d4*/ 	.word	0x0000dc80


	//   ....[145]....
        /*09d8*/ 	.word	0x0000dcc0


	//   ....[146]....
        /*09dc*/ 	.word	0x0000dce0


	//   ....[147]....
        /*09e0*/ 	.word	0x0000dcf0


	//   ....[148]....
        /*09e4*/ 	.word	0x0000e0a0


	//   ....[149]....
        /*09e8*/ 	.word	0x0000e0d0


	//   ....[150]....
        /*09ec*/ 	.word	0x0000e140


	//   ....[151]....
        /*09f0*/ 	.word	0x0000e170


	//   ....[152]....
        /*09f4*/ 	.word	0x0000e1a0


	//   ....[153]....
        /*09f8*/ 	.word	0x0000e1d0


	//   ....[154]....
        /*09fc*/ 	.word	0x0000e200


	//   ....[155]....
        /*0a00*/ 	.word	0x0000e230


	//   ....[156]....
        /*0a04*/ 	.word	0x0000e3d0


	//   ....[157]....
        /*0a08*/ 	.word	0x0000e400


	//   ....[158]....
        /*0a0c*/ 	.word	0x0000e430


	//   ....[159]....
        /*0a10*/ 	.word	0x0000e460


	//   ....[160]....
        /*0a14*/ 	.word	0x0000e490


	//   ....[161]....
        /*0a18*/ 	.word	0x0000e4c0


	//   ....[162]....
        /*0a1c*/ 	.word	0x0000e580


	//   ....[163]....
        /*0a20*/ 	.word	0x0000e5a0


	//   ....[164]....
        /*0a24*/ 	.word	0x0000e5b0


	//   ....[165]....
        /*0a28*/ 	.word	0x0000e610


	//   ....[166]....
        /*0a2c*/ 	.word	0x0000ec30


	//   ....[167]....
        /*0a30*/ 	.word	0x0000f110


	//   ....[168]....
        /*0a34*/ 	.word	0x0000f200


	//   ....[169]....
        /*0a38*/ 	.word	0x0000f2a0


	//   ....[170]....
        /*0a3c*/ 	.word	0x0000f300


	//   ....[171]....
        /*0a40*/ 	.word	0x0000f3f0


	//   ....[172]....
        /*0a44*/ 	.word	0x0000f460


	//   ....[173]....
        /*0a48*/ 	.word	0x0000f550


	//   ....[174]....
        /*0a4c*/ 	.word	0x0000f5c0


	//   ....[175]....
        /*0a50*/ 	.word	0x0000f6b0


	//   ....[176]....
        /*0a54*/ 	.word	0x0000f720


	//   ....[177]....
        /*0a58*/ 	.word	0x0000f810


	//   ....[178]....
        /*0a5c*/ 	.word	0x0000f880


	//   ....[179]....
        /*0a60*/ 	.word	0x0000f970


	//   ....[180]....
        /*0a64*/ 	.word	0x0000f9e0


	//   ....[181]....
        /*0a68*/ 	.word	0x0000fad0


	//   ....[182]....
        /*0a6c*/ 	.word	0x0000fb40


	//   ....[183]....
        /*0a70*/ 	.word	0x0000fc20


	//   ....[184]....
        /*0a74*/ 	.word	0x0000fcd0


	//   ....[185]....
        /*0a78*/ 	.word	0x0000fd40


	//   ....[186]....
        /*0a7c*/ 	.word	0x0000fda0


	//   ....[187]....
        /*0a80*/ 	.word	0x0000fe90


	//   ....[188]....
        /*0a84*/ 	.word	0x0000fef0


	//   ....[189]....
        /*0a88*/ 	.word	0x0000fff0


	//   ....[190]....
        /*0a8c*/ 	.word	0x00010050


	//   ....[191]....
        /*0a90*/ 	.word	0x00010150


	//   ....[192]....
        /*0a94*/ 	.word	0x000101b0


	//   ....[193]....
        /*0a98*/ 	.word	0x000102b0


	//   ....[194]....
        /*0a9c*/ 	.word	0x00010310


	//   ....[195]....
        /*0aa0*/ 	.word	0x00010410


	//   ....[196]....
        /*0aa4*/ 	.word	0x00010470


	//   ....[197]....
        /*0aa8*/ 	.word	0x00010570


	//   ....[198]....
        /*0aac*/ 	.word	0x000105d0


	//   ....[199]....
        /*0ab0*/ 	.word	0x00010680


	//   ....[200]....
        /*0ab4*/ 	.word	0x00010740


	//   ....[201]....
        /*0ab8*/ 	.word	0x00010800


	//   ....[202]....
        /*0abc*/ 	.word	0x00010860


	//   ....[203]....
        /*0ac0*/ 	.word	0x00010960


	//   ....[204]....
        /*0ac4*/ 	.word	0x000109c0


	//   ....[205]....
        /*0ac8*/ 	.word	0x00010a90


	//   ....[206]....
        /*0acc*/ 	.word	0x00010af0


	//   ....[207]....
        /*0ad0*/ 	.word	0x00010bb0


	//   ....[208]....
        /*0ad4*/ 	.word	0x00010cf0


	//   ....[209]....
        /*0ad8*/ 	.word	0x00010da0


	//   ....[210]....
        /*0adc*/ 	.word	0x00010e00


	//   ....[211]....
        /*0ae0*/ 	.word	0x00010eb0


	//   ....[212]....
        /*0ae4*/ 	.word	0x00010f10


	//   ....[213]....
        /*0ae8*/ 	.word	0x00010fc0


	//   ....[214]....
        /*0aec*/ 	.word	0x00011020


	//   ....[215]....
        /*0af0*/ 	.word	0x000110d0


	//   ....[216]....
        /*0af4*/ 	.word	0x00011130


	//   ....[217]....
        /*0af8*/ 	.word	0x000111e0


	//   ....[218]....
        /*0afc*/ 	.word	0x00011240


	//   ....[219]....
        /*0b00*/ 	.word	0x000112f0


	//   ....[220]....
        /*0b04*/ 	.word	0x00011350


	//   ....[221]....
        /*0b08*/ 	.word	0x00011400


	//   ....[222]....
        /*0b0c*/ 	.word	0x00011460


	//   ....[223]....
        /*0b10*/ 	.word	0x00011510


	//   ....[224]....
        /*0b14*/ 	.word	0x00011600


	//   ....[225]....
        /*0b18*/ 	.word	0x000116b0


	//   ....[226]....
        /*0b1c*/ 	.word	0x00011710


	//   ....[227]....
        /*0b20*/ 	.word	0x000117d0


	//   ....[228]....
        /*0b24*/ 	.word	0x00011830


	//   ....[229]....
        /*0b28*/ 	.word	0x000118f0


	//   ....[230]....
        /*0b2c*/ 	.word	0x00011950


	//   ....[231]....
        /*0b30*/ 	.word	0x00011a10


	//   ....[232]....
        /*0b34*/ 	.word	0x00011a70


	//   ....[233]....
        /*0b38*/ 	.word	0x00011b30


	//   ....[234]....
        /*0b3c*/ 	.word	0x00011b90


	//   ....[235]....
        /*0b40*/ 	.word	0x00011c50


	//   ....[236]....
        /*0b44*/ 	.word	0x00011cb0


	//   ....[237]....
        /*0b48*/ 	.word	0x00011d70


	//   ....[238]....
        /*0b4c*/ 	.word	0x00011dd0


	//   ....[239]....
        /*0b50*/ 	.word	0x00011e80


	//   ....[240]....
        /*0b54*/ 	.word	0x00011f70


	//   ....[241]....
        /*0b58*/ 	.word	0x00012020


	//   ....[242]....
        /*0b5c*/ 	.word	0x00012090


	//   ....[243]....
        /*0b60*/ 	.word	0x00012140


	//   ....[244]....
        /*0b64*/ 	.word	0x000121a0


	//   ....[245]....
        /*0b68*/ 	.word	0x00012250


	//   ....[246]....
        /*0b6c*/ 	.word	0x000122b0


	//   ....[247]....
        /*0b70*/ 	.word	0x00012360


	//   ....[248]....
        /*0b74*/ 	.word	0x000123c0


	//   ....[249]....
        /*0b78*/ 	.word	0x00012470


	//   ....[250]....
        /*0b7c*/ 	.word	0x000124d0


	//   ....[251]....
        /*0b80*/ 	.word	0x00012580


	//   ....[252]....
        /*0b84*/ 	.word	0x000125e0


	//   ....[253]....
        /*0b88*/ 	.word	0x00012690


	//   ....[254]....
        /*0b8c*/ 	.word	0x000126f0


	//   ....[255]....
        /*0b90*/ 	.word	0x00012790


	//   ....[0]....
        /*0b94*/ 	.word	0x00012820


	//   ....[1]....
        /*0b98*/ 	.word	0x000128c0


	//   ....[2]....
        /*0b9c*/ 	.word	0x00012a40


	//   ....[3]....
        /*0ba0*/ 	.word	0x00012ab0


	//   ....[4]....
        /*0ba4*/ 	.word	0x00012b20


	//   ....[5]....
        /*0ba8*/ 	.word	0x00012b90


	//   ....[6]....
        /*0bac*/ 	.word	0x00012c00


	//   ....[7]....
        /*0bb0*/ 	.word	0x00012c80


	//   ....[8]....
        /*0bb4*/ 	.word	0x00012d00


	//   ....[9]....
        /*0bb8*/ 	.word	0x00012d90


	//   ....[10]....
        /*0bbc*/ 	.word	0x00012e00


	//   ....[11]....
        /*0bc0*/ 	.word	0x00012e70


	//   ....[12]....
        /*0bc4*/ 	.word	0x00012ee0


	//   ....[13]....
        /*0bc8*/ 	.word	0x00012f60


	//   ....[14]....
        /*0bcc*/ 	.word	0x00012fd0


	//   ....[15]....
        /*0bd0*/ 	.word	0x00013070


	//   ....[16]....
        /*0bd4*/ 	.word	0x000130c0


	//   ....[17]....
        /*0bd8*/ 	.word	0x00013150


	//   ....[18]....
        /*0bdc*/ 	.word	0x00013280


	//----- nvinfo : EIATTR_REG_RECONFIG
	.align		4
.L_115:
        /*0be0*/ 	.byte	0x01, 0x54
	.zero		2


	//----- nvinfo : EIATTR_SYSCALL_OFFSETS
	.align		4
        /*0be4*/ 	.byte	0x04, 0x46
        /*0be6*/ 	.short	(.L_117 - .L_116)


	//   ....[0]....
.L_116:
        /*0be8*/ 	.word	0x00001740


	//   ....[1]....
        /*0bec*/ 	.word	0x0000a820


	//   ....[2]....
        /*0bf0*/ 	.word	0x0000a970


	//   ....[3]....
        /*0bf4*/ 	.word	0x0000aa60


	//   ....[4]....
        /*0bf8*/ 	.word	0x0000ba00


	//----- nvinfo : EIATTR_MBARRIER_INSTR_OFFSETS
	.align		4
.L_117:
        /*0bfc*/ 	.byte	0x04, 0x39
        /*0bfe*/ 	.short	(.L_119 - .L_118)


	//   ....[0]....
.L_118:
        /*0c00*/ 	.word	0x00000180
        /*0c04*/ 	.word	0x000000ff
        /*0c08*/ 	.word	0x00016800
        /*0c0c*/ 	.short	0x0100
        /*0c0e*/ 	.byte	0x08
	.zero		1


	//   ....[1]....
        /*0c10*/ 	.word	0x00000190
        /*0c14*/ 	.word	0x000000ff
        /*0c18*/ 	.word	0x00016820
        /*0c1c*/ 	.short	0x0100
        /*0c1e*/ 	.byte	0x08
	.zero		1


	//   ....[2]....
        /*0c20*/ 	.word	0x00000280
        /*0c24*/ 	.word	0x000000ff
        /*0c28*/ 	.word	0x00016830
        /*0c2c*/ 	.short	0x0100
        /*0c2e*/ 	.byte	0x08
	.zero		1


	//   ....[3]....
        /*0c30*/ 	.word	0x00000290
        /*0c34*/ 	.word	0x000000ff
        /*0c38*/ 	.word	0x00016840
        /*0c3c*/ 	.short	0x0100
        /*0c3e*/ 	.byte	0x08
	.zero		1


	//   ....[4]....
        /*0c40*/ 	.word	0x000002a0
        /*0c44*/ 	.word	0x000000ff
        /*0c48*/ 	.word	0x00016838
        /*0c4c*/ 	.short	0x0100
        /*0c4e*/ 	.byte	0x08
	.zero		1


	//   ....[5]....
        /*0c50*/ 	.word	0x000002b0
        /*0c54*/ 	.word	0x000000ff
        /*0c58*/ 	.word	0x00016848
        /*0c5c*/ 	.short	0x0100
        /*0c5e*/ 	.byte	0x08
	.zero		1


	//   ....[6]....
        /*0c60*/ 	.word	0x000003e0
        /*0c64*/ 	.word	0x000000ff
        /*0c68*/ 	.word	0x00016850
        /*0c6c*/ 	.short	0x0100
        /*0c6e*/ 	.byte	0x08
	.zero		1


	//   ....[7]....
        /*0c70*/ 	.word	0x000003f0
        /*0c74*/ 	.word	0x000000ff
        /*0c78*/ 	.word	0x00016860
        /*0c7c*/ 	.short	0x0100
        /*0c7e*/ 	.byte	0x08
	.zero		1


	//   ....[8]....
        /*0c80*/ 	.word	0x00000400
        /*0c84*/ 	.word	0x000000ff
        /*0c88*/ 	.word	0x00016858
        /*0c8c*/ 	.short	0x0100
        /*0c8e*/ 	.byte	0x08
	.zero		1


	//   ....[9]....
        /*0c90*/ 	.word	0x00000410
        /*0c94*/ 	.word	0x000000ff
        /*0c98*/ 	.word	0x00016868
        /*0c9c*/ 	.short	0x0100
        /*0c9e*/ 	.byte	0x08
	.zero		1


	//   ....[10]....
        /*0ca0*/ 	.word	0x00000500
        /*0ca4*/ 	.word	0x000000ff
        /*0ca8*/ 	.word	0x00016870
        /*0cac*/ 	.short	0x0100
        /*0cae*/ 	.byte	0x06
	.zero		1


	//   ....[11]....
        /*0cb0*/ 	.word	0x00000510
        /*0cb4*/ 	.word	0x000000ff
        /*0cb8*/ 	.word	0x00016880
        /*0cbc*/ 	.short	0x0100
        /*0cbe*/ 	.byte	0x06
	.zero		1


	//   ....[12]....
        /*0cc0*/ 	.word	0x00000520
        /*0cc4*/ 	.word	0x000000ff
        /*0cc8*/ 	.word	0x00016878
        /*0ccc*/ 	.short	0x0100
        /*0cce*/ 	.byte	0x06
	.zero		1


	//   ....[13]....
        /*0cd0*/ 	.word	0x00000530
        /*0cd4*/ 	.word	0x000000ff
        /*0cd8*/ 	.word	0x00016888
        /*0cdc*/ 	.short	0x0100
        /*0cde*/ 	.byte	0x06
	.zero		1


	//   ....[14]....
        /*0ce0*/ 	.word	0x00000660
        /*0ce4*/ 	.word	0x000000ff
        /*0ce8*/ 	.word	0x00016890
        /*0cec*/ 	.short	0x0100
        /*0cee*/ 	.byte	0x08
	.zero		1


	//   ....[15]....
        /*0cf0*/ 	.word	0x00000670
        /*0cf4*/ 	.word	0x000000ff
        /*0cf8*/ 	.word	0x000168a0
        /*0cfc*/ 	.short	0x0100
        /*0cfe*/ 	.byte	0x08
	.zero		1


	//   ....[16]....
        /*0d00*/ 	.word	0x00000680
        /*0d04*/ 	.word	0x000000ff
        /*0d08*/ 	.word	0x00016898
        /*0d0c*/ 	.short	0x0100
        /*0d0e*/ 	.byte	0x08
	.zero		1


	//   ....[17]....
        /*0d10*/ 	.word	0x00000690
        /*0d14*/ 	.word	0x000000ff
        /*0d18*/ 	.word	0x000168a8
        /*0d1c*/ 	.short	0x0100
        /*0d1e*/ 	.byte	0x08
	.zero		1


	//   ....[18]....
        /*0d20*/ 	.word	0x000007c0
        /*0d24*/ 	.word	0x000000ff
        /*0d28*/ 	.word	0x000168b0
        /*0d2c*/ 	.short	0x0100
        /*0d2e*/ 	.byte	0x08
	.zero		1


	//   ....[19]....
        /*0d30*/ 	.word	0x000007d0
        /*0d34*/ 	.word	0x000000ff
        /*0d38*/ 	.word	0x000168c0
        /*0d3c*/ 	.short	0x0100
        /*0d3e*/ 	.byte	0x08
	.zero		1


	//   ....[20]....
        /*0d40*/ 	.word	0x000007e0
        /*0d44*/ 	.word	0x000000ff
        /*0d48*/ 	.word	0x000168b8
        /*0d4c*/ 	.short	0x0100
        /*0d4e*/ 	.byte	0x08
	.zero		1


	//   ....[21]....
        /*0d50*/ 	.word	0x000007f0
        /*0d54*/ 	.word	0x000000ff
        /*0d58*/ 	.word	0x000168c8
        /*0d5c*/ 	.short	0x0100
        /*0d5e*/ 	.byte	0x08
	.zero		1


	//   ....[22]....
        /*0d60*/ 	.word	0x000017b0
        /*0d64*/ 	.word	0x000000ff
        /*0d68*/ 	.word	0x00016800
        /*0d6c*/ 	.short	0x010a
        /*0d6e*/ 	.byte	0x2b
	.zero		1


	//   ....[23]....
        /*0d70*/ 	.word	0x00001830
        /*0d74*/ 	.word	0x00000000
        /*0d78*/ 	.word	0x00016830
        /*0d7c*/ 	.short	0x010a
        /*0d7e*/ 	.byte	0x3f
	.zero		1


	//   ....[24]....
        /*0d80*/ 	.word	0x00001880
        /*0d84*/ 	.word	0x00000000
        /*0d88*/ 	.word	0x00016830
        /*0d8c*/ 	.short	0x010a
        /*0d8e*/ 	.byte	0x3f
	.zero		1


	//   ....[25]....
        /*0d90*/ 	.word	0x00002d10
        /*0d94*/ 	.word	0x000000ff
        /*0d98*/ 	.word	0x00000000
        /*0d9c*/ 	.short	0x0101
        /*0d9e*/ 	.byte	0x06
	.zero		1


	//   ....[26]....
        /*0da0*/ 	.word	0x000040a0
        /*0da4*/ 	.word	0x000000ff
        /*0da8*/ 	.word	0x00016830
        /*0dac*/ 	.short	0x010a
        /*0dae*/ 	.byte	0x0a
	.zero		1


	//   ....[27]....
        /*0db0*/ 	.word	0x000040e0
        /*0db4*/ 	.word	0x000000ff
        /*0db8*/ 	.word	0x00016830
        /*0dbc*/ 	.short	0x010a
        /*0dbe*/ 	.byte	0x0a
	.zero		1


	//   ....[28]....
        /*0dc0*/ 	.word	0x00004360
        /*0dc4*/ 	.word	0x000000ff
        /*0dc8*/ 	.word	0x00016850
        /*0dcc*/ 	.short	0x010a
        /*0dce*/ 	.byte	0x0a
	.zero		1


	//   ....[29]....
        /*0dd0*/ 	.word	0x000043a0
        /*0dd4*/ 	.word	0x000000ff
        /*0dd8*/ 	.word	0x00016850
        /*0ddc*/ 	.short	0x010a
        /*0dde*/ 	.byte	0x0a
	.zero		1


	//   ....[30]....
        /*0de0*/ 	.word	0x00004cb0
        /*0de4*/ 	.word	0x000000ff
        /*0de8*/ 	.word	0x00000000
        /*0dec*/ 	.short	0x0101
        /*0dee*/ 	.byte	0x07
	.zero		1


	//   ....[31]....
        /*0df0*/ 	.word	0x00006220
        /*0df4*/ 	.word	0x000000ff
        /*0df8*/ 	.word	0x00000000
        /*0dfc*/ 	.short	0x0101
        /*0dfe*/ 	.byte	0x06
	.zero		1


	//   ....[32]....
        /*0e00*/ 	.word	0x00006650
        /*0e04*/ 	.word	0x000000ff
        /*0e08*/ 	.word	0x00016850
        /*0e0c*/ 	.short	0x010a
        /*0e0e*/ 	.byte	0x05
	.zero		1


	//   ....[33]....
        /*0e10*/ 	.word	0x00006690
        /*0e14*/ 	.word	0x000000ff
        /*0e18*/ 	.word	0x00016850
        /*0e1c*/ 	.short	0x010a
        /*0e1e*/ 	.byte	0x05
	.zero		1


	//   ....[34]....
        /*0e20*/ 	.word	0x00006c60
        /*0e24*/ 	.word	0x000000ff
        /*0e28*/ 	.word	0x00000000
        /*0e2c*/ 	.short	0x0101
        /*0e2e*/ 	.byte	0x04
	.zero		1


	//   ....[35]....
        /*0e30*/ 	.word	0x00007d90
        /*0e34*/ 	.word	0x00000000
        /*0e38*/ 	.word	0x00000000
        /*0e3c*/ 	.short	0x0101
        /*0e3e*/ 	.byte	0x3f
	.zero		1


	//   ....[36]....
        /*0e40*/ 	.word	0x000081d0
        /*0e44*/ 	.word	0x00000010
        /*0e48*/ 	.word	0x00000000
        /*0e4c*/ 	.short	0x0101
        /*0e4e*/ 	.byte	0x3f
	.zero		1


	//   ....[37]....
        /*0e50*/ 	.word	0x0000af60
        /*0e54*/ 	.word	0x00000003
        /*0e58*/ 	.word	0x00016840
        /*0e5c*/ 	.short	0x010a
        /*0e5e*/ 	.byte	0x3f
	.zero		1


	//   ....[38]....
        /*0e60*/ 	.word	0x0000b6f0
        /*0e64*/ 	.word	0x00000003
        /*0e68*/ 	.word	0x00016830
        /*0e6c*/ 	.short	0x0107
        /*0e6e*/ 	.byte	0x3f
	.zero		1


	//   ....[39]....
        /*0e70*/ 	.word	0x0000b7c0
        /*0e74*/ 	.word	0x00000003
        /*0e78*/ 	.word	0x00016830
        /*0e7c*/ 	.short	0x0101
        /*0e7e*/ 	.byte	0x3f
	.zero		1


	//   ....[40]....
        /*0e80*/ 	.word	0x0000c5f0
        /*0e84*/ 	.word	0x00000016
        /*0e88*/ 	.word	0x00016800
        /*0e8c*/ 	.short	0x0107
        /*0e8e*/ 	.byte	0x3f
	.zero		1


	//   ....[41]....
        /*0e90*/ 	.word	0x0000c6e0
        /*0e94*/ 	.word	0x00000016
        /*0e98*/ 	.word	0x00016800
        /*0e9c*/ 	.short	0x0101
        /*0e9e*/ 	.byte	0x3f
	.zero		1


	//   ....[42]....
        /*0ea0*/ 	.word	0x0000c700
        /*0ea4*/ 	.word	0x00000016
        /*0ea8*/ 	.word	0x00016820
        /*0eac*/ 	.short	0x010a
        /*0eae*/ 	.byte	0x3f
	.zero		1


	//   ....[43]....
        /*0eb0*/ 	.word	0x0000cab0
        /*0eb4*/ 	.word	0x00000005
        /*0eb8*/ 	.word	0x00016840
        /*0ebc*/ 	.short	0x010a
        /*0ebe*/ 	.byte	0x3f
	.zero		1


	//   ....[44]....
        /*0ec0*/ 	.word	0x0000cf90
        /*0ec4*/ 	.word	0x00000005
        /*0ec8*/ 	.word	0x00016830
        /*0ecc*/ 	.short	0x0107
        /*0ece*/ 	.byte	0x3f
	.zero		1


	//   ....[45]....
        /*0ed0*/ 	.word	0x0000d050
        /*0ed4*/ 	.word	0x00000005
        /*0ed8*/ 	.word	0x00016830
        /*0edc*/ 	.short	0x0101
        /*0ede*/ 	.byte	0x3f
	.zero		1


	//   ....[46]....
        /*0ee0*/ 	.word	0x0000d0b0
        /*0ee4*/ 	.word	0x00000005
        /*0ee8*/ 	.word	0x00016860
        /*0eec*/ 	.short	0x010a
        /*0eee*/ 	.byte	0x3f
	.zero		1


	//   ....[47]....
        /*0ef0*/ 	.word	0x0000d580
        /*0ef4*/ 	.word	0x00000005
        /*0ef8*/ 	.word	0x00016850
        /*0efc*/ 	.short	0x0107
        /*0efe*/ 	.byte	0x3f
	.zero		1


	//   ....[48]....
        /*0f00*/ 	.word	0x0000d700
        /*0f04*/ 	.word	0x00000005
        /*0f08*/ 	.word	0x00016850
        /*0f0c*/ 	.short	0x0101
        /*0f0e*/ 	.byte	0x3f
	.zero		1


	//   ....[49]....
        /*0f10*/ 	.word	0x0000d920
        /*0f14*/ 	.word	0x00000000
        /*0f18*/ 	.word	0x00016860
        /*0f1c*/ 	.short	0x010a
        /*0f1e*/ 	.byte	0x3f
	.zero		1


	//   ....[50]....
        /*0f20*/ 	.word	0x0000dda0
        /*0f24*/ 	.word	0x00000000
        /*0f28*/ 	.word	0x00016850
        /*0f2c*/ 	.short	0x0107
        /*0f2e*/ 	.byte	0x3f
	.zero		1


	//   ....[51]....
        /*0f30*/ 	.word	0x0000de70
        /*0f34*/ 	.word	0x00000000
        /*0f38*/ 	.word	0x00016850
        /*0f3c*/ 	.short	0x0101
        /*0f3e*/ 	.byte	0x3f
	.zero		1


	//   ....[52]....
        /*0f40*/ 	.word	0x0000ebb0
        /*0f44*/ 	.word	0x00000005
        /*0f48*/ 	.word	0x00016820
        /*0f4c*/ 	.short	0x010a
        /*0f4e*/ 	.byte	0x3f
	.zero		1


	//   ....[53]....
        /*0f50*/ 	.word	0x0000ed30
        /*0f54*/ 	.word	0x00000003
        /*0f58*/ 	.word	0x00016840
        /*0f5c*/ 	.short	0x010a
        /*0f5e*/ 	.byte	0x3f
	.zero		1


	//   ....[54]....
        /*0f60*/ 	.word	0x0000edd0
        /*0f64*/ 	.word	0x00000019
        /*0f68*/ 	.word	0x00016840
        /*0f6c*/ 	.short	0x010a
        /*0f6e*/ 	.byte	0x3f
	.zero		1


	//   ....[55]....
        /*0f70*/ 	.word	0x0000ee10
        /*0f74*/ 	.word	0x00000003
        /*0f78*/ 	.word	0x00016860
        /*0f7c*/ 	.short	0x010a
        /*0f7e*/ 	.byte	0x3f
	.zero		1


	//   ....[56]....
        /*0f80*/ 	.word	0x0000ee50
        /*0f84*/ 	.word	0x00000019
        /*0f88*/ 	.word	0x00016860
        /*0f8c*/ 	.short	0x010a
        /*0f8e*/ 	.byte	0x3f
	.zero		1


	//   ....[57]....
        /*0f90*/ 	.word	0x0000eec0
        /*0f94*/ 	.word	0x00000003
        /*0f98*/ 	.word	0x00016800
        /*0f9c*/ 	.short	0x010a
        /*0f9e*/ 	.byte	0x3f
	.zero		1


	//   ....[58]....
        /*0fa0*/ 	.word	0x0000ef10
        /*0fa4*/ 	.word	0x00000000
        /*0fa8*/ 	.word	0x00016830
        /*0fac*/ 	.short	0x010a
        /*0fae*/ 	.byte	0x3f
	.zero		1


	//   ....[59]....
        /*0fb0*/ 	.word	0x0000ef70
        /*0fb4*/ 	.word	0x00000008
        /*0fb8*/ 	.word	0x00016830
        /*0fbc*/ 	.short	0x010a
        /*0fbe*/ 	.byte	0x3f
	.zero		1


	//   ....[60]....
        /*0fc0*/ 	.word	0x0000efd0
        /*0fc4*/ 	.word	0x00000008
        /*0fc8*/ 	.word	0x00016850
        /*0fcc*/ 	.short	0x010a
        /*0fce*/ 	.byte	0x3f
	.zero		1


	//   ....[61]....
        /*0fd0*/ 	.word	0x0000f030
        /*0fd4*/ 	.word	0x00000005
        /*0fd8*/ 	.word	0x00016850
        /*0fdc*/ 	.short	0x010a
        /*0fde*/ 	.byte	0x3f
	.zero		1


	//   ....[62]....
        /*0fe0*/ 	.word	0x0000f150
        /*0fe4*/ 	.word	0x00000003
        /*0fe8*/ 	.word	0x00016840
        /*0fec*/ 	.short	0x010a
        /*0fee*/ 	.byte	0x3f
	.zero		1


	//   ....[63]....
        /*0ff0*/ 	.word	0x00010bf0
        /*0ff4*/ 	.word	0x00000016
        /*0ff8*/ 	.word	0x00016820
        /*0ffc*/ 	.short	0x010a
        /*0ffe*/ 	.byte	0x3f
	.zero		1


	//   ....[64]....
        /*1000*/ 	.word	0x00010c40
        /*1004*/ 	.word	0x00000005
        /*1008*/ 	.word	0x00016840
        /*100c*/ 	.short	0x010a
        /*100e*/ 	.byte	0x3f
	.zero		1


	//   ....[65]....
        /*1010*/ 	.word	0x00011550
        /*1014*/ 	.word	0x00000005
        /*1018*/ 	.word	0x00016860
        /*101c*/ 	.short	0x010a
        /*101e*/ 	.byte	0x3f
	.zero		1


	//   ....[66]....
        /*1020*/ 	.word	0x00011ec0
        /*1024*/ 	.word	0x00000000
        /*1028*/ 	.word	0x00016860
        /*102c*/ 	.short	0x010a
        /*102e*/ 	.byte	0x3f
	.zero		1


	//   ....[67]....
        /*1030*/ 	.word	0x000131a0
        /*1034*/ 	.word	0x00000005
        /*1038*/ 	.word	0x00016820
        /*103c*/ 	.short	0x010a
        /*103e*/ 	.byte	0x3f
	.zero		1


	//   ....[68]....
        /*1040*/ 	.word	0x00013340
        /*1044*/ 	.word	0x00000003
        /*1048*/ 	.word	0x00016840
        /*104c*/ 	.short	0x010a
        /*104e*/ 	.byte	0x3f
	.zero		1


	//   ....[69]....
        /*1050*/ 	.word	0x00013390
        /*1054*/ 	.word	0x00000019
        /*1058*/ 	.word	0x00016840
        /*105c*/ 	.short	0x010a
        /*105e*/ 	.byte	0x3f
	.zero		1


	//   ....[70]....
        /*1060*/ 	.word	0x000133e0
        /*1064*/ 	.word	0x00000003
        /*1068*/ 	.word	0x00016860
        /*106c*/ 	.short	0x010a
        /*106e*/ 	.byte	0x3f
	.zero		1


	//----- nvinfo : EIATTR_NUM_MBARRIERS
	.align		4
.L_119:
        /*1070*/ 	.byte	0x03, 0x38
        /*1072*/ 	.short	0x0016


	//----- nvinfo : EIATTR_EXIT_INSTR_OFFSETS
	.align		4
        /*1074*/ 	.byte	0x04, 0x1c
        /*1076*/ 	.short	(.L_121 - .L_120)


	//   ....[0]....
.L_120:
        /*1078*/ 	.word	0x000009a0


	//   ....[1]....
        /*107c*/ 	.word	0x000090d0


	//   ....[2]....
        /*1080*/ 	.word	0x0000eea0


	//----- nvinfo : EIATTR_MAX_THREADS
	.align		4
.L_121:
        /*1084*/ 	.byte	0x04, 0x05
        /*1086*/ 	.short	(.L_123 - .L_122)
.L_122:
        /*1088*/ 	.word	0x00000200
        /*108c*/ 	.word	0x00000001
        /*1090*/ 	.word	0x00000001


	//----- nvinfo : EIATTR_CRS_STACK_SIZE
	.align		4
.L_123:
        /*1094*/ 	.byte	0x04, 0x1e
        /*1096*/ 	.short	(.L_125 - .L_124)
.L_124:
        /*1098*/ 	.word	0x00000000


	//----- nvinfo : EIATTR_CBANK_PARAM_SIZE
	.align		4
.L_125:
        /*109c*/ 	.byte	0x03, 0x19
        /*109e*/ 	.short	0x0af0


	//----- nvinfo : EIATTR_PARAM_CBANK
	.align		4
        /*10a0*/ 	.byte	0x04, 0x0a
        /*10a2*/ 	.short	(.L_127 - .L_126)
	.align		4
.L_126:
        /*10a4*/ 	.word	index@(.nv.constant0._ZN7cutlass13device_kernelIN5flash11enable_sm90INS1_16FlashAttnFwdSm90INS1_25CollectiveMainloopFwdSm90ILi2EN4cute5tupleIJNS5_1CILi1EEES8_S8_EEENS6_IJNS7_ILi192EEENS7_ILi128EEENS7_ILi64EEEEEELi64ENS_10bfloat16_tEfNS_4arch4Sm90ELb0ELb0ELb1ELb1ELb1ELb0ELb0ELb1ELb1ELb1ELb1ELb0EEENS1_21CollectiveEpilogueFwdINS6_IJSA_SC_SB_EEES9_SE_SG_Li384ELb1ELb1ELb1ELb0EEENS1_36VarlenDynamicPersistentTileSchedulerILi192ELi128ELi384ELi128ELb1ELb1ELb1ELb0ELb1ELb1EEEEEEEEEvNT_6ParamsE)
        /*10a8*/ 	.short	0x0210
        /*10aa*/ 	.short	0x0af0


	//----- nvinfo : EIATTR_SW_WAR
	.align		4
.L_127:
        /*10ac*/ 	.byte	0x04, 0x36
        /*10ae*/ 	.short	(.L_129 - .L_128)
.L_128:
        /*10b0*/ 	.word	0x00000008
.L_129:


//--------------------- .nv.info._ZN7cutlass13device_kernelIN5flash11enable_sm90INS1_16FlashAttnFwdSm90INS1_25CollectiveMainloopFwdSm90ILi2EN4cute5tupleIJNS5_1CILi1EEES8_S8_EEENS6_IJNS7_ILi192EEENS7_ILi128EEENS7_ILi64EEEEEELi64ENS_10bfloat16_tEfNS_4arch4Sm90ELb0ELb0ELb1ELb1ELb1ELb1ELb0ELb1ELb1ELb1ELb1ELb0EEENS1_21CollectiveEpilogueFwdINS6_IJSA_SC_SB_EEES9_SE_SG_Li384ELb1ELb1ELb1ELb0EEENS1_36VarlenDynamicPersistentTileSchedulerILi192ELi128ELi384ELi128ELb1ELb1ELb1ELb0ELb1ELb1EEEEEEEEEvNT_6ParamsE --------------------------
	.section	.nv.info._ZN7cutlass13device_kernelIN5flash11enable_sm90INS1_16FlashAttnFwdSm90INS1_25CollectiveMainloopFwdSm90ILi2EN4cute5tupleIJNS5_1CILi1EEES8_S8_EEENS6_IJNS7_ILi192EEENS7_ILi128EEENS7_ILi64EEEEEELi64ENS_10bfloat16_tEfNS_4arch4Sm90ELb0ELb0ELb1ELb1ELb1ELb1ELb0ELb1ELb1ELb1ELb1ELb0EEENS1_21CollectiveEpilogueFwdINS6_IJSA_SC_SB_EEES9_SE_SG_Li384ELb1ELb1ELb1ELb0EEENS1_36VarlenDynamicPersistentTileSchedulerILi192ELi128ELi384ELi128ELb1ELb1ELb1ELb0ELb1ELb1EEEEEEEEEvNT_6ParamsE,"",@"SHT_CUDA_INFO"
	.sectionflags	@""
	.align	4


	//----- nvinfo : EIATTR_CUDA_API_VERSION
	.align		4
        /*0000*/ 	.byte	0x04, 0x37
        /*0002*/ 	.short	(.L_131 - .L_130)
.L_130:
        /*0004*/ 	.word	0x00000082


	//----- nvinfo : EIATTR_KPARAM_INFO
	.align		4
.L_131:
        /*0008*/ 	.byte	0x04, 0x17
        /*000a*/ 	.short	(.L_133 - .L_132)
.L_132:
        /*000c*/ 	.word	0x00000000
        /*0010*/ 	.short	0x0000
        /*0012*/ 	.short	0x0070
        /*0014*/ 	.byte	0x00, 0xf0, 0x01, 0x2a


	//----- nvinfo : EIATTR_SPARSE_MMA_MASK
	.align		4
.L_133:
        /*0018*/ 	.byte	0x03, 0x50
        /*001a*/ 	.short	0x0000


	//----- nvinfo : EIATTR_MAXREG_COUNT
	.align		4
        /*001c*/ 	.byte	0x03, 0x1b
        /*001e*/ 	.short	0x0080


	//----- nvinfo : EIATTR_NUM_BARRIERS
	.align		4
        /*0020*/ 	.byte	0x02, 0x4c
        /*0022*/ 	.byte	0x10
	.zero		1


	//----- nvinfo : EIATTR_EXTERNS
	.align		4
        /*0024*/ 	.byte	0x04, 0x0f
        /*0026*/ 	.short	(.L_135 - .L_134)


	//   ....[0]....
	.align		4
.L_134:
        /*0028*/ 	.word	index@(__assertfail)


	//----- nvinfo : EIATTR_ANNOTATIONS
	.align		4
.L_135:
        /*002c*/ 	.byte	0x04, 0x55
        /*002e*/ 	.short	(.L_137 - .L_136)


	//   ....[0]....
.L_136:
        /* <DEDUP_REMOVED lines=69> */


	//----- nvinfo : EIATTR_MERCURY_ISA_VERSION
	.align		4
.L_137:
        /*0468*/ 	.byte	0x03, 0x5f
        /*046a*/ 	.short	0x0101


	//----- nvinfo : EIATTR_UNUSED_LOAD_BYTE_OFFSET
	.align		4
        /*046c*/ 	.byte	0x04, 0x44
        /*046e*/ 	.short	(.L_139 - .L_138)


	//   ....[0]....
.L_138:
        /*0470*/ 	.word	0x00000a80
        /*0474*/ 	.word	0x0000fff0


	//   ....[1]....
        /*0478*/ 	.word	0x0000e2a0
        /*047c*/ 	.word	0x0000fff0


	//----- nvinfo : EIATTR_INT_WARP_WIDE_INSTR_OFFSETS
	.align		4
.L_139:
        /*0480*/ 	.byte	0x04, 0x31
        /*0482*/ 	.short	(.L_141 - .L_140)


	//   ....[0]....
.L_140:
        /*0484*/ 	.word	0x00000130


	//   ....[1]....
        /*0488*/ 	.word	0x00000170


	//   ....[2]....
        /*048c*/ 	.word	0x000001e0


	//   ....[3]....
        /*0490*/ 	.word	0x00012ce0


	//   ....[4]....
        /*0494*/ 	.word	0x00012d70


	//   ....[5]....
        /*0498*/ 	.word	0x00015f20


	//   ....[6]....
        /*049c*/ 	.word	0x00015fb0


	//----- nvinfo : EIATTR_COOP_GROUP_MASK_REGIDS
	.align		4
.L_141:
        /*04a0*/ 	.byte	0x04, 0x29
        /*04a2*/ 	.short	(.L_143 - .L_142)


	//   ....[0]....
.L_142:
        /*04a4*/ 	.word	0xffffffff


	//   ....[1]....
        /*04a8*/ 	.word	0xffffffff


	//   ....[2]....
        /*04ac*/ 	.word	0xffffffff


	//   ....[3]....
        /*04b0*/ 	.word	0xffffffff


	//   ....[4]....
        /*04b4*/ 	.word	0xffffffff


	//   ....[5]....
        /*04b8*/ 	.word	0xffffffff


	//   ....[6]....
        /*04bc*/ 	.word	0xffffffff


	//   ....[7]....
        /*04c0*/ 	.word	0xffffffff


	//   ....[8]....
        /*04c4*/ 	.word	0xffffffff


	//   ....[9]....
        /*04c8*/ 	.word	0xffffffff


	//   ....[10]....
        /*04cc*/ 	.word	0xffffffff


	//   ....[11]....
        /*04d0*/ 	.word	0xffffffff


	//   ....[12]....
        /*04d4*/ 	.word	0xffffffff


	//   ....[13]....
        /*04d8*/ 	.word	0xffffffff


	//   ....[14]....
        /*04dc*/ 	.word	0xffffffff


	//   ....[15]....
        /*04e0*/ 	.word	0xffffffff


	//   ....[16]....
        /*04e4*/ 	.word	0xffffffff


	//   ....[17]....
        /*04e8*/ 	.word	0xffffffff


	//   ....[18]....
        /*04ec*/ 	.word	0xffffffff


	//   ....[19]....
        /*04f0*/ 	.word	0xffffffff


	//   ....[20]....
        /*04f4*/ 	.word	0xffffffff


	//   ....[21]....
        /*04f8*/ 	.word	0xffffffff


	//   ....[22]....
        /*04fc*/ 	.word	0xffffffff


	//   ....[23]....
        /*0500*/ 	.word	0xffffffff


	//   ....[24]....
        /*0504*/ 	.word	0xffffffff


	//   ....[25]....
        /*0508*/ 	.word	0xffffffff


	//   ....[26]....
        /*050c*/ 	.word	0xffffffff


	//   ....[27]....
        /*0510*/ 	.word	0xffffffff


	//   ....[28]....
        /*0514*/ 	.word	0xffffffff


	//   ....[29]....
        /*0518*/ 	.word	0xffffffff


	//   ....[30]....
        /*051c*/ 	.word	0xffffffff


	//   ....[31]....
        /*0520*/ 	.word	0xffffffff


	//   ....[32]....
        /*0524*/ 	.word	0xffffffff


	//   ....[33]....
        /*0528*/ 	.word	0xffffffff


	//   ....[34]....
        /*052c*/ 	.word	0xffffffff


	//   ....[35]....
        /*0530*/ 	.word	0xffffffff


	//   ....[36]....
        /*0534*/ 	.word	0xffffffff


	//   ....[37]....
        /*0538*/ 	.word	0xffffffff


	//   ....[38]....
        /*053c*/ 	.word	0xffffffff


	//   ....[39]....
        /*0540*/ 	.word	0xffffffff


	//   ....[40]....
        /*0544*/ 	.word	0xffffffff


	//   ....[41]....
        /*0548*/ 	.word	0xffffffff


	//   ....[42]....
        /*054c*/ 	.word	0xffffffff


	//   ....[43]....
        /*0550*/ 	.word	0xffffffff


	//   ....[44]....
        /*0554*/ 	.word	0xffffffff


	//   ....[45]....
        /*0558*/ 	.word	0xffffffff


	//   ....[46]....
        /*055c*/ 	.word	0xffffffff


	//   ....[47]....
        /*0560*/ 	.word	0xffffffff


	//   ....[48]....
        /*0564*/ 	.word	0xffffffff


	//   ....[49]....
        /*0568*/ 	.word	0xffffffff


	//   ....[50]....
        /*056c*/ 	.word	0xffffffff


	//   ....[51]....
        /*0570*/ 	.word	0xffffffff


	//   ....[52]....
        /*0574*/ 	.word	0xffffffff


	//   ....[53]....
        /*0578*/ 	.word	0xffffffff


	//   ....[54]....
        /*057c*/ 	.word	0xffffffff


	//   ....[55]....
        /*0580*/ 	.word	0xffffffff


	//   ....[56]....
        /*0584*/ 	.word	0xffffffff


	//   ....[57]....
        /*0588*/ 	.word	0xffffffff


	//   ....[58]....
        /*058c*/ 	.word	0xffffffff


	//   ....[59]....
        /*0590*/ 	.word	0xffffffff


	//   ....[60]....
        /*0594*/ 	.word	0xffffffff


	//   ....[61]....
        /*0598*/ 	.word	0xffffffff


	//   ....[62]....
        /*059c*/ 	.word	0xffffffff


	//   ....[63]....
        /*05a0*/ 	.word	0xffffffff


	//   ....[64]....
        /*05a4*/ 	.word	0xffffffff


	//   ....[65]....
        /*05a8*/ 	.word	0xffffffff


	//   ....[66]....
        /*05ac*/ 	.word	0xffffffff


	//   ....[67]....
        /*05b0*/ 	.word	0xffffffff


	//   ....[68]....
        /*05b4*/ 	.word	0xffffffff


	//   ....[69]....
        /*05b8*/ 	.word	0xffffffff


	//   ....[70]....
        /*05bc*/ 	.word	0xffffffff


	//   ....[71]....
        /*05c0*/ 	.word	0xffffffff


	//   ....[72]....
        /*05c4*/ 	.word	0xffffffff


	//   ....[73]....
        /*05c8*/ 	.word	0xffffffff


	//   ....[74]....
        /*05cc*/ 	.word	0xffffffff


	//   ....[75]....
        /*05d0*/ 	.word	0xffffffff


	//   ....[76]....
        /*05d4*/ 	.word	0xffffffff


	//   ....[77]....
        /*05d8*/ 	.word	0xffffffff


	//   ....[78]....
        /*05dc*/ 	.word	0xffffffff


	//   ....[79]....
        /*05e0*/ 	.word	0xffffffff


	//   ....[80]....
        /*05e4*/ 	.word	0xffffffff


	//   ....[81]....
        /*05e8*/ 	.word	0xffffffff


	//   ....[82]....
        /*05ec*/ 	.word	0xffffffff


	//   ....[83]....
        /*05f0*/ 	.word	0xffffffff


	//   ....[84]....
        /*05f4*/ 	.word	0xffffffff


	//   ....[85]....
        /*05f8*/ 	.word	0xffffffff


	//   ....[86]....
        /*05fc*/ 	.word	0xffffffff


	//   ....[87]....
        /*0600*/ 	.word	0xffffffff


	//   ....[88]....
        /*0604*/ 	.word	0xffffffff


	//   ....[89]....
        /*0608*/ 	.word	0xffffffff


	//   ....[90]....
        /*060c*/ 	.word	0xffffffff


	//   ....[91]....
        /*0610*/ 	.word	0xffffffff


	//   ....[92]....
        /*0614*/ 	.word	0xffffffff


	//   ....[93]....
        /*0618*/ 	.word	0xffffffff


	//   ....[94]....
        /*061c*/ 	.word	0xffffffff


	//   ....[95]....
        /*0620*/ 	.word	0xffffffff


	//   ....[96]....
        /*0624*/ 	.word	0xffffffff


	//   ....[97]....
        /*0628*/ 	.word	0xffffffff


	//   ....[98]....
        /*062c*/ 	.word	0xffffffff


	//   ....[99]....
        /*0630*/ 	.word	0xffffffff


	//   ....[100]....
        /*0634*/ 	.word	0xffffffff


	//   ....[101]....
        /*0638*/ 	.word	0xffffffff


	//   ....[102]....
        /*063c*/ 	.word	0xffffffff


	//   ....[103]....
        /*0640*/ 	.word	0xffffffff


	//   ....[104]....
        /*0644*/ 	.word	0xffffffff


	//   ....[105]....
        /*0648*/ 	.word	0xffffffff


	//   ....[106]....
        /*064c*/ 	.word	0xffffffff


	//   ....[107]....
        /*0650*/ 	.word	0xffffffff


	//   ....[108]....
        /*0654*/ 	.word	0xffffffff


	//   ....[109]....
        /*0658*/ 	.word	0xffffffff


	//   ....[110]....
        /*065c*/ 	.word	0xffffffff


	//   ....[111]....
        /*0660*/ 	.word	0xffffffff


	//   ....[112]....
        /*0664*/ 	.word	0xffffffff


	//   ....[113]....
        /*0668*/ 	.word	0xffffffff


	//   ....[114]....
        /*066c*/ 	.word	0xffffffff


	//   ....[115]....
        /*0670*/ 	.word	0xffffffff


	//   ....[116]....
        /*0674*/ 	.word	0xffffffff


	//   ....[117]....
        /*0678*/ 	.word	0xffffffff


	//   ....[118]....
        /*067c*/ 	.word	0xffffffff


	//   ....[119]....
        /*0680*/ 	.word	0xffffffff


	//   ....[120]....
        /*0684*/ 	.word	0xffffffff


	//   ....[121]....
        /*0688*/ 	.word	0xffffffff


	//   ....[122]....
        /*068c*/ 	.word	0xffffffff


	//   ....[123]....
        /*0690*/ 	.word	0xffffffff


	//   ....[124]....
        /*0694*/ 	.word	0xffffffff


	//   ....[125]....
        /*0698*/ 	.word	0xffffffff


	//   ....[126]....
        /*069c*/ 	.word	0xffffffff


	//   ....[127]....
        /*06a0*/ 	.word	0xffffffff


	//   ....[128]....
        /*06a4*/ 	.word	0xffffffff


	//   ....[129]....
        /*06a8*/ 	.word	0xffffffff


	//   ....[130]....
        /*06ac*/ 	.word	0xffffffff


	//   ....[131]....
        /*06b0*/ 	.word	0xffffffff


	//   ....[132]....
        /*06b4*/ 	.word	0xffffffff


	//   ....[133]....
        /*06b8*/ 	.word	0xffffffff


	//   ....[134]....
        /*06bc*/ 	.word	0xffffffff


	//   ....[135]....
        /*06c0*/ 	.word	0xffffffff


	//   ....[136]....
        /*06c4*/ 	.word	0xffffffff


	//   ....[137]....
        /*06c8*/ 	.word	0xffffffff


	//   ....[138]....
        /*06cc*/ 	.word	0xffffffff


	//   ....[139]....
        /*06d0*/ 	.word	0xffffffff


	//   ....[140]....
        /*06d4*/ 	.word	0xffffffff


	//   ....[141]....
        /*06d8*/ 	.word	0xffffffff


	//   ....[142]....
        /*06dc*/ 	.word	0xffffffff


	//   ....[143]....
        /*06e0*/ 	.word	0xffffffff


	//   ....[144]....
        /*06e4*/ 	.word	0xffffffff


	//   ....[145]....
        /*06e8*/ 	.word	0xffffffff


	//   ....[146]....
        /*06ec*/ 	.word	0xffffffff


	//   ....[147]....
        /*06f0*/ 	.word	0xffffffff


	//   ....[148]....
        /*06f4*/ 	.word	0xffffffff


	//   ....[149]....
        /*06f8*/ 	.word	0xffffffff


	//   ....[150]....
        /*06fc*/ 	.word	0xffffffff


	//   ....[151]....
        /*0700*/ 	.word	0xffffffff


	//   ....[152]....
        /*0704*/ 	.word	0xffffffff


	//   ....[153]....
        /*0708*/ 	.word	0xffffffff


	//   ....[154]....
        /*070c*/ 	.word	0xffffffff


	//   ....[155]....
        /*0710*/ 	.word	0xffffffff


	//   ....[156]....
        /*0714*/ 	.word	0xffffffff


	//   ....[157]....
        /*0718*/ 	.word	0xffffffff


	//   ....[158]....
        /*071c*/ 	.word	0xffffffff


	//   ....[159]....
        /*0720*/ 	.word	0xffffffff


	//   ....[160]....
        /*0724*/ 	.word	0xffffffff


	//   ....[161]....
        /*0728*/ 	.word	0xffffffff


	//   ....[162]....
        /*072c*/ 	.word	0xffffffff


	//   ....[163]....
        /*0730*/ 	.word	0xffffffff


	//   ....[164]....
        /*0734*/ 	.word	0xffffffff


	//   ....[165]....
        /*0738*/ 	.word	0xffffffff


	//   ....[166]....
        /*073c*/ 	.word	0xffffffff


	//   ....[167]....
        /*0740*/ 	.word	0xffffffff


	//   ....[168]....
        /*0744*/ 	.word	0xffffffff


	//   ....[169]....
        /*0748*/ 	.word	0xffffffff


	//   ....[170]....
        /*074c*/ 	.word	0xffffffff


	//   ....[171]....
        /*0750*/ 	.word	0xffffffff


	//   ....[172]....
        /*0754*/ 	.word	0xffffffff


	//   ....[173]....
        /*0758*/ 	.word	0xffffffff


	//   ....[174]....
        /*075c*/ 	.word	0xffffffff


	//   ....[175]....
        /*0760*/ 	.word	0xffffffff


	//   ....[176]....
        /*0764*/ 	.word	0xffffffff


	//   ....[177]....
        /*0768*/ 	.word	0xffffffff


	//   ....[178]....
        /*076c*/ 	.word	0xffffffff


	//   ....[179]....
        /*0770*/ 	.word	0xffffffff


	//   ....[180]....
        /*0774*/ 	.word	0xffffffff


	//   ....[181]....
        /*0778*/ 	.word	0xffffffff


	//   ....[182]....
        /*077c*/ 	.word	0xffffffff


	//   ....[183]....
        /*0780*/ 	.word	0xffffffff


	//   ....[184]....
        /*0784*/ 	.word	0xffffffff


	//   ....[185]....
        /*0788*/ 	.word	0xffffffff


	//   ....[186]....
        /*078c*/ 	.word	0xffffffff


	//   ....[187]....
        /*0790*/ 	.word	0xffffffff


	//   ....[188]....
        /*0794*/ 	.word	0xffffffff


	//   ....[189]....
        /*0798*/ 	.word	0xffffffff


	//   ....[190]....
        /*079c*/ 	.word	0xffffffff


	//   ....[191]....
        /*07a0*/ 	.word	0xffffffff


	//   ....[192]....
        /*07a4*/ 	.word	0xffffffff


	//   ....[193]....
        /*07a8*/ 	.word	0x0500000f


	//   ....[194]....
        /*07ac*/ 	.word	0x0500000f


	//   ....[195]....
        /*07b0*/ 	.word	0x0500000f


	//   ....[196]....
        /*07b4*/ 	.word	0x0500000f


	//   ....[197]....
        /*07b8*/ 	.word	0x0500000f


	//   ....[198]....
        /*07bc*/ 	.word	0x0500000f


	//   ....[199]....
        /*07c0*/ 	.word	0x0500000f


	//   ....[200]....
        /*07c4*/ 	.word	0x0500000f


	//   ....[201]....
        /*07c8*/ 	.word	0x0500000f


	//   ....[202]....
        /*07cc*/ 	.word	0x0500000f


	//   ....[203]....
        /*07d0*/ 	.word	0x0500000f


	//   ....[204]....
        /*07d4*/ 	.word	0x0500000f


	//   ....[205]....
        /*07d8*/ 	.word	0x0500000f


	//   ....[206]....
        /*07dc*/ 	.word	0x0500000f


	//   ....[207]....
        /*07e0*/ 	.word	0x0500000f


	//   ....[208]....
        /*07e4*/ 	.word	0x0500000f


	//   ....[209]....
        /*07e8*/ 	.word	0x0500000f


	//   ....[210]....
        /*07ec*/ 	.word	0x0500000f


	//   ....[211]....
        /*07f0*/ 	.word	0x0500000f


	//   ....[212]....
        /*07f4*/ 	.word	0x0500000f


	//   ....[213]....
        /*07f8*/ 	.word	0x0500000f


	//   ....[214]....
        /*07fc*/ 	.word	0x0500000f


	//   ....[215]....
        /*0800*/ 	.word	0x0500000f


	//   ....[216]....
        /*0804*/ 	.word	0x0500000f


	//   ....[217]....
        /*0808*/ 	.word	0x0500000f


	//   ....[218]....
        /*080c*/ 	.word	0x0500000f


	//   ....[219]....
        /*0810*/ 	.word	0x0500000f


	//   ....[220]....
        /*0814*/ 	.word	0x0500000f


	//   ....[221]....
        /*0818*/ 	.word	0x0500000f


	//   ....[222]....
        /*081c*/ 	.word	0x0500000f


	//   ....[223]....
        /*0820*/ 	.word	0x0500000f


	//   ....[224]....
        /*0824*/ 	.word	0x0500000f


	//   ....[225]....
        /*0828*/ 	.word	0x0500000f


	//   ....[226]....
        /*082c*/ 	.word	0x0500000f


	//   ....[227]....
        /*0830*/ 	.word	0x0500000f


	//   ....[228]....
        /*0834*/ 	.word	0x0500000f


	//   ....[229]....
        /*0838*/ 	.word	0x0500000f


	//   ....[230]....
        /*083c*/ 	.word	0x0500000f


	//   ....[231]....
        /*0840*/ 	.word	0x0500000f


	//   ....[232]....
        /*0844*/ 	.word	0x0500000f


	//   ....[233]....
        /*0848*/ 	.word	0x0500000f


	//   ....[234]....
        /*084c*/ 	.word	0x0500000f


	//   ....[235]....
        /*0850*/ 	.word	0x0500000f


	//   ....[236]....
        /*0854*/ 	.word	0x0500000f


	//   ....[237]....
        /*0858*/ 	.word	0x0500000f


	//   ....[238]....
        /*085c*/ 	.word	0x0500000f


	//   ....[239]....
        /*0860*/ 	.word	0x0500000f


	//   ....[240]....
        /*0864*/ 	.word	0x0500000f


	//   ....[241]....
        /*0868*/ 	.word	0x0500000f


	//   ....[242]....
        /*086c*/ 	.word	0x0500000f


	//   ....[243]....
        /*0870*/ 	.word	0x0500000f


	//   ....[244]....
        /*0874*/ 	.word	0x0500000f


	//   ....[245]....
        /*0878*/ 	.word	0x0500000f


	//   ....[246]....
        /*087c*/ 	.word	0x0500000f


	//   ....[247]....
        /*0880*/ 	.word	0x0500000f


	//   ....[248]....
        /*0884*/ 	.word	0x0500000f


	//   ....[249]....
        /*0888*/ 	.word	0x0500000f


	//   ....[250]....
        /*088c*/ 	.word	0x0500000f


	//   ....[251]....
        /*0890*/ 	.word	0x0500000f


	//   ....[252]....
        /*0894*/ 	.word	0x0500000f


	//   ....[253]....
        /*0898*/ 	.word	0x0500000f


	//   ....[254]....
        /*089c*/ 	.word	0x0500000f


	//   ....[255]....
        /*08a0*/ 	.word	0x0500000f


	//   ....[0]....
        /*08a4*/ 	.word	0x0500000f


	//   ....[1]....
        /*08a8*/ 	.word	0x0500000f


	//   ....[2]....
        /*08ac*/ 	.word	0x0500000f


	//   ....[3]....
        /*08b0*/ 	.word	0x0500000f


	//   ....[4]....
        /*08b4*/ 	.word	0x0500000f


	//   ....[5]....
        /*08b8*/ 	.word	0x0500000f


	//   ....[6]....
        /*08bc*/ 	.word	0x0500000f


	//   ....[7]....
        /*08c0*/ 	.word	0x0500000f


	//   ....[8]....
        /*08c4*/ 	.word	0x0500000f


	//   ....[9]....
        /*08c8*/ 	.word	0x0500000f


	//   ....[10]....
        /*08cc*/ 	.word	0x0500000f


	//   ....[11]....
        /*08d0*/ 	.word	0x0500000f


	//   ....[12]....
        /*08d4*/ 	.word	0x0500000f


	//   ....[13]....
        /*08d8*/ 	.word	0x0500000f


	//   ....[14]....
        /*08dc*/ 	.word	0x0500000f


	//   ....[15]....
        /*08e0*/ 	.word	0x0500000f


	//   ....[16]....
        /*08e4*/ 	.word	0x0500000f


	//   ....[17]....
        /*08e8*/ 	.word	0x0500000f


	//   ....[18]....
        /*08ec*/ 	.word	0x0500000f


	//   ....[19]....
        /*08f0*/ 	.word	0x0500000f


	//   ....[20]....
        /*08f4*/ 	.word	0x0500000f


	//   ....[21]....
        /*08f8*/ 	.word	0x0500000f


	//   ....[22]....
        /*08fc*/ 	.word	0x0500000f


	//   ....[23]....
        /*0900*/ 	.word	0x0500000f


	//   ....[24]....
        /*0904*/ 	.word	0x0500000f


	//   ....[25]....
        /*0908*/ 	.word	0x0500000f


	//   ....[26]....
        /*090c*/ 	.word	0x0500000f


	//   ....[27]....
        /*0910*/ 	.word	0x0500000f


	//   ....[28]....
        /*0914*/ 	.word	0x0500000f


	//   ....[29]....
        /*0918*/ 	.word	0x0500000f


	//   ....[30]....
        /*091c*/ 	.word	0x0500000f


	//   ....[31]....
        /*0920*/ 	.word	0x0500000f


	//   ....[32]....
        /*0924*/ 	.word	0x0500000f


	//   ....[33]....
        /*0928*/ 	.word	0x0500000f


	//   ....[34]....
        /*092c*/ 	.word	0x0500000f


	//   ....[35]....
        /*0930*/ 	.word	0x0500000f


	//   ....[36]....
        /*0934*/ 	.word	0x0500000f


	//   ....[37]....
        /*0938*/ 	.word	0x0500000f


	//   ....[38]....
        /*093c*/ 	.word	0x0500000f


	//   ....[39]....
        /*0940*/ 	.word	0x0500000f


	//   ....[40]....
        /*0944*/ 	.word	0x0500000f


	//   ....[41]....
        /*0948*/ 	.word	0x0500000f


	//   ....[42]....
        /*094c*/ 	.word	0x0500000f


	//   ....[43]....
        /*0950*/ 	.word	0x0500000f


	//   ....[44]....
        /*0954*/ 	.word	0x0500000f


	//   ....[45]....
        /*0958*/ 	.word	0x0500000f


	//   ....[46]....
        /*095c*/ 	.word	0x0500000f


	//   ....[47]....
        /*0960*/ 	.word	0x0500000f


	//   ....[48]....
        /*0964*/ 	.word	0x0500000f


	//   ....[49]....
        /*0968*/ 	.word	0x0500000f


	//   ....[50]....
        /*096c*/ 	.word	0x0500000f


	//   ....[51]....
        /*0970*/ 	.word	0x0500000f


	//   ....[52]....
        /*0974*/ 	.word	0x0500000f


	//   ....[53]....
        /*0978*/ 	.word	0x0500000f


	//   ....[54]....
        /*097c*/ 	.word	0x0500000f


	//   ....[55]....
        /*0980*/ 	.word	0x0500000f


	//   ....[56]....
        /*0984*/ 	.word	0x0500000f


	//   ....[57]....
        /*0988*/ 	.word	0x0500000f


	//   ....[58]....
        /*098c*/ 	.word	0x0500000f


	//   ....[59]....
        /*0990*/ 	.word	0x0500000f


	//   ....[60]....
        /*0994*/ 	.word	0x0500000f


	//   ....[61]....
        /*0998*/ 	.word	0x0500000f


	//   ....[62]....
        /*099c*/ 	.word	0x0500000f


	//   ....[63]....
        /*09a0*/ 	.word	0x0500000f


	//   ....[64]....
        /*09a4*/ 	.word	0x0500000f


	//   ....[65]....
        /*09a8*/ 	.word	0x0500000f


	//   ....[66]....
        /*09ac*/ 	.word	0x0500000f


	//   ....[67]....
        /*09b0*/ 	.word	0x0500000f


	//   ....[68]....
        /*09b4*/ 	.word	0x0500000f


	//   ....[69]....
        /*09b8*/ 	.word	0x0500000f


	//   ....[70]....
        /*09bc*/ 	.word	0x0500000f


	//   ....[71]....
        /*09c0*/ 	.word	0x0500000f


	//   ....[72]....
        /*09c4*/ 	.word	0x0500000f


	//   ....[73]....
        /*09c8*/ 	.word	0x0500000f


	//   ....[74]....
        /*09cc*/ 	.word	0x0500000f


	//   ....[75]....
        /*09d0*/ 	.word	0x0500000f


	//   ....[76]....
        /*09d4*/ 	.word	0x0500000f


	//   ....[77]....
        /*09d8*/ 	.word	0x0500000f


	//   ....[78]....
        /*09dc*/ 	.word	0x0500000f


	//   ....[79]....
        /*09e0*/ 	.word	0x0500000f


	//   ....[80]....
        /*09e4*/ 	.word	0x0500000f


	//   ....[81]....
        /*09e8*/ 	.word	0x0500000f


	//   ....[82]....
        /*09ec*/ 	.word	0x0500000f


	//   ....[83]....
        /*09f0*/ 	.word	0x0500000f


	//   ....[84]....
        /*09f4*/ 	.word	0x0500000f


	//   ....[85]....
        /*09f8*/ 	.word	0x0500000f


	//   ....[86]....
        /*09fc*/ 	.word	0x0500000f


	//----- nvinfo : EIATTR_COOP_GROUP_INSTR_OFFSETS
	.align		4
.L_143:
        /*0a00*/ 	.byte	0x04, 0x28
        /*0a02*/ 	.short	(.L_145 - .L_144)


	//   ....[0]....
.L_144:
        /*0a04*/ 	.word	0x00000070


	//   ....[1]....
        /*0a08*/ 	.word	0x00000140


	//   ....[2]....
        /*0a0c*/ 	.word	0x00000190


	//   ....[3]....
        /*0a10*/ 	.word	0x000003c0


	//   ....[4]....
        /*0a14*/ 	.word	0x00000520


	//   ....[5]....
        /*0a18*/ 	.word	0x00000640


	//   ....[6]....
        /*0a1c*/ 	.word	0x000007a0


	//   ....[7]....
        /*0a20*/ 	.word	0x00002db0


	//   ....[8]....
        /*0a24*/ 	.word	0x00002dc0


	//   ....[9]....
        /*0a28*/ 	.word	0x00003510


	//   ....[10]....
        /*0a2c*/ 	.word	0x00003520


	//   ....[11]....
        /*0a30*/ 	.word	0x00004240


	//   ....[12]....
        /*0a34*/ 	.word	0x00004250


	//   ....[13]....
        /*0a38*/ 	.word	0x00004a40


	//   ....[14]....
        /*0a3c*/ 	.word	0x00004a50


	//   ....[15]....
        /*0a40*/ 	.word	0x000054c0


	//   ....[16]....
        /*0a44*/ 	.word	0x000054d0


	//   ....[17]....
        /*0a48*/ 	.word	0x000055e0


	//   ....[18]....
        /*0a4c*/ 	.word	0x000055f0


	//   ....[19]....
        /*0a50*/ 	.word	0x00005960


	//   ....[20]....
        /*0a54*/ 	.word	0x00005980


	//   ....[21]....
        /*0a58*/ 	.word	0x00005a60


	//   ....[22]....
        /*0a5c*/ 	.word	0x00005a80


	//   ....[23]....
        /*0a60*/ 	.word	0x00006140


	//   ....[24]....
        /*0a64*/ 	.word	0x00006720


	//   ....[25]....
        /*0a68*/ 	.word	0x00006730


	//   ....[26]....
        /*0a6c*/ 	.word	0x00006740


	//   ....[27]....
        /*0a70*/ 	.word	0x00006750


	//   ....[28]....
        /*0a74*/ 	.word	0x000077a0


	//   ....[29]....
        /*0a78*/ 	.word	0x000077b0


	//   ....[30]....
        /*0a7c*/ 	.word	0x000077c0


	//   ....[31]....
        /*0a80*/ 	.word	0x000077d0


	//   ....[32]....
        /*0a84*/ 	.word	0x00009bd0


	//   ....[33]....
        /*0a88*/ 	.word	0x00009bf0


	//   ....[34]....
        /*0a8c*/ 	.word	0x0000a100


	//   ....[35]....
        /*0a90*/ 	.word	0x0000a120


	//   ....[36]....
        /*0a94*/ 	.word	0x0000c2c0


	//   ....[37]....
        /*0a98*/ 	.word	0x0000c320


	//   ....[38]....
        /*0a9c*/ 	.word	0x0000c700


	//   ....[39]....
        /*0aa0*/ 	.word	0x0000c720


	//   ....[40]....
        /*0aa4*/ 	.word	0x0000dca0


	//   ....[41]....
        /*0aa8*/ 	.word	0x0000dcb0


	//   ....[42]....
        /*0aac*/ 	.word	0x0000dd50


	//   ....[43]....
        /*0ab0*/ 	.word	0x0000dd60


	//   ....[44]....
        /*0ab4*/ 	.word	0x0000eb50


	//   ....[45]....
        /*0ab8*/ 	.word	0x0000eb70


	//   ....[46]....
        /*0abc*/ 	.word	0x0000eb80


	//   ....[47]....
        /*0ac0*/ 	.word	0x0000eb90


	//   ....[48]....
        /*0ac4*/ 	.word	0x0000f0f0


	//   ....[49]....
        /*0ac8*/ 	.word	0x0000f130


	//   ....[50]....
        /*0acc*/ 	.word	0x0000f160


	//   ....[51]....
        /*0ad0*/ 	.word	0x0000f190


	//   ....[52]....
        /*0ad4*/ 	.word	0x0000f1b0


	//   ....[53]....
        /*0ad8*/ 	.word	0x0000f1c0


	//   ....[54]....
        /*0adc*/ 	.word	0x0000f200


	//   ....[55]....
        /*0ae0*/ 	.word	0x0000f230


	//   ....[56]....
        /*0ae4*/ 	.word	0x0000f6e0


	//   ....[57]....
        /*0ae8*/ 	.word	0x0000f6f0


	//   ....[58]....
        /*0aec*/ 	.word	0x0000f970


	//   ....[59]....
        /*0af0*/ 	.word	0x0000f980


	//   ....[60]....
        /*0af4*/ 	.word	0x00010470


	//   ....[61]....
        /*0af8*/ 	.word	0x000104a0


	//   ....[62]....
        /*0afc*/ 	.word	0x000104c0


	//   ....[63]....
        /*0b00*/ 	.word	0x000104f0


	//   ....[64]....
        /*0b04*/ 	.word	0x00010520


	//   ....[65]....
        /*0b08*/ 	.word	0x00010530


	//   ....[66]....
        /*0b0c*/ 	.word	0x00010560


	//   ....[67]....
        /*0b10*/ 	.word	0x000105a0


	//   ....[68]....
        /*0b14*/ 	.word	0x000106f0


	//   ....[69]....
        /*0b18*/ 	.word	0x00010920


	//   ....[70]....
        /*0b1c*/ 	.word	0x00010950


	//   ....[71]....
        /*0b20*/ 	.word	0x00010980


	//   ....[72]....
        /*0b24*/ 	.word	0x000109b0


	//   ....[73]....
        /*0b28*/ 	.word	0x000109e0


	//   ....[74]....
        /*0b2c*/ 	.word	0x00010a10


	//   ....[75]....
        /*0b30*/ 	.word	0x00010ba0


	//   ....[76]....
        /*0b34*/ 	.word	0x00010bd0


	//   ....[77]....
        /*0b38*/ 	.word	0x00010c00


	//   ....[78]....
        /*0b3c*/ 	.word	0x00010c30


	//   ....[79]....
        /*0b40*/ 	.word	0x00010c60


	//   ....[80]....
        /*0b44*/ 	.word	0x00010c90


	//   ....[81]....
        /*0b48*/ 	.word	0x00010d20


	//   ....[82]....
        /*0b4c*/ 	.word	0x00010d50


	//   ....[83]....
        /*0b50*/ 	.word	0x00010d60


	//   ....[84]....
        /*0b54*/ 	.word	0x00010e00


	//   ....[85]....
        /*0b58*/ 	.word	0x00011d90


	//   ....[86]....
        /*0b5c*/ 	.word	0x00013870


	//   ....[87]....
        /*0b60*/ 	.word	0x00013890


	//   ....[88]....
        /*0b64*/ 	.word	0x00013920


	//   ....[89]....
        /*0b68*/ 	.word	0x00013940


	//   ....[90]....
        /*0b6c*/ 	.word	0x000139c0


	//   ....[91]....
        /*0b70*/ 	.word	0x000139e0


	//   ....[92]....
        /*0b74*/ 	.word	0x00013a60


	//   ....[93]....
        /*0b78*/ 	.word	0x00013a80


	//   ....[94]....
        /*0b7c*/ 	.word	0x00013b00


	//   ....[95]....
        /*0b80*/ 	.word	0x00013b20


	//   ....[96]....
        /*0b84*/ 	.word	0x00013ba0


	//   ....[97]....
        /*0b88*/ 	.word	0x00013bc0


	//   ....[98]....
        /*0b8c*/ 	.word	0x00013c40


	//   ....[99]....
        /*0b90*/ 	.word	0x00013c60


	//   ....[100]....
        /*0b94*/ 	.word	0x00013c70


	//   ....[101]....
        /*0b98*/ 	.word	0x00013c80


	//   ....[102]....
        /*0b9c*/ 	.word	0x000145a0


	//   ....[103]....
        /*0ba0*/ 	.word	0x000145d0


	//   ....[104]....
        /*0ba4*/ 	.word	0x000145f0


	//   ....[105]....
        /*0ba8*/ 	.word	0x00014670


	//   ....[106]....
        /*0bac*/ 	.word	0x00014690


	//   ....[107]....
        /*0bb0*/ 	.word	0x00014710


	//   ....[108]....
        /*0bb4*/ 	.word	0x00014730


	//   ....[109]....
        /*0bb8*/ 	.word	0x000147b0


	//   ....[110]....
        /*0bbc*/ 	.word	0x000147d0


	//   ....[111]....
        /*0bc0*/ 	.word	0x00014850


	//   ....[112]....
        /*0bc4*/ 	.word	0x00014870


	//   ....[113]....
        /*0bc8*/ 	.word	0x000148f0


	//   ....[114]....
        /*0bcc*/ 	.word	0x00014910


	//   ....[115]....
        /*0bd0*/ 	.word	0x00014990


	//   ....[116]....
        /*0bd4*/ 	.word	0x000149b0


	//   ....[117]....
        /*0bd8*/ 	.word	0x000149c0


	//   ....[118]....
        /*0bdc*/ 	.word	0x00014a30


	//   ....[119]....
        /*0be0*/ 	.word	0x00014a80


	//   ....[120]....
        /*0be4*/ 	.word	0x00014b10


	//   ....[121]....
        /*0be8*/ 	.word	0x00014b40


	//   ....[122]....
        /*0bec*/ 	.word	0x00014b50


	//   ....[123]....
        /*0bf0*/ 	.word	0x00014bc0


	//   ....[124]....
        /*0bf4*/ 	.word	0x00014bd0


	//   ....[125]....
        /*0bf8*/ 	.word	0x00014be0


	//   ....[126]....
        /*0bfc*/ 	.word	0x000153d0


	//   ....[127]....
        /*0c00*/ 	.word	0x000153f0


	//   ....[128]....
        /*0c04*/ 	.word	0x00015460


	//   ....[129]....
        /*0c08*/ 	.word	0x00015470


	//   ....[130]....
        /*0c0c*/ 	.word	0x000154b0


	//   ....[131]....
        /*0c10*/ 	.word	0x000154c0


	//   ....[132]....
        /*0c14*/ 	.word	0x00015500


	//   ....[133]....
        /*0c18*/ 	.word	0x00015510


	//   ....[134]....
        /*0c1c*/ 	.word	0x00015550


	//   ....[135]....
        /*0c20*/ 	.word	0x00015560


	//   ....[136]....
        /*0c24*/ 	.word	0x000155a0


	//   ....[137]....
        /*0c28*/ 	.word	0x000155b0


	//   ....[138]....
        /*0c2c*/ 	.word	0x000155f0


	//   ....[139]....
        /*0c30*/ 	.word	0x00015600


	//   ....[140]....
        /*0c34*/ 	.word	0x00015610


	//   ....[141]....
        /*0c38*/ 	.word	0x00015650


	//   ....[142]....
        /*0c3c*/ 	.word	0x00015900


	//   ....[143]....
        /*0c40*/ 	.word	0x00015930


	//   ....[144]....
        /*0c44*/ 	.word	0x00015990


	//   ....[145]....
        /*0c48*/ 	.word	0x000159a0


	//   ....[146]....
        /*0c4c*/ 	.word	0x000159f0


	//   ....[147]....
        /*0c50*/ 	.word	0x00015a00


	//   ....[148]....
        /*0c54*/ 	.word	0x00015a50


	//   ....[149]....
        /*0c58*/ 	.word	0x00015a60


	//   ....[150]....
        /*0c5c*/ 	.word	0x00015ab0


	//   ....[151]....
        /*0c60*/ 	.word	0x00015ac0


	//   ....[152]....
        /*0c64*/ 	.word	0x00015b10


	//   ....[153]....
        /*0c68*/ 	.word	0x00015b20


	//   ....[154]....
        /*0c6c*/ 	.word	0x00015b70


	//   ....[155]....
        /*0c70*/ 	.word	0x00015b80


	//   ....[156]....
        /*0c74*/ 	.word	0x00015b90


	//   ....[157]....
        /*0c78*/ 	.word	0x00015bd0


	//   ....[158]....
        /*0c7c*/ 	.word	0x000161a0


	//   ....[159]....
        /*0c80*/ 	.word	0x000161e0


	//   ....[160]....
        /*0c84*/ 	.word	0x00016200


	//   ....[161]....
        /*0c88*/ 	.word	0x00016240


	//   ....[162]....
        /*0c8c*/ 	.word	0x00016260


	//   ....[163]....
        /*0c90*/ 	.word	0x000162a0


	//   ....[164]....
        /*0c94*/ 	.word	0x000162c0


	//   ....[165]....
        /*0c98*/ 	.word	0x00016300


	//   ....[166]....
        /*0c9c*/ 	.word	0x00016320


	//   ....[167]....
        /*0ca0*/ 	.word	0x00016360


	//   ....[168]....
        /*0ca4*/ 	.word	0x00016380


	//   ....[169]....
        /*0ca8*/ 	.word	0x000163c0


	//   ....[170]....
        /*0cac*/ 	.word	0x000163e0


	//   ....[171]....
        /*0cb0*/ 	.word	0x00016420


	//   ....[172]....
        /*0cb4*/ 	.word	0x00016440


	//   ....[173]....
        /*0cb8*/ 	.word	0x00016450


	//   ....[174]....
        /*0cbc*/ 	.word	0x00016810


	//   ....[175]....
        /*0cc0*/ 	.word	0x00016840


	//   ....[176]....
        /*0cc4*/ 	.word	0x000168a0


	//   ....[177]....
        /*0cc8*/ 	.word	0x000168d0


	//   ....[178]....
        /*0ccc*/ 	.word	0x00016900


	//   ....[179]....
        /*0cd0*/ 	.word	0x00016930


	//   ....[180]....
        /*0cd4*/ 	.word	0x00016960


	//   ....[181]....
        /*0cd8*/ 	.word	0x00016990


	//   ....[182]....
        /*0cdc*/ 	.word	0x00016b30


	//   ....[183]....
        /*0ce0*/ 	.word	0x00016b60


	//   ....[184]....
        /*0ce4*/ 	.word	0x00016b90


	//   ....[185]....
        /*0ce8*/ 	.word	0x00016bc0


	//   ....[186]....
        /*0cec*/ 	.word	0x00016bf0


	//   ....[187]....
        /*0cf0*/ 	.word	0x00016c20


	//   ....[188]....
        /*0cf4*/ 	.word	0x00016ce0


	//   ....[189]....
        /*0cf8*/ 	.word	0x00016d00


	//   ....[190]....
        /*0cfc*/ 	.word	0x00016d10


	//   ....[191]....
        /*0d00*/ 	.word	0x00016d70


	//   ....[192]....
        /*0d04*/ 	.word	0x00017390


	//   ....[193]....
        /*0d08*/ 	.word	0x000176b0


	//   ....[194]....
        /*0d0c*/ 	.word	0x00017740


	//   ....[195]....
        /*0d10*/ 	.word	0x000177d0


	//   ....[196]....
        /*0d14*/ 	.word	0x00017860


	//   ....[197]....
        /*0d18*/ 	.word	0x00017940


	//   ....[198]....
        /*0d1c*/ 	.word	0x000179d0


	//   ....[199]....
        /*0d20*/ 	.word	0x00017a70


	//   ....[200]....
        /*0d24*/ 	.word	0x00017b00


	//   ....[201]....
        /*0d28*/ 	.word	0x00017bf0


	//   ....[202]....
        /*0d2c*/ 	.word	0x00017c80


	//   ....[203]....
        /*0d30*/ 	.word	0x00017d20


	//   ....[204]....
        /*0d34*/ 	.word	0x00017db0


	//   ....[205]....
        /*0d38*/ 	.word	0x00017ef0


	//   ....[206]....
        /*0d3c*/ 	.word	0x00017fa0


	//   ....[207]....
        /*0d40*/ 	.word	0x00018030


	//   ....[208]....
        /*0d44*/ 	.word	0x00018080


	//   ....[209]....
        /*0d48*/ 	.word	0x000180d0


	//   ....[210]....
        /*0d4c*/ 	.word	0x000181b0


	//   ....[211]....
        /*0d50*/ 	.word	0x00018240


	//   ....[212]....
        /*0d54*/ 	.word	0x00018290


	//   ....[213]....
        /*0d58*/ 	.word	0x000182e0


	//   ....[214]....
        /*0d5c*/ 	.word	0x00018500


	//   ....[215]....
        /*0d60*/ 	.word	0x00018560


	//   ....[216]....
        /*0d64*/ 	.word	0x00018620


	//   ....[217]....
        /*0d68*/ 	.word	0x00018690


	//   ....[218]....
        /*0d6c*/ 	.word	0x000186f0


	//   ....[219]....
        /*0d70*/ 	.word	0x000187a0


	//   ....[220]....
        /*0d74*/ 	.word	0x00018800


	//   ....[221]....
        /*0d78*/ 	.word	0x00018890


	//   ....[222]....
        /*0d7c*/ 	.word	0x00018910


	//   ....[223]....
        /*0d80*/ 	.word	0x00018960


	//   ....[224]....
        /*0d84*/ 	.word	0x000189f0


	//   ....[225]....
        /*0d88*/ 	.word	0x00018a80


	//   ....[226]....
        /*0d8c*/ 	.word	0x00018b20


	//   ....[227]....
        /*0d90*/ 	.word	0x00018bc0


	//   ....[228]....
        /*0d94*/ 	.word	0x00018c20


	//   ....[229]....
        /*0d98*/ 	.word	0x00018c90


	//   ....[230]....
        /*0d9c*/ 	.word	0x00018cf0


	//   ....[231]....
        /*0da0*/ 	.word	0x00018d60


	//   ....[232]....
        /*0da4*/ 	.word	0x00018e20


	//   ....[233]....
        /*0da8*/ 	.word	0x00018e80


	//   ....[234]....
        /*0dac*/ 	.word	0x00018f40


	//   ....[235]....
        /*0db0*/ 	.word	0x00019220


	//   ....[236]....
        /*0db4*/ 	.word	0x00019310


	//   ....[237]....
        /*0db8*/ 	.word	0x000193b0


	//   ....[238]....
        /*0dbc*/ 	.word	0x00019410


	//   ....[239]....
        /*0dc0*/ 	.word	0x00019500


	//   ....[240]....
        /*0dc4*/ 	.word	0x00019570


	//   ....[241]....
        /*0dc8*/ 	.word	0x00019660


	//   ....[242]....
        /*0dcc*/ 	.word	0x000196d0


	//   ....[243]....
        /*0dd0*/ 	.word	0x000197c0


	//   ....[244]....
        /*0dd4*/ 	.word	0x00019830


	//   ....[245]....
        /*0dd8*/ 	.word	0x00019920


	//   ....[246]....
        /*0ddc*/ 	.word	0x00019990


	//   ....[247]....
        /*0de0*/ 	.word	0x00019a80


	//   ....[248]....
        /*0de4*/ 	.word	0x00019af0


	//   ....[249]....
        /*0de8*/ 	.word	0x00019be0


	//   ....[250]....
        /*0dec*/ 	.word	0x00019c50


	//   ....[251]....
        /*0df0*/ 	.word	0x00019cf0


	//   ....[252]....
        /*0df4*/ 	.word	0x00019de0


	//   ....[253]....
        /*0df8*/ 	.word	0x00019e50


	//   ....[254]....
        /*0dfc*/ 	.word	0x00019eb0


	//   ....[255]....
        /*0e00*/ 	.word	0x00019fa0


	//   ....[0]....
        /*0e04*/ 	.word	0x0001a000


	//   ....[1]....
        /*0e08*/ 	.word	0x0001a100


	//   ....[2]....
        /*0e0c*/ 	.word	0x0001a160


	//   ....[3]....
        /*0e10*/ 	.word	0x0001a260


	//   ....[4]....
        /*0e14*/ 	.word	0x0001a2c0


	//   ....[5]....
        /*0e18*/ 	.word	0x0001a3c0


	//   ....[6]....
        /*0e1c*/ 	.word	0x0001a420


	//   ....[7]....
        /*0e20*/ 	.word	0x0001a520


	//   ....[8]....
        /*0e24*/ 	.word	0x0001a580


	//   ....[9]....
        /*0e28*/ 	.word	0x0001a680


	//   ....[10]....
        /*0e2c*/ 	.word	0x0001a6e0


	//   ....[11]....
        /*0e30*/ 	.word	0x0001a7e0


	//   ....[12]....
        /*0e34*/ 	.word	0x0001a840


	//   ....[13]....
        /*0e38*/ 	.word	0x0001a930


	//   ....[14]....
        /*0e3c*/ 	.word	0x0001a990


	//   ....[15]....
        /*0e40*/ 	.word	0x0001aa70


	//   ....[16]....
        /*0e44*/ 	.word	0x0001aad0


	//   ....[17]....
        /*0e48*/ 	.word	0x0001aba0


	//   ....[18]....
        /*0e4c*/ 	.word	0x0001ac00


	//   ....[19]....
        /*0e50*/ 	.word	0x0001acc0


	//   ....[20]....
        /*0e54*/ 	.word	0x0001ae00


	//   ....[21]....
        /*0e58*/ 	.word	0x0001aeb0


	//   ....[22]....
        /*0e5c*/ 	.word	0x0001af20


	//   ....[23]....
        /*0e60*/ 	.word	0x0001aff0


	//   ....[24]....
        /*0e64*/ 	.word	0x0001b050


	//   ....[25]....
        /*0e68*/ 	.word	0x0001b100


	//   ....[26]....
        /*0e6c*/ 	.word	0x0001b160


	//   ....[27]....
        /*0e70*/ 	.word	0x0001b210


	//   ....[28]....
        /*0e74*/ 	.word	0x0001b270


	//   ....[29]....
        /*0e78*/ 	.word	0x0001b320


	//   ....[30]....
        /*0e7c*/ 	.word	0x0001b380


	//   ....[31]....
        /*0e80*/ 	.word	0x0001b430


	//   ....[32]....
        /*0e84*/ 	.word	0x0001b490


	//   ....[33]....
        /*0e88*/ 	.word	0x0001b540


	//   ....[34]....
        /*0e8c*/ 	.word	0x0001b5a0


	//   ....[35]....
        /*0e90*/ 	.word	0x0001b650


	//   ....[36]....
        /*0e94*/ 	.word	0x0001b740


	//   ....[37]....
        /*0e98*/ 	.word	0x0001b7f0


	//   ....[38]....
        /*0e9c*/ 	.word	0x0001b850


	//   ....[39]....
        /*0ea0*/ 	.word	0x0001b910


	//   ....[40]....
        /*0ea4*/ 	.word	0x0001b970


	//   ....[41]....
        /*0ea8*/ 	.word	0x0001ba30


	//   ....[42]....
        /*0eac*/ 	.word	0x0001ba90


	//   ....[43]....
        /*0eb0*/ 	.word	0x0001bb50


	//   ....[44]....
        /*0eb4*/ 	.word	0x0001bbb0


	//   ....[45]....
        /*0eb8*/ 	.word	0x0001bc70


	//   ....[46]....
        /*0ebc*/ 	.word	0x0001bcd0


	//   ....[47]....
        /*0ec0*/ 	.word	0x0001bd90


	//   ....[48]....
        /*0ec4*/ 	.word	0x0001bdf0


	//   ....[49]....
        /*0ec8*/ 	.word	0x0001beb0


	//   ....[50]....
        /*0ecc*/ 	.word	0x0001bf10


	//   ....[51]....
        /*0ed0*/ 	.word	0x0001bfc0


	//   ....[52]....
        /*0ed4*/ 	.word	0x0001c0b0


	//   ....[53]....
        /*0ed8*/ 	.word	0x0001c170


	//   ....[54]....
        /*0edc*/ 	.word	0x0001c1d0


	//   ....[55]....
        /*0ee0*/ 	.word	0x0001c280


	//   ....[56]....
        /*0ee4*/ 	.word	0x0001c2e0


	//   ....[57]....
        /*0ee8*/ 	.word	0x0001c390


	//   ....[58]....
        /*0eec*/ 	.word	0x0001c3f0


	//   ....[59]....
        /*0ef0*/ 	.word	0x0001c4a0


	//   ....[60]....
        /*0ef4*/ 	.word	0x0001c500


	//   ....[61]....
        /*0ef8*/ 	.word	0x0001c5b0


	//   ....[62]....
        /*0efc*/ 	.word	0x0001c610


	//   ....[63]....
        /*0f00*/ 	.word	0x0001c6c0


	//   ....[64]....
        /*0f04*/ 	.word	0x0001c720


	//   ....[65]....
        /*0f08*/ 	.word	0x0001c7d0


	//   ....[66]....
        /*0f0c*/ 	.word	0x0001c830


	//   ....[67]....
        /*0f10*/ 	.word	0x0001c8d0


	//   ....[68]....
        /*0f14*/ 	.word	0x0001c960


	//   ....[69]....
        /*0f18*/ 	.word	0x0001ca00


	//   ....[70]....
        /*0f1c*/ 	.word	0x0001cb80


	//   ....[71]....
        /*0f20*/ 	.word	0x0001cbf0


	//   ....[72]....
        /*0f24*/ 	.word	0x0001cc60


	//   ....[73]....
        /*0f28*/ 	.word	0x0001ccd0


	//   ....[74]....
        /*0f2c*/ 	.word	0x0001cd40


	//   ....[75]....
        /*0f30*/ 	.word	0x0001cdc0


	//   ....[76]....
        /*0f34*/ 	.word	0x0001ce40


	//   ....[77]....
        /*0f38*/ 	.word	0x0001ced0


	//   ....[78]....
        /*0f3c*/ 	.word	0x0001cf40


	//   ....[79]....
        /*0f40*/ 	.word	0x0001cfb0


	//   ....[80]....
        /*0f44*/ 	.word	0x0001d020


	//   ....[81]....
        /*0f48*/ 	.word	0x0001d0a0


	//   ....[82]....
        /*0f4c*/ 	.word	0x0001d110


	//   ....[83]....
        /*0f50*/ 	.word	0x0001d1b0


	//   ....[84]....
        /*0f54*/ 	.word	0x0001d200


	//   ....[85]....
        /*0f58*/ 	.word	0x0001d290


	//   ....[86]....
        /*0f5c*/ 	.word	0x0001d3c0


	//----- nvinfo : EIATTR_REG_RECONFIG
	.align		4
.L_145:
        /*0f60*/ 	.byte	0x01, 0x54
	.zero		2


	//----- nvinfo : EIATTR_SYSCALL_OFFSETS
	.align		4
        /*0f64*/ 	.byte	0x04, 0x46
        /*0f66*/ 	.short	(.L_147 - .L_146)


	//   ....[0]....
.L_146:
        /*0f68*/ 	.word	0x00001ae0


	//   ....[1]....
        /*0f6c*/ 	.word	0x00001c30


	//   ....[2]....
        /*0f70*/ 	.word	0x00006310


	//   ....[3]....
        /*0f74*/ 	.word	0x00006690


	//   ....[4]....
        /*0f78*/ 	.word	0x00012ed0


	//   ....[5]....
        /*0f7c*/ 	.word	0x00013020


	//   ....[6]....
        /*0f80*/ 	.word	0x00013110


	//   ....[7]....
        /*0f84*/ 	.word	0x000140b0


	//----- nvinfo : EIATTR_MBARRIER_INSTR_OFFSETS
	.align		4
.L_147:
        /*0f88*/ 	.byte	0x04, 0x39
        /*0f8a*/ 	.short	(.L_149 - .L_148)


	//   ....[0]....
.L_148:
        /*0f8c*/ 	.word	0x00000270
        /*0f90*/ 	.word	0x000000ff
        /*0f94*/ 	.word	0x00016800
        /*0f98*/ 	.short	0x0100
        /*0f9a*/ 	.byte	0x08
	.zero		1


	//   ....[1]....
        /*0f9c*/ 	.word	0x00000280
        /*0fa0*/ 	.word	0x000000ff
        /*0fa4*/ 	.word	0x00016820
        /*0fa8*/ 	.short	0x0100
        /*0faa*/ 	.byte	0x08
	.zero		1


	//   ....[2]....
        /*0fac*/ 	.word	0x00000370
        /*0fb0*/ 	.word	0x000000ff
        /*0fb4*/ 	.word	0x00016830
        /*0fb8*/ 	.short	0x0100
        /*0fba*/ 	.byte	0x08
	.zero		1


	//   ....[3]....
        /*0fbc*/ 	.word	0x00000380
        /*0fc0*/ 	.word	0x000000ff
        /*0fc4*/ 	.word	0x00016840
        /*0fc8*/ 	.short	0x0100
        /*0fca*/ 	.byte	0x08
	.zero		1


	//   ....[4]....
        /*0fcc*/ 	.word	0x00000390
        /*0fd0*/ 	.word	0x000000ff
        /*0fd4*/ 	.word	0x00016838
        /*0fd8*/ 	.short	0x0100
        /*0fda*/ 	.byte	0x08
	.zero		1


	//   ....[5]....
        /*0fdc*/ 	.word	0x000003a0
        /*0fe0*/ 	.word	0x000000ff
        /*0fe4*/ 	.word	0x00016848
        /*0fe8*/ 	.short	0x0100
        /*0fea*/ 	.byte	0x08
	.zero		1


	//   ....[6]....
        /*0fec*/ 	.word	0x000004d0
        /*0ff0*/ 	.word	0x000000ff
        /*0ff4*/ 	.word	0x00016850
        /*0ff8*/ 	.short	0x0100
        /*0ffa*/ 	.byte	0x08
	.zero		1


	//   ....[7]....
        /*0ffc*/ 	.word	0x000004e0
        /*1000*/ 	.word	0x000000ff
        /*1004*/ 	.word	0x00016860
        /*1008*/ 	.short	0x0100
        /*100a*/ 	.byte	0x08
	.zero		1


	//   ....[8]....
        /*100c*/ 	.word	0x000004f0
        /*1010*/ 	.word	0x000000ff
        /*1014*/ 	.word	0x00016858
        /*1018*/ 	.short	0x0100
        /*101a*/ 	.byte	0x08
	.zero		1


	//   ....[9]....
        /*101c*/ 	.word	0x00000500
        /*1020*/ 	.word	0x000000ff
        /*1024*/ 	.word	0x00016868
        /*1028*/ 	.short	0x0100
        /*102a*/ 	.byte	0x08
	.zero		1


	//   ....[10]....
        /*102c*/ 	.word	0x000005f0
        /*1030*/ 	.word	0x000000ff
        /*1034*/ 	.word	0x00016870
        /*1038*/ 	.short	0x0100
        /*103a*/ 	.byte	0x06
	.zero		1


	//   ....[11]....
        /*103c*/ 	.word	0x00000600
        /*1040*/ 	.word	0x000000ff
        /*1044*/ 	.word	0x00016880
        /*1048*/ 	.short	0x0100
        /*104a*/ 	.byte	0x06
	.zero		1


	//   ....[12]....
        /*104c*/ 	.word	0x00000610
        /*1050*/ 	.word	0x000000ff
        /*1054*/ 	.word	0x00016878
        /*1058*/ 	.short	0x0100
        /*105a*/ 	.byte	0x06
	.zero		1


	//   ....[13]....
        /*105c*/ 	.word	0x00000620
        /*1060*/ 	.word	0x000000ff
        /*1064*/ 	.word	0x00016888
        /*1068*/ 	.short	0x0100
        /*106a*/ 	.byte	0x06
	.zero		1


	//   ....[14]....
        /*106c*/ 	.word	0x00000750
        /*1070*/ 	.word	0x000000ff
        /*1074*/ 	.word	0x00016890
        /*1078*/ 	.short	0x0100
        /*107a*/ 	.byte	0x08
	.zero		1


	//   ....[15]....
        /*107c*/ 	.word	0x00000760
        /*1080*/ 	.word	0x000000ff
        /*1084*/ 	.word	0x000168a0
        /*1088*/ 	.short	0x0100
        /*108a*/ 	.byte	0x08
	.zero		1


	//   ....[16]....
        /*108c*/ 	.word	0x00000770
        /*1090*/ 	.word	0x000000ff
        /*1094*/ 	.word	0x00016898
        /*1098*/ 	.short	0x0100
        /*109a*/ 	.byte	0x08
	.zero		1


	//   ....[17]....
        /*109c*/ 	.word	0x00000780
        /*10a0*/ 	.word	0x000000ff
        /*10a4*/ 	.word	0x000168a8
        /*10a8*/ 	.short	0x0100
        /*10aa*/ 	.byte	0x08
	.zero		1


	//   ....[18]....
        /*10ac*/ 	.word	0x000008b0
        /*10b0*/ 	.word	0x000000ff
        /*10b4*/ 	.word	0x000168b0
        /*10b8*/ 	.short	0x0100
        /*10ba*/ 	.byte	0x08
	.zero		1


	//   ....[19]....
        /*10bc*/ 	.word	0x000008c0
        /*10c0*/ 	.word	0x000000ff
        /*10c4*/ 	.word	0x000168c0
        /*10c8*/ 	.short	0x0100
        /*10ca*/ 	.byte	0x08
	.zero		1


	//   ....[20]....
        /*10cc*/ 	.word	0x000008d0
        /*10d0*/ 	.word	0x000000ff
        /*10d4*/ 	.word	0x000168b8
        /*10d8*/ 	.short	0x0100
        /*10da*/ 	.byte	0x08
	.zero		1


	//   ....[21]....
        /*10dc*/ 	.word	0x000008e0
        /*10e0*/ 	.word	0x000000ff
        /*10e4*/ 	.word	0x000168c8
        /*10e8*/ 	.short	0x0100
        /*10ea*/ 	.byte	0x08
	.zero		1


	//   ....[22]....
        /*10ec*/ 	.word	0x00002d60
        /*10f0*/ 	.word	0x00000046
        /*10f4*/ 	.word	0x00016890
        /*10f8*/ 	.short	0x010a
        /*10fa*/ 	.byte	0x3f
	.zero		1


	//   ....[23]....
        /*10fc*/ 	.word	0x000041e0
        /*1100*/ 	.word	0x00000046
        /*1104*/ 	.word	0x00016890
        /*1108*/ 	.short	0x010a
        /*110a*/ 	.byte	0x3f
	.zero		1


	//   ....[24]....
        /*110c*/ 	.word	0x00005320
        /*1110*/ 	.word	0x00000046
        /*1114*/ 	.word	0x00016890
        /*1118*/ 	.short	0x010a
        /*111a*/ 	.byte	0x3f
	.zero		1


	//   ....[25]....
        /*111c*/ 	.word	0x000057b0
        /*1120*/ 	.word	0x00000008
        /*1124*/ 	.word	0x00000000
        /*1128*/ 	.short	0x0101
        /*112a*/ 	.byte	0x3f
	.zero		1


	//   ....[26]....
        /*112c*/ 	.word	0x000057f0
        /*1130*/ 	.word	0x00000046
        /*1134*/ 	.word	0x000168b0
        /*1138*/ 	.short	0x010a
        /*113a*/ 	.byte	0x3f
	.zero		1


	//   ....[27]....
        /*113c*/ 	.word	0x00005c00
        /*1140*/ 	.word	0x00000046
        /*1144*/ 	.word	0x00000000
        /*1148*/ 	.short	0x0101
        /*114a*/ 	.byte	0x3f
	.zero		1


	//   ....[28]....
        /*114c*/ 	.word	0x000063b0
        /*1150*/ 	.word	0x00000012
        /*1154*/ 	.word	0x00016800
        /*1158*/ 	.short	0x010a
        /*115a*/ 	.byte	0x3f
	.zero		1


	//   ....[29]....
        /*115c*/ 	.word	0x00006400
        /*1160*/ 	.word	0x00000012
        /*1164*/ 	.word	0x00016800
        /*1168*/ 	.short	0x010a
        /*116a*/ 	.byte	0x3f
	.zero		1


	//   ....[30]....
        /*116c*/ 	.word	0x00006ab0
        /*1170*/ 	.word	0x00000012
        /*1174*/ 	.word	0x00016800
        /*1178*/ 	.short	0x010a
        /*117a*/ 	.byte	0x3f
	.zero		1


	//   ....[31]....
        /*117c*/ 	.word	0x00007ab0
        /*1180*/ 	.word	0x00000012
        /*1184*/ 	.word	0x00016800
        /*1188*/ 	.short	0x010a
        /*118a*/ 	.byte	0x3f
	.zero		1


	//   ....[32]....
        /*118c*/ 	.word	0x00008880
        /*1190*/ 	.word	0x00000000
        /*1194*/ 	.word	0x00016830
        /*1198*/ 	.short	0x010a
        /*119a*/ 	.byte	0x3f
	.zero		1


	//   ....[33]....
        /*119c*/ 	.word	0x00008930
        /*11a0*/ 	.word	0x00000000
        /*11a4*/ 	.word	0x00016830
        /*11a8*/ 	.short	0x010a
        /*11aa*/ 	.byte	0x3f
	.zero		1


	//   ....[34]....
        /*11ac*/ 	.word	0x0000a5e0
        /*11b0*/ 	.word	0x00000000
        /*11b4*/ 	.word	0x00000000
        /*11b8*/ 	.short	0x0101
        /*11ba*/ 	.byte	0x3f
	.zero		1


	//   ....[35]....
        /*11bc*/ 	.word	0x0000b200
        /*11c0*/ 	.word	0x00000005
        /*11c4*/ 	.word	0x00016830
        /*11c8*/ 	.short	0x010a
        /*11ca*/ 	.byte	0x3f
	.zero		1


	//   ....[36]....
        /*11cc*/ 	.word	0x0000b250
        /*11d0*/ 	.word	0x00000005
        /*11d4*/ 	.word	0x00016830
        /*11d8*/ 	.short	0x010a
        /*11da*/ 	.byte	0x3f
	.zero		1


	//   ....[37]....
        /*11dc*/ 	.word	0x0000b5a0
        /*11e0*/ 	.word	0x00000005
        /*11e4*/ 	.word	0x00016850
        /*11e8*/ 	.short	0x010a
        /*11ea*/ 	.byte	0x3f
	.zero		1


	//   ....[38]....
        /*11ec*/ 	.word	0x0000b5e0
        /*11f0*/ 	.word	0x00000005
        /*11f4*/ 	.word	0x00016850
        /*11f8*/ 	.short	0x010a
        /*11fa*/ 	.byte	0x3f
	.zero		1


	//   ....[39]....
        /*11fc*/ 	.word	0x0000bbb0
        /*1200*/ 	.word	0x0000001f
        /*1204*/ 	.word	0x00000000
        /*1208*/ 	.short	0x0101
        /*120a*/ 	.byte	0x3f
	.zero		1


	//   ....[40]....
        /*120c*/ 	.word	0x0000d5a0
        /*1210*/ 	.word	0x0000000b
        /*1214*/ 	.word	0x00000000
        /*1218*/ 	.short	0x0101
        /*121a*/ 	.byte	0x3f
	.zero		1


	//   ....[41]....
        /*121c*/ 	.word	0x0000d900
        /*1220*/ 	.word	0x0000000b
        /*1224*/ 	.word	0x00016850
        /*1228*/ 	.short	0x010a
        /*122a*/ 	.byte	0x3f
	.zero		1


	//   ....[42]....
        /*122c*/ 	.word	0x0000d970
        /*1230*/ 	.word	0x0000000b
        /*1234*/ 	.word	0x00016850
        /*1238*/ 	.short	0x010a
        /*123a*/ 	.byte	0x3f
	.zero		1


	//   ....[43]....
        /*123c*/ 	.word	0x0000dfa0
        /*1240*/ 	.word	0x00000004
        /*1244*/ 	.word	0x00000000
        /*1248*/ 	.short	0x0101
        /*124a*/ 	.byte	0x3f
	.zero		1


	//   ....[44]....
        /*124c*/ 	.word	0x0000f000
        /*1250*/ 	.word	0x00000000
        /*1254*/ 	.word	0x00000000
        /*1258*/ 	.short	0x0101
        /*125a*/ 	.byte	0x3f
	.zero		1


	//   ....[45]....
        /*125c*/ 	.word	0x0000f5a0
        /*1260*/ 	.word	0x00000008
        /*1264*/ 	.word	0x00000000
        /*1268*/ 	.short	0x0101
        /*126a*/ 	.byte	0x3f
	.zero		1


	//   ....[46]....
        /*126c*/ 	.word	0x00011e70
        /*1270*/ 	.word	0x00000010
        /*1274*/ 	.word	0x00016820
        /*1278*/ 	.short	0x010a
        /*127a*/ 	.byte	0x3f
	.zero		1


	//   ....[47]....
        /*127c*/ 	.word	0x00011f30
        /*1280*/ 	.word	0x00000006
        /*1284*/ 	.word	0x000168a0
        /*1288*/ 	.short	0x010a
        /*128a*/ 	.byte	0x3f
	.zero		1


	//   ....[48]....
        /*128c*/ 	.word	0x00012170
        /*1290*/ 	.word	0x00000006
        /*1294*/ 	.word	0x000168c0
        /*1298*/ 	.short	0x010a
        /*129a*/ 	.byte	0x3f
	.zero		1


	//   ....[49]....
        /*129c*/ 	.word	0x00012500
        /*12a0*/ 	.word	0x00000006
        /*12a4*/ 	.word	0x000168a0
        /*12a8*/ 	.short	0x010a
        /*12aa*/ 	.byte	0x3f
	.zero		1


	//   ....[50]....
        /*12ac*/ 	.word	0x00012720
        /*12b0*/ 	.word	0x00000006
        /*12b4*/ 	.word	0x000168c0
        /*12b8*/ 	.short	0x010a
        /*12ba*/ 	.byte	0x3f
	.zero		1


	//   ....[51]....
        /*12bc*/ 	.word	0x000135d0
        /*12c0*/ 	.word	0x00000003
        /*12c4*/ 	.word	0x00016840
        /*12c8*/ 	.short	0x010a
        /*12ca*/ 	.byte	0x3f
	.zero		1


	//   ....[52]....
        /*12cc*/ 	.word	0x00013d80
        /*12d0*/ 	.word	0x00000003
        /*12d4*/ 	.word	0x00016830
        /*12d8*/ 	.short	0x0107
        /*12da*/ 	.byte	0x3f
	.zero		1


	//   ....[53]....
        /*12dc*/ 	.word	0x00013e50
        /*12e0*/ 	.word	0x00000003
        /*12e4*/ 	.word	0x00016830
        /*12e8*/ 	.short	0x0101
        /*12ea*/ 	.byte	0x3f
	.zero		1


	//   ....[54]....
        /*12ec*/ 	.word	0x00014cc0
        /*12f0*/ 	.word	0x00000010
        /*12f4*/ 	.word	0x00016800
        /*12f8*/ 	.short	0x0107
        /*12fa*/ 	.byte	0x3f
	.zero		1


	//   ....[55]....
        /*12fc*/ 	.word	0x00014db0
        /*1300*/ 	.word	0x00000010
        /*1304*/ 	.word	0x00016800
        /*1308*/ 	.short	0x0101
        /*130a*/ 	.byte	0x3f
	.zero		1


	//   ....[56]....
        /*130c*/ 	.word	0x00014dd0
        /*1310*/ 	.word	0x00000010
        /*1314*/ 	.word	0x00016820
        /*1318*/ 	.short	0x010a
        /*131a*/ 	.byte	0x3f
	.zero		1


	//   ....[57]....
        /*131c*/ 	.word	0x000151a0
        /*1320*/ 	.word	0x00000005
        /*1324*/ 	.word	0x00016840
        /*1328*/ 	.short	0x010a
        /*132a*/ 	.byte	0x3f
	.zero		1


	//   ....[58]....
        /*132c*/ 	.word	0x000156d0
        /*1330*/ 	.word	0x00000005
        /*1334*/ 	.word	0x00016830
        /*1338*/ 	.short	0x0107
        /*133a*/ 	.byte	0x3f
	.zero		1


	//   ....[59]....
        /*133c*/ 	.word	0x00015790
        /*1340*/ 	.word	0x00000005
        /*1344*/ 	.word	0x00016830
        /*1348*/ 	.short	0x0101
        /*134a*/ 	.byte	0x3f
	.zero		1


	//   ....[60]....
        /*134c*/ 	.word	0x000157f0
        /*1350*/ 	.word	0x00000005
        /*1354*/ 	.word	0x00016860
        /*1358*/ 	.short	0x010a
        /*135a*/ 	.byte	0x3f
	.zero		1


	//   ....[61]....
        /*135c*/ 	.word	0x00015cc0
        /*1360*/ 	.word	0x00000005
        /*1364*/ 	.word	0x00016850
        /*1368*/ 	.short	0x0107
        /*136a*/ 	.byte	0x3f
	.zero		1


	//   ....[62]....
        /*136c*/ 	.word	0x00015e40
        /*1370*/ 	.word	0x00000005
        /*1374*/ 	.word	0x00016850
        /*1378*/ 	.short	0x0101
        /*137a*/ 	.byte	0x3f
	.zero		1


	//   ....[63]....
        /*137c*/ 	.word	0x00016060
        /*1380*/ 	.word	0x00000000
        /*1384*/ 	.word	0x00016860
        /*1388*/ 	.short	0x010a
        /*138a*/ 	.byte	0x3f
	.zero		1


	//   ....[64]....
        /*138c*/ 	.word	0x00016500
        /*1390*/ 	.word	0x00000000
        /*1394*/ 	.word	0x00016850
        /*1398*/ 	.short	0x0107
        /*139a*/ 	.byte	0x3f
	.zero		1


	//   ....[65]....
        /*139c*/ 	.word	0x000165d0
        /*13a0*/ 	.word	0x00000000
        /*13a4*/ 	.word	0x00016850
        /*13a8*/ 	.short	0x0101
        /*13aa*/ 	.byte	0x3f
	.zero		1


	//   ....[66]....
        /*13ac*/ 	.word	0x00017310
        /*13b0*/ 	.word	0x00000005
        /*13b4*/ 	.word	0x00016820
        /*13b8*/ 	.short	0x010a
        /*13ba*/ 	.byte	0x3f
	.zero		1


	//   ....[67]....
        /*13bc*/ 	.word	0x00017480
        /*13c0*/ 	.word	0x00000003
        /*13c4*/ 	.word	0x00016840
        /*13c8*/ 	.short	0x010a
        /*13ca*/ 	.byte	0x3f
	.zero		1


	//   ....[68]....
        /*13cc*/ 	.word	0x00017520
        /*13d0*/ 	.word	0x00000005
        /*13d4*/ 	.word	0x00016840
        /*13d8*/ 	.short	0x010a
        /*13da*/ 	.byte	0x3f
	.zero		1


	//   ....[69]....
        /*13dc*/ 	.word	0x00017560
        /*13e0*/ 	.word	0x00000003
        /*13e4*/ 	.word	0x00016860
        /*13e8*/ 	.short	0x010a
        /*13ea*/ 	.byte	0x3f
	.zero		1


	//   ....[70]....
        /*13ec*/ 	.word	0x000175a0
        /*13f0*/ 	.word	0x00000005
        /*13f4*/ 	.word	0x00016860
        /*13f8*/ 	.short	0x010a
        /*13fa*/ 	.byte	0x3f
	.zero		1


	//   ....[71]....
        /*13fc*/ 	.word	0x00017600
        /*1400*/ 	.word	0x00000046
        /*1404*/ 	.word	0x00016890
        /*1408*/ 	.short	0x010a
        /*140a*/ 	.byte	0x3f
	.zero		1


	//   ....[72]....
        /*140c*/ 	.word	0x00017890
        /*1410*/ 	.word	0x00000046
        /*1414*/ 	.word	0x00016890
        /*1418*/ 	.short	0x010a
        /*141a*/ 	.byte	0x3f
	.zero		1


	//   ....[73]....
        /*141c*/ 	.word	0x00017b40
        /*1420*/ 	.word	0x00000046
        /*1424*/ 	.word	0x00016890
        /*1428*/ 	.short	0x010a
        /*142a*/ 	.byte	0x3f
	.zero		1


	//   ....[74]....
        /*142c*/ 	.word	0x00017df0
        /*1430*/ 	.word	0x00000046
        /*1434*/ 	.word	0x000168b0
        /*1438*/ 	.short	0x010a
        /*143a*/ 	.byte	0x3f
	.zero		1


	//   ....[75]....
        /*143c*/ 	.word	0x00018100
        /*1440*/ 	.word	0x00000012
        /*1444*/ 	.word	0x00016800
        /*1448*/ 	.short	0x010a
        /*144a*/ 	.byte	0x3f
	.zero		1


	//   ....[76]....
        /*144c*/ 	.word	0x00018310
        /*1450*/ 	.word	0x00000012
        /*1454*/ 	.word	0x00016800
        /*1458*/ 	.short	0x010a
        /*145a*/ 	.byte	0x3f
	.zero		1


	//   ....[77]....
        /*145c*/ 	.word	0x00018360
        /*1460*/ 	.word	0x00000000
        /*1464*/ 	.word	0x00016830
        /*1468*/ 	.short	0x010a
        /*146a*/ 	.byte	0x3f
	.zero		1


	//   ....[78]....
        /*146c*/ 	.word	0x000183b0
        /*1470*/ 	.word	0x00000005
        /*1474*/ 	.word	0x00016830
        /*1478*/ 	.short	0x010a
        /*147a*/ 	.byte	0x3f
	.zero		1


	//   ....[79]....
        /*147c*/ 	.word	0x00018400
        /*1480*/ 	.word	0x00000005
        /*1484*/ 	.word	0x00016850
        /*1488*/ 	.short	0x010a
        /*148a*/ 	.byte	0x3f
	.zero		1


	//   ....[80]....
        /*148c*/ 	.word	0x00018450
        /*1490*/ 	.word	0x0000000b
        /*1494*/ 	.word	0x00016850
        /*1498*/ 	.short	0x010a
        /*149a*/ 	.byte	0x3f
	.zero		1


	//   ....[81]....
        /*149c*/ 	.word	0x00019000
        /*14a0*/ 	.word	0x00000010
        /*14a4*/ 	.word	0x00016820
        /*14a8*/ 	.short	0x010a
        /*14aa*/ 	.byte	0x3f
	.zero		1


	//   ....[82]....
        /*14ac*/ 	.word	0x00019050
        /*14b0*/ 	.word	0x00000006
        /*14b4*/ 	.word	0x000168a0
        /*14b8*/ 	.short	0x010a
        /*14ba*/ 	.byte	0x3f
	.zero		1


	//   ....[83]....
        /*14bc*/ 	.word	0x000190a0
        /*14c0*/ 	.word	0x00000006
        /*14c4*/ 	.word	0x000168c0
        /*14c8*/ 	.short	0x010a
        /*14ca*/ 	.byte	0x3f
	.zero		1


	//   ....[84]....
        /*14cc*/ 	.word	0x000190f0
        /*14d0*/ 	.word	0x00000006
        /*14d4*/ 	.word	0x000168a0
        /*14d8*/ 	.short	0x010a
        /*14da*/ 	.byte	0x3f
	.zero		1


	//   ....[85]....
        /*14dc*/ 	.word	0x00019140
        /*14e0*/ 	.word	0x00000006
        /*14e4*/ 	.word	0x000168c0
        /*14e8*/ 	.short	0x010a
        /*14ea*/ 	.byte	0x3f
	.zero		1


	//   ....[86]....
        /*14ec*/ 	.word	0x00019260
        /*14f0*/ 	.word	0x00000003
        /*14f4*/ 	.word	0x00016840
        /*14f8*/ 	.short	0x010a
        /*14fa*/ 	.byte	0x3f
	.zero		1


	//   ....[87]....
        /*14fc*/ 	.word	0x0001ad00
        /*1500*/ 	.word	0x00000010
        /*1504*/ 	.word	0x00016820
        /*1508*/ 	.short	0x010a
        /*150a*/ 	.byte	0x3f
	.zero		1


	//   ....[88]....
        /*150c*/ 	.word	0x0001ad50
        /*1510*/ 	.word	0x00000005
        /*1514*/ 	.word	0x00016840
        /*1518*/ 	.short	0x010a
        /*151a*/ 	.byte	0x3f
	.zero		1


	//   ....[89]....
        /*151c*/ 	.word	0x0001b690
        /*1520*/ 	.word	0x00000005
        /*1524*/ 	.word	0x00016860
        /*1528*/ 	.short	0x010a
        /*152a*/ 	.byte	0x3f
	.zero		1


	//   ....[90]....
        /*152c*/ 	.word	0x0001c000
        /*1530*/ 	.word	0x00000000
        /*1534*/ 	.word	0x00016860
        /*1538*/ 	.short	0x010a
        /*153a*/ 	.byte	0x3f
	.zero		1


	//   ....[91]....
        /*153c*/ 	.word	0x0001d2e0
        /*1540*/ 	.word	0x00000005
        /*1544*/ 	.word	0x00016820
        /*1548*/ 	.short	0x010a
        /*154a*/ 	.byte	0x3f
	.zero		1


	//   ....[92]....
        /*154c*/ 	.word	0x0001d480
        /*1550*/ 	.word	0x00000003
        /*1554*/ 	.word	0x00016840
        /*1558*/ 	.short	0x010a
        /*155a*/ 	.byte	0x3f
	.zero		1


	//   ....[93]....
        /*155c*/ 	.word	0x0001d4d0
        /*1560*/ 	.word	0x00000005
        /*1564*/ 	.word	0x00016840
        /*1568*/ 	.short	0x010a
        /*156a*/ 	.byte	0x3f
	.zero		1


	//   ....[94]....
        /*156c*/ 	.word	0x0001d520
        /*1570*/ 	.word	0x00000003
        /*1574*/ 	.word	0x00016860
        /*1578*/ 	.short	0x010a
        /*157a*/ 	.byte	0x3f
	.zero		1


	//----- nvinfo : EIATTR_NUM_MBARRIERS
	.align		4
.L_149:
        /*157c*/ 	.byte	0x03, 0x38
        /*157e*/ 	.short	0x0016


	//----- nvinfo : EIATTR_EXIT_INSTR_OFFSETS
	.align		4
        /*1580*/ 	.byte	0x04, 0x1c
        /*1582*/ 	.short	(.L_151 - .L_150)


	//   ....[0]....
.L_150:
        /*1584*/ 	.word	0x000175f0


	//----- nvinfo : EIATTR_MAX_THREADS
	.align		4
.L_151:
        /*1588*/ 	.byte	0x04, 0x05
        /*158a*/ 	.short	(.L_153 - .L_152)
.L_152:
        /*158c*/ 	.word	0x00000200
        /*1590*/ 	.word	0x00000001
        /*1594*/ 	.word	0x00000001


	//----- nvinfo : EIATTR_CRS_STACK_SIZE
	.align		4
.L_153:
        /*1598*/ 	.byte	0x04, 0x1e
        /*159a*/ 	.short	(.L_155 - .L_154)
.L_154:
        /*159c*/ 	.word	0x00000000


	//----- nvinfo : EIATTR_CBANK_PARAM_SIZE
	.align		4
.L_155:
        /*15a0*/ 	.byte	0x03, 0x19
        /*15a2*/ 	.short	0x0af0


	//----- nvinfo : EIATTR_PARAM_CBANK
	.align		4
        /*15a4*/ 	.byte	0x04, 0x0a
        /*15a6*/ 	.short	(.L_157 - .L_156)
	.align		4
.L_156:
        /*15a8*/ 	.word	index@(.nv.constant0._ZN7cutlass13device_kernelIN5flash11enable_sm90INS1_16FlashAttnFwdSm90INS1_25CollectiveMainloopFwdSm90ILi2EN4cute5tupleIJNS5_1CILi1EEES8_S8_EEENS6_IJNS7_ILi192EEENS7_ILi128EEENS7_ILi64EEEEEELi64ENS_10bfloat16_tEfNS_4arch4Sm90ELb0ELb0ELb1ELb1ELb1ELb1ELb0ELb1ELb1ELb1ELb1ELb0EEENS1_21CollectiveEpilogueFwdINS6_IJSA_SC_SB_EEES9_SE_SG_Li384ELb1ELb1ELb1ELb0EEENS1_36VarlenDynamicPersistentTileSchedulerILi192ELi128ELi384ELi128ELb1ELb1ELb1ELb0ELb1ELb1EEEEEEEEEvNT_6ParamsE)
        /*15ac*/ 	.short	0x0210
        /*15ae*/ 	.short	0x0af0


	//----- nvinfo : EIATTR_SW_WAR
	.align		4
.L_157:
        /*15b0*/ 	.byte	0x04, 0x36
        /*15b2*/ 	.short	(.L_159 - .L_158)
.L_158:
        /*15b4*/ 	.word	0x00000008
.L_159:


//--------------------- .nv.info._ZN7cutlass13device_kernelIN5flash11enable_sm90INS1_16FlashAttnFwdSm90INS1_25CollectiveMainloopFwdSm90ILi2EN4cute5tupleIJNS5_1CILi1EEES8_S8_EEENS6_IJNS7_ILi192EEENS7_ILi128EEENS7_ILi64EEEEEELi64ENS_10bfloat16_tEfNS_4arch4Sm90ELb0ELb1ELb1ELb0ELb1ELb0ELb0ELb1ELb1ELb1ELb1ELb0EEENS1_21CollectiveEpilogueFwdINS6_IJSA_SC_SB_EEES9_SE_SG_Li384ELb0ELb1ELb1ELb0EEENS1_19SingleTileSchedulerILb0ELb1ELb1ELi192EEEEEEEEEvNT_6ParamsE --------------------------
	.section	.nv.info._ZN7cutlass13device_kernelIN5flash11enable_sm90INS1_16FlashAttnFwdSm90INS1_25CollectiveMainloopFwdSm90ILi2EN4cute5tupleIJNS5_1CILi1EEES8_S8_EEENS6_IJNS7_ILi192EEENS7_ILi128EEENS7_ILi64EEEEEELi64ENS_10bfloat16_tEfNS_4arch4Sm90ELb0ELb1ELb1ELb0ELb1ELb0ELb0ELb1ELb1ELb1ELb1ELb0EEENS1_21CollectiveEpilogueFwdINS6_IJSA_SC_SB_EEES9_SE_SG_Li384ELb0ELb1ELb1ELb0EEENS1_19SingleTileSchedulerILb0ELb1ELb1ELi192EEEEEEEEEvNT_6ParamsE,"",@"SHT_CUDA_INFO"
	.sectionflags	@""
	.align	4


	//----- nvinfo : EIATTR_CUDA_API_VERSION
	.align		4
        /*0000*/ 	.byte	0x04, 0x37
        /*0002*/ 	.short	(.L_161 - .L_160)
.L_160:
        /*0004*/ 	.word	0x00000082


	//----- nvinfo : EIATTR_KPARAM_INFO
	.align		4
.L_161:
        /*0008*/ 	.byte	0x04, 0x17
        /*000a*/ 	.short	(.L_163 - .L_162)
.L_162:
        /*000c*/ 	.word	0x00000000
        /*0010*/ 	.short	0x0000
        /*0012*/ 	.short	0x0070
        /*0014*/ 	.byte	0x00, 0xf0, 0x01, 0x28


	//----- nvinfo : EIATTR_SPARSE_MMA_MASK
	.align		4
.L_163:
        /*0018*/ 	.byte	0x03, 0x50
        /*001a*/ 	.short	0x0000


	//----- nvinfo : EIATTR_MAXREG_COUNT
	.align		4
        /*001c*/ 	.byte	0x03, 0x1b
        /*001e*/ 	.short	0x0080


	//----- nvinfo : EIATTR_NUM_BARRIERS
	.align		4
        /*0020*/ 	.byte	0x02, 0x4c
        /*0022*/ 	.byte	0x10
	.zero		1


	//----- nvinfo : EIATTR_EXTERNS
	.align		4
        /*0024*/ 	.byte	0x04, 0x0f
        /*0026*/ 	.short	(.L_165 - .L_164)


	//   ....[0]....
	.align		4
.L_164:
        /*0028*/ 	.word	index@(__assertfail)


	//----- nvinfo : EIATTR_ANNOTATIONS
	.align		4
.L_165:
        /*002c*/ 	.byte	0x04, 0x55
        /*002e*/ 	.short	(.L_167 - .L_166)


	//   ....[0]....
.L_166:
        /*0030*/ 	.word	0x00000001
        /*0034*/ 	.byte	0x20, 0x11, 0x01, 0x00, 0x01, 0x00, 0x00, 0x00, 0xc0, 0x29, 0x01, 0x00


	//----- nvinfo : EIATTR_MERCURY_ISA_VERSION
	.align		4
.L_167:
        /*0040*/ 	.byte	0x03, 0x5f
        /*0042*/ 	.short	0x0101


	//----- nvinfo : EIATTR_INT_WARP_WIDE_INSTR_OFFSETS
	.align		4
        /*0044*/ 	.byte	0x04, 0x31
        /*0046*/ 	.short	(.L_169 - .L_168)


	//   ....[0]....
.L_168:
        /*0048*/ 	.word	0x000000c0


	//   ....[1]....
        /*004c*/ 	.word	0x000000d0


	//   ....[2]....
        /*0050*/ 	.word	0x00000170


	//----- nvinfo : EIATTR_COOP_GROUP_MASK_REGIDS
	.align		4
.L_169:
        /*0054*/ 	.byte	0x04, 0x29
        /*0056*/ 	.short	(.L_171 - .L_170)


	//   ....[0]....
.L_170:
        /*0058*/ 	.word	0xffffffff


	//   ....[1]....
        /*005c*/ 	.word	0xffffffff


	//   ....[2]....
        /*0060*/ 	.word	0xffffffff


	//   ....[3]....
        /*0064*/ 	.word	0xffffffff


	//   ....[4]....
        /*0068*/ 	.word	0xffffffff


	//   ....[5]....
        /*006c*/ 	.word	0xffffffff


	//   ....[6]....
        /*0070*/ 	.word	0xffffffff


	//   ....[7]....
        /*0074*/ 	.word	0xffffffff


	//   ....[8]....
        /*0078*/ 	.word	0xffffffff


	//   ....[9]....
        /*007c*/ 	.word	0xffffffff


	//   ....[10]....
        /*0080*/ 	.word	0xffffffff


	//   ....[11]....
        /*0084*/ 	.word	0xffffffff


	//   ....[12]....
        /*0088*/ 	.word	0xffffffff


	//   ....[13]....
        /*008c*/ 	.word	0xffffffff


	//   ....[14]....
        /*0090*/ 	.word	0xffffffff


	//   ....[15]....
        /*0094*/ 	.word	0xffffffff


	//   ....[16]....
        /*0098*/ 	.word	0xffffffff


	//   ....[17]....
        /*009c*/ 	.word	0xffffffff


	//   ....[18]....
        /*00a0*/ 	.word	0xffffffff


	//   ....[19]....
        /*00a4*/ 	.word	0xffffffff


	//   ....[20]....
        /*00a8*/ 	.word	0xffffffff


	//   ....[21]....
        /*00ac*/ 	.word	0xffffffff


	//   ....[22]....
        /*00b0*/ 	.word	0xffffffff


	//   ....[23]....
        /*00b4*/ 	.word	0xffffffff


	//   ....[24]....
        /*00b8*/ 	.word	0xffffffff


	//   ....[25]....
        /*00bc*/ 	.word	0xffffffff


	//   ....[26]....
        /*00c0*/ 	.word	0xffffffff


	//   ....[27]....
        /*00c4*/ 	.word	0xffffffff


	//   ....[28]....
        /*00c8*/ 	.word	0xffffffff


	//   ....[29]....
        /*00cc*/ 	.word	0xffffffff


	//   ....[30]....
        /*00d0*/ 	.word	0xffffffff


	//   ....[31]....
        /*00d4*/ 	.word	0xffffffff


	//   ....[32]....
        /*00d8*/ 	.word	0xffffffff


	//   ....[33]....
        /*00dc*/ 	.word	0xffffffff


	//   ....[34]....
        /*00e0*/ 	.word	0xffffffff


	//   ....[35]....
        /*00e4*/ 	.word	0xffffffff


	//   ....[36]....
        /*00e8*/ 	.word	0xffffffff


	//   ....[37]....
        /*00ec*/ 	.word	0xffffffff


	//   ....[38]....
        /*00f0*/ 	.word	0xffffffff


	//   ....[39]....
        /*00f4*/ 	.word	0xffffffff


	//   ....[40]....
        /*00f8*/ 	.word	0xffffffff


	//   ....[41]....
        /*00fc*/ 	.word	0xffffffff


	//   ....[42]....
        /*0100*/ 	.word	0xffffffff


	//   ....[43]....
        /*0104*/ 	.word	0xffffffff


	//   ....[44]....
        /*0108*/ 	.word	0xffffffff


	//   ....[45]....
        /*010c*/ 	.word	0xffffffff


	//   ....[46]....
        /*0110*/ 	.word	0xffffffff


	//   ....[47]....
        /*0114*/ 	.word	0xffffffff


	//   ....[48]....
        /*0118*/ 	.word	0xffffffff


	//   ....[49]....
        /*011c*/ 	.word	0xffffffff


	//   ....[50]....
        /*0120*/ 	.word	0xffffffff


	//   ....[51]....
        /*0124*/ 	.word	0xffffffff


	//   ....[52]....
        /*0128*/ 	.word	0xffffffff


	//   ....[53]....
        /*012c*/ 	.word	0xffffffff


	//   ....[54]....
        /*0130*/ 	.word	0xffffffff


	//   ....[55]....
        /*0134*/ 	.word	0xffffffff


	//   ....[56]....
        /*0138*/ 	.word	0xffffffff


	//   ....[57]....
        /*013c*/ 	.word	0xffffffff


	//   ....[58]....
        /*0140*/ 	.word	0xffffffff


	//   ....[59]....
        /*0144*/ 	.word	0xffffffff


	//   ....[60]....
        /*0148*/ 	.word	0xffffffff


	//   ....[61]....
        /*014c*/ 	.word	0xffffffff


	//   ....[62]....
        /*0150*/ 	.word	0xffffffff


	//   ....[63]....
        /*0154*/ 	.word	0xffffffff


	//   ....[64]....
        /*0158*/ 	.word	0xffffffff


	//   ....[65]....
        /*015c*/ 	.word	0xffffffff


	//   ....[66]....
        /*0160*/ 	.word	0xffffffff


	//   ....[67]....
        /*0164*/ 	.word	0xffffffff


	//   ....[68]....
        /*0168*/ 	.word	0xffffffff


	//   ....[69]....
        /*016c*/ 	.word	0xffffffff


	//   ....[70]....
        /*0170*/ 	.word	0xffffffff


	//   ....[71]....
        /*0174*/ 	.word	0xffffffff


	//   ....[72]....
        /*0178*/ 	.word	0xffffffff


	//   ....[73]....
        /*017c*/ 	.word	0xffffffff


	//   ....[74]....
        /*0180*/ 	.word	0xffffffff


	//   ....[75]....
        /*0184*/ 	.word	0xffffffff


	//   ....[76]....
        /*0188*/ 	.word	0xffffffff


	//   ....[77]....
        /*018c*/ 	.word	0xffffffff


	//   ....[78]....
        /*0190*/ 	.word	0xffffffff


	//   ....[79]....
        /*0194*/ 	.word	0xffffffff


	//   ....[80]....
        /*0198*/ 	.word	0xffffffff


	//   ....[81]....
        /*019c*/ 	.word	0xffffffff


	//   ....[82]....
        /*01a0*/ 	.word	0xffffffff


	//   ....[83]....
        /*01a4*/ 	.word	0xffffffff


	//   ....[84]....
        /*01a8*/ 	.word	0xffffffff


	//   ....[85]....
        /*01ac*/ 	.word	0xffffffff


	//   ....[86]....
        /*01b0*/ 	.word	0xffffffff


	//   ....[87]....
        /*01b4*/ 	.word	0xffffffff


	//   ....[88]....
        /*01b8*/ 	.word	0xffffffff


	//   ....[89]....
        /*01bc*/ 	.word	0xffffffff


	//   ....[90]....
        /*01c0*/ 	.word	0xffffffff


	//   ....[91]....
        /*01c4*/ 	.word	0xffffffff


	//   ....[92]....
        /*01c8*/ 	.word	0xffffffff


	//   ....[93]....
        /*01cc*/ 	.word	0xffffffff


	//   ....[94]....
        /*01d0*/ 	.word	0xffffffff


	//   ....[95]....
        /*01d4*/ 	.word	0xffffffff


	//   ....[96]....
        /*01d8*/ 	.word	0xffffffff


	//   ....[97]....
        /*01dc*/ 	.word	0xffffffff


	//   ....[98]....
        /*01e0*/ 	.word	0xffffffff


	//   ....[99]....
        /*01e4*/ 	.word	0xffffffff


	//   ....[100]....
        /*01e8*/ 	.word	0xffffffff


	//   ....[101]....
        /*01ec*/ 	.word	0xffffffff


	//   ....[102]....
        /*01f0*/ 	.word	0xffffffff


	//   ....[103]....
        /*01f4*/ 	.word	0xffffffff


	//   ....[104]....
        /*01f8*/ 	.word	0xffffffff


	//   ....[105]....
        /*01fc*/ 	.word	0xffffffff


	//   ....[106]....
        /*0200*/ 	.word	0xffffffff


	//   ....[107]....
        /*0204*/ 	.word	0xffffffff


	//   ....[108]....
        /*0208*/ 	.word	0xffffffff


	//   ....[109]....
        /*020c*/ 	.word	0xffffffff


	//   ....[110]....
        /*0210*/ 	.word	0xffffffff


	//   ....[111]....
        /*0214*/ 	.word	0xffffffff


	//   ....[112]....
        /*0218*/ 	.word	0xffffffff


	//   ....[113]....
        /*021c*/ 	.word	0xffffffff


	//   ....[114]....
        /*0220*/ 	.word	0xffffffff


	//   ....[115]....
        /*0224*/ 	.word	0xffffffff


	//   ....[116]....
        /*0228*/ 	.word	0xffffffff


	//   ....[117]....
        /*022c*/ 	.word	0xffffffff


	//   ....[118]....
        /*0230*/ 	.word	0xffffffff


	//   ....[119]....
        /*0234*/ 	.word	0xffffffff


	//   ....[120]....
        /*0238*/ 	.word	0xffffffff


	//   ....[121]....
        /*023c*/ 	.word	0xffffffff


	//   ....[122]....
        /*0240*/ 	.word	0xffffffff


	//   ....[123]....
        /*0244*/ 	.word	0xffffffff


	//   ....[124]....
        /*0248*/ 	.word	0xffffffff


	//   ....[125]....
        /*024c*/ 	.word	0xffffffff


	//   ....[126]....
        /*0250*/ 	.word	0xffffffff


	//   ....[127]....
        /*0254*/ 	.word	0xffffffff


	//   ....[128]....
        /*0258*/ 	.word	0xffffffff


	//   ....[129]....
        /*025c*/ 	.word	0xffffffff


	//   ....[130]....
        /*0260*/ 	.word	0xffffffff


	//   ....[131]....
        /*0264*/ 	.word	0x0500000f


	//   ....[132]....
        /*0268*/ 	.word	0x0500000f


	//   ....[133]....
        /*026c*/ 	.word	0x0500000f


	//   ....[134]....
        /*0270*/ 	.word	0x0500000f


	//   ....[135]....
        /*0274*/ 	.word	0x0500000f


	//   ....[136]....
        /*0278*/ 	.word	0x0500000f


	//   ....[137]....
        /*027c*/ 	.word	0x0500000f


	//   ....[138]....
        /*0280*/ 	.word	0x0500000f


	//   ....[139]....
        /*0284*/ 	.word	0x0500000f


	//   ....[140]....
        /*0288*/ 	.word	0x0500000f


	//   ....[141]....
        /*028c*/ 	.word	0x0500000f


	//   ....[142]....
        /*0290*/ 	.word	0x0500000f


	//   ....[143]....
        /*0294*/ 	.word	0x0500000f


	//   ....[144]....
        /*0298*/ 	.word	0x0500000f


	//   ....[145]....
        /*029c*/ 	.word	0x0500000f


	//   ....[146]....
        /*02a0*/ 	.word	0x0500000f


	//   ....[147]....
        /*02a4*/ 	.word	0x0500000f


	//   ....[148]....
        /*02a8*/ 	.word	0x0500000f


	//   ....[149]....
        /*02ac*/ 	.word	0x0500000f


	//   ....[150]....
        /*02b0*/ 	.word	0x0500000f


	//   ....[151]....
        /*02b4*/ 	.word	0x0500000f


	//   ....[152]....
        /*02b8*/ 	.word	0x0500000f


	//   ....[153]....
        /*02bc*/ 	.word	0x0500000f


	//   ....[154]....
        /*02c0*/ 	.word	0x0500000f


	//   ....[155]....
        /*02c4*/ 	.word	0x0500000f


	//   ....[156]....
        /*02c8*/ 	.word	0x0500000f


	//   ....[157]....
        /*02cc*/ 	.word	0x0500000f


	//   ....[158]....
        /*02d0*/ 	.word	0x0500000f


	//   ....[159]....
        /*02d4*/ 	.word	0x0500000f


	//   ....[160]....
        /*02d8*/ 	.word	0x0500000f


	//   ....[161]....
        /*02dc*/ 	.word	0x0500000f


	//   ....[162]....
        /*02e0*/ 	.word	0x0500000f


	//   ....[163]....
        /*02e4*/ 	.word	0x0500000f


	//   ....[164]....
        /*02e8*/ 	.word	0x0500000f


	//   ....[165]....
        /*02ec*/ 	.word	0x0500000f


	//   ....[166]....
        /*02f0*/ 	.word	0x0500000f


	//   ....[167]....
        /*02f4*/ 	.word	0x0500000f


	//   ....[168]....
        /*02f8*/ 	.word	0x0500000f


	//   ....[169]....
        /*02fc*/ 	.word	0x0500000f


	//   ....[170]....
        /*0300*/ 	.word	0x0500000f


	//   ....[171]....
        /*0304*/ 	.word	0x0500000f


	//   ....[172]....
        /*0308*/ 	.word	0x0500000f


	//   ....[173]....
        /*030c*/ 	.word	0x0500000f


	//   ....[174]....
        /*0310*/ 	.word	0x0500000f


	//   ....[175]....
        /*0314*/ 	.word	0x0500000f


	//   ....[176]....
        /*0318*/ 	.word	0x0500000f


	//   ....[177]....
        /*031c*/ 	.word	0x0500000f


	//   ....[178]....
        /*0320*/ 	.word	0x0500000f


	//   ....[179]....
        /*0324*/ 	.word	0x0500000f


	//   ....[180]....
        /*0328*/ 	.word	0x0500000f


	//   ....[181]....
        /*032c*/ 	.word	0x0500000f


	//   ....[182]....
        /*0330*/ 	.word	0x0500000f


	//   ....[183]....
        /*0334*/ 	.word	0x0500000f


	//   ....[184]....
        /*0338*/ 	.word	0x0500000f


	//   ....[185]....
        /*033c*/ 	.word	0x0500000f


	//   ....[186]....
        /*0340*/ 	.word	0x0500000f


	//   ....[187]....
        /*0344*/ 	.word	0x0500000f


	//   ....[188]....
        /*0348*/ 	.word	0x0500000f


	//   ....[189]....
        /*034c*/ 	.word	0x0500000f


	//   ....[190]....
        /*0350*/ 	.word	0x0500000f


	//   ....[191]....
        /*0354*/ 	.word	0x0500000f


	//   ....[192]....
        /*0358*/ 	.word	0x0500000f


	//   ....[193]....
        /*035c*/ 	.word	0x0500000f


	//   ....[194]....
        /*0360*/ 	.word	0x0500000f


	//   ....[195]....
        /*0364*/ 	.word	0x0500000f


	//   ....[196]....
        /*0368*/ 	.word	0x0500000f


	//   ....[197]....
        /*036c*/ 	.word	0x0500000f


	//   ....[198]....
        /*0370*/ 	.word	0x0500000f


	//   ....[199]....
        /*0374*/ 	.word	0x0500000f


	//   ....[200]....
        /*0378*/ 	.word	0x0500000f


	//   ....[201]....
        /*037c*/ 	.word	0x0500000f


	//   ....[202]....
        /*0380*/ 	.word	0x0500000f


	//   ....[203]....
        /*0384*/ 	.word	0x0500000f


	//   ....[204]....
        /*0388*/ 	.word	0x0500000f


	//   ....[205]....
        /*038c*/ 	.word	0x0500000f


	//   ....[206]....
        /*0390*/ 	.word	0x0500000f


	//   ....[207]....
        /*0394*/ 	.word	0x0500000f


	//   ....[208]....
        /*0398*/ 	.word	0x0500000f


	//   ....[209]....
        /*039c*/ 	.word	0x0500000f


	//   ....[210]....
        /*03a0*/ 	.word	0x0500000f


	//   ....[211]....
        /*03a4*/ 	.word	0x0500000f


	//   ....[212]....
        /*03a8*/ 	.word	0x0500000f


	//   ....[213]....
        /*03ac*/ 	.word	0x0500000f


	//   ....[214]....
        /*03b0*/ 	.word	0x0500000f


	//   ....[215]....
        /*03b4*/ 	.word	0x0500000f


	//   ....[216]....
        /*03b8*/ 	.word	0x0500000f


	//   ....[217]....
        /*03bc*/ 	.word	0x0500000f


	//   ....[218]....
        /*03c0*/ 	.word	0x0500000f


	//   ....[219]....
        /*03c4*/ 	.word	0x0500000f


	//   ....[220]....
        /*03c8*/ 	.word	0x0500000f


	//----- nvinfo : EIATTR_COOP_GROUP_INSTR_OFFSETS
	.align		4
.L_171:
        /*03cc*/ 	.byte	0x04, 0x28
        /*03ce*/ 	.short	(.L_173 - .L_172)


	//   ....[0]....
.L_172:
        /*03d0*/ 	.word	0x00000080


	//   ....[1]....
        /*03d4*/ 	.word	0x00000090


	//   ....[2]....
        /*03d8*/ 	.word	0x000002d0


	//   ....[3]....
        /*03dc*/ 	.word	0x00000430


	//   ....[4]....
        /*03e0*/ 	.word	0x00000550


	//   ....[5]....
        /*03e4*/ 	.word	0x000006b0


	//   ....[6]....
        /*03e8*/ 	.word	0x00001420


	//   ....[7]....
        /*03ec*/ 	.word	0x00001d50


	//   ....[8]....
        /*03f0*/ 	.word	0x00002ac0


	//   ....[9]....
        /*03f4*/ 	.word	0x00003a00


	//   ....[10]....
        /*03f8*/ 	.word	0x00003b10


	//   ....[11]....
        /*03fc*/ 	.word	0x00004390


	//   ....[12]....
        /*0400*/ 	.word	0x000043f0


	//   ....[13]....
        /*0404*/ 	.word	0x00005b00


	//   ....[14]....
        /*0408*/ 	.word	0x00006450


	//   ....[15]....
        /*040c*/ 	.word	0x00006fd0


	//   ....[16]....
        /*0410*/ 	.word	0x00006ff0


	//   ....[17]....
        /*0414*/ 	.word	0x00007a40


	//   ....[18]....
        /*0418*/ 	.word	0x00007aa0


	//   ....[19]....
        /*041c*/ 	.word	0x00009e50


	//   ....[20]....
        /*0420*/ 	.word	0x00009e90


	//   ....[21]....
        /*0424*/ 	.word	0x00009ec0


	//   ....[22]....
        /*0428*/ 	.word	0x00009ed0


	//   ....[23]....
        /*042c*/ 	.word	0x0000b950


	//   ....[24]....
        /*0430*/ 	.word	0x0000c290


	//   ....[25]....
        /*0434*/ 	.word	0x0000ce70


	//   ....[26]....
        /*0438*/ 	.word	0x0000cf10


	//   ....[27]....
        /*043c*/ 	.word	0x0000d810


	//   ....[28]....
        /*0440*/ 	.word	0x0000d890


	//   ....[29]....
        /*0444*/ 	.word	0x0000e780


	//   ....[30]....
        /*0448*/ 	.word	0x0000e7b0


	//   ....[31]....
        /*044c*/ 	.word	0x0000e870


	//   ....[32]....
        /*0450*/ 	.word	0x0000e880


	//   ....[33]....
        /*0454*/ 	.word	0x0000f5f0


	//   ....[34]....
        /*0458*/ 	.word	0x0000f630


	//   ....[35]....
        /*045c*/ 	.word	0x0000f670


	//   ....[36]....
        /*0460*/ 	.word	0x0000f690


	//   ....[37]....
        /*0464*/ 	.word	0x0000f6c0


	//   ....[38]....
        /*0468*/ 	.word	0x0000f6d0


	//   ....[39]....
        /*046c*/ 	.word	0x0000fa10


	//   ....[40]....
        /*0470*/ 	.word	0x0000fa20


	//   ....[41]....
        /*0474*/ 	.word	0x00010140


	//   ....[42]....
        /*0478*/ 	.word	0x00011690


	//   ....[43]....
        /*047c*/ 	.word	0x000116b0


	//   ....[44]....
        /*0480*/ 	.word	0x000116c0


	//   ....[45]....
        /*0484*/ 	.word	0x000116d0


	//   ....[46]....
        /*0488*/ 	.word	0x000116e0


	//   ....[47]....
        /*048c*/ 	.word	0x00011730


	//   ....[48]....
        /*0490*/ 	.word	0x00011790


	//   ....[49]....
        /*0494*/ 	.word	0x000117b0


	//   ....[50]....
        /*0498*/ 	.word	0x000117e0


	//   ....[51]....
        /*049c*/ 	.word	0x00011810


	//   ....[52]....
        /*04a0*/ 	.word	0x00011860


	//   ....[53]....
        /*04a4*/ 	.word	0x00011890


	//   ....[54]....
        /*04a8*/ 	.word	0x000118c0


	//   ....[55]....
        /*04ac*/ 	.word	0x000118f0


	//   ....[56]....
        /*04b0*/ 	.word	0x00011920


	//   ....[57]....
        /*04b4*/ 	.word	0x00011950


	//   ....[58]....
        /*04b8*/ 	.word	0x00012110


	//   ....[59]....
        /*04bc*/ 	.word	0x00012120


	//   ....[60]....
        /*04c0*/ 	.word	0x00012130


	//   ....[61]....
        /*04c4*/ 	.word	0x00012140


	//   ....[62]....
        /*04c8*/ 	.word	0x00012150


	//   ....[63]....
        /*04cc*/ 	.word	0x00012210


	//   ....[64]....
        /*04d0*/ 	.word	0x00012260


	//   ....[65]....
        /*04d4*/ 	.word	0x000122a0


	//   ....[66]....
        /*04d8*/ 	.word	0x000122f0


	//   ....[67]....
        /*04dc*/ 	.word	0x00012320


	//   ....[68]....
        /*04e0*/ 	.word	0x00012370


	//   ....[69]....
        /*04e4*/ 	.word	0x000123a0


	//   ....[70]....
        /*04e8*/ 	.word	0x000123f0


	//   ....[71]....
        /*04ec*/ 	.word	0x00012420


	//   ....[72]....
        /*04f0*/ 	.word	0x00012460


	//   ....[73]....
        /*04f4*/ 	.word	0x000124a0


	//   ....[74]....
        /*04f8*/ 	.word	0x000124e0


	//   ....[75]....
        /*04fc*/ 	.word	0x00012500


	//   ....[76]....
        /*0500*/ 	.word	0x00012530


	//   ....[77]....
        /*0504*/ 	.word	0x00012580


	//   ....[78]....
        /*0508*/ 	.word	0x000125a0


	//   ....[79]....
        /*050c*/ 	.word	0x000125e0


	//   ....[80]....
        /*0510*/ 	.word	0x00012600


	//   ....[81]....
        /*0514*/ 	.word	0x000126a0


	//   ....[82]....
        /*0518*/ 	.word	0x00012dc0


	//   ....[83]....
        /*051c*/ 	.word	0x00012df0


	//   ....[84]....
        /*0520*/ 	.word	0x00012e00


	//   ....[85]....
        /*0524*/ 	.word	0x00012e40


	//   ....[86]....
        /*0528*/ 	.word	0x00012e50


	//   ....[87]....
        /*052c*/ 	.word	0x00012e90


	//   ....[88]....
        /*0530*/ 	.word	0x00012ea0


	//   ....[89]....
        /*0534*/ 	.word	0x00012ee0


	//   ....[90]....
        /*0538*/ 	.word	0x00012ef0


	//   ....[91]....
        /*053c*/ 	.word	0x00012f30


	//   ....[92]....
        /*0540*/ 	.word	0x00012f40


	//   ....[93]....
        /*0544*/ 	.word	0x00012f80


	//   ....[94]....
        /*0548*/ 	.word	0x00012f90


	//   ....[95]....
        /*054c*/ 	.word	0x00012fd0


	//   ....[96]....
        /*0550*/ 	.word	0x00012fe0


	//   ....[97]....
        /*0554*/ 	.word	0x00012ff0


	//   ....[98]....
        /*0558*/ 	.word	0x00013250


	//   ....[99]....
        /*055c*/ 	.word	0x00013280


	//   ....[100]....
        /*0560*/ 	.word	0x00013290


	//   ....[101]....
        /*0564*/ 	.word	0x000132a0


	//   ....[102]....
        /*0568*/ 	.word	0x000132b0


	//   ....[103]....
        /*056c*/ 	.word	0x000132c0


	//   ....[104]....
        /*0570*/ 	.word	0x000132e0


	//   ....[105]....
        /*0574*/ 	.word	0x00013330


	//   ....[106]....
        /*0578*/ 	.word	0x00013350


	//   ....[107]....
        /*057c*/ 	.word	0x00013390


	//   ....[108]....
        /*0580*/ 	.word	0x000133b0


	//   ....[109]....
        /*0584*/ 	.word	0x000133f0


	//   ....[110]....
        /*0588*/ 	.word	0x00013410


	//   ....[111]....
        /*058c*/ 	.word	0x00013450


	//   ....[112]....
        /*0590*/ 	.word	0x00013470


	//   ....[113]....
        /*0594*/ 	.word	0x000134a0


	//   ....[114]....
        /*0598*/ 	.word	0x000139b0


	//   ....[115]....
        /*059c*/ 	.word	0x000139e0


	//   ....[116]....
        /*05a0*/ 	.word	0x00013a10


	//   ....[117]....
        /*05a4*/ 	.word	0x00013a30


	//   ....[118]....
        /*05a8*/ 	.word	0x00013a40


	//   ....[119]....
        /*05ac*/ 	.word	0x00013a50


	//   ....[120]....
        /*05b0*/ 	.word	0x00013a70


	//   ....[121]....
        /*05b4*/ 	.word	0x00013a90


	//   ....[122]....
        /*05b8*/ 	.word	0x00013ab0


	//   ....[123]....
        /*05bc*/ 	.word	0x00013ad0


	//   ....[124]....
        /*05c0*/ 	.word	0x00013af0


	//   ....[125]....
        /*05c4*/ 	.word	0x00013b10


	//   ....[126]....
        /*05c8*/ 	.word	0x00013b40


	//   ....[127]....
        /*05cc*/ 	.word	0x00013b60


	//   ....[128]....
        /*05d0*/ 	.word	0x00013bc0


	//   ....[129]....
        /*05d4*/ 	.word	0x00013bf0


	//   ....[130]....
        /*05d8*/ 	.word	0x00013f00


	//   ....[131]....
        /*05dc*/ 	.word	0x00014520


	//   ....[132]....
        /*05e0*/ 	.word	0x00014610


	//   ....[133]....
        /*05e4*/ 	.word	0x000146b0


	//   ....[134]....
        /*05e8*/ 	.word	0x00014740


	//   ....[135]....
        /*05ec*/ 	.word	0x00014800


	//   ....[136]....
        /*05f0*/ 	.word	0x00014860


	//   ....[137]....
        /*05f4*/ 	.word	0x00014900


	//   ....[138]....
        /*05f8*/ 	.word	0x00014960


	//   ....[139]....
        /*05fc*/ 	.word	0x00014a40


	//   ....[140]....
        /*0600*/ 	.word	0x00014ab0


	//   ....[141]....
        /*0604*/ 	.word	0x00014b50


	//   ....[142]....
        /*0608*/ 	.word	0x00014bb0


	//   ....[143]....
        /*060c*/ 	.word	0x00014c80


	//   ....[144]....
        /*0610*/ 	.word	0x00014cf0


	//   ....[145]....
        /*0614*/ 	.word	0x00014da0


	//   ....[146]....
        /*0618*/ 	.word	0x00014e00


	//   ....[147]....
        /*061c*/ 	.word	0x00014eb0


	//   ....[148]....
        /*0620*/ 	.word	0x00014f40


	//   ....[149]....
        /*0624*/ 	.word	0x00014fa0


	//   ....[150]....
        /*0628*/ 	.word	0x00015060


	//   ....[151]....
        /*062c*/ 	.word	0x00015110


	//   ....[152]....
        /*0630*/ 	.word	0x00015170


	//   ....[153]....
        /*0634*/ 	.word	0x00015250


	//   ....[154]....
        /*0638*/ 	.word	0x000152c0


	//   ....[155]....
        /*063c*/ 	.word	0x00015380


	//   ....[156]....
        /*0640*/ 	.word	0x000153e0


	//   ....[157]....
        /*0644*/ 	.word	0x000154c0


	//   ....[158]....
        /*0648*/ 	.word	0x00015530


	//   ....[159]....
        /*064c*/ 	.word	0x000155f0


	//   ....[160]....
        /*0650*/ 	.word	0x00015650


	//   ....[161]....
        /*0654*/ 	.word	0x00015720


	//   ....[162]....
        /*0658*/ 	.word	0x00015790


	//   ....[163]....
        /*065c*/ 	.word	0x00015850


	//   ....[164]....
        /*0660*/ 	.word	0x000158c0


	//   ....[165]....
        /*0664*/ 	.word	0x000159a0


	//   ....[166]....
        /*0668*/ 	.word	0x00015a00


	//   ....[167]....
        /*066c*/ 	.word	0x00015ad0


	//   ....[168]....
        /*0670*/ 	.word	0x00015b30


	//   ....[169]....
        /*0674*/ 	.word	0x00015be0


	//   ....[170]....
        /*0678*/ 	.word	0x00015c60


	//   ....[171]....
        /*067c*/ 	.word	0x00015d10


	//   ....[172]....
        /*0680*/ 	.word	0x00015e50


	//   ....[173]....
        /*0684*/ 	.word	0x00015ef0


	//   ....[174]....
        /*0688*/ 	.word	0x00015f90


	//   ....[175]....
        /*068c*/ 	.word	0x00016020


	//   ....[176]....
        /*0690*/ 	.word	0x000160c0


	//   ....[177]....
        /*0694*/ 	.word	0x00016150


	//   ....[178]....
        /*0698*/ 	.word	0x000161f0


	//   ....[179]....
        /*069c*/ 	.word	0x00016280


	//   ....[180]....
        /*06a0*/ 	.word	0x00016320


	//   ....[181]....
        /*06a4*/ 	.word	0x000163b0


	//   ....[182]....
        /*06a8*/ 	.word	0x00016450


	//   ....[183]....
        /*06ac*/ 	.word	0x000164e0


	//   ....[184]....
        /*06b0*/ 	.word	0x00016580


	//   ....[185]....
        /*06b4*/ 	.word	0x00016610


	//   ....[186]....
        /*06b8*/ 	.word	0x000166b0


	//   ....[187]....
        /*06bc*/ 	.word	0x00016740


	//   ....[188]....
        /*06c0*/ 	.word	0x00016820


	//   ....[189]....
        /*06c4*/ 	.word	0x000168d0


	//   ....[190]....
        /*06c8*/ 	.word	0x00016930


	//   ....[191]....
        /*06cc*/ 	.word	0x000169e0


	//   ....[192]....
        /*06d0*/ 	.word	0x00016a70


	//   ....[193]....
        /*06d4*/ 	.word	0x00016b10


	//   ....[194]....
        /*06d8*/ 	.word	0x00016b90


	//   ....[195]....
        /*06dc*/ 	.word	0x00016c30


	//   ....[196]....
        /*06e0*/ 	.word	0x00016cc0


	//   ....[197]....
        /*06e4*/ 	.word	0x00016d60


	//   ....[198]....
        /*06e8*/ 	.word	0x00016de0


	//   ....[199]....
        /*06ec*/ 	.word	0x00016e80


	//   ....[200]....
        /*06f0*/ 	.word	0x00016f10


	//   ....[201]....
        /*06f4*/ 	.word	0x00016fb0


	//   ....[202]....
        /*06f8*/ 	.word	0x00017030


	//   ....[203]....
        /*06fc*/ 	.word	0x000170c0


	//   ....[204]....
        /*0700*/ 	.word	0x000171a0


	//   ....[205]....
        /*0704*/ 	.word	0x00017260


	//   ....[206]....
        /*0708*/ 	.word	0x000172c0


	//   ....[207]....
        /*070c*/ 	.word	0x00017370


	//   ....[208]....
        /*0710*/ 	.word	0x000173d0


	//   ....[209]....
        /*0714*/ 	.word	0x00017490


	//   ....[210]....
        /*0718*/ 	.word	0x000174f0


	//   ....[211]....
        /*071c*/ 	.word	0x000175b0


	//   ....[212]....
        /*0720*/ 	.word	0x00017610


	//   ....[213]....
        /*0724*/ 	.word	0x000176d0


	//   ....[214]....
        /*0728*/ 	.word	0x00017730


	//   ....[215]....
        /*072c*/ 	.word	0x000177f0


	//   ....[216]....
        /*0730*/ 	.word	0x00017850


	//   ....[217]....
        /*0734*/ 	.word	0x00017910


	//   ....[218]....
        /*0738*/ 	.word	0x00017970


	//   ....[219]....
        /*073c*/ 	.word	0x00017a20


	//   ....[220]....
        /*0740*/ 	.word	0x00017b30


	//----- nvinfo : EIATTR_REG_RECONFIG
	.align		4
.L_173:
        /*0744*/ 	.byte	0x01, 0x54
	.zero		2


	//----- nvinfo : EIATTR_SYSCALL_OFFSETS
	.align		4
        /*0748*/ 	.byte	0x04, 0x46
        /*074a*/ 	.short	(.L_175 - .L_174)


	//   ....[0]....
.L_174:
        /*074c*/ 	.word	0x000015e0


	//   ....[1]....
        /*0750*/ 	.word	0x00010d00


	//   ....[2]....
        /*0754*/ 	.word	0x00010e40


	//   ....[3]....
        /*0758*/ 	.word	0x00010f30


	//   ....[4]....
        /*075c*/ 	.word	0x00011c90


	//----- nvinfo : EIATTR_MBARRIER_INSTR_OFFSETS
	.align		4
.L_175:
        /*0760*/ 	.byte	0x04, 0x39
        /*0762*/ 	.short	(.L_177 - .L_176)


	//   ....[0]....
.L_176:
        /*0764*/ 	.word	0x00000180
        /*0768*/ 	.word	0x000000ff
        /*076c*/ 	.word	0x00016800
        /*0770*/ 	.short	0x0100
        /*0772*/ 	.byte	0x08
	.zero		1


	//   ....[1]....
        /*0774*/ 	.word	0x00000190
        /*0778*/ 	.word	0x000000ff
        /*077c*/ 	.word	0x00016820
        /*0780*/ 	.short	0x0100
        /*0782*/ 	.byte	0x08
	.zero		1


	//   ....[2]....
        /*0784*/ 	.word	0x00000280
        /*0788*/ 	.word	0x000000ff
        /*078c*/ 	.word	0x00016830
        /*0790*/ 	.short	0x0100
        /*0792*/ 	.byte	0x08
	.zero		1


	//   ....[3]....
        /*0794*/ 	.word	0x00000290
        /*0798*/ 	.word	0x000000ff
        /*079c*/ 	.word	0x00016840
        /*07a0*/ 	.short	0x0100
        /*07a2*/ 	.byte	0x08
	.zero		1


	//   ....[4]....
        /*07a4*/ 	.word	0x000002a0
        /*07a8*/ 	.word	0x000000ff
        /*07ac*/ 	.word	0x00016838
        /*07b0*/ 	.short	0x0100
        /*07b2*/ 	.byte	0x08
	.zero		1


	//   ....[5]....
        /*07b4*/ 	.word	0x000002b0
        /*07b8*/ 	.word	0x000000ff
        /*07bc*/ 	.word	0x00016848
        /*07c0*/ 	.short	0x0100
        /*07c2*/ 	.byte	0x08
	.zero		1


	//   ....[6]....
        /*07c4*/ 	.word	0x000003e0
        /*07c8*/ 	.word	0x000000ff
        /*07cc*/ 	.word	0x00016850
        /*07d0*/ 	.short	0x0100
        /*07d2*/ 	.byte	0x08
	.zero		1


	//   ....[7]....
        /*07d4*/ 	.word	0x000003f0
        /*07d8*/ 	.word	0x000000ff
        /*07dc*/ 	.word	0x00016860
        /*07e0*/ 	.short	0x0100
        /*07e2*/ 	.byte	0x08
	.zero		1


	//   ....[8]....
        /*07e4*/ 	.word	0x00000400
        /*07e8*/ 	.word	0x000000ff
        /*07ec*/ 	.word	0x00016858
        /*07f0*/ 	.short	0x0100
        /*07f2*/ 	.byte	0x08
	.zero		1


	//   ....[9]....
        /*07f4*/ 	.word	0x00000410
        /*07f8*/ 	.word	0x000000ff
        /*07fc*/ 	.word	0x00016868
        /*0800*/ 	.short	0x0100
        /*0802*/ 	.byte	0x08
	.zero		1


	//   ....[10]....
        /*0804*/ 	.word	0x00000500
        /*0808*/ 	.word	0x000000ff
        /*080c*/ 	.word	0x00016870
        /*0810*/ 	.short	0x0100
        /*0812*/ 	.byte	0x06
	.zero		1


	//   ....[11]....
        /*0814*/ 	.word	0x00000510
        /*0818*/ 	.word	0x000000ff
        /*081c*/ 	.word	0x00016880
        /*0820*/ 	.short	0x0100
        /*0822*/ 	.byte	0x06
	.zero		1


	//   ....[12]....
        /*0824*/ 	.word	0x00000520
        /*0828*/ 	.word	0x000000ff
        /*082c*/ 	.word	0x00016878
        /*0830*/ 	.short	0x0100
        /*0832*/ 	.byte	0x06
	.zero		1


	//   ....[13]....
        /*0834*/ 	.word	0x00000530
        /*0838*/ 	.word	0x000000ff
        /*083c*/ 	.word	0x00016888
        /*0840*/ 	.short	0x0100
        /*0842*/ 	.byte	0x06
	.zero		1


	//   ....[14]....
        /*0844*/ 	.word	0x00000660
        /*0848*/ 	.word	0x000000ff
        /*084c*/ 	.word	0x00016890
        /*0850*/ 	.short	0x0100
        /*0852*/ 	.byte	0x08
	.zero		1


	//   ....[15]....
        /*0854*/ 	.word	0x00000670
        /*0858*/ 	.word	0x000000ff
        /*085c*/ 	.word	0x000168a0
        /*0860*/ 	.short	0x0100
        /*0862*/ 	.byte	0x08
	.zero		1


	//   ....[16]....
        /*0864*/ 	.word	0x00000680
        /*0868*/ 	.word	0x000000ff
        /*086c*/ 	.word	0x00016898
        /*0870*/ 	.short	0x0100
        /*0872*/ 	.byte	0x08
	.zero		1


	//   ....[17]....
        /*0874*/ 	.word	0x00000690
        /*0878*/ 	.word	0x000000ff
        /*087c*/ 	.word	0x000168a8
        /*0880*/ 	.short	0x0100
        /*0882*/ 	.byte	0x08
	.zero		1


	//   ....[18]....
        /*0884*/ 	.word	0x000007d0
        /*0888*/ 	.word	0x000000ff
        /*088c*/ 	.word	0x000168b0
        /*0890*/ 	.short	0x0100
        /*0892*/ 	.byte	0x08
	.zero		1


	//   ....[19]....
        /*0894*/ 	.word	0x000007e0
        /*0898*/ 	.word	0x000000ff
        /*089c*/ 	.word	0x000168c0
        /*08a0*/ 	.short	0x0100
        /*08a2*/ 	.byte	0x08
	.zero		1


	//   ....[20]....
        /*08a4*/ 	.word	0x000007f0
        /*08a8*/ 	.word	0x000000ff
        /*08ac*/ 	.word	0x000168b8
        /*08b0*/ 	.short	0x0100
        /*08b2*/ 	.byte	0x08
	.zero		1


	//   ....[21]....
        /*08b4*/ 	.word	0x00000800
        /*08b8*/ 	.word	0x000000ff
        /*08bc*/ 	.word	0x000168c8
        /*08c0*/ 	.short	0x0100
        /*08c2*/ 	.byte	0x08
	.zero		1


	//   ....[22]....
        /*08c4*/ 	.word	0x00001600
        /*08c8*/ 	.word	0x000000ff
        /*08cc*/ 	.word	0x00016800
        /*08d0*/ 	.short	0x010a
        /*08d2*/ 	.byte	0x2b
	.zero		1


	//   ....[23]....
        /*08d4*/ 	.word	0x00001670
        /*08d8*/ 	.word	0x000000ff
        /*08dc*/ 	.word	0x00016830
        /*08e0*/ 	.short	0x010a
        /*08e2*/ 	.byte	0x2b
	.zero		1


	//   ....[24]....
        /*08e4*/ 	.word	0x000016d0
        /*08e8*/ 	.word	0x000000ff
        /*08ec*/ 	.word	0x00016830
        /*08f0*/ 	.short	0x010a
        /*08f2*/ 	.byte	0x2b
	.zero		1


	//   ....[25]....
        /*08f4*/ 	.word	0x00002000
        /*08f8*/ 	.word	0x000000ff
        /*08fc*/ 	.word	0x00000000
        /*0900*/ 	.short	0x0101
        /*0902*/ 	.byte	0x04
	.zero		1


	//   ....[26]....
        /*0904*/ 	.word	0x00005340
        /*0908*/ 	.word	0x000000ff
        /*090c*/ 	.word	0x00016830
        /*0910*/ 	.short	0x010a
        /*0912*/ 	.byte	0x07
	.zero		1


	//   ....[27]....
        /*0914*/ 	.word	0x00005380
        /*0918*/ 	.word	0x000000ff
        /*091c*/ 	.word	0x00016830
        /*0920*/ 	.short	0x010a
        /*0922*/ 	.byte	0x07
	.zero		1


	//   ....[28]....
        /*0924*/ 	.word	0x000055b0
        /*0928*/ 	.word	0x000000ff
        /*092c*/ 	.word	0x00016850
        /*0930*/ 	.short	0x010a
        /*0932*/ 	.byte	0x0a
	.zero		1


	//   ....[29]....
        /*0934*/ 	.word	0x000055f0
        /*0938*/ 	.word	0x000000ff
        /*093c*/ 	.word	0x00016850
        /*0940*/ 	.short	0x010a
        /*0942*/ 	.byte	0x0a
	.zero		1


	//   ....[30]....
        /*0944*/ 	.word	0x00005eb0
        /*0948*/ 	.word	0x000000ff
        /*094c*/ 	.word	0x00000000
        /*0950*/ 	.short	0x0101
        /*0952*/ 	.byte	0x0a
	.zero		1


	//   ....[31]....
        /*0954*/ 	.word	0x000084c0
        /*0958*/ 	.word	0x000000ff
        /*095c*/ 	.word	0x00000000
        /*0960*/ 	.short	0x0101
        /*0962*/ 	.byte	0x0a
	.zero		1


	//   ....[32]....
        /*0964*/ 	.word	0x00008c40
        /*0968*/ 	.word	0x000000ff
        /*096c*/ 	.word	0x00016830
        /*0970*/ 	.short	0x010a
        /*0972*/ 	.byte	0x07
	.zero		1


	//   ....[33]....
        /*0974*/ 	.word	0x00008c80
        /*0978*/ 	.word	0x000000ff
        /*097c*/ 	.word	0x00016830
        /*0980*/ 	.short	0x010a
        /*0982*/ 	.byte	0x07
	.zero		1


	//   ....[34]....
        /*0984*/ 	.word	0x00008eb0
        /*0988*/ 	.word	0x000000ff
        /*098c*/ 	.word	0x00016850
        /*0990*/ 	.short	0x010a
        /*0992*/ 	.byte	0x0a
	.zero		1


	//   ....[35]....
        /*0994*/ 	.word	0x00008ef0
        /*0998*/ 	.word	0x000000ff
        /*099c*/ 	.word	0x00016850
        /*09a0*/ 	.short	0x010a
        /*09a2*/ 	.byte	0x0a
	.zero		1


	//   ....[36]....
        /*09a4*/ 	.word	0x000097c0
        /*09a8*/ 	.word	0x000000ff
        /*09ac*/ 	.word	0x00000000
        /*09b0*/ 	.short	0x0101
        /*09b2*/ 	.byte	0x0a
	.zero		1


	//   ....[37]....
        /*09b4*/ 	.word	0x0000acb0
        /*09b8*/ 	.word	0x000000ff
        /*09bc*/ 	.word	0x00000000
        /*09c0*/ 	.short	0x0101
        /*09c2*/ 	.byte	0x0a
	.zero		1


	//   ....[38]....
        /*09c4*/ 	.word	0x0000b200
        /*09c8*/ 	.word	0x000000ff
        /*09cc*/ 	.word	0x00016830
        /*09d0*/ 	.short	0x010a
        /*09d2*/ 	.byte	0x0a
	.zero		1


	//   ....[39]....
        /*09d4*/ 	.word	0x0000b240
        /*09d8*/ 	.word	0x000000ff
        /*09dc*/ 	.word	0x00016830
        /*09e0*/ 	.short	0x010a
        /*09e2*/ 	.byte	0x0a
	.zero		1


	//   ....[40]....
        /*09e4*/ 	.word	0x0000b430
        /*09e8*/ 	.word	0x000000ff
        /*09ec*/ 	.word	0x00016850
        /*09f0*/ 	.short	0x010a
        /*09f2*/ 	.byte	0x0a
	.zero		1


	//   ....[41]....
        /*09f4*/ 	.word	0x0000b470
        /*09f8*/ 	.word	0x000000ff
        /*09fc*/ 	.word	0x00016850
        /*0a00*/ 	.short	0x010a
        /*0a02*/ 	.byte	0x0a
	.zero		1


	//   ....[42]....
        /*0a04*/ 	.word	0x0000bcf0
        /*0a08*/ 	.word	0x000000ff
        /*0a0c*/ 	.word	0x00000000
        /*0a10*/ 	.short	0x0101
        /*0a12*/ 	.byte	0x0a
	.zero		1


	//   ....[43]....
        /*0a14*/ 	.word	0x0000e300
        /*0a18*/ 	.word	0x000000ff
        /*0a1c*/ 	.word	0x00000000
        /*0a20*/ 	.short	0x0101
        /*0a22*/ 	.byte	0x0a
	.zero		1


	//   ....[44]....
        /*0a24*/ 	.word	0x0000e700
        /*0a28*/ 	.word	0x000000ff
        /*0a2c*/ 	.word	0x00016850
        /*0a30*/ 	.short	0x010a
        /*0a32*/ 	.byte	0x08
	.zero		1


	//   ....[45]....
        /*0a34*/ 	.word	0x0000e740
        /*0a38*/ 	.word	0x000000ff
        /*0a3c*/ 	.word	0x00016850
        /*0a40*/ 	.short	0x010a
        /*0a42*/ 	.byte	0x08
	.zero		1


	//   ....[46]....
        /*0a44*/ 	.word	0x0000eca0
        /*0a48*/ 	.word	0x000000ff
        /*0a4c*/ 	.word	0x00000000
        /*0a50*/ 	.short	0x0101
        /*0a52*/ 	.byte	0x04
	.zero		1


	//   ....[47]....
        /*0a54*/ 	.word	0x0000f6b0
        /*0a58*/ 	.word	0x000000ff
        /*0a5c*/ 	.word	0x00000000
        /*0a60*/ 	.short	0x0101
        /*0a62*/ 	.byte	0x04
	.zero		1


	//   ....[48]....
        /*0a64*/ 	.word	0x00011390
        /*0a68*/ 	.word	0x000000ff
        /*0a6c*/ 	.word	0x00016840
        /*0a70*/ 	.short	0x010a
        /*0a72*/ 	.byte	0x30
	.zero		1


	//   ....[49]....
        /*0a74*/ 	.word	0x00011a40
        /*0a78*/ 	.word	0x000000ff
        /*0a7c*/ 	.word	0x00016830
        /*0a80*/ 	.short	0x0107
        /*0a82*/ 	.byte	0x30
	.zero		1


	//   ....[50]....
        /*0a84*/ 	.word	0x00011ad0
        /*0a88*/ 	.word	0x000000ff
        /*0a8c*/ 	.word	0x00016830
        /*0a90*/ 	.short	0x0101
        /*0a92*/ 	.byte	0x30
	.zero		1


	//   ....[51]....
        /*0a94*/ 	.word	0x00012790
        /*0a98*/ 	.word	0x000000ff
        /*0a9c*/ 	.word	0x00016800
        /*0aa0*/ 	.short	0x0107
        /*0aa2*/ 	.byte	0x30
	.zero		1


	//   ....[52]....
        /*0aa4*/ 	.word	0x000127d0
        /*0aa8*/ 	.word	0x000000ff
        /*0aac*/ 	.word	0x00016800
        /*0ab0*/ 	.short	0x0101
        /*0ab2*/ 	.byte	0x30
	.zero		1


	//   ....[53]....
        /*0ab4*/ 	.word	0x00012800
        /*0ab8*/ 	.word	0x000000ff
        /*0abc*/ 	.word	0x00016820
        /*0ac0*/ 	.short	0x010a
        /*0ac2*/ 	.byte	0x30
	.zero		1


	//   ....[54]....
        /*0ac4*/ 	.word	0x00012bd0
        /*0ac8*/ 	.word	0x00000007
        /*0acc*/ 	.word	0x00016840
        /*0ad0*/ 	.short	0x010a
        /*0ad2*/ 	.byte	0x3f
	.zero		1


	//   ....[55]....
        /*0ad4*/ 	.word	0x000130b0
        /*0ad8*/ 	.word	0x00000007
        /*0adc*/ 	.word	0x00016830
        /*0ae0*/ 	.short	0x0107
        /*0ae2*/ 	.byte	0x3f
	.zero		1


	//   ....[56]....
        /*0ae4*/ 	.word	0x00013180
        /*0ae8*/ 	.word	0x00000007
        /*0aec*/ 	.word	0x00016830
        /*0af0*/ 	.short	0x0101
        /*0af2*/ 	.byte	0x3f
	.zero		1


	//   ....[57]....
        /*0af4*/ 	.word	0x000131e0
        /*0af8*/ 	.word	0x00000007
        /*0afc*/ 	.word	0x00016860
        /*0b00*/ 	.short	0x010a
        /*0b02*/ 	.byte	0x3f
	.zero		1


	//   ....[58]....
        /*0b04*/ 	.word	0x000135d0
        /*0b08*/ 	.word	0x00000007
        /*0b0c*/ 	.word	0x00016850
        /*0b10*/ 	.short	0x0107
        /*0b12*/ 	.byte	0x3f
	.zero		1


	//   ....[59]....
        /*0b14*/ 	.word	0x00013740
        /*0b18*/ 	.word	0x00000007
        /*0b1c*/ 	.word	0x00016850
        /*0b20*/ 	.short	0x0101
        /*0b22*/ 	.byte	0x3f
	.zero		1


	//   ....[60]....
        /*0b24*/ 	.word	0x00013900
        /*0b28*/ 	.word	0x00000000
        /*0b2c*/ 	.word	0x00016860
        /*0b30*/ 	.short	0x010a
        /*0b32*/ 	.byte	0x3f
	.zero		1


	//   ....[61]....
        /*0b34*/ 	.word	0x00013d20
        /*0b38*/ 	.word	0x00000000
        /*0b3c*/ 	.word	0x00016850
        /*0b40*/ 	.short	0x0107
        /*0b42*/ 	.byte	0x3f
	.zero		1


	//   ....[62]....
        /*0b44*/ 	.word	0x00013e00
        /*0b48*/ 	.word	0x00000000
        /*0b4c*/ 	.word	0x00016850
        /*0b50*/ 	.short	0x0101
        /*0b52*/ 	.byte	0x3f
	.zero		1


	//   ....[63]....
        /*0b54*/ 	.word	0x00013e90
        /*0b58*/ 	.word	0x00000007
        /*0b5c*/ 	.word	0x00016820
        /*0b60*/ 	.short	0x010a
        /*0b62*/ 	.byte	0x3f
	.zero		1


	//   ....[64]....
        /*0b64*/ 	.word	0x00013ff0
        /*0b68*/ 	.word	0x00000005
        /*0b6c*/ 	.word	0x00016840
        /*0b70*/ 	.short	0x010a
        /*0b72*/ 	.byte	0x3f
	.zero		1


	//   ....[65]....
        /*0b74*/ 	.word	0x00014090
        /*0b78*/ 	.word	0x00000003
        /*0b7c*/ 	.word	0x00016840
        /*0b80*/ 	.short	0x010a
        /*0b82*/ 	.byte	0x3f
	.zero		1


	//   ....[66]....
        /*0b84*/ 	.word	0x000140d0
        /*0b88*/ 	.word	0x00000005
        /*0b8c*/ 	.word	0x00016860
        /*0b90*/ 	.short	0x010a
        /*0b92*/ 	.byte	0x3f
	.zero		1


	//   ....[67]....
        /*0b94*/ 	.word	0x00014110
        /*0b98*/ 	.word	0x00000003
        /*0b9c*/ 	.word	0x00016860
        /*0ba0*/ 	.short	0x010a
        /*0ba2*/ 	.byte	0x3f
	.zero		1


	//   ....[68]....
        /*0ba4*/ 	.word	0x00014180
        /*0ba8*/ 	.word	0x00000003
        /*0bac*/ 	.word	0x00016800
        /*0bb0*/ 	.short	0x010a
        /*0bb2*/ 	.byte	0x3f
	.zero		1


	//   ....[69]....
        /*0bb4*/ 	.word	0x000141e0
        /*0bb8*/ 	.word	0x00000003
        /*0bbc*/ 	.word	0x00016830
        /*0bc0*/ 	.short	0x010a
        /*0bc2*/ 	.byte	0x3f
	.zero		1


	//   ....[70]....
        /*0bc4*/ 	.word	0x00014240
        /*0bc8*/ 	.word	0x0000000b
        /*0bcc*/ 	.word	0x00016830
        /*0bd0*/ 	.short	0x010a
        /*0bd2*/ 	.byte	0x3f
	.zero		1


	//   ....[71]....
        /*0bd4*/ 	.word	0x000142a0
        /*0bd8*/ 	.word	0x0000000b
        /*0bdc*/ 	.word	0x00016850
        /*0be0*/ 	.short	0x010a
        /*0be2*/ 	.byte	0x3f
	.zero		1


	//   ....[72]....
        /*0be4*/ 	.word	0x00014300
        /*0be8*/ 	.word	0x0000000b
        /*0bec*/ 	.word	0x00016830
        /*0bf0*/ 	.short	0x010a
        /*0bf2*/ 	.byte	0x3f
	.zero		1


	//   ....[73]....
        /*0bf4*/ 	.word	0x00014360
        /*0bf8*/ 	.word	0x0000000b
        /*0bfc*/ 	.word	0x00016850
        /*0c00*/ 	.short	0x010a
        /*0c02*/ 	.byte	0x3f
	.zero		1


	//   ....[74]....
        /*0c04*/ 	.word	0x000143c0
        /*0c08*/ 	.word	0x0000000c
        /*0c0c*/ 	.word	0x00016830
        /*0c10*/ 	.short	0x010a
        /*0c12*/ 	.byte	0x3f
	.zero		1


	//   ....[75]....
        /*0c14*/ 	.word	0x00014420
        /*0c18*/ 	.word	0x0000000c
        /*0c1c*/ 	.word	0x00016850
        /*0c20*/ 	.short	0x010a
        /*0c22*/ 	.byte	0x3f
	.zero		1


	//   ....[76]....
        /*0c24*/ 	.word	0x00014480
        /*0c28*/ 	.word	0x00000005
        /*0c2c*/ 	.word	0x00016850
        /*0c30*/ 	.short	0x010a
        /*0c32*/ 	.byte	0x3f
	.zero		1


	//   ....[77]....
        /*0c34*/ 	.word	0x00014560
        /*0c38*/ 	.word	0x00000002
        /*0c3c*/ 	.word	0x00016840
        /*0c40*/ 	.short	0x010a
        /*0c42*/ 	.byte	0x3f
	.zero		1


	//   ....[78]....
        /*0c44*/ 	.word	0x00015d50
        /*0c48*/ 	.word	0x00000003
        /*0c4c*/ 	.word	0x00016820
        /*0c50*/ 	.short	0x010a
        /*0c52*/ 	.byte	0x3f
	.zero		1


	//   ....[79]....
        /*0c54*/ 	.word	0x00015da0
        /*0c58*/ 	.word	0x00000007
        /*0c5c*/ 	.word	0x00016840
        /*0c60*/ 	.short	0x010a
        /*0c62*/ 	.byte	0x3f
	.zero		1


	//   ....[80]....
        /*0c64*/ 	.word	0x00016770
        /*0c68*/ 	.word	0x00000007
        /*0c6c*/ 	.word	0x00016860
        /*0c70*/ 	.short	0x010a
        /*0c72*/ 	.byte	0x3f
	.zero		1


	//   ....[81]....
        /*0c74*/ 	.word	0x000170f0
        /*0c78*/ 	.word	0x00000000
        /*0c7c*/ 	.word	0x00016860
        /*0c80*/ 	.short	0x010a
        /*0c82*/ 	.byte	0x3f
	.zero		1


	//   ....[82]....
        /*0c84*/ 	.word	0x00017a50
        /*0c88*/ 	.word	0x00000007
        /*0c8c*/ 	.word	0x00016820
        /*0c90*/ 	.short	0x010a
        /*0c92*/ 	.byte	0x3f
	.zero		1


	//   ....[83]....
        /*0c94*/ 	.word	0x00017bf0
        /*0c98*/ 	.word	0x00000005
        /*0c9c*/ 	.word	0x00016840
        /*0ca0*/ 	.short	0x010a
        /*0ca2*/ 	.byte	0x3f
	.zero		1


	//   ....[84]....
        /*0ca4*/ 	.word	0x00017c40
        /*0ca8*/ 	.word	0x00000003
        /*0cac*/ 	.word	0x00016840
        /*0cb0*/ 	.short	0x010a
        /*0cb2*/ 	.byte	0x3f
	.zero		1


	//   ....[85]....
        /*0cb4*/ 	.word	0x00017c90
        /*0cb8*/ 	.word	0x00000005
        /*0cbc*/ 	.word	0x00016860
        /*0cc0*/ 	.short	0x010a
        /*0cc2*/ 	.byte	0x3f
	.zero		1


	//----- nvinfo : EIATTR_NUM_MBARRIERS
	.align		4
.L_177:
        /*0cc4*/ 	.byte	0x03, 0x38
        /*0cc6*/ 	.short	0x0016


	//----- nvinfo : EIATTR_EXIT_INSTR_OFFSETS
	.align		4
        /*0cc8*/ 	.byte	0x04, 0x1c
        /*0cca*/ 	.short	(.L_179 - .L_178)


	//   ....[0]....
.L_178:
        /*0ccc*/ 	.word	0x00014160


	//----- nvinfo : EIATTR_MAX_THREADS
	.align		4
.L_179:
        /*0cd0*/ 	.byte	0x04, 0x05
        /*0cd2*/ 	.short	(.L_181 - .L_180)
.L_180:
        /*0cd4*/ 	.word	0x00000200
        /*0cd8*/ 	.word	0x00000001
        /*0cdc*/ 	.word	0x00000001


	//----- nvinfo : EIATTR_CRS_STACK_SIZE
	.align		4
.L_181:
        /*0ce0*/ 	.byte	0x04, 0x1e
        /*0ce2*/ 	.short	(.L_183 - .L_182)
.L_182:
        /*0ce4*/ 	.word	0x00000000


	//----- nvinfo : EIATTR_CBANK_PARAM_SIZE
	.align		4
.L_183:
        /*0ce8*/ 	.byte	0x03, 0x19
        /*0cea*/ 	.short	0x0a70


	//----- nvinfo : EIATTR_PARAM_CBANK
	.align		4
        /*0cec*/ 	.byte	0x04, 0x0a
        /*0cee*/ 	.short	(.L_185 - .L_184)
	.align		4
.L_184:
        /*0cf0*/ 	.word	index@(.nv.constant0._ZN7cutlass13device_kernelIN5flash11enable_sm90INS1_16FlashAttnFwdSm90INS1_25CollectiveMainloopFwdSm90ILi2EN4cute5tupleIJNS5_1CILi1EEES8_S8_EEENS6_IJNS7_ILi192EEENS7_ILi128EEENS7_ILi64EEEEEELi64ENS_10bfloat16_tEfNS_4arch4Sm90ELb0ELb1ELb1ELb0ELb1ELb0ELb0ELb1ELb1ELb1ELb1ELb0EEENS1_21CollectiveEpilogueFwdINS6_IJSA_SC_SB_EEES9_SE_SG_Li384ELb0ELb1ELb1ELb0EEENS1_19SingleTileSchedulerILb0ELb1ELb1ELi192EEEEEEEEEvNT_6ParamsE)
        /*0cf4*/ 	.short	0x0210
        /*0cf6*/ 	.short	0x0a70


	//----- nvinfo : EIATTR_SW_WAR
	.align		4
.L_185:
        /*0cf8*/ 	.byte	0x04, 0x36
        /*0cfa*/ 	.short	(.L_187 - .L_186)
.L_186:
        /*0cfc*/ 	.word	0x00000008
.L_187:


//--------------------- .nv.info._ZN7cutlass13device_kernelIN5flash11enable_sm90INS1_16FlashAttnFwdSm90INS1_25CollectiveMainloopFwdSm90ILi2EN4cute5tupleIJNS5_1CILi1EEES8_S8_EEENS6_IJNS7_ILi192EEENS7_ILi128EEENS7_ILi64EEEEEELi64ENS_10bfloat16_tEfNS_4arch4Sm90ELb0ELb1ELb1ELb1ELb1ELb0ELb0ELb1ELb1ELb1ELb1ELb0EEENS1_21CollectiveEpilogueFwdINS6_IJSA_SC_SB_EEES9_SE_SG_Li384ELb1ELb1ELb1ELb0EEENS1_36VarlenDynamicPersistentTileSchedulerILi192ELi128ELi384ELi128ELb1ELb1ELb1ELb1ELb0ELb1EEEEEEEEEvNT_6ParamsE --------------------------
	.section	.nv.info._ZN7cutlass13device_kernelIN5flash11enable_sm90INS1_16FlashAttnFwdSm90INS1_25CollectiveMainloopFwdSm90ILi2EN4cute5tupleIJNS5_1CILi1EEES8_S8_EEENS6_IJNS7_ILi192EEENS7_ILi128EEENS7_ILi64EEEEEELi64ENS_10bfloat16_tEfNS_4arch4Sm90ELb0ELb1ELb1ELb1ELb1ELb0ELb0ELb1ELb1ELb1ELb1ELb0EEENS1_21CollectiveEpilogueFwdINS6_IJSA_SC_SB_EEES9_SE_SG_Li384ELb1ELb1ELb1ELb0EEENS1_36VarlenDynamicPersistentTileSchedulerILi192ELi128ELi384ELi128ELb1ELb1ELb1ELb1ELb0ELb1EEEEEEEEEvNT_6ParamsE,"",@"SHT_CUDA_INFO"
	.sectionflags	@""
	.align	4


	//----- nvinfo : EIATTR_CUDA_API_VERSION
	.align		4
        /*0000*/ 	.byte	0x04, 0x37
        /*0002*/ 	.short	(.L_189 - .L_188)
.L_188:
        /*0004*/ 	.word	0x00000082


	//----- nvinfo : EIATTR_KPARAM_INFO
	.align		4
.L_189:
        /*0008*/ 	.byte	0x04, 0x17
        /*000a*/ 	.short	(.L_191 - .L_190)
.L_190:
        /*000c*/ 	.word	0x00000000
        /*0010*/ 	.short	0x0000
        /*0012*/ 	.short	0x0070
        /*0014*/ 	.byte	0x00, 0xf0, 0x01, 0x2a


	//----- nvinfo : EIATTR_SPARSE_MMA_MASK
	.align		4
.L_191:
        /*0018*/ 	.byte	0x03, 0x50
        /*001a*/ 	.short	0x0000


	//----- nvinfo : EIATTR_MAXREG_COUNT
	.align		4
        /*001c*/ 	.byte	0x03, 0x1b
        /*001e*/ 	.short	0x0080


	//----- nvinfo : EIATTR_NUM_BARRIERS
	.align		4
        /*0020*/ 	.byte	0x02, 0x4c
        /*0022*/ 	.byte	0x10
	.zero		1


	//----- nvinfo : EIATTR_EXTERNS
	.align		4
        /*0024*/ 	.byte	0x04, 0x0f
        /*0026*/ 	.short	(.L_193 - .L_192)


	//   ....[0]....
	.align		4
.L_192:
        /*0028*/ 	.word	index@(__assertfail)


	//----- nvinfo : EIATTR_ANNOTATIONS
	.align		4
.L_193:
        /*002c*/ 	.byte	0x04, 0x55
        /*002e*/ 	.short	(.L_195 - .L_194)


	//   ....[0]....
.L_194:
        /* <DEDUP_REMOVED lines=22> */


	//----- nvinfo : EIATTR_MERCURY_ISA_VERSION
	.align		4
.L_195:
        /*0178*/ 	.byte	0x03, 0x5f
        /*017a*/ 	.short	0x0101


	//----- nvinfo : EIATTR_UNUSED_LOAD_BYTE_OFFSET
	.align		4
        /*017c*/ 	.byte	0x04, 0x44
        /*017e*/ 	.short	(.L_197 - .L_196)


	//   ....[0]....
.L_196:
        /*0180*/ 	.word	0x00000970
        /*0184*/ 	.word	0x0000fff0


	//   ....[1]....
        /*0188*/ 	.word	0x0000f550
        /*018c*/ 	.word	0x0000fff0


	//----- nvinfo : EIATTR_INT_WARP_WIDE_INSTR_OFFSETS
	.align		4
.L_197:
        /*0190*/ 	.byte	0x04, 0x31
        /*0192*/ 	.short	(.L_199 - .L_198)


	//   ....[0]....
.L_198:
        /*0194*/ 	.word	0x000000c0


	//   ....[1]....
        /*0198*/ 	.word	0x000000d0


	//   ....[2]....
        /*019c*/ 	.word	0x00000170


	//   ....[3]....
        /*01a0*/ 	.word	0x00013640


	//   ....[4]....
        /*01a4*/ 	.word	0x000136d0


	//   ....[5]....
        /*01a8*/ 	.word	0x00016760


	//   ....[6]....
        /*01ac*/ 	.word	0x000167f0


	//----- nvinfo : EIATTR_COOP_GROUP_MASK_REGIDS
	.align		4
.L_199:
        /*01b0*/ 	.byte	0x04, 0x29
        /*01b2*/ 	.short	(.L_201 - .L_200)


	//   ....[0]....
.L_200:
        /*01b4*/ 	.word	0xffffffff


	//   ....[1]....
        /*01b8*/ 	.word	0xffffffff


	//   ....[2]....
        /*01bc*/ 	.word	0xffffffff


	//   ....[3]....
        /*01c0*/ 	.word	0xffffffff


	//   ....[4]....
        /*01c4*/ 	.word	0xffffffff


	//   ....[5]....
        /*01c8*/ 	.word	0xffffffff


	//   ....[6]....
        /*01cc*/ 	.word	0xffffffff


	//   ....[7]....
        /*01d0*/ 	.word	0xffffffff


	//   ....[8]....
        /*01d4*/ 	.word	0xffffffff


	//   ....[9]....
        /*01d8*/ 	.word	0xffffffff


	//   ....[10]....
        /*01dc*/ 	.word	0xffffffff


	//   ....[11]....
        /*01e0*/ 	.word	0xffffffff


	//   ....[12]....
        /*01e4*/ 	.word	0xffffffff


	//   ....[13]....
        /*01e8*/ 	.word	0xffffffff


	//   ....[14]....
        /*01ec*/ 	.word	0xffffffff


	//   ....[15]....
        /*01f0*/ 	.word	0xffffffff


	//   ....[16]....
        /*01f4*/ 	.word	0xffffffff


	//   ....[17]....
        /*01f8*/ 	.word	0xffffffff


	//   ....[18]....
        /*01fc*/ 	.word	0xffffffff


	//   ....[19]....
        /*0200*/ 	.word	0xffffffff


	//   ....[20]....
        /*0204*/ 	.word	0xffffffff


	//   ....[21]....
        /*0208*/ 	.word	0xffffffff


	//   ....[22]....
        /*020c*/ 	.word	0xffffffff


	//   ....[23]....
        /*0210*/ 	.word	0xffffffff


	//   ....[24]....
        /*0214*/ 	.word	0xffffffff


	//   ....[25]....
        /*0218*/ 	.word	0xffffffff


	//   ....[26]....
        /*021c*/ 	.word	0xffffffff


	//   ....[27]....
        /*0220*/ 	.word	0xffffffff


	//   ....[28]....
        /*0224*/ 	.word	0xffffffff


	//   ....[29]....
        /*0228*/ 	.word	0xffffffff


	//   ....[30]....
        /*022c*/ 	.word	0xffffffff


	//   ....[31]....
        /*0230*/ 	.word	0xffffffff


	//   ....[32]....
        /*0234*/ 	.word	0xffffffff


	//   ....[33]....
        /*0238*/ 	.word	0xffffffff


	//   ....[34]....
        /*023c*/ 	.word	0xffffffff


	//   ....[35]....
        /*0240*/ 	.word	0xffffffff


	//   ....[36]....
        /*0244*/ 	.word	0xffffffff


	//   ....[37]....
        /*0248*/ 	.word	0xffffffff


	//   ....[38]....
        /*024c*/ 	.word	0xffffffff


	//   ....[39]....
        /*0250*/ 	.word	0xffffffff


	//   ....[40]....
        /*0254*/ 	.word	0xffffffff


	//   ....[41]....
        /*0258*/ 	.word	0xffffffff


	//   ....[42]....
        /*025c*/ 	.word	0xffffffff


	//   ....[43]....
        /*0260*/ 	.word	0xffffffff


	//   ....[44]....
        /*0264*/ 	.word	0xffffffff


	//   ....[45]....
        /*0268*/ 	.word	0xffffffff


	//   ....[46]....
        /*026c*/ 	.word	0xffffffff


	//   ....[47]....
        /*0270*/ 	.word	0xffffffff


	//   ....[48]....
        /*0274*/ 	.word	0xffffffff


	//   ....[49]....
        /*0278*/ 	.word	0xffffffff


	//   ....[50]....
        /*027c*/ 	.word	0xffffffff


	//   ....[51]....
        /*0280*/ 	.word	0xffffffff


	//   ....[52]....
        /*0284*/ 	.word	0xffffffff


	//   ....[53]....
        /*0288*/ 	.word	0xffffffff


	//   ....[54]....
        /*028c*/ 	.word	0xffffffff


	//   ....[55]....
        /*0290*/ 	.word	0xffffffff


	//   ....[56]....
        /*0294*/ 	.word	0xffffffff


	//   ....[57]....
        /*0298*/ 	.word	0xffffffff


	//   ....[58]....
        /*029c*/ 	.word	0xffffffff


	//   ....[59]....
        /*02a0*/ 	.word	0xffffffff


	//   ....[60]....
        /*02a4*/ 	.word	0xffffffff


	//   ....[61]....
        /*02a8*/ 	.word	0xffffffff


	//   ....[62]....
        /*02ac*/ 	.word	0xffffffff


	//   ....[63]....
        /*02b0*/ 	.word	0xffffffff


	//   ....[64]....
        /*02b4*/ 	.word	0xffffffff


	//   ....[65]....
        /*02b8*/ 	.word	0xffffffff


	//   ....[66]....
        /*02bc*/ 	.word	0xffffffff


	//   ....[67]....
        /*02c0*/ 	.word	0xffffffff


	//   ....[68]....
        /*02c4*/ 	.word	0xffffffff


	//   ....[69]....
        /*02c8*/ 	.word	0xffffffff


	//   ....[70]....
        /*02cc*/ 	.word	0xffffffff


	//   ....[71]....
        /*02d0*/ 	.word	0xffffffff


	//   ....[72]....
        /*02d4*/ 	.word	0xffffffff


	//   ....[73]....
        /*02d8*/ 	.word	0xffffffff


	//   ....[74]....
        /*02dc*/ 	.word	0xffffffff


	//   ....[75]....
        /*02e0*/ 	.word	0xffffffff


	//   ....[76]....
        /*02e4*/ 	.word	0xffffffff


	//   ....[77]....
        /*02e8*/ 	.word	0xffffffff


	//   ....[78]....
        /*02ec*/ 	.word	0xffffffff


	//   ....[79]....
        /*02f0*/ 	.word	0xffffffff


	//   ....[80]....
        /*02f4*/ 	.word	0xffffffff


	//   ....[81]....
        /*02f8*/ 	.word	0xffffffff


	//   ....[82]....
        /*02fc*/ 	.word	0xffffffff


	//   ....[83]....
        /*0300*/ 	.word	0xffffffff


	//   ....[84]....
        /*0304*/ 	.word	0xffffffff


	//   ....[85]....
        /*0308*/ 	.word	0xffffffff


	//   ....[86]....
        /*030c*/ 	.word	0xffffffff


	//   ....[87]....
        /*0310*/ 	.word	0xffffffff


	//   ....[88]....
        /*0314*/ 	.word	0xffffffff


	//   ....[89]....
        /*0318*/ 	.word	0xffffffff


	//   ....[90]....
        /*031c*/ 	.word	0xffffffff


	//   ....[91]....
        /*0320*/ 	.word	0xffffffff


	//   ....[92]....
        /*0324*/ 	.word	0xffffffff


	//   ....[93]....
        /*0328*/ 	.word	0xffffffff


	//   ....[94]....
        /*032c*/ 	.word	0xffffffff


	//   ....[95]....
        /*0330*/ 	.word	0xffffffff


	//   ....[96]....
        /*0334*/ 	.word	0xffffffff


	//   ....[97]....
        /*0338*/ 	.word	0xffffffff


	//   ....[98]....
        /*033c*/ 	.word	0xffffffff


	//   ....[99]....
        /*0340*/ 	.word	0xffffffff


	//   ....[100]....
        /*0344*/ 	.word	0xffffffff


	//   ....[101]....
        /*0348*/ 	.word	0xffffffff


	//   ....[102]....
        /*034c*/ 	.word	0xffffffff


	//   ....[103]....
        /*0350*/ 	.word	0xffffffff


	//   ....[104]....
        /*0354*/ 	.word	0xffffffff


	//   ....[105]....
        /*0358*/ 	.word	0xffffffff


	//   ....[106]....
        /*035c*/ 	.word	0xffffffff


	//   ....[107]....
        /*0360*/ 	.word	0xffffffff


	//   ....[108]....
        /*0364*/ 	.word	0xffffffff


	//   ....[109]....
        /*0368*/ 	.word	0xffffffff


	//   ....[110]....
        /*036c*/ 	.word	0xffffffff


	//   ....[111]....
        /*0370*/ 	.word	0xffffffff


	//   ....[112]....
        /*0374*/ 	.word	0xffffffff


	//   ....[113]....
        /*0378*/ 	.word	0xffffffff


	//   ....[114]....
        /*037c*/ 	.word	0xffffffff


	//   ....[115]....
        /*0380*/ 	.word	0xffffffff


	//   ....[116]....
        /*0384*/ 	.word	0xffffffff


	//   ....[117]....
        /*0388*/ 	.word	0xffffffff


	//   ....[118]....
        /*038c*/ 	.word	0xffffffff


	//   ....[119]....
        /*0390*/ 	.word	0xffffffff


	//   ....[120]....
        /*0394*/ 	.word	0xffffffff


	//   ....[121]....
        /*0398*/ 	.word	0xffffffff


	//   ....[122]....
        /*039c*/ 	.word	0xffffffff


	//   ....[123]....
        /*03a0*/ 	.word	0xffffffff


	//   ....[124]....
        /*03a4*/ 	.word	0xffffffff


	//   ....[125]....
        /*03a8*/ 	.word	0xffffffff


	//   ....[126]....
        /*03ac*/ 	.word	0xffffffff


	//   ....[127]....
        /*03b0*/ 	.word	0xffffffff


	//   ....[128]....
        /*03b4*/ 	.word	0xffffffff


	//   ....[129]....
        /*03b8*/ 	.word	0xffffffff


	//   ....[130]....
        /*03bc*/ 	.word	0xffffffff


	//   ....[131]....
        /*03c0*/ 	.word	0xffffffff


	//   ....[132]....
        /*03c4*/ 	.word	0xffffffff


	//   ....[133]....
        /*03c8*/ 	.word	0xffffffff


	//   ....[134]....
        /*03cc*/ 	.word	0xffffffff


	//   ....[135]....
        /*03d0*/ 	.word	0xffffffff


	//   ....[136]....
        /*03d4*/ 	.word	0xffffffff


	//   ....[137]....
        /*03d8*/ 	.word	0xffffffff


	//   ....[138]....
        /*03dc*/ 	.word	0xffffffff


	//   ....[139]....
        /*03e0*/ 	.word	0xffffffff


	//   ....[140]....
        /*03e4*/ 	.word	0xffffffff


	//   ....[141]....
        /*03e8*/ 	.word	0xffffffff


	//   ....[142]....
        /*03ec*/ 	.word	0xffffffff


	//   ....[143]....
        /*03f0*/ 	.word	0xffffffff


	//   ....[144]....
        /*03f4*/ 	.word	0xffffffff


	//   ....[145]....
        /*03f8*/ 	.word	0xffffffff


	//   ....[146]....
        /*03fc*/ 	.word	0xffffffff


	//   ....[147]....
        /*0400*/ 	.word	0xffffffff


	//   ....[148]....
        /*0404*/ 	.word	0xffffffff


	//   ....[149]....
        /*0408*/ 	.word	0xffffffff


	//   ....[150]....
        /*040c*/ 	.word	0xffffffff


	//   ....[151]....
        /*0410*/ 	.word	0xffffffff


	//   ....[152]....
        /*0414*/ 	.word	0xffffffff


	//   ....[153]....
        /*0418*/ 	.word	0xffffffff


	//   ....[154]....
        /*041c*/ 	.word	0xffffffff


	//   ....[155]....
        /*0420*/ 	.word	0xffffffff


	//   ....[156]....
        /*0424*/ 	.word	0xffffffff


	//   ....[157]....
        /*0428*/ 	.word	0xffffffff


	//   ....[158]....
        /*042c*/ 	.word	0xffffffff


	//   ....[159]....
        /*0430*/ 	.word	0xffffffff


	//   ....[160]....
        /*0434*/ 	.word	0xffffffff


	//   ....[161]....
        /*0438*/ 	.word	0xffffffff


	//   ....[162]....
        /*043c*/ 	.word	0xffffffff


	//   ....[163]....
        /*0440*/ 	.word	0xffffffff


	//   ....[164]....
        /*0444*/ 	.word	0xffffffff


	//   ....[165]....
        /*0448*/ 	.word	0xffffffff


	//   ....[166]....
        /*044c*/ 	.word	0xffffffff


	//   ....[167]....
        /*0450*/ 	.word	0xffffffff


	//   ....[168]....
        /*0454*/ 	.word	0xffffffff


	//   ....[169]....
        /*0458*/ 	.word	0xffffffff


	//   ....[170]....
        /*045c*/ 	.word	0xffffffff


	//   ....[171]....
        /*0460*/ 	.word	0xffffffff


	//   ....[172]....
        /*0464*/ 	.word	0xffffffff


	//   ....[173]....
        /*0468*/ 	.word	0xffffffff


	//   ....[174]....
        /*046c*/ 	.word	0xffffffff


	//   ....[175]....
        /*0470*/ 	.word	0xffffffff


	//   ....[176]....
        /*0474*/ 	.word	0xffffffff


	//   ....[177]....
        /*0478*/ 	.word	0xffffffff


	//   ....[178]....
        /*047c*/ 	.word	0xffffffff


	//   ....[179]....
        /*0480*/ 	.word	0xffffffff


	//   ....[180]....
        /*0484*/ 	.word	0xffffffff


	//   ....[181]....
        /*0488*/ 	.word	0x0500000f


	//   ....[182]....
        /*048c*/ 	.word	0x0500000f


	//   ....[183]....
        /*0490*/ 	.word	0x0500000f


	//   ....[184]....
        /*0494*/ 	.word	0x0500000f


	//   ....[185]....
        /*0498*/ 	.word	0x0500000f


	//   ....[186]....
        /*049c*/ 	.word	0x0500000f


	//   ....[187]....
        /*04a0*/ 	.word	0x0500000f


	//   ....[188]....
        /*04a4*/ 	.word	0x0500000f


	//   ....[189]....
        /*04a8*/ 	.word	0x0500000f


	//   ....[190]....
        /*04ac*/ 	.word	0x0500000f


	//   ....[191]....
        /*04b0*/ 	.word	0x0500000f


	//   ....[192]....
        /*04b4*/ 	.word	0x0500000f


	//   ....[193]....
        /*04b8*/ 	.word	0x0500000f


	//   ....[194]....
        /*04bc*/ 	.word	0x0500000f


	//   ....[195]....
        /*04c0*/ 	.word	0x0500000f


	//   ....[196]....
        /*04c4*/ 	.word	0x0500000f


	//   ....[197]....
        /*04c8*/ 	.word	0x0500000f


	//   ....[198]....
        /*04cc*/ 	.word	0x0500000f


	//   ....[199]....
        /*04d0*/ 	.word	0x0500000f


	//   ....[200]....
        /*04d4*/ 	.word	0x0500000f


	//   ....[201]....
        /*04d8*/ 	.word	0x0500000f


	//   ....[202]....
        /*04dc*/ 	.word	0x0500000f


	//   ....[203]....
        /*04e0*/ 	.word	0x0500000f


	//   ....[204]....
        /*04e4*/ 	.word	0x0500000f


	//   ....[205]....
        /*04e8*/ 	.word	0x0500000f


	//   ....[206]....
        /*04ec*/ 	.word	0x0500000f


	//   ....[207]....
        /*04f0*/ 	.word	0x0500000f


	//   ....[208]....
        /*04f4*/ 	.word	0x0500000f


	//   ....[209]....
        /*04f8*/ 	.word	0x0500000f


	//   ....[210]....
        /*04fc*/ 	.word	0x0500000f


	//   ....[211]....
        /*0500*/ 	.word	0x0500000f


	//   ....[212]....
        /*0504*/ 	.word	0x0500000f


	//   ....[213]....
        /*0508*/ 	.word	0x0500000f


	//   ....[214]....
        /*050c*/ 	.word	0x0500000f


	//   ....[215]....
        /*0510*/ 	.word	0x0500000f


	//   ....[216]....
        /*0514*/ 	.word	0x0500000f


	//   ....[217]....
        /*0518*/ 	.word	0x0500000f


	//   ....[218]....
        /*051c*/ 	.word	0x0500000f


	//   ....[219]....
        /*0520*/ 	.word	0x0500000f


	//   ....[220]....
        /*0524*/ 	.word	0x0500000f


	//   ....[221]....
        /*0528*/ 	.word	0x0500000f


	//   ....[222]....
        /*052c*/ 	.word	0x0500000f


	//   ....[223]....
        /*0530*/ 	.word	0x0500000f


	//   ....[224]....
        /*0534*/ 	.word	0x0500000f


	//   ....[225]....
        /*0538*/ 	.word	0x0500000f


	//   ....[226]....
        /*053c*/ 	.word	0x0500000f


	//   ....[227]....
        /*0540*/ 	.word	0x0500000f


	//   ....[228]....
        /*0544*/ 	.word	0x0500000f


	//   ....[229]....
        /*0548*/ 	.word	0x0500000f


	//   ....[230]....
        /*054c*/ 	.word	0x0500000f


	//   ....[231]....
        /*0550*/ 	.word	0x0500000f


	//   ....[232]....
        /*0554*/ 	.word	0x0500000f


	//   ....[233]....
        /*0558*/ 	.word	0x0500000f


	//   ....[234]....
        /*055c*/ 	.word	0x0500000f


	//   ....[235]....
        /*0560*/ 	.word	0x0500000f


	//   ....[236]....
        /*0564*/ 	.word	0x0500000f


	//   ....[237]....
        /*0568*/ 	.word	0x0500000f


	//   ....[238]....
        /*056c*/ 	.word	0x0500000f


	//   ....[239]....
        /*0570*/ 	.word	0x0500000f


	//   ....[240]....
        /*0574*/ 	.word	0x0500000f


	//   ....[241]....
        /*0578*/ 	.word	0x0500000f


	//   ....[242]....
        /*057c*/ 	.word	0x0500000f


	//   ....[243]....
        /*0580*/ 	.word	0x0500000f


	//   ....[244]....
        /*0584*/ 	.word	0x0500000f


	//   ....[245]....
        /*0588*/ 	.word	0x0500000f


	//   ....[246]....
        /*058c*/ 	.word	0x0500000f


	//   ....[247]....
        /*0590*/ 	.word	0x0500000f


	//   ....[248]....
        /*0594*/ 	.word	0x0500000f


	//   ....[249]....
        /*0598*/ 	.word	0x0500000f


	//   ....[250]....
        /*059c*/ 	.word	0x0500000f


	//   ....[251]....
        /*05a0*/ 	.word	0x0500000f


	//   ....[252]....
        /*05a4*/ 	.word	0x0500000f


	//   ....[253]....
        /*05a8*/ 	.word	0x0500000f


	//   ....[254]....
        /*05ac*/ 	.word	0x0500000f


	//   ....[255]....
        /*05b0*/ 	.word	0x0500000f


	//   ....[0]....
        /*05b4*/ 	.word	0x0500000f


	//   ....[1]....
        /*05b8*/ 	.word	0x0500000f


	//   ....[2]....
        /*05bc*/ 	.word	0x0500000f


	//   ....[3]....
        /*05c0*/ 	.word	0x0500000f


	//   ....[4]....
        /*05c4*/ 	.word	0x0500000f


	//   ....[5]....
        /*05c8*/ 	.word	0x0500000f


	//   ....[6]....
        /*05cc*/ 	.word	0x0500000f


	//   ....[7]....
        /*05d0*/ 	.word	0x0500000f


	//   ....[8]....
        /*05d4*/ 	.word	0x0500000f


	//   ....[9]....
        /*05d8*/ 	.word	0x0500000f


	//   ....[10]....
        /*05dc*/ 	.word	0x0500000f


	//   ....[11]....
        /*05e0*/ 	.word	0x0500000f


	//   ....[12]....
        /*05e4*/ 	.word	0x0500000f


	//   ....[13]....
        /*05e8*/ 	.word	0x0500000f


	//   ....[14]....
        /*05ec*/ 	.word	0x0500000f


	//   ....[15]....
        /*05f0*/ 	.word	0x0500000f


	//   ....[16]....
        /*05f4*/ 	.word	0x0500000f


	//   ....[17]....
        /*05f8*/ 	.word	0x0500000f


	//   ....[18]....
        /*05fc*/ 	.word	0x0500000f


	//   ....[19]....
        /*0600*/ 	.word	0x0500000f


	//   ....[20]....
        /*0604*/ 	.word	0x0500000f


	//   ....[21]....
        /*0608*/ 	.word	0x0500000f


	//   ....[22]....
        /*060c*/ 	.word	0x0500000f


	//   ....[23]....
        /*0610*/ 	.word	0x0500000f


	//   ....[24]....
        /*0614*/ 	.word	0x0500000f


	//   ....[25]....
        /*0618*/ 	.word	0x0500000f


	//   ....[26]....
        /*061c*/ 	.word	0x0500000f


	//   ....[27]....
        /*0620*/ 	.word	0x0500000f


	//   ....[28]....
        /*0624*/ 	.word	0x0500000f


	//   ....[29]....
        /*0628*/ 	.word	0x0500000f


	//   ....[30]....
        /*062c*/ 	.word	0x0500000f


	//   ....[31]....
        /*0630*/ 	.word	0x0500000f


	//   ....[32]....
        /*0634*/ 	.word	0x0500000f


	//----- nvinfo : EIATTR_COOP_GROUP_INSTR_OFFSETS
	.align		4
.L_201:
        /*0638*/ 	.byte	0x04, 0x28
        /*063a*/ 	.short	(.L_203 - .L_202)


	//   ....[0]....
.L_202:
        /*063c*/ 	.word	0x00000080


	//   ....[1]....
        /*0640*/ 	.word	0x00000090


	//   ....[2]....
        /*0644*/ 	.word	0x000002d0


	//   ....[3]....
        /*0648*/ 	.word	0x00000430


	//   ....[4]....
        /*064c*/ 	.word	0x00000550


	//   ....[5]....
        /*0650*/ 	.word	0x000006b0


	//   ....[6]....
        /*0654*/ 	.word	0x00001c80


	//   ....[7]....
        /*0658*/ 	.word	0x000023a0


	//   ....[8]....
        /*065c*/ 	.word	0x00003730


	//   ....[9]....
        /*0660*/ 	.word	0x00004150


	//   ....[10]....
        /*0664*/ 	.word	0x00004260


	//   ....[11]....
        /*0668*/ 	.word	0x00004a20


	//   ....[12]....
        /*066c*/ 	.word	0x00004a80


	//   ....[13]....
        /*0670*/ 	.word	0x000061a0


	//   ....[14]....
        /*0674*/ 	.word	0x00006ae0


	//   ....[15]....
        /*0678*/ 	.word	0x000076c0


	//   ....[16]....
        /*067c*/ 	.word	0x000077c0


	//   ....[17]....
        /*0680*/ 	.word	0x00008000


	//   ....[18]....
        /*0684*/ 	.word	0x00008080


	//   ....[19]....
        /*0688*/ 	.word	0x0000a4d0


	//   ....[20]....
        /*068c*/ 	.word	0x0000a4f0


	//   ....[21]....
        /*0690*/ 	.word	0x0000a520


	//   ....[22]....
        /*0694*/ 	.word	0x0000a530


	//   ....[23]....
        /*0698*/ 	.word	0x0000bfd0


	//   ....[24]....
        /*069c*/ 	.word	0x0000c910


	//   ....[25]....
        /*06a0*/ 	.word	0x0000d4f0


	//   ....[26]....
        /*06a4*/ 	.word	0x0000d5f0


	//   ....[27]....
        /*06a8*/ 	.word	0x0000de50


	//   ....[28]....
        /*06ac*/ 	.word	0x0000dec0


	//   ....[29]....
        /*06b0*/ 	.word	0x0000ee00


	//   ....[30]....
        /*06b4*/ 	.word	0x0000ee30


	//   ....[31]....
        /*06b8*/ 	.word	0x0000eed0


	//   ....[32]....
        /*06bc*/ 	.word	0x0000eef0


	//   ....[33]....
        /*06c0*/ 	.word	0x0000fdf0


	//   ....[34]....
        /*06c4*/ 	.word	0x0000fe00


	//   ....[35]....
        /*06c8*/ 	.word	0x0000fe10


	//   ....[36]....
        /*06cc*/ 	.word	0x0000fe50


	//   ....[37]....
        /*06d0*/ 	.word	0x00010470


	//   ....[38]....
        /*06d4*/ 	.word	0x000104b0


	//   ....[39]....
        /*06d8*/ 	.word	0x000104d0


	//   ....[40]....
        /*06dc*/ 	.word	0x00010510


	//   ....[41]....
        /*06e0*/ 	.word	0x00010530


	//   ....[42]....
        /*06e4*/ 	.word	0x00010540


	//   ....[43]....
        /*06e8*/ 	.word	0x00010560


	//   ....[44]....
        /*06ec*/ 	.word	0x00010580


	//   ....[45]....
        /*06f0*/ 	.word	0x00010990


	//   ....[46]....
        /*06f4*/ 	.word	0x000109c0


	//   ....[47]....
        /*06f8*/ 	.word	0x00010c00


	//   ....[48]....
        /*06fc*/ 	.word	0x00010c10


	//   ....[49]....
        /*0700*/ 	.word	0x00011760


	//   ....[50]....
        /*0704*/ 	.word	0x00011790


	//   ....[51]....
        /*0708*/ 	.word	0x000117d0


	//   ....[52]....
        /*070c*/ 	.word	0x00011800


	//   ....[53]....
        /*0710*/ 	.word	0x00011810


	//   ....[54]....
        /*0714*/ 	.word	0x00011820


	//   ....[55]....
        /*0718*/ 	.word	0x00011830


	//   ....[56]....
        /*071c*/ 	.word	0x00011850


	//   ....[57]....
        /*0720*/ 	.word	0x000119c0


	//   ....[58]....
        /*0724*/ 	.word	0x00011bc0


	//   ....[59]....
        /*0728*/ 	.word	0x00011bf0


	//   ....[60]....
        /*072c*/ 	.word	0x00011c20


	//   ....[61]....
        /*0730*/ 	.word	0x00011c50


	//   ....[62]....
        /*0734*/ 	.word	0x00011c80


	//   ....[63]....
        /*0738*/ 	.word	0x00011cb0


	//   ....[64]....
        /*073c*/ 	.word	0x00011e10


	//   ....[65]....
        /*0740*/ 	.word	0x00011e40


	//   ....[66]....
        /*0744*/ 	.word	0x00011e70


	//   ....[67]....
        /*0748*/ 	.word	0x00011ea0


	//   ....[68]....
        /*074c*/ 	.word	0x00011ed0


	//   ....[69]....
        /*0750*/ 	.word	0x00011f00


	//   ....[70]....
        /*0754*/ 	.word	0x00011f90


	//   ....[71]....
        /*0758*/ 	.word	0x00011fc0


	//   ....[72]....
        /*075c*/ 	.word	0x00011fd0


	//   ....[73]....
        /*0760*/ 	.word	0x00012010


	//   ....[74]....
        /*0764*/ 	.word	0x00014190


	//   ....[75]....
        /*0768*/ 	.word	0x000141b0


	//   ....[76]....
        /*076c*/ 	.word	0x00014240


	//   ....[77]....
        /*0770*/ 	.word	0x00014260


	//   ....[78]....
        /*0774*/ 	.word	0x000142e0


	//   ....[79]....
        /*0778*/ 	.word	0x00014300


	//   ....[80]....
        /*077c*/ 	.word	0x00014380


	//   ....[81]....
        /*0780*/ 	.word	0x000143a0


	//   ....[82]....
        /*0784*/ 	.word	0x00014420


	//   ....[83]....
        /*0788*/ 	.word	0x00014440


	//   ....[84]....
        /*078c*/ 	.word	0x000144c0


	//   ....[85]....
        /*0790*/ 	.word	0x000144e0


	//   ....[86]....
        /*0794*/ 	.word	0x00014560


	//   ....[87]....
        /*0798*/ 	.word	0x00014580


	//   ....[88]....
        /*079c*/ 	.word	0x00014590


	//   ....[89]....
        /*07a0*/ 	.word	0x000145a0


	//   ....[90]....
        /*07a4*/ 	.word	0x00014e50


	//   ....[91]....
        /*07a8*/ 	.word	0x00014e80


	//   ....[92]....
        /*07ac*/ 	.word	0x00014f20


	//   ....[93]....
        /*07b0*/ 	.word	0x00014f40


	//   ....[94]....
        /*07b4*/ 	.word	0x00014fc0


	//   ....[95]....
        /*07b8*/ 	.word	0x00014fe0


	//   ....[96]....
        /*07bc*/ 	.word	0x00015060


	//   ....[97]....
        /*07c0*/ 	.word	0x00015080


	//   ....[98]....
        /*07c4*/ 	.word	0x00015100


	//   ....[99]....
        /*07c8*/ 	.word	0x00015120


	//   ....[100]....
        /*07cc*/ 	.word	0x000151a0


	//   ....[101]....
        /*07d0*/ 	.word	0x000151c0


	//   ....[102]....
        /*07d4*/ 	.word	0x00015240


	//   ....[103]....
        /*07d8*/ 	.word	0x00015260


	//   ....[104]....
        /*07dc*/ 	.word	0x00015270


	//   ....[105]....
        /*07e0*/ 	.word	0x000152e0


	//   ....[106]....
        /*07e4*/ 	.word	0x00015330


	//   ....[107]....
        /*07e8*/ 	.word	0x00015360


	//   ....[108]....
        /*07ec*/ 	.word	0x000153f0


	//   ....[109]....
        /*07f0*/ 	.word	0x00015400


	//   ....[110]....
        /*07f4*/ 	.word	0x00015470


	//   ....[111]....
        /*07f8*/ 	.word	0x00015480


	//   ....[112]....
        /*07fc*/ 	.word	0x000154c0


	//   ....[113]....
        /*0800*/ 	.word	0x000154e0


	//   ....[114]....
        /*0804*/ 	.word	0x00015c20


	//   ....[115]....
        /*0808*/ 	.word	0x00015c50


	//   ....[116]....
        /*080c*/ 	.word	0x00015ca0


	//   ....[117]....
        /*0810*/ 	.word	0x00015cb0


	//   ....[118]....
        /*0814*/ 	.word	0x00015cf0


	//   ....[119]....
        /*0818*/ 	.word	0x00015d00


	//   ....[120]....
        /*081c*/ 	.word	0x00015d40


	//   ....[121]....
        /*0820*/ 	.word	0x00015d50


	//   ....[122]....
        /*0824*/ 	.word	0x00015d90


	//   ....[123]....
        /*0828*/ 	.word	0x00015da0


	//   ....[124]....
        /*082c*/ 	.word	0x00015de0


	//   ....[125]....
        /*0830*/ 	.word	0x00015df0


	//   ....[126]....
        /*0834*/ 	.word	0x00015e30


	//   ....[127]....
        /*0838*/ 	.word	0x00015e40


	//   ....[128]....
        /*083c*/ 	.word	0x00015e50


	//   ....[129]....
        /*0840*/ 	.word	0x00015e90


	//   ....[130]....
        /*0844*/ 	.word	0x00016150


	//   ....[131]....
        /*0848*/ 	.word	0x00016180


	//   ....[132]....
        /*084c*/ 	.word	0x000161e0


	//   ....[133]....
        /*0850*/ 	.word	0x000161f0


	//   ....[134]....
        /*0854*/ 	.word	0x00016240


	//   ....[135]....
        /*0858*/ 	.word	0x00016250


	//   ....[136]....
        /*085c*/ 	.word	0x000162a0


	//   ....[137]....
        /*0860*/ 	.word	0x000162b0


	//   ....[138]....
        /*0864*/ 	.word	0x00016300


	//   ....[139]....
        /*0868*/ 	.word	0x00016310


	//   ....[140]....
        /*086c*/ 	.word	0x00016360


	//   ....[141]....
        /*0870*/ 	.word	0x00016370


	//   ....[142]....
        /*0874*/ 	.word	0x000163c0


	//   ....[143]....
        /*0878*/ 	.word	0x000163d0


	//   ....[144]....
        /*087c*/ 	.word	0x000163e0


	//   ....[145]....
        /*0880*/ 	.word	0x00016420


	//   ....[146]....
        /*0884*/ 	.word	0x000169c0


	//   ....[147]....
        /*0888*/ 	.word	0x00016a00


	//   ....[148]....
        /*088c*/ 	.word	0x00016a10


	//   ....[149]....
        /*0890*/ 	.word	0x00016a20


	//   ....[150]....
        /*0894*/ 	.word	0x00016a30


	//   ....[151]....
        /*0898*/ 	.word	0x00016a40


	//   ....[152]....
        /*089c*/ 	.word	0x00016a60


	//   ....[153]....
        /*08a0*/ 	.word	0x00016ab0


	//   ....[154]....
        /*08a4*/ 	.word	0x00016ad0


	//   ....[155]....
        /*08a8*/ 	.word	0x00016b10


	//   ....[156]....
        /*08ac*/ 	.word	0x00016b30


	//   ....[157]....
        /*08b0*/ 	.word	0x00016b70


	//   ....[158]....
        /*08b4*/ 	.word	0x00016b90


	//   ....[159]....
        /*08b8*/ 	.word	0x00016be0


	//   ....[160]....
        /*08bc*/ 	.word	0x00016c10


	//   ....[161]....
        /*08c0*/ 	.word	0x00016c70


	//   ....[162]....
        /*08c4*/ 	.word	0x00017020


	//   ....[163]....
        /*08c8*/ 	.word	0x00017050


	//   ....[164]....
        /*08cc*/ 	.word	0x000170b0


	//   ....[165]....
        /*08d0*/ 	.word	0x000170e0


	//   ....[166]....
        /*08d4*/ 	.word	0x00017110


	//   ....[167]....
        /*08d8*/ 	.word	0x00017140


	//   ....[168]....
        /*08dc*/ 	.word	0x00017170


	//   ....[169]....
        /*08e0*/ 	.word	0x000171a0


	//   ....[170]....
        /*08e4*/ 	.word	0x00017340


	//   ....[171]....
        /*08e8*/ 	.word	0x00017370


	//   ....[172]....
        /*08ec*/ 	.word	0x000173a0


	//   ....[173]....
        /*08f0*/ 	.word	0x000173d0


	//   ....[174]....
        /*08f4*/ 	.word	0x00017400


	//   ....[175]....
        /*08f8*/ 	.word	0x00017430


	//   ....[176]....
        /*08fc*/ 	.word	0x000174f0


	//   ....[177]....
        /*0900*/ 	.word	0x00017510


	//   ....[178]....
        /*0904*/ 	.word	0x00017530


	//   ....[179]....
        /*0908*/ 	.word	0x00017590


	//   ....[180]....
        /*090c*/ 	.word	0x00017fb0


	//   ....[181]....
        /*0910*/ 	.word	0x00018610


	//   ....[182]....
        /*0914*/ 	.word	0x00018700


	//   ....[183]....
        /*0918*/ 	.word	0x000187a0


	//   ....[184]....
        /*091c*/ 	.word	0x00018800


	//   ....[185]....
        /*0920*/ 	.word	0x000188f0


	//   ....[186]....
        /*0924*/ 	.word	0x00018960


	//   ....[187]....
        /*0928*/ 	.word	0x00018a50


	//   ....[188]....
        /*092c*/ 	.word	0x00018ac0


	//   ....[189]....
        /*0930*/ 	.word	0x00018bb0


	//   ....[190]....
        /*0934*/ 	.word	0x00018c20


	//   ....[191]....
        /*0938*/ 	.word	0x00018d10


	//   ....[192]....
        /*093c*/ 	.word	0x00018d80


	//   ....[193]....
        /*0940*/ 	.word	0x00018e70


	//   ....[194]....
        /*0944*/ 	.word	0x00018ee0


	//   ....[195]....
        /*0948*/ 	.word	0x00018fd0


	//   ....[196]....
        /*094c*/ 	.word	0x00019040


	//   ....[197]....
        /*0950*/ 	.word	0x000190e0


	//   ....[198]....
        /*0954*/ 	.word	0x000191d0


	//   ....[199]....
        /*0958*/ 	.word	0x00019240


	//   ....[200]....
        /*095c*/ 	.word	0x000192a0


	//   ....[201]....
        /*0960*/ 	.word	0x00019390


	//   ....[202]....
        /*0964*/ 	.word	0x000193f0


	//   ....[203]....
        /*0968*/ 	.word	0x000194f0


	//   ....[204]....
        /*096c*/ 	.word	0x00019550


	//   ....[205]....
        /*0970*/ 	.word	0x00019650


	//   ....[206]....
        /*0974*/ 	.word	0x000196b0


	//   ....[207]....
        /*0978*/ 	.word	0x000197b0


	//   ....[208]....
        /*097c*/ 	.word	0x00019810


	//   ....[209]....
        /*0980*/ 	.word	0x00019910


	//   ....[210]....
        /*0984*/ 	.word	0x00019970


	//   ....[211]....
        /*0988*/ 	.word	0x00019a70


	//   ....[212]....
        /*098c*/ 	.word	0x00019ad0


	//   ....[213]....
        /*0990*/ 	.word	0x00019b80


	//   ....[214]....
        /*0994*/ 	.word	0x00019c40


	//   ....[215]....
        /*0998*/ 	.word	0x00019d00


	//   ....[216]....
        /*099c*/ 	.word	0x00019d60


	//   ....[217]....
        /*09a0*/ 	.word	0x00019e60


	//   ....[218]....
        /*09a4*/ 	.word	0x00019ec0


	//   ....[219]....
        /*09a8*/ 	.word	0x00019f90


	//   ....[220]....
        /*09ac*/ 	.word	0x00019ff0


	//   ....[221]....
        /*09b0*/ 	.word	0x0001a0b0


	//   ....[222]....
        /*09b4*/ 	.word	0x0001a1f0


	//   ....[223]....
        /*09b8*/ 	.word	0x0001a290


	//   ....[224]....
        /*09bc*/ 	.word	0x0001a300


	//   ....[225]....
        /*09c0*/ 	.word	0x0001a3b0


	//   ....[226]....
        /*09c4*/ 	.word	0x0001a410


	//   ....[227]....
        /*09c8*/ 	.word	0x0001a4c0


	//   ....[228]....
        /*09cc*/ 	.word	0x0001a520


	//   ....[229]....
        /*09d0*/ 	.word	0x0001a5d0


	//   ....[230]....
        /*09d4*/ 	.word	0x0001a630


	//   ....[231]....
        /*09d8*/ 	.word	0x0001a6e0


	//   ....[232]....
        /*09dc*/ 	.word	0x0001a740


	//   ....[233]....
        /*09e0*/ 	.word	0x0001a7f0


	//   ....[234]....
        /*09e4*/ 	.word	0x0001a850


	//   ....[235]....
        /*09e8*/ 	.word	0x0001a900


	//   ....[236]....
        /*09ec*/ 	.word	0x0001a960


	//   ....[237]....
        /*09f0*/ 	.word	0x0001aa10


	//   ....[238]....
        /*09f4*/ 	.word	0x0001ab00


	//   ....[239]....
        /*09f8*/ 	.word	0x0001abb0


	//   ....[240]....
        /*09fc*/ 	.word	0x0001ac10


	//   ....[241]....
        /*0a00*/ 	.word	0x0001acd0


	//   ....[242]....
        /*0a04*/ 	.word	0x0001ad30


	//   ....[243]....
        /*0a08*/ 	.word	0x0001adf0


	//   ....[244]....
        /*0a0c*/ 	.word	0x0001ae50


	//   ....[245]....
        /*0a10*/ 	.word	0x0001af10


	//   ....[246]....
        /*0a14*/ 	.word	0x0001af70


	//   ....[247]....
        /*0a18*/ 	.word	0x0001b030


	//   ....[248]....
        /*0a1c*/ 	.word	0x0001b090


	//   ....[249]....
        /*0a20*/ 	.word	0x0001b150


	//   ....[250]....
        /*0a24*/ 	.word	0x0001b1b0


	//   ....[251]....
        /*0a28*/ 	.word	0x0001b270


	//   ....[252]....
        /*0a2c*/ 	.word	0x0001b2d0


	//   ....[253]....
        /*0a30*/ 	.word	0x0001b380


	//   ....[254]....
        /*0a34*/ 	.word	0x0001b470


	//   ....[255]....
        /*0a38*/ 	.word	0x0001b520


	//   ....[0]....
        /*0a3c*/ 	.word	0x0001b590


	//   ....[1]....
        /*0a40*/ 	.word	0x0001b640


	//   ....[2]....
        /*0a44*/ 	.word	0x0001b6a0


	//   ....[3]....
        /*0a48*/ 	.word	0x0001b760


	//   ....[4]....
        /*0a4c*/ 	.word	0x0001b7c0


	//   ....[5]....
        /*0a50*/ 	.word	0x0001b880


	//   ....[6]....
        /*0a54*/ 	.word	0x0001b8e0


	//   ....[7]....
        /*0a58*/ 	.word	0x0001b9a0


	//   ....[8]....
        /*0a5c*/ 	.word	0x0001ba00


	//   ....[9]....
        /*0a60*/ 	.word	0x0001bac0


	//   ....[10]....
        /*0a64*/ 	.word	0x0001bb20


	//   ....[11]....
        /*0a68*/ 	.word	0x0001bbe0


	//   ....[12]....
        /*0a6c*/ 	.word	0x0001bc40


	//   ....[13]....
        /*0a70*/ 	.word	0x0001bce0


	//   ....[14]....
        /*0a74*/ 	.word	0x0001bd70


	//   ....[15]....
        /*0a78*/ 	.word	0x0001be10


	//   ....[16]....
        /*0a7c*/ 	.word	0x0001bf80


	//   ....[17]....
        /*0a80*/ 	.word	0x0001bff0


	//   ....[18]....
        /*0a84*/ 	.word	0x0001c060


	//   ....[19]....
        /*0a88*/ 	.word	0x0001c0d0


	//   ....[20]....
        /*0a8c*/ 	.word	0x0001c140


	//   ....[21]....
        /*0a90*/ 	.word	0x0001c1c0


	//   ....[22]....
        /*0a94*/ 	.word	0x0001c240


	//   ....[23]....
        /*0a98*/ 	.word	0x0001c2d0


	//   ....[24]....
        /*0a9c*/ 	.word	0x0001c340


	//   ....[25]....
        /*0aa0*/ 	.word	0x0001c3b0


	//   ....[26]....
        /*0aa4*/ 	.word	0x0001c420


	//   ....[27]....
        /*0aa8*/ 	.word	0x0001c4a0


	//   ....[28]....
        /*0aac*/ 	.word	0x0001c510


	//   ....[29]....
        /*0ab0*/ 	.word	0x0001c5c0


	//   ....[30]....
        /*0ab4*/ 	.word	0x0001c610


	//   ....[31]....
        /*0ab8*/ 	.word	0x0001c6a0


	//   ....[32]....
        /*0abc*/ 	.word	0x0001c7d0


	//----- nvinfo : EIATTR_REG_RECONFIG
	.align		4
.L_203:
        /*0ac0*/ 	.byte	0x01, 0x54
	.zero		2


	//----- nvinfo : EIATTR_SYSCALL_OFFSETS
	.align		4
        /*0ac4*/ 	.byte	0x04, 0x46
        /*0ac6*/ 	.short	(.L_205 - .L_204)


	//   ....[0]....
.L_204:
        /*0ac8*/ 	.word	0x00001e30


	//   ....[1]....
        /*0acc*/ 	.word	0x00013830


	//   ....[2]....
        /*0ad0*/ 	.word	0x00013980


	//   ....[3]....
        /*0ad4*/ 	.word	0x00013a70


	//   ....[4]....
        /*0ad8*/ 	.word	0x00014950


	//----- nvinfo : EIATTR_MBARRIER_INSTR_OFFSETS
	.align		4
.L_205:
        /*0adc*/ 	.byte	0x04, 0x39
        /*0ade*/ 	.short	(.L_207 - .L_206)


	//   ....[0]....
.L_206:
        /*0ae0*/ 	.word	0x00000180
        /*0ae4*/ 	.word	0x000000ff
        /*0ae8*/ 	.word	0x00016800
        /*0aec*/ 	.short	0x0100
        /*0aee*/ 	.byte	0x08
	.zero		1


	//   ....[1]....
        /*0af0*/ 	.word	0x00000190
        /*0af4*/ 	.word	0x000000ff
        /*0af8*/ 	.word	0x00016820
        /*0afc*/ 	.short	0x0100
        /*0afe*/ 	.byte	0x08
	.zero		1


	//   ....[2]....
        /*0b00*/ 	.word	0x00000280
        /*0b04*/ 	.word	0x000000ff
        /*0b08*/ 	.word	0x00016830
        /*0b0c*/ 	.short	0x0100
        /*0b0e*/ 	.byte	0x08
	.zero		1


	//   ....[3]....
        /*0b10*/ 	.word	0x00000290
        /*0b14*/ 	.word	0x000000ff
        /*0b18*/ 	.word	0x00016840
        /*0b1c*/ 	.short	0x0100
        /*0b1e*/ 	.byte	0x08
	.zero		1


	//   ....[4]....
        /*0b20*/ 	.word	0x000002a0
        /*0b24*/ 	.word	0x000000ff
        /*0b28*/ 	.word	0x00016838
        /*0b2c*/ 	.short	0x0100
        /*0b2e*/ 	.byte	0x08
	.zero		1


	//   ....[5]....
        /*0b30*/ 	.word	0x000002b0
        /*0b34*/ 	.word	0x000000ff
        /*0b38*/ 	.word	0x00016848
        /*0b3c*/ 	.short	0x0100
        /*0b3e*/ 	.byte	0x08
	.zero		1


	//   ....[6]....
        /*0b40*/ 	.word	0x000003e0
        /*0b44*/ 	.word	0x000000ff
        /*0b48*/ 	.word	0x00016850
        /*0b4c*/ 	.short	0x0100
        /*0b4e*/ 	.byte	0x08
	.zero		1


	//   ....[7]....
        /*0b50*/ 	.word	0x000003f0
        /*0b54*/ 	.word	0x000000ff
        /*0b58*/ 	.word	0x00016860
        /*0b5c*/ 	.short	0x0100
        /*0b5e*/ 	.byte	0x08
	.zero		1


	//   ....[8]....
        /*0b60*/ 	.word	0x00000400
        /*0b64*/ 	.word	0x000000ff
        /*0b68*/ 	.word	0x00016858
        /*0b6c*/ 	.short	0x0100
        /*0b6e*/ 	.byte	0x08
	.zero		1


	//   ....[9]....
        /*0b70*/ 	.word	0x00000410
        /*0b74*/ 	.word	0x000000ff
        /*0b78*/ 	.word	0x00016868
        /*0b7c*/ 	.short	0x0100
        /*0b7e*/ 	.byte	0x08
	.zero		1


	//   ....[10]....
        /*0b80*/ 	.word	0x00000500
        /*0b84*/ 	.word	0x000000ff
        /*0b88*/ 	.word	0x00016870
        /*0b8c*/ 	.short	0x0100
        /*0b8e*/ 	.byte	0x06
	.zero		1


	//   ....[11]....
        /*0b90*/ 	.word	0x00000510
        /*0b94*/ 	.word	0x000000ff
        /*0b98*/ 	.word	0x00016880
        /*0b9c*/ 	.short	0x0100
        /*0b9e*/ 	.byte	0x06
	.zero		1


	//   ....[12]....
        /*0ba0*/ 	.word	0x00000520
        /*0ba4*/ 	.word	0x000000ff
        /*0ba8*/ 	.word	0x00016878
        /*0bac*/ 	.short	0x0100
        /*0bae*/ 	.byte	0x06
	.zero		1


	//   ....[13]....
        /*0bb0*/ 	.word	0x00000530
        /*0bb4*/ 	.word	0x000000ff
        /*0bb8*/ 	.word	0x00016888
        /*0bbc*/ 	.short	0x0100
        /*0bbe*/ 	.byte	0x06
	.zero		1


	//   ....[14]....
        /*0bc0*/ 	.word	0x00000660
        /*0bc4*/ 	.word	0x000000ff
        /*0bc8*/ 	.word	0x00016890
        /*0bcc*/ 	.short	0x0100
        /*0bce*/ 	.byte	0x08
	.zero		1


	//   ....[15]....
        /*0bd0*/ 	.word	0x00000670
        /*0bd4*/ 	.word	0x000000ff
        /*0bd8*/ 	.word	0x000168a0
        /*0bdc*/ 	.short	0x0100
        /*0bde*/ 	.byte	0x08
	.zero		1


	//   ....[16]....
        /*0be0*/ 	.word	0x00000680
        /*0be4*/ 	.word	0x000000ff
        /*0be8*/ 	.word	0x00016898
        /*0bec*/ 	.short	0x0100
        /*0bee*/ 	.byte	0x08
	.zero		1


	//   ....[17]....
        /*0bf0*/ 	.word	0x00000690
        /*0bf4*/ 	.word	0x000000ff
        /*0bf8*/ 	.word	0x000168a8
        /*0bfc*/ 	.short	0x0100
        /*0bfe*/ 	.byte	0x08
	.zero		1


	//   ....[18]....
        /*0c00*/ 	.word	0x000007d0
        /*0c04*/ 	.word	0x000000ff
        /*0c08*/ 	.word	0x000168b0
        /*0c0c*/ 	.short	0x0100
        /*0c0e*/ 	.byte	0x08
	.zero		1


	//   ....[19]....
        /*0c10*/ 	.word	0x000007e0
        /*0c14*/ 	.word	0x000000ff
        /*0c18*/ 	.word	0x000168c0
        /*0c1c*/ 	.short	0x0100
        /*0c1e*/ 	.byte	0x08
	.zero		1


	//   ....[20]....
        /*0c20*/ 	.word	0x000007f0
        /*0c24*/ 	.word	0x000000ff
        /*0c28*/ 	.word	0x000168b8
        /*0c2c*/ 	.short	0x0100
        /*0c2e*/ 	.byte	0x08
	.zero		1


	//   ....[21]....
        /*0c30*/ 	.word	0x00000800
        /*0c34*/ 	.word	0x000000ff
        /*0c38*/ 	.word	0x000168c8
        /*0c3c*/ 	.short	0x0100
        /*0c3e*/ 	.byte	0x08
	.zero		1


	//   ....[22]....
        /*0c40*/ 	.word	0x00001eb0
        /*0c44*/ 	.word	0x000000ff
        /*0c48*/ 	.word	0x00016800
        /*0c4c*/ 	.short	0x010a
        /*0c4e*/ 	.byte	0x2d
	.zero		1


	//   ....[23]....
        /*0c50*/ 	.word	0x00001f30
        /*0c54*/ 	.word	0x0000005b
        /*0c58*/ 	.word	0x00016830
        /*0c5c*/ 	.short	0x010a
        /*0c5e*/ 	.byte	0x3f
	.zero		1


	//   ....[24]....
        /*0c60*/ 	.word	0x00001f70
        /*0c64*/ 	.word	0x0000005b
        /*0c68*/ 	.word	0x00016830
        /*0c6c*/ 	.short	0x010a
        /*0c6e*/ 	.byte	0x3f
	.zero		1


	//   ....[25]....
        /*0c70*/ 	.word	0x00002710
        /*0c74*/ 	.word	0x000000ff
        /*0c78*/ 	.word	0x00000000
        /*0c7c*/ 	.short	0x0101
        /*0c7e*/ 	.byte	0x06
	.zero		1


	//   ....[26]....
        /*0c80*/ 	.word	0x000059c0
        /*0c84*/ 	.word	0x000000ff
        /*0c88*/ 	.word	0x00016830
        /*0c8c*/ 	.short	0x010a
        /*0c8e*/ 	.byte	0x06
	.zero		1


	//   ....[27]....
        /*0c90*/ 	.word	0x00005a00
        /*0c94*/ 	.word	0x000000ff
        /*0c98*/ 	.word	0x00016830
        /*0c9c*/ 	.short	0x010a
        /*0c9e*/ 	.byte	0x06
	.zero		1


	//   ....[28]....
        /*0ca0*/ 	.word	0x00005c30
        /*0ca4*/ 	.word	0x000000ff
        /*0ca8*/ 	.word	0x00016850
        /*0cac*/ 	.short	0x010a
        /*0cae*/ 	.byte	0x06
	.zero		1


	//   ....[29]....
        /*0cb0*/ 	.word	0x00005c70
        /*0cb4*/ 	.word	0x000000ff
        /*0cb8*/ 	.word	0x00016850
        /*0cbc*/ 	.short	0x010a
        /*0cbe*/ 	.byte	0x06
	.zero		1


	//   ....[30]....
        /*0cc0*/ 	.word	0x000064f0
        /*0cc4*/ 	.word	0x000000ff
        /*0cc8*/ 	.word	0x00000000
        /*0ccc*/ 	.short	0x0101
        /*0cce*/ 	.byte	0x06
	.zero		1


	//   ....[31]....
        /*0cd0*/ 	.word	0x00008b40
        /*0cd4*/ 	.word	0x000000ff
        /*0cd8*/ 	.word	0x00000000
        /*0cdc*/ 	.short	0x0101
        /*0cde*/ 	.byte	0x06
	.zero		1


	//   ....[32]....
        /*0ce0*/ 	.word	0x00009290
        /*0ce4*/ 	.word	0x000000ff
        /*0ce8*/ 	.word	0x00016830
        /*0cec*/ 	.short	0x010a
        /*0cee*/ 	.byte	0x06
	.zero		1


	//   ....[33]....
        /*0cf0*/ 	.word	0x000092d0
        /*0cf4*/ 	.word	0x000000ff
        /*0cf8*/ 	.word	0x00016830
        /*0cfc*/ 	.short	0x010a
        /*0cfe*/ 	.byte	0x06
	.zero		1


	//   ....[34]....
        /*0d00*/ 	.word	0x00009500
        /*0d04*/ 	.word	0x000000ff
        /*0d08*/ 	.word	0x00016850
        /*0d0c*/ 	.short	0x010a
        /*0d0e*/ 	.byte	0x06
	.zero		1


	//   ....[35]....
        /*0d10*/ 	.word	0x00009540
        /*0d14*/ 	.word	0x000000ff
        /*0d18*/ 	.word	0x00016850
        /*0d1c*/ 	.short	0x010a
        /*0d1e*/ 	.byte	0x06
	.zero		1


	//   ....[36]....
        /*0d20*/ 	.word	0x00009d40
        /*0d24*/ 	.word	0x000000ff
        /*0d28*/ 	.word	0x00000000
        /*0d2c*/ 	.short	0x0101
        /*0d2e*/ 	.byte	0x06
	.zero		1


	//   ....[37]....
        /*0d30*/ 	.word	0x0000b310
        /*0d34*/ 	.word	0x000000ff
        /*0d38*/ 	.word	0x00000000
        /*0d3c*/ 	.short	0x0101
        /*0d3e*/ 	.byte	0x06
	.zero		1


	//   ....[38]....
        /*0d40*/ 	.word	0x0000b820
        /*0d44*/ 	.word	0x000000ff
        /*0d48*/ 	.word	0x00016830
        /*0d4c*/ 	.short	0x010a
        /*0d4e*/ 	.byte	0x06
	.zero		1


	//   ....[39]....
        /*0d50*/ 	.word	0x0000b860
        /*0d54*/ 	.word	0x000000ff
        /*0d58*/ 	.word	0x00016830
        /*0d5c*/ 	.short	0x010a
        /*0d5e*/ 	.byte	0x06
	.zero		1


	//   ....[40]....
        /*0d60*/ 	.word	0x0000ba60
        /*0d64*/ 	.word	0x000000ff
        /*0d68*/ 	.word	0x00016850
        /*0d6c*/ 	.short	0x010a
        /*0d6e*/ 	.byte	0x06
	.zero		1


	//   ....[41]....
        /*0d70*/ 	.word	0x0000baa0
        /*0d74*/ 	.word	0x000000ff
        /*0d78*/ 	.word	0x00016850
        /*0d7c*/ 	.short	0x010a
        /*0d7e*/ 	.byte	0x06
	.zero		1


	//   ....[42]....
        /*0d80*/ 	.word	0x0000c320
        /*0d84*/ 	.word	0x000000ff
        /*0d88*/ 	.word	0x00000000
        /*0d8c*/ 	.short	0x0101
        /*0d8e*/ 	.byte	0x06
	.zero		1


	//   ....[43]....
        /*0d90*/ 	.word	0x0000e970
        /*0d94*/ 	.word	0x000000ff
        /*0d98*/ 	.word	0x00000000
        /*0d9c*/ 	.short	0x0101
        /*0d9e*/ 	.byte	0x06
	.zero		1


	//   ....[44]....
        /*0da0*/ 	.word	0x0000ed70
        /*0da4*/ 	.word	0x000000ff
        /*0da8*/ 	.word	0x00016850
        /*0dac*/ 	.short	0x010a
        /*0dae*/ 	.byte	0x05
	.zero		1


	//   ....[45]....
        /*0db0*/ 	.word	0x0000edb0
        /*0db4*/ 	.word	0x000000ff
        /*0db8*/ 	.word	0x00016850
        /*0dbc*/ 	.short	0x010a
        /*0dbe*/ 	.byte	0x05
	.zero		1


	//   ....[46]....
        /*0dc0*/ 	.word	0x0000f330
        /*0dc4*/ 	.word	0x000000ff
        /*0dc8*/ 	.word	0x00000000
        /*0dcc*/ 	.short	0x0101
        /*0dce*/ 	.byte	0x04
	.zero		1


	//   ....[47]....
        /*0dd0*/ 	.word	0x00010320
        /*0dd4*/ 	.word	0x00000000
        /*0dd8*/ 	.word	0x00000000
        /*0ddc*/ 	.short	0x0101
        /*0dde*/ 	.byte	0x3f
	.zero		1


	//   ....[48]....
        /*0de0*/ 	.word	0x000109b0
        /*0de4*/ 	.word	0x00000006
        /*0de8*/ 	.word	0x00000000
        /*0dec*/ 	.short	0x0101
        /*0dee*/ 	.byte	0x3f
	.zero		1


	//   ....[49]....
        /*0df0*/ 	.word	0x00013f30
        /*0df4*/ 	.word	0x00000005
        /*0df8*/ 	.word	0x00016840
        /*0dfc*/ 	.short	0x010a
        /*0dfe*/ 	.byte	0x3f
	.zero		1


	//   ....[50]....
        /*0e00*/ 	.word	0x000146a0
        /*0e04*/ 	.word	0x00000005
        /*0e08*/ 	.word	0x00016830
        /*0e0c*/ 	.short	0x0107
        /*0e0e*/ 	.byte	0x3f
	.zero		1


	//   ....[51]....
        /*0e10*/ 	.word	0x00014770
        /*0e14*/ 	.word	0x00000005
        /*0e18*/ 	.word	0x00016830
        /*0e1c*/ 	.short	0x0101
        /*0e1e*/ 	.byte	0x3f
	.zero		1


	//   ....[52]....
        /*0e20*/ 	.word	0x00015580
        /*0e24*/ 	.word	0x00000016
        /*0e28*/ 	.word	0x00016800
        /*0e2c*/ 	.short	0x0107
        /*0e2e*/ 	.byte	0x3f
	.zero		1


	//   ....[53]....
        /*0e30*/ 	.word	0x00015680
        /*0e34*/ 	.word	0x00000016
        /*0e38*/ 	.word	0x00016800
        /*0e3c*/ 	.short	0x0101
        /*0e3e*/ 	.byte	0x3f
	.zero		1


	//   ....[54]....
        /*0e40*/ 	.word	0x000156b0
        /*0e44*/ 	.word	0x00000016
        /*0e48*/ 	.word	0x00016820
        /*0e4c*/ 	.short	0x010a
        /*0e4e*/ 	.byte	0x3f
	.zero		1


	//   ....[55]....
        /*0e50*/ 	.word	0x00015a40
        /*0e54*/ 	.word	0x00000005
        /*0e58*/ 	.word	0x00016840
        /*0e5c*/ 	.short	0x010a
        /*0e5e*/ 	.byte	0x3f
	.zero		1


	//   ....[56]....
        /*0e60*/ 	.word	0x00015f10
        /*0e64*/ 	.word	0x00000005
        /*0e68*/ 	.word	0x00016830
        /*0e6c*/ 	.short	0x0107
        /*0e6e*/ 	.byte	0x3f
	.zero		1


	//   ....[57]....
        /*0e70*/ 	.word	0x00015fd0
        /*0e74*/ 	.word	0x00000005
        /*0e78*/ 	.word	0x00016830
        /*0e7c*/ 	.short	0x0101
        /*0e7e*/ 	.byte	0x3f
	.zero		1


	//   ....[58]....
        /*0e80*/ 	.word	0x00016030
        /*0e84*/ 	.word	0x00000005
        /*0e88*/ 	.word	0x00016860
        /*0e8c*/ 	.short	0x010a
        /*0e8e*/ 	.byte	0x3f
	.zero		1


	//   ....[59]....
        /*0e90*/ 	.word	0x00016510
        /*0e94*/ 	.word	0x00000005
        /*0e98*/ 	.word	0x00016850
        /*0e9c*/ 	.short	0x0107
        /*0e9e*/ 	.byte	0x3f
	.zero		1


	//   ....[60]....
        /*0ea0*/ 	.word	0x00016680
        /*0ea4*/ 	.word	0x00000005
        /*0ea8*/ 	.word	0x00016850
        /*0eac*/ 	.short	0x0101
        /*0eae*/ 	.byte	0x3f
	.zero		1


	//   ....[61]....
        /*0eb0*/ 	.word	0x000168a0
        /*0eb4*/ 	.word	0x00000000
        /*0eb8*/ 	.word	0x00016860
        /*0ebc*/ 	.short	0x010a
        /*0ebe*/ 	.byte	0x3f
	.zero		1


	//   ....[62]....
        /*0ec0*/ 	.word	0x00016d20
        /*0ec4*/ 	.word	0x00000000
        /*0ec8*/ 	.word	0x00016850
        /*0ecc*/ 	.short	0x0107
        /*0ece*/ 	.byte	0x3f
	.zero		1


	//   ....[63]....
        /*0ed0*/ 	.word	0x00016de0
        /*0ed4*/ 	.word	0x00000000
        /*0ed8*/ 	.word	0x00016850
        /*0edc*/ 	.short	0x0101
        /*0ede*/ 	.byte	0x3f
	.zero		1


	//   ....[64]....
        /*0ee0*/ 	.word	0x00017f30
        /*0ee4*/ 	.word	0x00000004
        /*0ee8*/ 	.word	0x00016820
        /*0eec*/ 	.short	0x010a
        /*0eee*/ 	.byte	0x3f
	.zero		1


	//   ....[65]....
        /*0ef0*/ 	.word	0x000180b0
        /*0ef4*/ 	.word	0x00000005
        /*0ef8*/ 	.word	0x00016840
        /*0efc*/ 	.short	0x010a
        /*0efe*/ 	.byte	0x3f
	.zero		1


	//   ....[66]....
        /*0f00*/ 	.word	0x00018150
        /*0f04*/ 	.word	0x00000019
        /*0f08*/ 	.word	0x00016840
        /*0f0c*/ 	.short	0x010a
        /*0f0e*/ 	.byte	0x3f
	.zero		1


	//   ....[67]....
        /*0f10*/ 	.word	0x00018190
        /*0f14*/ 	.word	0x00000005
        /*0f18*/ 	.word	0x00016860
        /*0f1c*/ 	.short	0x010a
        /*0f1e*/ 	.byte	0x3f
	.zero		1


	//   ....[68]....
        /*0f20*/ 	.word	0x000181d0
        /*0f24*/ 	.word	0x00000019
        /*0f28*/ 	.word	0x00016860
        /*0f2c*/ 	.short	0x010a
        /*0f2e*/ 	.byte	0x3f
	.zero		1


	//   ....[69]....
        /*0f30*/ 	.word	0x00018240
        /*0f34*/ 	.word	0x00000003
        /*0f38*/ 	.word	0x00016800
        /*0f3c*/ 	.short	0x010a
        /*0f3e*/ 	.byte	0x3f
	.zero		1


	//   ....[70]....
        /*0f40*/ 	.word	0x00018290
        /*0f44*/ 	.word	0x0000005b
        /*0f48*/ 	.word	0x00016830
        /*0f4c*/ 	.short	0x010a
        /*0f4e*/ 	.byte	0x3f
	.zero		1


	//   ....[71]....
        /*0f50*/ 	.word	0x000182f0
        /*0f54*/ 	.word	0x00000007
        /*0f58*/ 	.word	0x00016830
        /*0f5c*/ 	.short	0x010a
        /*0f5e*/ 	.byte	0x3f
	.zero		1


	//   ....[72]....
        /*0f60*/ 	.word	0x00018350
        /*0f64*/ 	.word	0x00000007
        /*0f68*/ 	.word	0x00016850
        /*0f6c*/ 	.short	0x010a
        /*0f6e*/ 	.byte	0x3f
	.zero		1


	//   ....[73]....
        /*0f70*/ 	.word	0x000183b0
        /*0f74*/ 	.word	0x00000007
        /*0f78*/ 	.word	0x00016830
        /*0f7c*/ 	.short	0x010a
        /*0f7e*/ 	.byte	0x3f
	.zero		1


	//   ....[74]....
        /*0f80*/ 	.word	0x00018410
        /*0f84*/ 	.word	0x00000007
        /*0f88*/ 	.word	0x00016850
        /*0f8c*/ 	.short	0x010a
        /*0f8e*/ 	.byte	0x3f
	.zero		1


	//   ....[75]....
        /*0f90*/ 	.word	0x00018470
        /*0f94*/ 	.word	0x00000007
        /*0f98*/ 	.word	0x00016830
        /*0f9c*/ 	.short	0x010a
        /*0f9e*/ 	.byte	0x3f
	.zero		1


	//   ....[76]....
        /*0fa0*/ 	.word	0x000184d0
        /*0fa4*/ 	.word	0x00000007
        /*0fa8*/ 	.word	0x00016850
        /*0fac*/ 	.short	0x010a
        /*0fae*/ 	.byte	0x3f
	.zero		1


	//   ....[77]....
        /*0fb0*/ 	.word	0x00018530
        /*0fb4*/ 	.word	0x00000004
        /*0fb8*/ 	.word	0x00016850
        /*0fbc*/ 	.short	0x010a
        /*0fbe*/ 	.byte	0x3f
	.zero		1


	//   ....[78]....
        /*0fc0*/ 	.word	0x00018650
        /*0fc4*/ 	.word	0x00000005
        /*0fc8*/ 	.word	0x00016840
        /*0fcc*/ 	.short	0x010a
        /*0fce*/ 	.byte	0x3f
	.zero		1


	//   ....[79]....
        /*0fd0*/ 	.word	0x0001a0f0
        /*0fd4*/ 	.word	0x00000016
        /*0fd8*/ 	.word	0x00016820
        /*0fdc*/ 	.short	0x010a
        /*0fde*/ 	.byte	0x3f
	.zero		1


	//   ....[80]....
        /*0fe0*/ 	.word	0x0001a140
        /*0fe4*/ 	.word	0x00000005
        /*0fe8*/ 	.word	0x00016840
        /*0fec*/ 	.short	0x010a
        /*0fee*/ 	.byte	0x3f
	.zero		1


	//   ....[81]....
        /*0ff0*/ 	.word	0x0001aa50
        /*0ff4*/ 	.word	0x00000005
        /*0ff8*/ 	.word	0x00016860
        /*0ffc*/ 	.short	0x010a
        /*0ffe*/ 	.byte	0x3f
	.zero		1


	//   ....[82]....
        /*1000*/ 	.word	0x0001b3c0
        /*1004*/ 	.word	0x00000000
        /*1008*/ 	.word	0x00016860
        /*100c*/ 	.short	0x010a
        /*100e*/ 	.byte	0x3f
	.zero		1


	//   ....[83]....
        /*1010*/ 	.word	0x0001c6f0
        /*1014*/ 	.word	0x00000004
        /*1018*/ 	.word	0x00016820
        /*101c*/ 	.short	0x010a
        /*101e*/ 	.byte	0x3f
	.zero		1


	//   ....[84]....
        /*1020*/ 	.word	0x0001c890
        /*1024*/ 	.word	0x00000005
        /*1028*/ 	.word	0x00016840
        /*102c*/ 	.short	0x010a
        /*102e*/ 	.byte	0x3f
	.zero		1


	//   ....[85]....
        /*1030*/ 	.word	0x0001c8e0
        /*1034*/ 	.word	0x00000019
        /*1038*/ 	.word	0x00016840
        /*103c*/ 	.short	0x010a
        /*103e*/ 	.byte	0x3f
	.zero		1


	//   ....[86]....
        /*1040*/ 	.word	0x0001c930
        /*1044*/ 	.word	0x00000005
        /*1048*/ 	.word	0x00016860
        /*104c*/ 	.short	0x010a
        /*104e*/ 	.byte	0x3f
	.zero		1


	//----- nvinfo : EIATTR_NUM_MBARRIERS
	.align		4
.L_207:
        /*1050*/ 	.byte	0x03, 0x38
        /*1052*/ 	.short	0x0016


	//----- nvinfo : EIATTR_EXIT_INSTR_OFFSETS
	.align		4
        /*1054*/ 	.byte	0x04, 0x1c
        /*1056*/ 	.short	(.L_209 - .L_208)


	//   ....[0]....
.L_208:
        /*1058*/ 	.word	0x000009b0


	//   ....[1]....
        /*105c*/ 	.word	0x00011960


	//   ....[2]....
        /*1060*/ 	.word	0x00018220


	//----- nvinfo : EIATTR_MAX_THREADS
	.align		4
.L_209:
        /*1064*/ 	.byte	0x04, 0x05
        /*1066*/ 	.short	(.L_211 - .L_210)
.L_210:
        /*1068*/ 	.word	0x00000200
        /*106c*/ 	.word	0x00000001
        /*1070*/ 	.word	0x00000001


	//----- nvinfo : EIATTR_CRS_STACK_SIZE
	.align		4
.L_211:
        /*1074*/ 	.byte	0x04, 0x1e
        /*1076*/ 	.short	(.L_213 - .L_212)
.L_212:
        /*1078*/ 	.word	0x00000000


	//----- nvinfo : EIATTR_CBANK_PARAM_SIZE
	.align		4
.L_213:
        /*107c*/ 	.byte	0x03, 0x19
        /*107e*/ 	.short	0x0af0


	//----- nvinfo : EIATTR_PARAM_CBANK
	.align		4
        /*1080*/ 	.byte	0x04, 0x0a
        /*1082*/ 	.short	(.L_215 - .L_214)
	.align		4
.L_214:
        /*1084*/ 	.word	index@(.nv.constant0._ZN7cutlass13device_kernelIN5flash11enable_sm90INS1_16FlashAttnFwdSm90INS1_25CollectiveMainloopFwdSm90ILi2EN4cute5tupleIJNS5_1CILi1EEES8_S8_EEENS6_IJNS7_ILi192EEENS7_ILi128EEENS7_ILi64EEEEEELi64ENS_10bfloat16_tEfNS_4arch4Sm90ELb0ELb1ELb1ELb1ELb1ELb0ELb0ELb1ELb1ELb1ELb1ELb0EEENS1_21CollectiveEpilogueFwdINS6_IJSA_SC_SB_EEES9_SE_SG_Li384ELb1ELb1ELb1ELb0EEENS1_36VarlenDynamicPersistentTileSchedulerILi192ELi128ELi384ELi128ELb1ELb1ELb1ELb1ELb0ELb1EEEEEEEEEvNT_6ParamsE)
        /*1088*/ 	.short	0x0210
        /*108a*/ 	.short	0x0af0


	//----- nvinfo : EIATTR_SW_WAR
	.align		4
.L_215:
        /*108c*/ 	.byte	0x04, 0x36
        /*108e*/ 	.short	(.L_217 - .L_216)
.L_216:
        /*1090*/ 	.word	0x00000008
.L_217:


//--------------------- .nv.info._ZN7cutlass13device_kernelIN5flash11enable_sm90INS1_16FlashAttnFwdSm90INS1_25CollectiveMainloopFwdSm90ILi2EN4cute5tupleIJNS5_1CILi1EEES8_S8_EEENS6_IJNS7_ILi192EEENS7_ILi128EEENS7_ILi64EEEEEELi64ENS_10bfloat16_tEfNS_4arch4Sm90ELb0ELb1ELb1ELb1ELb1ELb1ELb0ELb1ELb1ELb1ELb1ELb0EEENS1_21CollectiveEpilogueFwdINS6_IJSA_SC_SB_EEES9_SE_SG_Li384ELb1ELb1ELb1ELb0EEENS1_36VarlenDynamicPersistentTileSchedulerILi192ELi128ELi384ELi128ELb1ELb1ELb1ELb1ELb0ELb1EEEEEEEEEvNT_6ParamsE --------------------------
	.section	.nv.info._ZN7cutlass13device_kernelIN5flash11enable_sm90INS1_16FlashAttnFwdSm90INS1_25CollectiveMainloopFwdSm90ILi2EN4cute5tupleIJNS5_1CILi1EEES8_S8_EEENS6_IJNS7_ILi192EEENS7_ILi128EEENS7_ILi64EEEEEELi64ENS_10bfloat16_tEfNS_4arch4Sm90ELb0ELb1ELb1ELb1ELb1ELb1ELb0ELb1ELb1ELb1ELb1ELb0EEENS1_21CollectiveEpilogueFwdINS6_IJSA_SC_SB_EEES9_SE_SG_Li384ELb1ELb1ELb1ELb0EEENS1_36VarlenDynamicPersistentTileSchedulerILi192ELi128ELi384ELi128ELb1ELb1ELb1ELb1ELb0ELb1EEEEEEEEEvNT_6ParamsE,"",@"SHT_CUDA_INFO"
	.sectionflags	@""
	.align	4


	//----- nvinfo : EIATTR_CUDA_API_VERSION
	.align		4
        /*0000*/ 	.byte	0x04, 0x37
        /*0002*/ 	.short	(.L_219 - .L_218)
.L_218:
        /*0004*/ 	.word	0x00000082


	//----- nvinfo : EIATTR_KPARAM_INFO
	.align		4
.L_219:
        /*0008*/ 	.byte	0x04, 0x17
        /*000a*/ 	.short	(.L_221 - .L_220)
.L_220:
        /*000c*/ 	.word	0x00000000
        /*0010*/ 	.short	0x0000
        /*0012*/ 	.short	0x0070
        /*0014*/ 	.byte	0x00, 0xf0, 0x01, 0x2a


	//----- nvinfo : EIATTR_SPARSE_MMA_MASK
	.align		4
.L_221:
        /*0018*/ 	.byte	0x03, 0x50
        /*001a*/ 	.short	0x0000


	//----- nvinfo : EIATTR_MAXREG_COUNT
	.align		4
        /*001c*/ 	.byte	0x03, 0x1b
        /*001e*/ 	.short	0x0080


	//----- nvinfo : EIATTR_NUM_BARRIERS
	.align		4
        /*0020*/ 	.byte	0x02, 0x4c
        /*0022*/ 	.byte	0x10
	.zero		1


	//----- nvinfo : EIATTR_EXTERNS
	.align		4
        /*0024*/ 	.byte	0x04, 0x0f
        /*0026*/ 	.short	(.L_223 - .L_222)


	//   ....[0]....
	.align		4
.L_222:
        /*0028*/ 	.word	index@(__assertfail)


	//----- nvinfo : EIATTR_ANNOTATIONS
	.align		4
.L_223:
        /*002c*/ 	.byte	0x04, 0x55
        /*002e*/ 	.short	(.L_225 - .L_224)


	//   ....[0]....
.L_224:
        /* <DEDUP_REMOVED lines=85> */
        /*0574*/ 	.byte	0x20, 0x2c, 0x02, 0x00, 0x01, 0x00, 0x00, 0x00, 0xb0, 0x30, 0x02, 0x00


	//----- nvinfo : EIATTR_MERCURY_ISA_VERSION
	.align		4
.L_225:
        /*0580*/ 	.byte	0x03, 0x5f
        /*0582*/ 	.short	0x0101


	//----- nvinfo : EIATTR_UNUSED_LOAD_BYTE_OFFSET
	.align		4
        /*0584*/ 	.byte	0x04, 0x44
        /*0586*/ 	.short	(.L_227 - .L_226)


	//   ....[0]....
.L_226:
        /*0588*/ 	.word	0x00000a90
        /*058c*/ 	.word	0x0000fff0


	//   ....[1]....
        /*0590*/ 	.word	0x00018030
        /*0594*/ 	.word	0x0000fff0


	//----- nvinfo : EIATTR_INT_WARP_WIDE_INSTR_OFFSETS
	.align		4
.L_227:
        /*0598*/ 	.byte	0x04, 0x31
        /*059a*/ 	.short	(.L_229 - .L_228)


	//   ....[0]....
.L_228:
        /*059c*/ 	.word	0x00000130


	//   ....[1]....
        /*05a0*/ 	.word	0x00000170


	//   ....[2]....
        /*05a4*/ 	.word	0x000001e0


	//   ....[3]....
        /*05a8*/ 	.word	0x0001d5e0


	//   ....[4]....
        /*05ac*/ 	.word	0x0001d670


	//   ....[5]....
        /*05b0*/ 	.word	0x000207c0


	//   ....[6]....
        /*05b4*/ 	.word	0x00020850


	//----- nvinfo : EIATTR_COOP_GROUP_MASK_REGIDS
	.align		4
.L_229:
        /*05b8*/ 	.byte	0x04, 0x29
        /*05ba*/ 	.short	(.L_231 - .L_230)


	//   ....[0]....
.L_230:
        /*05bc*/ 	.word	0xffffffff


	//   ....[1]....
        /*05c0*/ 	.word	0xffffffff


	//   ....[2]....
        /*05c4*/ 	.word	0xffffffff


	//   ....[3]....
        /*05c8*/ 	.word	0xffffffff


	//   ....[4]....
        /*05cc*/ 	.word	0xffffffff


	//   ....[5]....
        /*05d0*/ 	.word	0xffffffff


	//   ....[6]....
        /*05d4*/ 	.word	0xffffffff


	//   ....[7]....
        /*05d8*/ 	.word	0xffffffff


	//   ....[8]....
        /*05dc*/ 	.word	0xffffffff


	//   ....[9]....
        /*05e0*/ 	.word	0xffffffff


	//   ....[10]....
        /*05e4*/ 	.word	0xffffffff


	//   ....[11]....
        /*05e8*/ 	.word	0xffffffff


	//   ....[12]....
        /*05ec*/ 	.word	0xffffffff


	//   ....[13]....
        /*05f0*/ 	.word	0xffffffff


	//   ....[14]....
        /*05f4*/ 	.word	0xffffffff


	//   ....[15]....
        /*05f8*/ 	.word	0xffffffff


	//   ....[16]....
        /*05fc*/ 	.word	0xffffffff


	//   ....[17]....
        /*0600*/ 	.word	0xffffffff


	//   ....[18]....
        /*0604*/ 	.word	0xffffffff


	//   ....[19]....
        /*0608*/ 	.word	0xffffffff


	//   ....[20]....
        /*060c*/ 	.word	0xffffffff


	//   ....[21]....
        /*0610*/ 	.word	0xffffffff


	//   ....[22]....
        /*0614*/ 	.word	0xffffffff


	//   ....[23]....
        /*0618*/ 	.word	0xffffffff


	//   ....[24]....
        /*061c*/ 	.word	0xffffffff


	//   ....[25]....
        /*0620*/ 	.word	0xffffffff


	//   ....[26]....
        /*0624*/ 	.word	0xffffffff


	//   ....[27]....
        /*0628*/ 	.word	0xffffffff


	//   ....[28]....
        /*062c*/ 	.word	0xffffffff


	//   ....[29]....
        /*0630*/ 	.word	0xffffffff


	//   ....[30]....
        /*0634*/ 	.word	0xffffffff


	//   ....[31]....
        /*0638*/ 	.word	0xffffffff


	//   ....[32]....
        /*063c*/ 	.word	0xffffffff


	//   ....[33]....
        /*0640*/ 	.word	0xffffffff


	//   ....[34]....
        /*0644*/ 	.word	0xffffffff


	//   ....[35]....
        /*0648*/ 	.word	0xffffffff


	//   ....[36]....
        /*064c*/ 	.word	0xffffffff


	//   ....[37]....
        /*0650*/ 	.word	0xffffffff


	//   ....[38]....
        /*0654*/ 	.word	0xffffffff


	//   ....[39]....
        /*0658*/ 	.word	0xffffffff


	//   ....[40]....
        /*065c*/ 	.word	0xffffffff


	//   ....[41]....
        /*0660*/ 	.word	0xffffffff


	//   ....[42]....
        /*0664*/ 	.word	0xffffffff


	//   ....[43]....
        /*0668*/ 	.word	0xffffffff


	//   ....[44]....
        /*066c*/ 	.word	0xffffffff


	//   ....[45]....
        /*0670*/ 	.word	0xffffffff


	//   ....[46]....
        /*0674*/ 	.word	0xffffffff


	//   ....[47]....
        /*0678*/ 	.word	0xffffffff


	//   ....[48]....
        /*067c*/ 	.word	0xffffffff


	//   ....[49]....
        /*0680*/ 	.word	0xffffffff


	//   ....[50]....
        /*0684*/ 	.word	0xffffffff


	//   ....[51]....
        /*0688*/ 	.word	0xffffffff


	//   ....[52]....
        /*068c*/ 	.word	0xffffffff


	//   ....[53]....
        /*0690*/ 	.word	0xffffffff


	//   ....[54]....
        /*0694*/ 	.word	0xffffffff


	//   ....[55]....
        /*0698*/ 	.word	0xffffffff


	//   ....[56]....
        /*069c*/ 	.word	0xffffffff


	//   ....[57]....
        /*06a0*/ 	.word	0xffffffff


	//   ....[58]....
        /*06a4*/ 	.word	0xffffffff


	//   ....[59]....
        /*06a8*/ 	.word	0xffffffff


	//   ....[60]....
        /*06ac*/ 	.word	0xffffffff


	//   ....[61]....
        /*06b0*/ 	.word	0xffffffff


	//   ....[62]....
        /*06b4*/ 	.word	0xffffffff


	//   ....[63]....
        /*06b8*/ 	.word	0xffffffff


	//   ....[64]....
        /*06bc*/ 	.word	0xffffffff


	//   ....[65]....
        /*06c0*/ 	.word	0xffffffff


	//   ....[66]....
        /*06c4*/ 	.word	0xffffffff


	//   ....[67]....
        /*06c8*/ 	.word	0xffffffff


	//   ....[68]....
        /*06cc*/ 	.word	0xffffffff


	//   ....[69]....
        /*06d0*/ 	.word	0xffffffff


	//   ....[70]....
        /*06d4*/ 	.word	0xffffffff


	//   ....[71]....
        /*06d8*/ 	.word	0xffffffff


	//   ....[72]....
        /*06dc*/ 	.word	0xffffffff


	//   ....[73]....
        /*06e0*/ 	.word	0xffffffff


	//   ....[74]....
        /*06e4*/ 	.word	0xffffffff


	//   ....[75]....
        /*06e8*/ 	.word	0xffffffff


	//   ....[76]....
        /*06ec*/ 	.word	0xffffffff


	//   ....[77]....
        /*06f0*/ 	.word	0xffffffff


	//   ....[78]....
        /*06f4*/ 	.word	0xffffffff


	//   ....[79]....
        /*06f8*/ 	.word	0xffffffff


	//   ....[80]....
        /*06fc*/ 	.word	0xffffffff


	//   ....[81]....
        /*0700*/ 	.word	0xffffffff


	//   ....[82]....
        /*0704*/ 	.word	0xffffffff


	//   ....[83]....
        /*0708*/ 	.word	0xffffffff


	//   ....[84]....
        /*070c*/ 	.word	0xffffffff


	//   ....[85]....
        /*0710*/ 	.word	0xffffffff


	//   ....[86]....
        /*0714*/ 	.word	0xffffffff


	//   ....[87]....
        /*0718*/ 	.word	0xffffffff


	//   ....[88]....
        /*071c*/ 	.word	0xffffffff


	//   ....[89]....
        /*0720*/ 	.word	0xffffffff


	//   ....[90]....
        /*0724*/ 	.word	0xffffffff


	//   ....[91]....
        /*0728*/ 	.word	0xffffffff


	//   ....[92]....
        /*072c*/ 	.word	0xffffffff


	//   ....[93]....
        /*0730*/ 	.word	0xffffffff


	//   ....[94]....
        /*0734*/ 	.word	0xffffffff


	//   ....[95]....
        /*0738*/ 	.word	0xffffffff


	//   ....[96]....
        /*073c*/ 	.word	0xffffffff


	//   ....[97]....
        /*0740*/ 	.word	0xffffffff


	//   ....[98]....
        /*0744*/ 	.word	0xffffffff


	//   ....[99]....
        /*0748*/ 	.word	0xffffffff


	//   ....[100]....
        /*074c*/ 	.word	0xffffffff


	//   ....[101]....
        /*0750*/ 	.word	0xffffffff


	//   ....[102]....
        /*0754*/ 	.word	0xffffffff


	//   ....[103]....
        /*0758*/ 	.word	0xffffffff


	//   ....[104]....
        /*075c*/ 	.word	0xffffffff


	//   ....[105]....
        /*0760*/ 	.word	0xffffffff


	//   ....[106]....
        /*0764*/ 	.word	0xffffffff


	//   ....[107]....
        /*0768*/ 	.word	0xffffffff


	//   ....[108]....
        /*076c*/ 	.word	0xffffffff


	//   ....[109]....
        /*0770*/ 	.word	0xffffffff


	//   ....[110]....
        /*0774*/ 	.word	0xffffffff


	//   ....[111]....
        /*0778*/ 	.word	0xffffffff


	//   ....[112]....
        /*077c*/ 	.word	0xffffffff


	//   ....[113]....
        /*0780*/ 	.word	0xffffffff


	//   ....[114]....
        /*0784*/ 	.word	0xffffffff


	//   ....[115]....
        /*0788*/ 	.word	0xffffffff


	//   ....[116]....
        /*078c*/ 	.word	0xffffffff


	//   ....[117]....
        /*0790*/ 	.word	0xffffffff


	//   ....[118]....
        /*0794*/ 	.word	0xffffffff


	//   ....[119]....
        /*0798*/ 	.word	0xffffffff


	//   ....[120]....
        /*079c*/ 	.word	0xffffffff


	//   ....[121]....
        /*07a0*/ 	.word	0xffffffff


	//   ....[122]....
        /*07a4*/ 	.word	0xffffffff


	//   ....[123]....
        /*07a8*/ 	.word	0xffffffff


	//   ....[124]....
        /*07ac*/ 	.word	0xffffffff


	//   ....[125]....
        /*07b0*/ 	.word	0xffffffff


	//   ....[126]....
        /*07b4*/ 	.word	0xffffffff


	//   ....[127]....
        /*07b8*/ 	.word	0xffffffff


	//   ....[128]....
        /*07bc*/ 	.word	0xffffffff


	//   ....[129]....
        /*07c0*/ 	.word	0xffffffff


	//   ....[130]....
        /*07c4*/ 	.word	0xffffffff


	//   ....[131]....
        /*07c8*/ 	.word	0xffffffff


	//   ....[132]....
        /*07cc*/ 	.word	0xffffffff


	//   ....[133]....
        /*07d0*/ 	.word	0xffffffff


	//   ....[134]....
        /*07d4*/ 	.word	0xffffffff


	//   ....[135]....
        /*07d8*/ 	.word	0xffffffff


	//   ....[136]....
        /*07dc*/ 	.word	0xffffffff


	//   ....[137]....
        /*07e0*/ 	.word	0xffffffff


	//   ....[138]....
        /*07e4*/ 	.word	0xffffffff


	//   ....[139]....
        /*07e8*/ 	.word	0xffffffff


	//   ....[140]....
        /*07ec*/ 	.word	0xffffffff


	//   ....[141]....
        /*07f0*/ 	.word	0xffffffff


	//   ....[142]....
        /*07f4*/ 	.word	0xffffffff


	//   ....[143]....
        /*07f8*/ 	.word	0xffffffff


	//   ....[144]....
        /*07fc*/ 	.word	0xffffffff


	//   ....[145]....
        /*0800*/ 	.word	0xffffffff


	//   ....[146]....
        /*0804*/ 	.word	0xffffffff


	//   ....[147]....
        /*0808*/ 	.word	0xffffffff


	//   ....[148]....
        /*080c*/ 	.word	0xffffffff


	//   ....[149]....
        /*0810*/ 	.word	0xffffffff


	//   ....[150]....
        /*0814*/ 	.word	0xffffffff


	//   ....[151]....
        /*0818*/ 	.word	0xffffffff


	//   ....[152]....
        /*081c*/ 	.word	0xffffffff


	//   ....[153]....
        /*0820*/ 	.word	0xffffffff


	//   ....[154]....
        /*0824*/ 	.word	0xffffffff


	//   ....[155]....
        /*0828*/ 	.word	0xffffffff


	//   ....[156]....
        /*082c*/ 	.word	0xffffffff


	//   ....[157]....
        /*0830*/ 	.word	0xffffffff


	//   ....[158]....
        /*0834*/ 	.word	0xffffffff


	//   ....[159]....
        /*0838*/ 	.word	0xffffffff


	//   ....[160]....
        /*083c*/ 	.word	0xffffffff


	//   ....[161]....
        /*0840*/ 	.word	0xffffffff


	//   ....[162]....
        /*0844*/ 	.word	0xffffffff


	//   ....[163]....
        /*0848*/ 	.word	0xffffffff


	//   ....[164]....
        /*084c*/ 	.word	0xffffffff


	//   ....[165]....
        /*0850*/ 	.word	0xffffffff


	//   ....[166]....
        /*0854*/ 	.word	0xffffffff


	//   ....[167]....
        /*0858*/ 	.word	0xffffffff


	//   ....[168]....
        /*085c*/ 	.word	0xffffffff


	//   ....[169]....
        /*0860*/ 	.word	0xffffffff


	//   ....[170]....
        /*0864*/ 	.word	0xffffffff


	//   ....[171]....
        /*0868*/ 	.word	0xffffffff


	//   ....[172]....
        /*086c*/ 	.word	0xffffffff


	//   ....[173]....
        /*0870*/ 	.word	0xffffffff


	//   ....[174]....
        /*0874*/ 	.word	0xffffffff


	//   ....[175]....
        /*0878*/ 	.word	0xffffffff


	//   ....[176]....
        /*087c*/ 	.word	0xffffffff


	//   ....[177]....
        /*0880*/ 	.word	0xffffffff


	//   ....[178]....
        /*0884*/ 	.word	0xffffffff


	//   ....[179]....
        /*0888*/ 	.word	0xffffffff


	//   ....[180]....
        /*088c*/ 	.word	0xffffffff


	//   ....[181]....
        /*0890*/ 	.word	0xffffffff


	//   ....[182]....
        /*0894*/ 	.word	0xffffffff


	//   ....[183]....
        /*0898*/ 	.word	0xffffffff


	//   ....[184]....
        /*089c*/ 	.word	0xffffffff


	//   ....[185]....
        /*08a0*/ 	.word	0xffffffff


	//   ....[186]....
        /*08a4*/ 	.word	0xffffffff


	//   ....[187]....
        /*08a8*/ 	.word	0xffffffff


	//   ....[188]....
        /*08ac*/ 	.word	0xffffffff


	//   ....[189]....
        /*08b0*/ 	.word	0xffffffff


	//   ....[190]....
        /*08b4*/ 	.word	0xffffffff


	//   ....[191]....
        /*08b8*/ 	.word	0xffffffff


	//   ....[192]....
        /*08bc*/ 	.word	0xffffffff


	//   ....[193]....
        /*08c0*/ 	.word	0xffffffff


	//   ....[194]....
        /*08c4*/ 	.word	0xffffffff


	//   ....[195]....
        /*08c8*/ 	.word	0xffffffff


	//   ....[196]....
        /*08cc*/ 	.word	0xffffffff


	//   ....[197]....
        /*08d0*/ 	.word	0xffffffff


	//   ....[198]....
        /*08d4*/ 	.word	0xffffffff


	//   ....[199]....
        /*08d8*/ 	.word	0xffffffff


	//   ....[200]....
        /*08dc*/ 	.word	0xffffffff


	//   ....[201]....
        /*08e0*/ 	.word	0xffffffff


	//   ....[202]....
        /*08e4*/ 	.word	0xffffffff


	//   ....[203]....
        /*08e8*/ 	.word	0xffffffff


	//   ....[204]....
        /*08ec*/ 	.word	0xffffffff


	//   ....[205]....
        /*08f0*/ 	.word	0xffffffff


	//   ....[206]....
        /*08f4*/ 	.word	0xffffffff


	//   ....[207]....
        /*08f8*/ 	.word	0xffffffff


	//   ....[208]....
        /*08fc*/ 	.word	0xffffffff


	//   ....[209]....
        /*0900*/ 	.word	0xffffffff


	//   ....[210]....
        /*0904*/ 	.word	0xffffffff


	//   ....[211]....
        /*0908*/ 	.word	0xffffffff


	//   ....[212]....
        /*090c*/ 	.word	0xffffffff


	//   ....[213]....
        /*0910*/ 	.word	0xffffffff


	//   ....[214]....
        /*0914*/ 	.word	0xffffffff


	//   ....[215]....
        /*0918*/ 	.word	0x0500000f


	//   ....[216]....
        /*091c*/ 	.word	0x0500000f


	//   ....[217]....
        /*0920*/ 	.word	0x0500000f


	//   ....[218]....
        /*0924*/ 	.word	0x0500000f


	//   ....[219]....
        /*0928*/ 	.word	0x0500000f


	//   ....[220]....
        /*092c*/ 	.word	0x0500000f


	//   ....[221]....
        /*0930*/ 	.word	0x0500000f


	//   ....[222]....
        /*0934*/ 	.word	0x0500000f


	//   ....[223]....
        /*0938*/ 	.word	0x0500000f


	//   ....[224]....
        /*093c*/ 	.word	0x0500000f


	//   ....[225]....
        /*0940*/ 	.word	0x0500000f


	//   ....[226]....
        /*0944*/ 	.word	0x0500000f


	//   ....[227]....
        /*0948*/ 	.word	0x0500000f


	//   ....[228]....
        /*094c*/ 	.word	0x0500000f


	//   ....[229]....
        /*0950*/ 	.word	0x0500000f


	//   ....[230]....
        /*0954*/ 	.word	0x0500000f


	//   ....[231]....
        /*0958*/ 	.word	0x0500000f


	//   ....[232]....
        /*095c*/ 	.word	0x0500000f


	//   ....[233]....
        /*0960*/ 	.word	0x0500000f


	//   ....[234]....
        /*0964*/ 	.word	0x0500000f


	//   ....[235]....
        /*0968*/ 	.word	0x0500000f


	//   ....[236]....
        /*096c*/ 	.word	0x0500000f


	//   ....[237]....
        /*0970*/ 	.word	0x0500000f


	//   ....[238]....
        /*0974*/ 	.word	0x0500000f


	//   ....[239]....
        /*0978*/ 	.word	0x0500000f


	//   ....[240]....
        /*097c*/ 	.word	0x0500000f


	//   ....[241]....
        /*0980*/ 	.word	0x0500000f


	//   ....[242]....
        /*0984*/ 	.word	0x0500000f


	//   ....[243]....
        /*0988*/ 	.word	0x0500000f


	//   ....[244]....
        /*098c*/ 	.word	0x0500000f


	//   ....[245]....
        /*0990*/ 	.word	0x0500000f


	//   ....[246]....
        /*0994*/ 	.word	0x0500000f


	//   ....[247]....
        /*0998*/ 	.word	0x0500000f


	//   ....[248]....
        /*099c*/ 	.word	0x0500000f


	//   ....[249]....
        /*09a0*/ 	.word	0x0500000f


	//   ....[250]....
        /*09a4*/ 	.word	0x0500000f


	//   ....[251]....
        /*09a8*/ 	.word	0x0500000f


	//   ....[252]....
        /*09ac*/ 	.word	0x0500000f


	//   ....[253]....
        /*09b0*/ 	.word	0x0500000f


	//   ....[254]....
        /*09b4*/ 	.word	0x0500000f


	//   ....[255]....
        /*09b8*/ 	.word	0x0500000f


	//   ....[0]....
        /*09bc*/ 	.word	0x0500000f


	//   ....[1]....
        /*09c0*/ 	.word	0x0500000f


	//   ....[2]....
        /*09c4*/ 	.word	0x0500000f


	//   ....[3]....
        /*09c8*/ 	.word	0x0500000f


	//   ....[4]....
        /*09cc*/ 	.word	0x0500000f


	//   ....[5]....
        /*09d0*/ 	.word	0x0500000f


	//   ....[6]....
        /*09d4*/ 	.word	0x0500000f


	//   ....[7]....
        /*09d8*/ 	.word	0x0500000f


	//   ....[8]....
        /*09dc*/ 	.word	0x0500000f


	//   ....[9]....
        /*09e0*/ 	.word	0x0500000f


	//   ....[10]....
        /*09e4*/ 	.word	0x0500000f


	//   ....[11]....
        /*09e8*/ 	.word	0x0500000f


	//   ....[12]....
        /*09ec*/ 	.word	0x0500000f


	//   ....[13]....
        /*09f0*/ 	.word	0x0500000f


	//   ....[14]....
        /*09f4*/ 	.word	0x0500000f


	//   ....[15]....
        /*09f8*/ 	.word	0x0500000f


	//   ....[16]....
        /*09fc*/ 	.word	0x0500000f


	//   ....[17]....
        /*0a00*/ 	.word	0x0500000f


	//   ....[18]....
        /*0a04*/ 	.word	0x0500000f


	//   ....[19]....
        /*0a08*/ 	.word	0x0500000f


	//   ....[20]....
        /*0a0c*/ 	.word	0x0500000f


	//   ....[21]....
        /*0a10*/ 	.word	0x0500000f


	//   ....[22]....
        /*0a14*/ 	.word	0x0500000f


	//   ....[23]....
        /*0a18*/ 	.word	0x0500000f


	//   ....[24]....
        /*0a1c*/ 	.word	0x0500000f


	//   ....[25]....
        /*0a20*/ 	.word	0x0500000f


	//   ....[26]....
        /*0a24*/ 	.word	0x0500000f


	//   ....[27]....
        /*0a28*/ 	.word	0x0500000f


	//   ....[28]....
        /*0a2c*/ 	.word	0x0500000f


	//   ....[29]....
        /*0a30*/ 	.word	0x0500000f


	//   ....[30]....
        /*0a34*/ 	.word	0x0500000f


	//   ....[31]....
        /*0a38*/ 	.word	0x0500000f


	//   ....[32]....
        /*0a3c*/ 	.word	0x0500000f


	//   ....[33]....
        /*0a40*/ 	.word	0x0500000f


	//   ....[34]....
        /*0a44*/ 	.word	0x0500000f


	//   ....[35]....
        /*0a48*/ 	.word	0x0500000f


	//   ....[36]....
        /*0a4c*/ 	.word	0x0500000f


	//   ....[37]....
        /*0a50*/ 	.word	0x0500000f


	//   ....[38]....
        /*0a54*/ 	.word	0x0500000f


	//   ....[39]....
        /*0a58*/ 	.word	0x0500000f


	//   ....[40]....
        /*0a5c*/ 	.word	0x0500000f


	//   ....[41]....
        /*0a60*/ 	.word	0x0500000f


	//   ....[42]....
        /*0a64*/ 	.word	0x0500000f


	//   ....[43]....
        /*0a68*/ 	.word	0x0500000f


	//   ....[44]....
        /*0a6c*/ 	.word	0x0500000f


	//   ....[45]....
        /*0a70*/ 	.word	0x0500000f


	//   ....[46]....
        /*0a74*/ 	.word	0x0500000f


	//   ....[47]....
        /*0a78*/ 	.word	0x0500000f


	//   ....[48]....
        /*0a7c*/ 	.word	0x0500000f


	//   ....[49]....
        /*0a80*/ 	.word	0x0500000f


	//   ....[50]....
        /*0a84*/ 	.word	0x0500000f


	//   ....[51]....
        /*0a88*/ 	.word	0x0500000f


	//   ....[52]....
        /*0a8c*/ 	.word	0x0500000f


	//   ....[53]....
        /*0a90*/ 	.word	0x0500000f


	//   ....[54]....
        /*0a94*/ 	.word	0x0500000f


	//   ....[55]....
        /*0a98*/ 	.word	0x0500000f


	//   ....[56]....
        /*0a9c*/ 	.word	0x0500000f


	//   ....[57]....
        /*0aa0*/ 	.word	0x0500000f


	//   ....[58]....
        /*0aa4*/ 	.word	0x0500000f


	//   ....[59]....
        /*0aa8*/ 	.word	0x0500000f


	//   ....[60]....
        /*0aac*/ 	.word	0x0500000f


	//   ....[61]....
        /*0ab0*/ 	.word	0x0500000f


	//   ....[62]....
        /*0ab4*/ 	.word	0x0500000f


	//   ....[63]....
        /*0ab8*/ 	.word	0x0500000f


	//   ....[64]....
        /*0abc*/ 	.word	0x0500000f


	//   ....[65]....
        /*0ac0*/ 	.word	0x0500000f


	//   ....[66]....
        /*0ac4*/ 	.word	0x0500000f


	//   ....[67]....
        /*0ac8*/ 	.word	0x0500000f


	//   ....[68]....
        /*0acc*/ 	.word	0x0500000f


	//   ....[69]....
        /*0ad0*/ 	.word	0x0500000f


	//   ....[70]....
        /*0ad4*/ 	.word	0x0500000f


	//   ....[71]....
        /*0ad8*/ 	.word	0x0500000f


	//   ....[72]....
        /*0adc*/ 	.word	0x0500000f


	//   ....[73]....
        /*0ae0*/ 	.word	0x0500000f


	//   ....[74]....
        /*0ae4*/ 	.word	0x0500000f


	//   ....[75]....
        /*0ae8*/ 	.word	0x0500000f


	//   ....[76]....
        /*0aec*/ 	.word	0x0500000f


	//   ....[77]....
        /*0af0*/ 	.word	0x0500000f


	//   ....[78]....
        /*0af4*/ 	.word	0x0500000f


	//   ....[79]....
        /*0af8*/ 	.word	0x0500000f


	//   ....[80]....
        /*0afc*/ 	.word	0x0500000f


	//   ....[81]....
        /*0b00*/ 	.word	0x0500000f


	//   ....[82]....
        /*0b04*/ 	.word	0x0500000f


	//   ....[83]....
        /*0b08*/ 	.word	0x0500000f


	//   ....[84]....
        /*0b0c*/ 	.word	0x0500000f


	//   ....[85]....
        /*0b10*/ 	.word	0x0500000f


	//   ....[86]....
        /*0b14*/ 	.word	0x0500000f


	//   ....[87]....
        /*0b18*/ 	.word	0x0500000f


	//   ....[88]....
        /*0b1c*/ 	.word	0x0500000f


	//   ....[89]....
        /*0b20*/ 	.word	0x0500000f


	//   ....[90]....
        /*0b24*/ 	.word	0x0500000f


	//   ....[91]....
        /*0b28*/ 	.word	0x0500000f


	//   ....[92]....
        /*0b2c*/ 	.word	0x0500000f


	//   ....[93]....
        /*0b30*/ 	.word	0x0500000f


	//   ....[94]....
        /*0b34*/ 	.word	0x0500000f


	//   ....[95]....
        /*0b38*/ 	.word	0x0500000f


	//   ....[96]....
        /*0b3c*/ 	.word	0x0500000f


	//   ....[97]....
        /*0b40*/ 	.word	0x0500000f


	//   ....[98]....
        /*0b44*/ 	.word	0x0500000f


	//   ....[99]....
        /*0b48*/ 	.word	0x0500000f


	//   ....[100]....
        /*0b4c*/ 	.word	0x0500000f


	//   ....[101]....
        /*0b50*/ 	.word	0x0500000f


	//   ....[102]....
        /*0b54*/ 	.word	0x0500000f


	//   ....[103]....
        /*0b58*/ 	.word	0x0500000f


	//   ....[104]....
        /*0b5c*/ 	.word	0x0500000f


	//   ....[105]....
        /*0b60*/ 	.word	0x0500000f


	//   ....[106]....
        /*0b64*/ 	.word	0x0500000f


	//   ....[107]....
        /*0b68*/ 	.word	0x0500000f


	//   ....[108]....
        /*0b6c*/ 	.word	0x0500000f


	//   ....[109]....
        /*0b70*/ 	.word	0x0500000f


	//   ....[110]....
        /*0b74*/ 	.word	0x0500000f


	//   ....[111]....
        /*0b78*/ 	.word	0x0500000f


	//   ....[112]....
        /*0b7c*/ 	.word	0x0500000f


	//   ....[113]....
        /*0b80*/ 	.word	0x0500000f


	//   ....[114]....
        /*0b84*/ 	.word	0x0500000f


	//   ....[115]....
        /*0b88*/ 	.word	0x0500000f


	//   ....[116]....
        /*0b8c*/ 	.word	0x0500000f


	//----- nvinfo : EIATTR_COOP_GROUP_INSTR_OFFSETS
	.align		4
.L_231:
        /*0b90*/ 	.byte	0x04, 0x28
        /*0b92*/ 	.short	(.L_233 - .L_232)


	//   ....[0]....
.L_232:
        /*0b94*/ 	.word	0x00000070


	//   ....[1]....
        /*0b98*/ 	.word	0x00000140


	//   ....[2]....
        /*0b9c*/ 	.word	0x00000190


	//   ....[3]....
        /*0ba0*/ 	.word	0x000003c0


	//   ....[4]....
        /*0ba4*/ 	.word	0x00000520


	//   ....[5]....
        /*0ba8*/ 	.word	0x00000640


	//   ....[6]....
        /*0bac*/ 	.word	0x000007a0


	//   ....[7]....
        /*0bb0*/ 	.word	0x000031f0


	//   ....[8]....
        /*0bb4*/ 	.word	0x00003200


	//   ....[9]....
        /*0bb8*/ 	.word	0x00003970


	//   ....[10]....
        /*0bbc*/ 	.word	0x00003980


	//   ....[11]....
        /*0bc0*/ 	.word	0x00004770


	//   ....[12]....
        /*0bc4*/ 	.word	0x00004780


	//   ....[13]....
        /*0bc8*/ 	.word	0x00004fa0


	//   ....[14]....
        /*0bcc*/ 	.word	0x00004fb0


	//   ....[15]....
        /*0bd0*/ 	.word	0x00005a50


	//   ....[16]....
        /*0bd4*/ 	.word	0x00005a60


	//   ....[17]....
        /*0bd8*/ 	.word	0x00005b80


	//   ....[18]....
        /*0bdc*/ 	.word	0x00005b90


	//   ....[19]....
        /*0be0*/ 	.word	0x00005f80


	//   ....[20]....
        /*0be4*/ 	.word	0x00005fa0


	//   ....[21]....
        /*0be8*/ 	.word	0x00006080


	//   ....[22]....
        /*0bec*/ 	.word	0x000060a0


	//   ....[23]....
        /*0bf0*/ 	.word	0x00006bd0


	//   ....[24]....
        /*0bf4*/ 	.word	0x000073e0


	//   ....[25]....
        /*0bf8*/ 	.word	0x000073f0


	//   ....[26]....
        /*0bfc*/ 	.word	0x00007400


	//   ....[27]....
        /*0c00*/ 	.word	0x00007410


	//   ....[28]....
        /*0c04*/ 	.word	0x00007750


	//   ....[29]....
        /*0c08*/ 	.word	0x00007760


	//   ....[30]....
        /*0c0c*/ 	.word	0x00007770


	//   ....[31]....
        /*0c10*/ 	.word	0x00007780


	//   ....[32]....
        /*0c14*/ 	.word	0x00008bc0


	//   ....[33]....
        /*0c18*/ 	.word	0x00008bd0


	//   ....[34]....
        /*0c1c*/ 	.word	0x00008be0


	//   ....[35]....
        /*0c20*/ 	.word	0x00008bf0


	//   ....[36]....
        /*0c24*/ 	.word	0x00008cf0


	//   ....[37]....
        /*0c28*/ 	.word	0x00008d10


	//   ....[38]....
        /*0c2c*/ 	.word	0x00008da0


	//   ....[39]....
        /*0c30*/ 	.word	0x00008dd0


	//   ....[40]....
        /*0c34*/ 	.word	0x0000aae0


	//   ....[41]....
        /*0c38*/ 	.word	0x0000bb20


	//   ....[42]....
        /*0c3c*/ 	.word	0x0000c210


	//   ....[43]....
        /*0c40*/ 	.word	0x0000c300


	//   ....[44]....
        /*0c44*/ 	.word	0x0000cc10


	//   ....[45]....
        /*0c48*/ 	.word	0x0000cc60


	//   ....[46]....
        /*0c4c*/ 	.word	0x0000e940


	//   ....[47]....
        /*0c50*/ 	.word	0x0000ef10


	//   ....[48]....
        /*0c54*/ 	.word	0x0000fb40


	//   ....[49]....
        /*0c58*/ 	.word	0x0000ff30


	//   ....[50]....
        /*0c5c*/ 	.word	0x00010350


	//   ....[51]....
        /*0c60*/ 	.word	0x000103b0


	//   ....[52]....
        /*0c64*/ 	.word	0x00012a30


	//   ....[53]....
        /*0c68*/ 	.word	0x00012af0


	//   ....[54]....
        /*0c6c*/ 	.word	0x00012c30


	//   ....[55]....
        /*0c70*/ 	.word	0x00012c60


	//   ....[56]....
        /*0c74*/ 	.word	0x00014bd0


	//   ....[57]....
        /*0c78*/ 	.word	0x00015220


	//   ....[58]....
        /*0c7c*/ 	.word	0x00015ea0


	//   ....[59]....
        /*0c80*/ 	.word	0x00016000


	//   ....[60]....
        /*0c84*/ 	.word	0x000166e0


	//   ....[61]....
        /*0c88*/ 	.word	0x00016750


	//   ....[62]....
        /*0c8c*/ 	.word	0x00017770


	//   ....[63]....
        /*0c90*/ 	.word	0x000177a0


	//   ....[64]....
        /*0c94*/ 	.word	0x00017860


	//   ....[65]....
        /*0c98*/ 	.word	0x00017b30


	//   ....[66]....
        /*0c9c*/ 	.word	0x000188e0


	//   ....[67]....
        /*0ca0*/ 	.word	0x00018900


	//   ....[68]....
        /*0ca4*/ 	.word	0x00018910


	//   ....[69]....
        /*0ca8*/ 	.word	0x00018920


	//   ....[70]....
        /*0cac*/ 	.word	0x00018e40


	//   ....[71]....
        /*0cb0*/ 	.word	0x00018e80


	//   ....[72]....
        /*0cb4*/ 	.word	0x00018eb0


	//   ....[73]....
        /*0cb8*/ 	.word	0x00018ee0


	//   ....[74]....
        /*0cbc*/ 	.word	0x00018f00


	//   ....[75]....
        /*0cc0*/ 	.word	0x00018f10


	//   ....[76]....
        /*0cc4*/ 	.word	0x00018f50


	//   ....[77]....
        /*0cc8*/ 	.word	0x00018f80


	//   ....[78]....
        /*0ccc*/ 	.word	0x00019430


	//   ....[79]....
        /*0cd0*/ 	.word	0x00019440


	//   ....[80]....
        /*0cd4*/ 	.word	0x000196c0


	//   ....[81]....
        /*0cd8*/ 	.word	0x000196d0


	//   ....[82]....
        /*0cdc*/ 	.word	0x0001a180


	//   ....[83]....
        /*0ce0*/ 	.word	0x0001a1b0


	//   ....[84]....
        /*0ce4*/ 	.word	0x0001a1d0


	//   ....[85]....
        /*0ce8*/ 	.word	0x0001a200


	//   ....[86]....
        /*0cec*/ 	.word	0x0001a230


	//   ....[87]....
        /*0cf0*/ 	.word	0x0001a240


	//   ....[88]....
        /*0cf4*/ 	.word	0x0001a270


	//   ....[89]....
        /*0cf8*/ 	.word	0x0001a2e0


	//   ....[90]....
        /*0cfc*/ 	.word	0x0001a410


	//   ....[91]....
        /*0d00*/ 	.word	0x0001a610


	//   ....[92]....
        /*0d04*/ 	.word	0x0001a640


	//   ....[93]....
        /*0d08*/ 	.word	0x0001a670


	//   ....[94]....
        /*0d0c*/ 	.word	0x0001a6a0


	//   ....[95]....
        /*0d10*/ 	.word	0x0001a6d0


	//   ....[96]....
        /*0d14*/ 	.word	0x0001a700


	//   ....[97]....
        /*0d18*/ 	.word	0x0001a890


	//   ....[98]....
        /*0d1c*/ 	.word	0x0001a8c0


	//   ....[99]....
        /*0d20*/ 	.word	0x0001a8f0


	//   ....[100]....
        /*0d24*/ 	.word	0x0001a920


	//   ....[101]....
        /*0d28*/ 	.word	0x0001a950


	//   ....[102]....
        /*0d2c*/ 	.word	0x0001a980


	//   ....[103]....
        /*0d30*/ 	.word	0x0001aa10


	//   ....[104]....
        /*0d34*/ 	.word	0x0001aa40


	//   ....[105]....
        /*0d38*/ 	.word	0x0001aa50


	//   ....[106]....
        /*0d3c*/ 	.word	0x0001aa90


	//   ....[107]....
        /*0d40*/ 	.word	0x0001c260


	//   ....[108]....
        /*0d44*/ 	.word	0x0001e140


	//   ....[109]....
        /*0d48*/ 	.word	0x0001e160


	//   ....[110]....
        /*0d4c*/ 	.word	0x0001e1f0


	//   ....[111]....
        /*0d50*/ 	.word	0x0001e210


	//   ....[112]....
        /*0d54*/ 	.word	0x0001e290


	//   ....[113]....
        /*0d58*/ 	.word	0x0001e2b0


	//   ....[114]....
        /*0d5c*/ 	.word	0x0001e330


	//   ....[115]....
        /*0d60*/ 	.word	0x0001e350


	//   ....[116]....
        /*0d64*/ 	.word	0x0001e3d0


	//   ....[117]....
        /*0d68*/ 	.word	0x0001e3f0


	//   ....[118]....
        /*0d6c*/ 	.word	0x0001e470


	//   ....[119]....
        /*0d70*/ 	.word	0x0001e490


	//   ....[120]....
        /*0d74*/ 	.word	0x0001e510


	//   ....[121]....
        /*0d78*/ 	.word	0x0001e530


	//   ....[122]....
        /*0d7c*/ 	.word	0x0001e540


	//   ....[123]....
        /*0d80*/ 	.word	0x0001e550


	//   ....[124]....
        /*0d84*/ 	.word	0x0001ee50


	//   ....[125]....
        /*0d88*/ 	.word	0x0001ee80


	//   ....[126]....
        /*0d8c*/ 	.word	0x0001eea0


	//   ....[127]....
        /*0d90*/ 	.word	0x0001ef20


	//   ....[128]....
        /*0d94*/ 	.word	0x0001ef40


	//   ....[129]....
        /*0d98*/ 	.word	0x0001efc0


	//   ....[130]....
        /*0d9c*/ 	.word	0x0001efe0


	//   ....[131]....
        /*0da0*/ 	.word	0x0001f060


	//   ....[132]....
        /*0da4*/ 	.word	0x0001f080


	//   ....[133]....
        /*0da8*/ 	.word	0x0001f100


	//   ....[134]....
        /*0dac*/ 	.word	0x0001f120


	//   ....[135]....
        /*0db0*/ 	.word	0x0001f1a0


	//   ....[136]....
        /*0db4*/ 	.word	0x0001f1c0


	//   ....[137]....
        /*0db8*/ 	.word	0x0001f240


	//   ....[138]....
        /*0dbc*/ 	.word	0x0001f260


	//   ....[139]....
        /*0dc0*/ 	.word	0x0001f270


	//   ....[140]....
        /*0dc4*/ 	.word	0x0001f2e0


	//   ....[141]....
        /*0dc8*/ 	.word	0x0001f330


	//   ....[142]....
        /*0dcc*/ 	.word	0x0001f3e0


	//   ....[143]....
        /*0dd0*/ 	.word	0x0001f3f0


	//   ....[144]....
        /*0dd4*/ 	.word	0x0001f460


	//   ....[145]....
        /*0dd8*/ 	.word	0x0001f470


	//   ....[146]....
        /*0ddc*/ 	.word	0x0001f480


	//   ....[147]....
        /*0de0*/ 	.word	0x0001f490


	//   ....[148]....
        /*0de4*/ 	.word	0x0001fc70


	//   ....[149]....
        /*0de8*/ 	.word	0x0001fc90


	//   ....[150]....
        /*0dec*/ 	.word	0x0001fd00


	//   ....[151]....
        /*0df0*/ 	.word	0x0001fd10


	//   ....[152]....
        /*0df4*/ 	.word	0x0001fd50


	//   ....[153]....
        /*0df8*/ 	.word	0x0001fd60


	//   ....[154]....
        /*0dfc*/ 	.word	0x0001fda0


	//   ....[155]....
        /*0e00*/ 	.word	0x0001fdb0


	//   ....[156]....
        /*0e04*/ 	.word	0x0001fdf0


	//   ....[157]....
        /*0e08*/ 	.word	0x0001fe00


	//   ....[158]....
        /*0e0c*/ 	.word	0x0001fe40


	//   ....[159]....
        /*0e10*/ 	.word	0x0001fe50


	//   ....[160]....
        /*0e14*/ 	.word	0x0001fe90


	//   ....[161]....
        /*0e18*/ 	.word	0x0001fea0


	//   ....[162]....
        /*0e1c*/ 	.word	0x0001feb0


	//   ....[163]....
        /*0e20*/ 	.word	0x0001fef0


	//   ....[164]....
        /*0e24*/ 	.word	0x000201a0


	//   ....[165]....
        /*0e28*/ 	.word	0x000201d0


	//   ....[166]....
        /*0e2c*/ 	.word	0x00020230


	//   ....[167]....
        /*0e30*/ 	.word	0x00020240


	//   ....[168]....
        /*0e34*/ 	.word	0x00020290


	//   ....[169]....
        /*0e38*/ 	.word	0x000202a0


	//   ....[170]....
        /*0e3c*/ 	.word	0x000202f0


	//   ....[171]....
        /*0e40*/ 	.word	0x00020300


	//   ....[172]....
        /*0e44*/ 	.word	0x00020350


	//   ....[173]....
        /*0e48*/ 	.word	0x00020360


	//   ....[174]....
        /*0e4c*/ 	.word	0x000203b0


	//   ....[175]....
        /*0e50*/ 	.word	0x000203c0


	//   ....[176]....
        /*0e54*/ 	.word	0x00020410


	//   ....[177]....
        /*0e58*/ 	.word	0x00020420


	//   ....[178]....
        /*0e5c*/ 	.word	0x00020430


	//   ....[179]....
        /*0e60*/ 	.word	0x00020470


	//   ....[180]....
        /*0e64*/ 	.word	0x00020a50


	//   ....[181]....
        /*0e68*/ 	.word	0x00020a90


	//   ....[182]....
        /*0e6c*/ 	.word	0x00020ab0


	//   ....[183]....
        /*0e70*/ 	.word	0x00020af0


	//   ....[184]....
        /*0e74*/ 	.word	0x00020b10


	//   ....[185]....
        /*0e78*/ 	.word	0x00020b50


	//   ....[186]....
        /*0e7c*/ 	.word	0x00020b70


	//   ....[187]....
        /*0e80*/ 	.word	0x00020bb0


	//   ....[188]....
        /*0e84*/ 	.word	0x00020bd0


	//   ....[189]....
        /*0e88*/ 	.word	0x00020c10


	//   ....[190]....
        /*0e8c*/ 	.word	0x00020c30


	//   ....[191]....
        /*0e90*/ 	.word	0x00020c70


	//   ....[192]....
        /*0e94*/ 	.word	0x00020c90


	//   ....[193]....
        /*0e98*/ 	.word	0x00020cd0


	//   ....[194]....
        /*0e9c*/ 	.word	0x00020cf0


	//   ....[195]....
        /*0ea0*/ 	.word	0x00020d00


	//   ....[196]....
        /*0ea4*/ 	.word	0x000210d0


	//   ....[197]....
        /*0ea8*/ 	.word	0x00021100


	//   ....[198]....
        /*0eac*/ 	.word	0x00021160


	//   ....[199]....
        /*0eb0*/ 	.word	0x00021190


	//   ....[200]....
        /*0eb4*/ 	.word	0x000211c0


	//   ....[201]....
        /*0eb8*/ 	.word	0x000211f0


	//   ....[202]....
        /*0ebc*/ 	.word	0x00021220


	//   ....[203]....
        /*0ec0*/ 	.word	0x00021250


	//   ....[204]....
        /*0ec4*/ 	.word	0x000213f0


	//   ....[205]....
        /*0ec8*/ 	.word	0x00021420


	//   ....[206]....
        /*0ecc*/ 	.word	0x00021450


	//   ....[207]....
        /*0ed0*/ 	.word	0x00021480


	//   ....[208]....
        /*0ed4*/ 	.word	0x000214b0


	//   ....[209]....
        /*0ed8*/ 	.word	0x000214e0


	//   ....[210]....
        /*0edc*/ 	.word	0x000215a0


	//   ....[211]....
        /*0ee0*/ 	.word	0x000215c0


	//   ....[212]....
        /*0ee4*/ 	.word	0x000215e0


	//   ....[213]....
        /*0ee8*/ 	.word	0x00021640


	//   ....[214]....
        /*0eec*/ 	.word	0x00022070


	//   ....[215]....
        /*0ef0*/ 	.word	0x000223b0


	//   ....[216]....
        /*0ef4*/ 	.word	0x00022440


	//   ....[217]....
        /*0ef8*/ 	.word	0x000224d0


	//   ....[218]....
        /*0efc*/ 	.word	0x00022560


	//   ....[219]....
        /*0f00*/ 	.word	0x00022640


	//   ....[220]....
        /*0f04*/ 	.word	0x000226d0


	//   ....[221]....
        /*0f08*/ 	.word	0x00022770


	//   ....[222]....
        /*0f0c*/ 	.word	0x00022800


	//   ....[223]....
        /*0f10*/ 	.word	0x000228f0


	//   ....[224]....
        /*0f14*/ 	.word	0x00022980


	//   ....[225]....
        /*0f18*/ 	.word	0x00022a20


	//   ....[226]....
        /*0f1c*/ 	.word	0x00022ab0


	//   ....[227]....
        /*0f20*/ 	.word	0x00022bf0


	//   ....[228]....
        /*0f24*/ 	.word	0x00022ca0


	//   ....[229]....
        /*0f28*/ 	.word	0x00022d30


	//   ....[230]....
        /*0f2c*/ 	.word	0x00022d80


	//   ....[231]....
        /*0f30*/ 	.word	0x00022dd0


	//   ....[232]....
        /*0f34*/ 	.word	0x00022e60


	//   ....[233]....
        /*0f38*/ 	.word	0x00022ef0


	//   ....[234]....
        /*0f3c*/ 	.word	0x00022f40


	//   ....[235]....
        /*0f40*/ 	.word	0x00022f90


	//   ....[236]....
        /*0f44*/ 	.word	0x00023080


	//   ....[237]....
        /*0f48*/ 	.word	0x00023130


	//   ....[238]....
        /*0f4c*/ 	.word	0x00023180


	//   ....[239]....
        /*0f50*/ 	.word	0x000231d0


	//   ....[240]....
        /*0f54*/ 	.word	0x00023360


	//   ....[241]....
        /*0f58*/ 	.word	0x000234b0


	//   ....[242]....
        /*0f5c*/ 	.word	0x00023560


	//   ....[243]....
        /*0f60*/ 	.word	0x000235b0


	//   ....[244]....
        /*0f64*/ 	.word	0x00023910


	//   ....[245]....
        /*0f68*/ 	.word	0x00023970


	//   ....[246]....
        /*0f6c*/ 	.word	0x00023a30


	//   ....[247]....
        /*0f70*/ 	.word	0x00023aa0


	//   ....[248]....
        /*0f74*/ 	.word	0x00023b00


	//   ....[249]....
        /*0f78*/ 	.word	0x00023bb0


	//   ....[250]....
        /*0f7c*/ 	.word	0x00023c10


	//   ....[251]....
        /*0f80*/ 	.word	0x00023ca0


	//   ....[252]....
        /*0f84*/ 	.word	0x00023d20


	//   ....[253]....
        /*0f88*/ 	.word	0x00023d70


	//   ....[254]....
        /*0f8c*/ 	.word	0x00023e00


	//   ....[255]....
        /*0f90*/ 	.word	0x00023e90


	//   ....[0]....
        /*0f94*/ 	.word	0x00023f30


	//   ....[1]....
        /*0f98*/ 	.word	0x00023fd0


	//   ....[2]....
        /*0f9c*/ 	.word	0x00024030


	//   ....[3]....
        /*0fa0*/ 	.word	0x000240a0


	//   ....[4]....
        /*0fa4*/ 	.word	0x00024100


	//   ....[5]....
        /*0fa8*/ 	.word	0x00024170


	//   ....[6]....
        /*0fac*/ 	.word	0x00024230


	//   ....[7]....
        /*0fb0*/ 	.word	0x00024290


	//   ....[8]....
        /*0fb4*/ 	.word	0x00024350


	//   ....[9]....
        /*0fb8*/ 	.word	0x00024630


	//   ....[10]....
        /*0fbc*/ 	.word	0x00024720


	//   ....[11]....
        /*0fc0*/ 	.word	0x000247c0


	//   ....[12]....
        /*0fc4*/ 	.word	0x00024820


	//   ....[13]....
        /*0fc8*/ 	.word	0x00024910


	//   ....[14]....
        /*0fcc*/ 	.word	0x00024980


	//   ....[15]....
        /*0fd0*/ 	.word	0x00024a70


	//   ....[16]....
        /*0fd4*/ 	.word	0x00024ae0


	//   ....[17]....
        /*0fd8*/ 	.word	0x00024bd0


	//   ....[18]....
        /*0fdc*/ 	.word	0x00024c40


	//   ....[19]....
        /*0fe0*/ 	.word	0x00024d30


	//   ....[20]....
        /*0fe4*/ 	.word	0x00024da0


	//   ....[21]....
        /*0fe8*/ 	.word	0x00024e90


	//   ....[22]....
        /*0fec*/ 	.word	0x00024f00


	//   ....[23]....
        /*0ff0*/ 	.word	0x00024ff0


	//   ....[24]....
        /*0ff4*/ 	.word	0x00025060


	//   ....[25]....
        /*0ff8*/ 	.word	0x00025100


	//   ....[26]....
        /*0ffc*/ 	.word	0x000251f0


	//   ....[27]....
        /*1000*/ 	.word	0x00025260


	//   ....[28]....
        /*1004*/ 	.word	0x000252c0


	//   ....[29]....
        /*1008*/ 	.word	0x000253b0


	//   ....[30]....
        /*100c*/ 	.word	0x00025410


	//   ....[31]....
        /*1010*/ 	.word	0x00025510


	//   ....[32]....
        /*1014*/ 	.word	0x00025570


	//   ....[33]....
        /*1018*/ 	.word	0x00025670


	//   ....[34]....
        /*101c*/ 	.word	0x000256d0


	//   ....[35]....
        /*1020*/ 	.word	0x000257d0


	//   ....[36]....
        /*1024*/ 	.word	0x00025830


	//   ....[37]....
        /*1028*/ 	.word	0x00025930


	//   ....[38]....
        /*102c*/ 	.word	0x00025990


	//   ....[39]....
        /*1030*/ 	.word	0x00025a90


	//   ....[40]....
        /*1034*/ 	.word	0x00025af0


	//   ....[41]....
        /*1038*/ 	.word	0x00025ba0


	//   ....[42]....
        /*103c*/ 	.word	0x00025c60


	//   ....[43]....
        /*1040*/ 	.word	0x00025d40


	//   ....[44]....
        /*1044*/ 	.word	0x00025da0


	//   ....[45]....
        /*1048*/ 	.word	0x00025e80


	//   ....[46]....
        /*104c*/ 	.word	0x00025ee0


	//   ....[47]....
        /*1050*/ 	.word	0x00025fb0


	//   ....[48]....
        /*1054*/ 	.word	0x00026010


	//   ....[49]....
        /*1058*/ 	.word	0x000260d0


	//   ....[50]....
        /*105c*/ 	.word	0x00026210


	//   ....[51]....
        /*1060*/ 	.word	0x000262c0


	//   ....[52]....
        /*1064*/ 	.word	0x00026340


	//   ....[53]....
        /*1068*/ 	.word	0x00026400


	//   ....[54]....
        /*106c*/ 	.word	0x00026460


	//   ....[55]....
        /*1070*/ 	.word	0x00026510


	//   ....[56]....
        /*1074*/ 	.word	0x00026570


	//   ....[57]....
        /*1078*/ 	.word	0x00026620


	//   ....[58]....
        /*107c*/ 	.word	0x00026680


	//   ....[59]....
        /*1080*/ 	.word	0x00026730


	//   ....[60]....
        /*1084*/ 	.word	0x00026790


	//   ....[61]....
        /*1088*/ 	.word	0x00026840


	//   ....[62]....
        /*108c*/ 	.word	0x000268a0


	//   ....[63]....
        /*1090*/ 	.word	0x00026950


	//   ....[64]....
        /*1094*/ 	.word	0x000269b0


	//   ....[65]....
        /*1098*/ 	.word	0x00026a60


	//   ....[66]....
        /*109c*/ 	.word	0x00026b50


	//   ....[67]....
        /*10a0*/ 	.word	0x00026c00


	//   ....[68]....
        /*10a4*/ 	.word	0x00026c60


	//   ....[69]....
        /*10a8*/ 	.word	0x00026d20


	//   ....[70]....
        /*10ac*/ 	.word	0x00026d80


	//   ....[71]....
        /*10b0*/ 	.word	0x00026e40


	//   ....[72]....
        /*10b4*/ 	.word	0x00026ea0


	//   ....[73]....
        /*10b8*/ 	.word	0x00026f60


	//   ....[74]....
        /*10bc*/ 	.word	0x00026fc0


	//   ....[75]....
        /*10c0*/ 	.word	0x00027080


	//   ....[76]....
        /*10c4*/ 	.word	0x000270e0


	//   ....[77]....
        /*10c8*/ 	.word	0x000271a0


	//   ....[78]....
        /*10cc*/ 	.word	0x00027200


	//   ....[79]....
        /*10d0*/ 	.word	0x000272c0


	//   ....[80]....
        /*10d4*/ 	.word	0x00027320


	//   ....[81]....
        /*10d8*/ 	.word	0x000273d0


	//   ....[82]....
        /*10dc*/ 	.word	0x000274c0


	//   ....[83]....
        /*10e0*/ 	.word	0x00027570


	//   ....[84]....
        /*10e4*/ 	.word	0x000275e0


	//   ....[85]....
        /*10e8*/ 	.word	0x00027690


	//   ....[86]....
        /*10ec*/ 	.word	0x000276f0


	//   ....[87]....
        /*10f0*/ 	.word	0x000277a0


	//   ....[88]....
        /*10f4*/ 	.word	0x00027800


	//   ....[89]....
        /*10f8*/ 	.word	0x000278b0


	//   ....[90]....
        /*10fc*/ 	.word	0x00027910


	//   ....[91]....
        /*1100*/ 	.word	0x000279c0


	//   ....[92]....
        /*1104*/ 	.word	0x00027a20


	//   ....[93]....
        /*1108*/ 	.word	0x00027ad0


	//   ....[94]....
        /*110c*/ 	.word	0x00027b30


	//   ....[95]....
        /*1110*/ 	.word	0x00027be0


	//   ....[96]....
        /*1114*/ 	.word	0x00027c40


	//   ....[97]....
        /*1118*/ 	.word	0x00027ce0


	//   ....[98]....
        /*111c*/ 	.word	0x00027d70


	//   ....[99]....
        /*1120*/ 	.word	0x00027e10


	//   ....[100]....
        /*1124*/ 	.word	0x00027f80


	//   ....[101]....
        /*1128*/ 	.word	0x00027ff0


	//   ....[102]....
        /*112c*/ 	.word	0x00028060


	//   ....[103]....
        /*1130*/ 	.word	0x000280d0


	//   ....[104]....
        /*1134*/ 	.word	0x00028140


	//   ....[105]....
        /*1138*/ 	.word	0x000281c0


	//   ....[106]....
        /*113c*/ 	.word	0x00028240


	//   ....[107]....
        /*1140*/ 	.word	0x000282d0


	//   ....[108]....
        /*1144*/ 	.word	0x00028340


	//   ....[109]....
        /*1148*/ 	.word	0x000283b0


	//   ....[110]....
        /*114c*/ 	.word	0x00028420


	//   ....[111]....
        /*1150*/ 	.word	0x000284a0


	//   ....[112]....
        /*1154*/ 	.word	0x00028510


	//   ....[113]....
        /*1158*/ 	.word	0x000285c0


	//   ....[114]....
        /*115c*/ 	.word	0x00028610


	//   ....[115]....
        /*1160*/ 	.word	0x000286a0


	//   ....[116]....
        /*1164*/ 	.word	0x000287d0


	//----- nvinfo : EIATTR_REG_RECONFIG
	.align		4
.L_233:
        /*1168*/ 	.byte	0x01, 0x54
	.zero		2


	//----- nvinfo : EIATTR_SYSCALL_OFFSETS
	.align		4
        /*116c*/ 	.byte	0x04, 0x46
        /*116e*/ 	.short	(.L_235 - .L_234)


	//   ....[0]....
.L_234:
        /*1170*/ 	.word	0x00001e90


	//   ....[1]....
        /*1174*/ 	.word	0x00001fe0


	//   ....[2]....
        /*1178*/ 	.word	0x00006da0


	//   ....[3]....
        /*117c*/ 	.word	0x000070c0


	//   ....[4]....
        /*1180*/ 	.word	0x0001d7d0


	//   ....[5]....
        /*1184*/ 	.word	0x0001d920


	//   ....[6]....
        /*1188*/ 	.word	0x0001da10


	//   ....[7]....
        /*118c*/ 	.word	0x0001e970


	//----- nvinfo : EIATTR_MBARRIER_INSTR_OFFSETS
	.align		4
.L_235:
        /*1190*/ 	.byte	0x04, 0x39
        /*1192*/ 	.short	(.L_237 - .L_236)


	//   ....[0]....
.L_236:
        /*1194*/ 	.word	0x00000270
        /*1198*/ 	.word	0x000000ff
        /*119c*/ 	.word	0x00016800
        /*11a0*/ 	.short	0x0100
        /*11a2*/ 	.byte	0x08
	.zero		1


	//   ....[1]....
        /*11a4*/ 	.word	0x00000280
        /*11a8*/ 	.word	0x000000ff
        /*11ac*/ 	.word	0x00016820
        /*11b0*/ 	.short	0x0100
        /*11b2*/ 	.byte	0x08
	.zero		1


	//   ....[2]....
        /*11b4*/ 	.word	0x00000370
        /*11b8*/ 	.word	0x000000ff
        /*11bc*/ 	.word	0x00016830
        /*11c0*/ 	.short	0x0100
        /*11c2*/ 	.byte	0x08
	.zero		1


	//   ....[3]....
        /*11c4*/ 	.word	0x00000380
        /*11c8*/ 	.word	0x000000ff
        /*11cc*/ 	.word	0x00016840
        /*11d0*/ 	.short	0x0100
        /*11d2*/ 	.byte	0x08
	.zero		1


	//   ....[4]....
        /*11d4*/ 	.word	0x00000390
        /*11d8*/ 	.word	0x000000ff
        /*11dc*/ 	.word	0x00016838
        /*11e0*/ 	.short	0x0100
        /*11e2*/ 	.byte	0x08
	.zero		1


	//   ....[5]....
        /*11e4*/ 	.word	0x000003a0
        /*11e8*/ 	.word	0x000000ff
        /*11ec*/ 	.word	0x00016848
        /*11f0*/ 	.short	0x0100
        /*11f2*/ 	.byte	0x08
	.zero		1


	//   ....[6]....
        /*11f4*/ 	.word	0x000004d0
        /*11f8*/ 	.word	0x000000ff
        /*11fc*/ 	.word	0x00016850
        /*1200*/ 	.short	0x0100
        /*1202*/ 	.byte	0x08
	.zero		1


	//   ....[7]....
        /*1204*/ 	.word	0x000004e0
        /*1208*/ 	.word	0x000000ff
        /*120c*/ 	.word	0x00016860
        /*1210*/ 	.short	0x0100
        /*1212*/ 	.byte	0x08
	.zero		1


	//   ....[8]....
        /*1214*/ 	.word	0x000004f0
        /*1218*/ 	.word	0x000000ff
        /*121c*/ 	.word	0x00016858
        /*1220*/ 	.short	0x0100
        /*1222*/ 	.byte	0x08
	.zero		1


	//   ....[9]....
        /*1224*/ 	.word	0x00000500
        /*1228*/ 	.word	0x000000ff
        /*122c*/ 	.word	0x00016868
        /*1230*/ 	.short	0x0100
        /*1232*/ 	.byte	0x08
	.zero		1


	//   ....[10]....
        /*1234*/ 	.word	0x000005f0
        /*1238*/ 	.word	0x000000ff
        /*123c*/ 	.word	0x00016870
        /*1240*/ 	.short	0x0100
        /*1242*/ 	.byte	0x06
	.zero		1


	//   ....[11]....
        /*1244*/ 	.word	0x00000600
        /*1248*/ 	.word	0x000000ff
        /*124c*/ 	.word	0x00016880
        /*1250*/ 	.short	0x0100
        /*1252*/ 	.byte	0x06
	.zero		1


	//   ....[12]....
        /*1254*/ 	.word	0x00000610
        /*1258*/ 	.word	0x000000ff
        /*125c*/ 	.word	0x00016878
        /*1260*/ 	.short	0x0100
        /*1262*/ 	.byte	0x06
	.zero		1


	//   ....[13]....
        /*1264*/ 	.word	0x00000620
        /*1268*/ 	.word	0x000000ff
        /*126c*/ 	.word	0x00016888
        /*1270*/ 	.short	0x0100
        /*1272*/ 	.byte	0x06
	.zero		1


	//   ....[14]....
        /*1274*/ 	.word	0x00000750
        /*1278*/ 	.word	0x000000ff
        /*127c*/ 	.word	0x00016890
        /*1280*/ 	.short	0x0100
        /*1282*/ 	.byte	0x08
	.zero		1


	//   ....[15]....
        /*1284*/ 	.word	0x00000760
        /*1288*/ 	.word	0x000000ff
        /*128c*/ 	.word	0x000168a0
        /*1290*/ 	.short	0x0100
        /*1292*/ 	.byte	0x08
	.zero		1


	//   ....[16]....
        /*1294*/ 	.word	0x00000770
        /*1298*/ 	.word	0x000000ff
        /*129c*/ 	.word	0x00016898
        /*12a0*/ 	.short	0x0100
        /*12a2*/ 	.byte	0x08
	.zero		1


	//   ....[17]....
        /*12a4*/ 	.word	0x00000780
        /*12a8*/ 	.word	0x000000ff
        /*12ac*/ 	.word	0x000168a8
        /*12b0*/ 	.short	0x0100
        /*12b2*/ 	.byte	0x08
	.zero		1


	//   ....[18]....
        /*12b4*/ 	.word	0x000008b0
        /*12b8*/ 	.word	0x000000ff
        /*12bc*/ 	.word	0x000168b0
        /*12c0*/ 	.short	0x0100
        /*12c2*/ 	.byte	0x08
	.zero		1


	//   ....[19]....
        /*12c4*/ 	.word	0x000008c0
        /*12c8*/ 	.word	0x000000ff
        /*12cc*/ 	.word	0x000168c0
        /*12d0*/ 	.short	0x0100
        /*12d2*/ 	.byte	0x08
	.zero		1


	//   ....[20]....
        /*12d4*/ 	.word	0x000008d0
        /*12d8*/ 	.word	0x000000ff
        /*12dc*/ 	.word	0x000168b8
        /*12e0*/ 	.short	0x0100
        /*12e2*/ 	.byte	0x08
	.zero		1


	//   ....[21]....
        /*12e4*/ 	.word	0x000008e0
        /*12e8*/ 	.word	0x000000ff
        /*12ec*/ 	.word	0x000168c8
        /*12f0*/ 	.short	0x0100
        /*12f2*/ 	.byte	0x08
	.zero		1


	//   ....[22]....
        /*12f4*/ 	.word	0x000031a0
        /*12f8*/ 	.word	0x00000045
        /*12fc*/ 	.word	0x00016890
        /*1300*/ 	.short	0x010a
        /*1302*/ 	.byte	0x3f
	.zero		1


	//   ....[23]....
        /*1304*/ 	.word	0x00004710
        /*1308*/ 	.word	0x00000045
        /*130c*/ 	.word	0x00016890
        /*1310*/ 	.short	0x010a
        /*1312*/ 	.byte	0x3f
	.zero		1


	//   ....[24]....
        /*1314*/ 	.word	0x00005850
        /*1318*/ 	.word	0x00000045
        /*131c*/ 	.word	0x00016890
        /*1320*/ 	.short	0x010a
        /*1322*/ 	.byte	0x3f
	.zero		1


	//   ....[25]....
        /*1324*/ 	.word	0x00005d60
        /*1328*/ 	.word	0x00000008
        /*132c*/ 	.word	0x00000000
        /*1330*/ 	.short	0x0101
        /*1332*/ 	.byte	0x3f
	.zero		1


	//   ....[26]....
        /*1334*/ 	.word	0x00005da0
        /*1338*/ 	.word	0x00000045
        /*133c*/ 	.word	0x000168b0
        /*1340*/ 	.short	0x010a
        /*1342*/ 	.byte	0x3f
	.zero		1


	//   ....[27]....
        /*1344*/ 	.word	0x00006230
        /*1348*/ 	.word	0x00000045
        /*134c*/ 	.word	0x00000000
        /*1350*/ 	.short	0x0101
        /*1352*/ 	.byte	0x3f
	.zero		1


	//   ....[28]....
        /*1354*/ 	.word	0x00006e40
        /*1358*/ 	.word	0x00000002
        /*135c*/ 	.word	0x00016800
        /*1360*/ 	.short	0x010a
        /*1362*/ 	.byte	0x3f
	.zero		1


	//   ....[29]....
        /*1364*/ 	.word	0x00006e90
        /*1368*/ 	.word	0x00000002
        /*136c*/ 	.word	0x00016800
        /*1370*/ 	.short	0x010a
        /*1372*/ 	.byte	0x3f
	.zero		1


	//   ....[30]....
        /*1374*/ 	.word	0x00007ad0
        /*1378*/ 	.word	0x00000002
        /*137c*/ 	.word	0x00016800
        /*1380*/ 	.short	0x010a
        /*1382*/ 	.byte	0x3f
	.zero		1


	//   ....[31]....
        /*1384*/ 	.word	0x000090f0
        /*1388*/ 	.word	0x00000002
        /*138c*/ 	.word	0x00016800
        /*1390*/ 	.short	0x010a
        /*1392*/ 	.byte	0x3f
	.zero		1


	//   ....[32]....
        /*1394*/ 	.word	0x0000a0d0
        /*1398*/ 	.word	0x00000000
        /*139c*/ 	.word	0x00016830
        /*13a0*/ 	.short	0x010a
        /*13a2*/ 	.byte	0x3f
	.zero		1


	//   ....[33]....
        /*13a4*/ 	.word	0x0000a180
        /*13a8*/ 	.word	0x00000000
        /*13ac*/ 	.word	0x00016830
        /*13b0*/ 	.short	0x010a
        /*13b2*/ 	.byte	0x3f
	.zero		1


	//   ....[34]....
        /*13b4*/ 	.word	0x0000ab20
        /*13b8*/ 	.word	0x00000004
        /*13bc*/ 	.word	0x00000000
        /*13c0*/ 	.short	0x0101
        /*13c2*/ 	.byte	0x3f
	.zero		1


	//   ....[35]....
        /*13c4*/ 	.word	0x0000dc20
        /*13c8*/ 	.word	0x00000009
        /*13cc*/ 	.word	0x00016830
        /*13d0*/ 	.short	0x010a
        /*13d2*/ 	.byte	0x3f
	.zero		1


	//   ....[36]....
        /*13d4*/ 	.word	0x0000dc70
        /*13d8*/ 	.word	0x00000009
        /*13dc*/ 	.word	0x00016830
        /*13e0*/ 	.short	0x010a
        /*13e2*/ 	.byte	0x3f
	.zero		1


	//   ....[37]....
        /*13e4*/ 	.word	0x0000df90
        /*13e8*/ 	.word	0x00000009
        /*13ec*/ 	.word	0x00016850
        /*13f0*/ 	.short	0x010a
        /*13f2*/ 	.byte	0x3f
	.zero		1


	//   ....[38]....
        /*13f4*/ 	.word	0x0000dfd0
        /*13f8*/ 	.word	0x00000009
        /*13fc*/ 	.word	0x00016850
        /*1400*/ 	.short	0x010a
        /*1402*/ 	.byte	0x3f
	.zero		1


	//   ....[39]....
        /*1404*/ 	.word	0x0000eb00
        /*1408*/ 	.word	0x00000038
        /*140c*/ 	.word	0x00000000
        /*1410*/ 	.short	0x0101
        /*1412*/ 	.byte	0x3f
	.zero		1


	//   ....[40]....
        /*1414*/ 	.word	0x00010f20
        /*1418*/ 	.word	0x00000013
        /*141c*/ 	.word	0x00000000
        /*1420*/ 	.short	0x0101
        /*1422*/ 	.byte	0x3f
	.zero		1


	//   ....[41]....
        /*1424*/ 	.word	0x00011720
        /*1428*/ 	.word	0x00000009
        /*142c*/ 	.word	0x00016830
        /*1430*/ 	.short	0x010a
        /*1432*/ 	.byte	0x3f
	.zero		1


	//   ....[42]....
        /*1434*/ 	.word	0x00011770
        /*1438*/ 	.word	0x00000009
        /*143c*/ 	.word	0x00016830
        /*1440*/ 	.short	0x010a
        /*1442*/ 	.byte	0x3f
	.zero		1


	//   ....[43]....
        /*1444*/ 	.word	0x00011ac0
        /*1448*/ 	.word	0x00000009
        /*144c*/ 	.word	0x00016850
        /*1450*/ 	.short	0x010a
        /*1452*/ 	.byte	0x3f
	.zero		1


	//   ....[44]....
        /*1454*/ 	.word	0x00011b00
        /*1458*/ 	.word	0x00000009
        /*145c*/ 	.word	0x00016850
        /*1460*/ 	.short	0x010a
        /*1462*/ 	.byte	0x3f
	.zero		1


	//   ....[45]....
        /*1464*/ 	.word	0x00012060
        /*1468*/ 	.word	0x0000000c
        /*146c*/ 	.word	0x00000000
        /*1470*/ 	.short	0x0101
        /*1472*/ 	.byte	0x3f
	.zero		1


	//   ....[46]....
        /*1474*/ 	.word	0x000139d0
        /*1478*/ 	.word	0x0000000f
        /*147c*/ 	.word	0x00000000
        /*1480*/ 	.short	0x0101
        /*1482*/ 	.byte	0x3f
	.zero		1


	//   ....[47]....
        /*1484*/ 	.word	0x00013f00
        /*1488*/ 	.word	0x00000009
        /*148c*/ 	.word	0x00016830
        /*1490*/ 	.short	0x010a
        /*1492*/ 	.byte	0x3f
	.zero		1


	//   ....[48]....
        /*1494*/ 	.word	0x00013f50
        /*1498*/ 	.word	0x00000009
        /*149c*/ 	.word	0x00016830
        /*14a0*/ 	.short	0x010a
        /*14a2*/ 	.byte	0x3f
	.zero		1


	//   ....[49]....
        /*14a4*/ 	.word	0x000142a0
        /*14a8*/ 	.word	0x00000009
        /*14ac*/ 	.word	0x00016850
        /*14b0*/ 	.short	0x010a
        /*14b2*/ 	.byte	0x3f
	.zero		1


	//   ....[50]....
        /*14b4*/ 	.word	0x000142e0
        /*14b8*/ 	.word	0x00000009
        /*14bc*/ 	.word	0x00016850
        /*14c0*/ 	.short	0x010a
        /*14c2*/ 	.byte	0x3f
	.zero		1


	//   ....[51]....
        /*14c4*/ 	.word	0x000148b0
        /*14c8*/ 	.word	0x00000036
        /*14cc*/ 	.word	0x00000000
        /*14d0*/ 	.short	0x0101
        /*14d2*/ 	.byte	0x3f
	.zero		1


	//   ....[52]....
        /*14d4*/ 	.word	0x00017230
        /*14d8*/ 	.word	0x0000000f
        /*14dc*/ 	.word	0x00000000
        /*14e0*/ 	.short	0x0101
        /*14e2*/ 	.byte	0x3f
	.zero		1


	//   ....[53]....
        /*14e4*/ 	.word	0x00017680
        /*14e8*/ 	.word	0x0000000b
        /*14ec*/ 	.word	0x00016850
        /*14f0*/ 	.short	0x010a
        /*14f2*/ 	.byte	0x3f
	.zero		1


	//   ....[54]....
        /*14f4*/ 	.word	0x000176f0
        /*14f8*/ 	.word	0x0000000b
        /*14fc*/ 	.word	0x00016850
        /*1500*/ 	.short	0x010a
        /*1502*/ 	.byte	0x3f
	.zero		1


	//   ....[55]....
        /*1504*/ 	.word	0x00017d10
        /*1508*/ 	.word	0x00000002
        /*150c*/ 	.word	0x00000000
        /*1510*/ 	.short	0x0101
        /*1512*/ 	.byte	0x3f
	.zero		1


	//   ....[56]....
        /*1514*/ 	.word	0x00018d50
        /*1518*/ 	.word	0x00000000
        /*151c*/ 	.word	0x00000000
        /*1520*/ 	.short	0x0101
        /*1522*/ 	.byte	0x3f
	.zero		1


	//   ....[57]....
        /*1524*/ 	.word	0x00019370
        /*1528*/ 	.word	0x00000008
        /*152c*/ 	.word	0x00000000
        /*1530*/ 	.short	0x0101
        /*1532*/ 	.byte	0x3f
	.zero		1


	//   ....[58]....
        /*1534*/ 	.word	0x0001c340
        /*1538*/ 	.word	0x00000010
        /*153c*/ 	.word	0x00016820
        /*1540*/ 	.short	0x010a
        /*1542*/ 	.byte	0x3f
	.zero		1


	//   ....[59]....
        /*1544*/ 	.word	0x0001c400
        /*1548*/ 	.word	0x00000005
        /*154c*/ 	.word	0x000168a0
        /*1550*/ 	.short	0x010a
        /*1552*/ 	.byte	0x3f
	.zero		1


	//   ....[60]....
        /*1554*/ 	.word	0x0001c640
        /*1558*/ 	.word	0x00000005
        /*155c*/ 	.word	0x000168c0
        /*1560*/ 	.short	0x010a
        /*1562*/ 	.byte	0x3f
	.zero		1


	//   ....[61]....
        /*1564*/ 	.word	0x0001c9d0
        /*1568*/ 	.word	0x00000005
        /*156c*/ 	.word	0x000168a0
        /*1570*/ 	.short	0x010a
        /*1572*/ 	.byte	0x3f
	.zero		1


	//   ....[62]....
        /*1574*/ 	.word	0x0001cbf0
        /*1578*/ 	.word	0x00000005
        /*157c*/ 	.word	0x000168c0
        /*1580*/ 	.short	0x010a
        /*1582*/ 	.byte	0x3f
	.zero		1


	//   ....[63]....
        /*1584*/ 	.word	0x0001dec0
        /*1588*/ 	.word	0x00000003
        /*158c*/ 	.word	0x00016840
        /*1590*/ 	.short	0x010a
        /*1592*/ 	.byte	0x3f
	.zero		1


	//   ....[64]....
        /*1594*/ 	.word	0x0001e650
        /*1598*/ 	.word	0x00000003
        /*159c*/ 	.word	0x00016830
        /*15a0*/ 	.short	0x0107
        /*15a2*/ 	.byte	0x3f
	.zero		1


	//   ....[65]....
        /*15a4*/ 	.word	0x0001e720
        /*15a8*/ 	.word	0x00000003
        /*15ac*/ 	.word	0x00016830
        /*15b0*/ 	.short	0x0101
        /*15b2*/ 	.byte	0x3f
	.zero		1


	//   ....[66]....
        /*15b4*/ 	.word	0x0001f570
        /*15b8*/ 	.word	0x00000010
        /*15bc*/ 	.word	0x00016800
        /*15c0*/ 	.short	0x0107
        /*15c2*/ 	.byte	0x3f
	.zero		1


	//   ....[67]....
        /*15c4*/ 	.word	0x0001f660
        /*15c8*/ 	.word	0x00000010
        /*15cc*/ 	.word	0x00016800
        /*15d0*/ 	.short	0x0101
        /*15d2*/ 	.byte	0x3f
	.zero		1


	//   ....[68]....
        /*15d4*/ 	.word	0x0001f680
        /*15d8*/ 	.word	0x00000010
        /*15dc*/ 	.word	0x00016820
        /*15e0*/ 	.short	0x010a
        /*15e2*/ 	.byte	0x3f
	.zero		1


	//   ....[69]....
        /*15e4*/ 	.word	0x0001fa60
        /*15e8*/ 	.word	0x00000005
        /*15ec*/ 	.word	0x00016840
        /*15f0*/ 	.short	0x010a
        /*15f2*/ 	.byte	0x3f
	.zero		1


	//   ....[70]....
        /*15f4*/ 	.word	0x0001ff70
        /*15f8*/ 	.word	0x00000005
        /*15fc*/ 	.word	0x00016830
        /*1600*/ 	.short	0x0107
        /*1602*/ 	.byte	0x3f
	.zero		1


	//   ....[71]....
        /*1604*/ 	.word	0x00020030
        /*1608*/ 	.word	0x00000005
        /*160c*/ 	.word	0x00016830
        /*1610*/ 	.short	0x0101
        /*1612*/ 	.byte	0x3f
	.zero		1


	//   ....[72]....
        /*1614*/ 	.word	0x00020090
        /*1618*/ 	.word	0x00000005
        /*161c*/ 	.word	0x00016860
        /*1620*/ 	.short	0x010a
        /*1622*/ 	.byte	0x3f
	.zero		1


	//   ....[73]....
        /*1624*/ 	.word	0x00020560
        /*1628*/ 	.word	0x00000005
        /*162c*/ 	.word	0x00016850
        /*1630*/ 	.short	0x0107
        /*1632*/ 	.byte	0x3f
	.zero		1


	//   ....[74]....
        /*1634*/ 	.word	0x000206e0
        /*1638*/ 	.word	0x00000005
        /*163c*/ 	.word	0x00016850
        /*1640*/ 	.short	0x0101
        /*1642*/ 	.byte	0x3f
	.zero		1


	//   ....[75]....
        /*1644*/ 	.word	0x00020910
        /*1648*/ 	.word	0x00000000
        /*164c*/ 	.word	0x00016860
        /*1650*/ 	.short	0x010a
        /*1652*/ 	.byte	0x3f
	.zero		1


	//   ....[76]....
        /*1654*/ 	.word	0x00020db0
        /*1658*/ 	.word	0x00000000
        /*165c*/ 	.word	0x00016850
        /*1660*/ 	.short	0x0107
        /*1662*/ 	.byte	0x3f
	.zero		1


	//   ....[77]....
        /*1664*/ 	.word	0x00020e90
        /*1668*/ 	.word	0x00000000
        /*166c*/ 	.word	0x00016850
        /*1670*/ 	.short	0x0101
        /*1672*/ 	.byte	0x3f
	.zero		1


	//   ....[78]....
        /*1674*/ 	.word	0x00021ff0
        /*1678*/ 	.word	0x00000005
        /*167c*/ 	.word	0x00016820
        /*1680*/ 	.short	0x010a
        /*1682*/ 	.byte	0x3f
	.zero		1


	//   ....[79]....
        /*1684*/ 	.word	0x00022190
        /*1688*/ 	.word	0x00000003
        /*168c*/ 	.word	0x00016840
        /*1690*/ 	.short	0x010a
        /*1692*/ 	.byte	0x3f
	.zero		1


	//   ....[80]....
        /*1694*/ 	.word	0x00022220
        /*1698*/ 	.word	0x00000005
        /*169c*/ 	.word	0x00016840
        /*16a0*/ 	.short	0x010a
        /*16a2*/ 	.byte	0x3f
	.zero		1


	//   ....[81]....
        /*16a4*/ 	.word	0x00022260
        /*16a8*/ 	.word	0x00000003
        /*16ac*/ 	.word	0x00016860
        /*16b0*/ 	.short	0x010a
        /*16b2*/ 	.byte	0x3f
	.zero		1


	//   ....[82]....
        /*16b4*/ 	.word	0x000222a0
        /*16b8*/ 	.word	0x00000005
        /*16bc*/ 	.word	0x00016860
        /*16c0*/ 	.short	0x010a
        /*16c2*/ 	.byte	0x3f
	.zero		1


	//   ....[83]....
        /*16c4*/ 	.word	0x00022300
        /*16c8*/ 	.word	0x00000045
        /*16cc*/ 	.word	0x00016890
        /*16d0*/ 	.short	0x010a
        /*16d2*/ 	.byte	0x3f
	.zero		1


	//   ....[84]....
        /*16d4*/ 	.word	0x00022590
        /*16d8*/ 	.word	0x00000045
        /*16dc*/ 	.word	0x00016890
        /*16e0*/ 	.short	0x010a
        /*16e2*/ 	.byte	0x3f
	.zero		1


	//   ....[85]....
        /*16e4*/ 	.word	0x00022840
        /*16e8*/ 	.word	0x00000045
        /*16ec*/ 	.word	0x00016890
        /*16f0*/ 	.short	0x010a
        /*16f2*/ 	.byte	0x3f
	.zero		1


	//   ....[86]....
        /*16f4*/ 	.word	0x00022af0
        /*16f8*/ 	.word	0x00000045
        /*16fc*/ 	.word	0x000168b0
        /*1700*/ 	.short	0x010a
        /*1702*/ 	.byte	0x3f
	.zero		1


	//   ....[87]....
        /*1704*/ 	.word	0x00022fc0
        /*1708*/ 	.word	0x00000002
        /*170c*/ 	.word	0x00016800
        /*1710*/ 	.short	0x010a
        /*1712*/ 	.byte	0x3f
	.zero		1


	//   ....[88]....
        /*1714*/ 	.word	0x000235e0
        /*1718*/ 	.word	0x00000002
        /*171c*/ 	.word	0x00016800
        /*1720*/ 	.short	0x010a
        /*1722*/ 	.byte	0x3f
	.zero		1


	//   ....[89]....
        /*1724*/ 	.word	0x00023630
        /*1728*/ 	.word	0x00000000
        /*172c*/ 	.word	0x00016830
        /*1730*/ 	.short	0x010a
        /*1732*/ 	.byte	0x3f
	.zero		1


	//   ....[90]....
        /*1734*/ 	.word	0x00023680
        /*1738*/ 	.word	0x00000009
        /*173c*/ 	.word	0x00016830
        /*1740*/ 	.short	0x010a
        /*1742*/ 	.byte	0x3f
	.zero		1


	//   ....[91]....
        /*1744*/ 	.word	0x000236d0
        /*1748*/ 	.word	0x00000009
        /*174c*/ 	.word	0x00016850
        /*1750*/ 	.short	0x010a
        /*1752*/ 	.byte	0x3f
	.zero		1


	//   ....[92]....
        /*1754*/ 	.word	0x00023720
        /*1758*/ 	.word	0x00000009
        /*175c*/ 	.word	0x00016830
        /*1760*/ 	.short	0x010a
        /*1762*/ 	.byte	0x3f
	.zero		1


	//   ....[93]....
        /*1764*/ 	.word	0x00023770
        /*1768*/ 	.word	0x00000009
        /*176c*/ 	.word	0x00016850
        /*1770*/ 	.short	0x010a
        /*1772*/ 	.byte	0x3f
	.zero		1


	//   ....[94]....
        /*1774*/ 	.word	0x000237c0
        /*1778*/ 	.word	0x00000009
        /*177c*/ 	.word	0x00016830
        /*1780*/ 	.short	0x010a
        /*1782*/ 	.byte	0x3f
	.zero		1


	//   ....[95]....
        /*1784*/ 	.word	0x00023810
        /*1788*/ 	.word	0x00000009
        /*178c*/ 	.word	0x00016850
        /*1790*/ 	.short	0x010a
        /*1792*/ 	.byte	0x3f
	.zero		1


	//   ....[96]....
        /*1794*/ 	.word	0x00023860
        /*1798*/ 	.word	0x0000000b
        /*179c*/ 	.word	0x00016850
        /*17a0*/ 	.short	0x010a
        /*17a2*/ 	.byte	0x3f
	.zero		1


	//   ....[97]....
        /*17a4*/ 	.word	0x00024410
        /*17a8*/ 	.word	0x00000010
        /*17ac*/ 	.word	0x00016820
        /*17b0*/ 	.short	0x010a
        /*17b2*/ 	.byte	0x3f
	.zero		1


	//   ....[98]....
        /*17b4*/ 	.word	0x00024460
        /*17b8*/ 	.word	0x00000005
        /*17bc*/ 	.word	0x000168a0
        /*17c0*/ 	.short	0x010a
        /*17c2*/ 	.byte	0x3f
	.zero		1


	//   ....[99]....
        /*17c4*/ 	.word	0x000244b0
        /*17c8*/ 	.word	0x00000005
        /*17cc*/ 	.word	0x000168c0
        /*17d0*/ 	.short	0x010a
        /*17d2*/ 	.byte	0x3f
	.zero		1


	//   ....[100]....
        /*17d4*/ 	.word	0x00024500
        /*17d8*/ 	.word	0x00000005
        /*17dc*/ 	.word	0x000168a0
        /*17e0*/ 	.short	0x010a
        /*17e2*/ 	.byte	0x3f
	.zero		1


	//   ....[101]....
        /*17e4*/ 	.word	0x00024550
        /*17e8*/ 	.word	0x00000005
        /*17ec*/ 	.word	0x000168c0
        /*17f0*/ 	.short	0x010a
        /*17f2*/ 	.byte	0x3f
	.zero		1


	//   ....[102]....
        /*17f4*/ 	.word	0x00024670
        /*17f8*/ 	.word	0x00000003
        /*17fc*/ 	.word	0x00016840
        /*1800*/ 	.short	0x010a
        /*1802*/ 	.byte	0x3f
	.zero		1


	//   ....[103]....
        /*1804*/ 	.word	0x00026110
        /*1808*/ 	.word	0x00000010
        /*180c*/ 	.word	0x00016820
        /*1810*/ 	.short	0x010a
        /*1812*/ 	.byte	0x3f
	.zero		1


	//   ....[104]....
        /*1814*/ 	.word	0x00026160
        /*1818*/ 	.word	0x00000005
        /*181c*/ 	.word	0x00016840
        /*1820*/ 	.short	0x010a
        /*1822*/ 	.byte	0x3f
	.zero		1


	//   ....[105]....
        /*1824*/ 	.word	0x00026aa0
        /*1828*/ 	.word	0x00000005
        /*182c*/ 	.word	0x00016860
        /*1830*/ 	.short	0x010a
        /*1832*/ 	.byte	0x3f
	.zero		1


	//   ....[106]....
        /*1834*/ 	.word	0x00027410
        /*1838*/ 	.word	0x00000000
        /*183c*/ 	.word	0x00016860
        /*1840*/ 	.short	0x010a
        /*1842*/ 	.byte	0x3f
	.zero		1


	//   ....[107]....
        /*1844*/ 	.word	0x000286f0
        /*1848*/ 	.word	0x00000005
        /*184c*/ 	.word	0x00016820
        /*1850*/ 	.short	0x010a
        /*1852*/ 	.byte	0x3f
	.zero		1


	//   ....[108]....
        /*1854*/ 	.word	0x00028890
        /*1858*/ 	.word	0x00000003
        /*185c*/ 	.word	0x00016840
        /*1860*/ 	.short	0x010a
        /*1862*/ 	.byte	0x3f
	.zero		1


	//   ....[109]....
        /*1864*/ 	.word	0x000288e0
        /*1868*/ 	.word	0x00000005
        /*186c*/ 	.word	0x00016840
        /*1870*/ 	.short	0x010a
        /*1872*/ 	.byte	0x3f
	.zero		1


	//   ....[110]....
        /*1874*/ 	.word	0x00028930
        /*1878*/ 	.word	0x00000003
        /*187c*/ 	.word	0x00016860
        /*1880*/ 	.short	0x010a
        /*1882*/ 	.byte	0x3f
	.zero		1


	//----- nvinfo : EIATTR_NUM_MBARRIERS
	.align		4
.L_237:
        /*1884*/ 	.byte	0x03, 0x38
        /*1886*/ 	.short	0x0016


	//----- nvinfo : EIATTR_EXIT_INSTR_OFFSETS
	.align		4
        /*1888*/ 	.byte	0x04, 0x1c
        /*188a*/ 	.short	(.L_239 - .L_238)


	//   ....[0]....
.L_238:
        /*188c*/ 	.word	0x000222f0


	//----- nvinfo : EIATTR_MAX_THREADS
	.align		4
.L_239:
        /*1890*/ 	.byte	0x04, 0x05
        /*1892*/ 	.short	(.L_241 - .L_240)
.L_240:
        /*1894*/ 	.word	0x00000200
        /*1898*/ 	.word	0x00000001
        /*189c*/ 	.word	0x00000001


	//----- nvinfo : EIATTR_CRS_STACK_SIZE
	.align		4
.L_241:
        /*18a0*/ 	.byte	0x04, 0x1e
        /*18a2*/ 	.short	(.L_243 - .L_242)
.L_242:
        /*18a4*/ 	.word	0x00000000


	//----- nvinfo : EIATTR_CBANK_PARAM_SIZE
	.align		4
.L_243:
        /*18a8*/ 	.byte	0x03, 0x19
        /*18aa*/ 	.short	0x0af0


	//----- nvinfo : EIATTR_PARAM_CBANK
	.align		4
        /*18ac*/ 	.byte	0x04, 0x0a
        /*18ae*/ 	.short	(.L_245 - .L_244)
	.align		4
.L_244:
        /*18b0*/ 	.word	index@(.nv.constant0._ZN7cutlass13device_kernelIN5flash11enable_sm90INS1_16FlashAttnFwdSm90INS1_25CollectiveMainloopFwdSm90ILi2EN4cute5tupleIJNS5_1CILi1EEES8_S8_EEENS6_IJNS7_ILi192EEENS7_ILi128EEENS7_ILi64EEEEEELi64ENS_10bfloat16_tEfNS_4arch4Sm90ELb0ELb1ELb1ELb1ELb1ELb1ELb0ELb1ELb1ELb1ELb1ELb0EEENS1_21CollectiveEpilogueFwdINS6_IJSA_SC_SB_EEES9_SE_SG_Li384ELb1ELb1ELb1ELb0EEENS1_36VarlenDynamicPersistentTileSchedulerILi192ELi128ELi384ELi128ELb1ELb1ELb1ELb1ELb0ELb1EEEEEEEEEvNT_6ParamsE)
        /*18b4*/ 	.short	0x0210
        /*18b6*/ 	.short	0x0af0


	//----- nvinfo : EIATTR_SW_WAR
	.align		4
.L_245:
        /*18b8*/ 	.byte	0x04, 0x36
        /*18ba*/ 	.short	(.L_247 - .L_246)
.L_246:
        /*18bc*/ 	.word	0x00000008
.L_247:


//--------------------- .nv.info._ZN7cutlass13device_kernelIN5flash11enable_sm90INS1_16FlashAttnFwdSm90INS1_25CollectiveMainloopFwdSm90ILi2EN4cute5tupleIJNS5_1CILi1EEES8_S8_EEENS6_IJNS7_ILi192EEENS7_ILi128EEENS7_ILi64EEEEEELi64ENS_10bfloat16_tEfNS_4arch4Sm90ELb1ELb0ELb1ELb0ELb1ELb0ELb0ELb1ELb1ELb1ELb1ELb0EEENS1_21CollectiveEpilogueFwdINS6_IJSA_SC_SB_EEES9_SE_SG_Li384ELb0ELb1ELb1ELb0EEENS1_19SingleTileSchedulerILb0ELb1ELb1ELi192EEEEEEEEEvNT_6ParamsE --------------------------
	.section	.nv.info._ZN7cutlass13device_kernelIN5flash11enable_sm90INS1_16FlashAttnFwdSm90INS1_25CollectiveMainloopFwdSm90ILi2EN4cute5tupleIJNS5_1CILi1EEES8_S8_EEENS6_IJNS7_ILi192EEENS7_ILi128EEENS7_ILi64EEEEEELi64ENS_10bfloat16_tEfNS_4arch4Sm90ELb1ELb0ELb1ELb0ELb1ELb0ELb0ELb1ELb1ELb1ELb1ELb0EEENS1_21CollectiveEpilogueFwdINS6_IJSA_SC_SB_EEES9_SE_SG_Li384ELb0ELb1ELb1ELb0EEENS1_19SingleTileSchedulerILb0ELb1ELb1ELi192EEEEEEEEEvNT_6ParamsE,"",@"SHT_CUDA_INFO"
	.sectionflags	@""
	.align	4


	//----- nvinfo : EIATTR_CUDA_API_VERSION
	.align		4
        /*0000*/ 	.byte	0x04, 0x37
        /*0002*/ 	.short	(.L_249 - .L_248)
.L_248:
        /*0004*/ 	.word	0x00000082


	//----- nvinfo : EIATTR_KPARAM_INFO
	.align		4
.L_249:
        /*0008*/ 	.byte	0x04, 0x17
        /*000a*/ 	.short	(.L_251 - .L_250)
.L_250:
        /*000c*/ 	.word	0x00000000
        /*0010*/ 	.short	0x0000
        /*0012*/ 	.short	0x0070
        /*0014*/ 	.byte	0x00, 0xf0, 0x01, 0x28


	//----- nvinfo : EIATTR_SPARSE_MMA_MASK
	.align		4
.L_251:
        /*0018*/ 	.byte	0x03, 0x50
        /*001a*/ 	.short	0x0000


	//----- nvinfo : EIATTR_MAXREG_COUNT
	.align		4
        /*001c*/ 	.byte	0x03, 0x1b
        /*001e*/ 	.short	0x0080


	//----- nvinfo : EIATTR_NUM_BARRIERS
	.align		4
        /*0020*/ 	.byte	0x02, 0x4c
        /*0022*/ 	.byte	0x10
	.zero		1


	//----- nvinfo : EIATTR_EXTERNS
	.align		4
        /*0024*/ 	.byte	0x04, 0x0f
        /*0026*/ 	.short	(.L_253 - .L_252)


	//   ....[0]....
	.align		4
.L_252:
        /*0028*/ 	.word	index@(__assertfail)


	//----- nvinfo : EIATTR_ANNOTATIONS
	.align		4
.L_253:
        /*002c*/ 	.byte	0x04, 0x55
        /*002e*/ 	.short	(.L_255 - .L_254)


	//   ....[0]....
.L_254:
        /*0030*/ 	.word	0x00000001
        /*0034*/ 	.byte	0x80, 0xbe, 0x00, 0x00, 0x01, 0x00, 0x00, 0x00, 0x20, 0xd4, 0x00, 0x00


	//----- nvinfo : EIATTR_MERCURY_ISA_VERSION
	.align		4
.L_255:
        /*0040*/ 	.byte	0x03, 0x5f
        /*0042*/ 	.short	0x0101


	//----- nvinfo : EIATTR_INT_WARP_WIDE_INSTR_OFFSETS
	.align		4
        /*0044*/ 	.byte	0x04, 0x31
        /*0046*/ 	.short	(.L_257 - .L_256)


	//   ....[0]....
.L_256:
        /*0048*/ 	.word	0x000000c0


	//   ....[1]....
        /*004c*/ 	.word	0x000000d0


	//   ....[2]....
        /*0050*/ 	.word	0x00000170


	//----- nvinfo : EIATTR_COOP_GROUP_MASK_REGIDS
	.align		4
.L_257:
        /*0054*/ 	.byte	0x04, 0x29
        /*0056*/ 	.short	(.L_259 - .L_258)


	//   ....[0]....
.L_258:
        /*0058*/ 	.word	0xffffffff


	//   ....[1]....
        /*005c*/ 	.word	0xffffffff


	//   ....[2]....
        /*0060*/ 	.word	0xffffffff


	//   ....[3]....
        /*0064*/ 	.word	0xffffffff


	//   ....[4]....
        /*0068*/ 	.word	0xffffffff


	//   ....[5]....
        /*006c*/ 	.word	0xffffffff


	//   ....[6]....
        /*0070*/ 	.word	0xffffffff


	//   ....[7]....
        /*0074*/ 	.word	0xffffffff


	//   ....[8]....
        /*0078*/ 	.word	0xffffffff


	//   ....[9]....
        /*007c*/ 	.word	0xffffffff


	//   ....[10]....
        /*0080*/ 	.word	0xffffffff


	//   ....[11]....
        /*0084*/ 	.word	0xffffffff


	//   ....[12]....
        /*0088*/ 	.word	0xffffffff


	//   ....[13]....
        /*008c*/ 	.word	0xffffffff


	//   ....[14]....
        /*0090*/ 	.word	0xffffffff


	//   ....[15]....
        /*0094*/ 	.word	0xffffffff


	//   ....[16]....
        /*0098*/ 	.word	0xffffffff


	//   ....[17]....
        /*009c*/ 	.word	0xffffffff


	//   ....[18]....
        /*00a0*/ 	.word	0xffffffff


	//   ....[19]....
        /*00a4*/ 	.word	0xffffffff


	//   ....[20]....
        /*00a8*/ 	.word	0xffffffff


	//   ....[21]....
        /*00ac*/ 	.word	0xffffffff


	//   ....[22]....
        /*00b0*/ 	.word	0xffffffff


	//   ....[23]....
        /*00b4*/ 	.word	0xffffffff


	//   ....[24]....
        /*00b8*/ 	.word	0xffffffff


	//   ....[25]....
        /*00bc*/ 	.word	0xffffffff


	//   ....[26]....
        /*00c0*/ 	.word	0xffffffff


	//   ....[27]....
        /*00c4*/ 	.word	0xffffffff


	//   ....[28]....
        /*00c8*/ 	.word	0xffffffff


	//   ....[29]....
        /*00cc*/ 	.word	0xffffffff


	//   ....[30]....
        /*00d0*/ 	.word	0xffffffff


	//   ....[31]....
        /*00d4*/ 	.word	0xffffffff


	//   ....[32]....
        /*00d8*/ 	.word	0xffffffff


	//   ....[33]....
        /*00dc*/ 	.word	0xffffffff


	//   ....[34]....
        /*00e0*/ 	.word	0xffffffff


	//   ....[35]....
        /*00e4*/ 	.word	0xffffffff


	//   ....[36]....
        /*00e8*/ 	.word	0xffffffff


	//   ....[37]....
        /*00ec*/ 	.word	0xffffffff


	//   ....[38]....
        /*00f0*/ 	.word	0xffffffff


	//   ....[39]....
        /*00f4*/ 	.word	0xffffffff


	//   ....[40]....
        /*00f8*/ 	.word	0xffffffff


	//   ....[41]....
        /*00fc*/ 	.word	0xffffffff


	//   ....[42]....
        /*0100*/ 	.word	0xffffffff


	//   ....[43]....
        /*0104*/ 	.word	0xffffffff


	//   ....[44]....
        /*0108*/ 	.word	0xffffffff


	//   ....[45]....
        /*010c*/ 	.word	0xffffffff


	//   ....[46]....
        /*0110*/ 	.word	0xffffffff


	//   ....[47]....
        /*0114*/ 	.word	0xffffffff


	//   ....[48]....
        /*0118*/ 	.word	0xffffffff


	//   ....[49]....
        /*011c*/ 	.word	0xffffffff


	//   ....[50]....
        /*0120*/ 	.word	0xffffffff


	//   ....[51]....
        /*0124*/ 	.word	0xffffffff


	//   ....[52]....
        /*0128*/ 	.word	0xffffffff


	//   ....[53]....
        /*012c*/ 	.word	0xffffffff


	//   ....[54]....
        /*0130*/ 	.word	0xffffffff


	//   ....[55]....
        /*0134*/ 	.word	0xffffffff


	//   ....[56]....
        /*0138*/ 	.word	0xffffffff


	//   ....[57]....
        /*013c*/ 	.word	0xffffffff


	//   ....[58]....
        /*0140*/ 	.word	0xffffffff


	//   ....[59]....
        /*0144*/ 	.word	0xffffffff


	//   ....[60]....
        /*0148*/ 	.word	0xffffffff


	//   ....[61]....
        /*014c*/ 	.word	0xffffffff


	//   ....[62]....
        /*0150*/ 	.word	0xffffffff


	//   ....[63]....
        /*0154*/ 	.word	0xffffffff


	//   ....[64]....
        /*0158*/ 	.word	0xffffffff


	//   ....[65]....
        /*015c*/ 	.word	0xffffffff


	//   ....[66]....
        /*0160*/ 	.word	0xffffffff


	//   ....[67]....
        /*0164*/ 	.word	0xffffffff


	//   ....[68]....
        /*0168*/ 	.word	0xffffffff


	//   ....[69]....
        /*016c*/ 	.word	0xffffffff


	//   ....[70]....
        /*0170*/ 	.word	0xffffffff


	//   ....[71]....
        /*0174*/ 	.word	0xffffffff


	//   ....[72]....
        /*0178*/ 	.word	0xffffffff


	//   ....[73]....
        /*017c*/ 	.word	0xffffffff


	//   ....[74]....
        /*0180*/ 	.word	0xffffffff


	//   ....[75]....
        /*0184*/ 	.word	0xffffffff


	//   ....[76]....
        /*0188*/ 	.word	0xffffffff


	//   ....[77]....
        /*018c*/ 	.word	0xffffffff


	//   ....[78]....
        /*0190*/ 	.word	0xffffffff


	//   ....[79]....
        /*0194*/ 	.word	0xffffffff


	//   ....[80]....
        /*0198*/ 	.word	0xffffffff


	//   ....[81]....
        /*019c*/ 	.word	0xffffffff


	//   ....[82]....
        /*01a0*/ 	.word	0xffffffff


	//   ....[83]....
        /*01a4*/ 	.word	0xffffffff


	//   ....[84]....
        /*01a8*/ 	.word	0xffffffff


	//   ....[85]....
        /*01ac*/ 	.word	0xffffffff


	//   ....[86]....
        /*01b0*/ 	.word	0xffffffff


	//   ....[87]....
        /*01b4*/ 	.word	0xffffffff


	//   ....[88]....
        /*01b8*/ 	.word	0xffffffff


	//   ....[89]....
        /*01bc*/ 	.word	0xffffffff


	//   ....[90]....
        /*01c0*/ 	.word	0xffffffff


	//   ....[91]....
        /*01c4*/ 	.word	0xffffffff


	//   ....[92]....
        /*01c8*/ 	.word	0xffffffff


	//   ....[93]....
        /*01cc*/ 	.word	0xffffffff


	//   ....[94]....
        /*01d0*/ 	.word	0xffffffff


	//   ....[95]....
        /*01d4*/ 	.word	0xffffffff


	//   ....[96]....
        /*01d8*/ 	.word	0xffffffff


	//   ....[97]....
        /*01dc*/ 	.word	0xffffffff


	//   ....[98]....
        /*01e0*/ 	.word	0xffffffff


	//   ....[99]....
        /*01e4*/ 	.word	0xffffffff


	//   ....[100]....
        /*01e8*/ 	.word	0xffffffff


	//   ....[101]....
        /*01ec*/ 	.word	0xffffffff


	//   ....[102]....
        /*01f0*/ 	.word	0xffffffff


	//   ....[103]....
        /*01f4*/ 	.word	0xffffffff


	//   ....[104]....
        /*01f8*/ 	.word	0xffffffff


	//   ....[105]....
        /*01fc*/ 	.word	0xffffffff


	//   ....[106]....
        /*0200*/ 	.word	0xffffffff


	//   ....[107]....
        /*0204*/ 	.word	0xffffffff


	//   ....[108]....
        /*0208*/ 	.word	0xffffffff


	//   ....[109]....
        /*020c*/ 	.word	0xffffffff


	//   ....[110]....
        /*0210*/ 	.word	0xffffffff


	//   ....[111]....
        /*0214*/ 	.word	0xffffffff


	//   ....[112]....
        /*0218*/ 	.word	0xffffffff


	//   ....[113]....
        /*021c*/ 	.word	0xffffffff


	//   ....[114]....
        /*0220*/ 	.word	0xffffffff


	//   ....[115]....
        /*0224*/ 	.word	0xffffffff


	//   ....[116]....
        /*0228*/ 	.word	0xffffffff


	//   ....[117]....
        /*022c*/ 	.word	0xffffffff


	//   ....[118]....
        /*0230*/ 	.word	0xffffffff


	//   ....[119]....
        /*0234*/ 	.word	0xffffffff


	//   ....[120]....
        /*0238*/ 	.word	0xffffffff


	//   ....[121]....
        /*023c*/ 	.word	0xffffffff


	//   ....[122]....
        /*0240*/ 	.word	0xffffffff


	//   ....[123]....
        /*0244*/ 	.word	0xffffffff


	//   ....[124]....
        /*0248*/ 	.word	0xffffffff


	//   ....[125]....
        /*024c*/ 	.word	0x0500000f


	//   ....[126]....
        /*0250*/ 	.word	0x0500000f


	//   ....[127]....
        /*0254*/ 	.word	0x0500000f


	//   ....[128]....
        /*0258*/ 	.word	0x0500000f


	//   ....[129]....
        /*025c*/ 	.word	0x0500000f


	//   ....[130]....
        /*0260*/ 	.word	0x0500000f


	//   ....[131]....
        /*0264*/ 	.word	0x0500000f


	//   ....[132]....
        /*0268*/ 	.word	0x0500000f


	//   ....[133]....
        /*026c*/ 	.word	0x0500000f


	//   ....[134]....
        /*0270*/ 	.word	0x0500000f


	//   ....[135]....
        /*0274*/ 	.word	0x0500000f


	//   ....[136]....
        /*0278*/ 	.word	0x0500000f


	//   ....[137]....
        /*027c*/ 	.word	0x0500000f


	//   ....[138]....
        /*0280*/ 	.word	0x0500000f


	//   ....[139]....
        /*0284*/ 	.word	0x0500000f


	//   ....[140]....
        /*0288*/ 	.word	0x0500000f


	//   ....[141]....
        /*028c*/ 	.word	0x0500000f


	//   ....[142]....
        /*0290*/ 	.word	0x0500000f


	//   ....[143]....
        /*0294*/ 	.word	0x0500000f


	//   ....[144]....
        /*0298*/ 	.word	0x0500000f


	//   ....[145]....
        /*029c*/ 	.word	0x0500000f


	//   ....[146]....
        /*02a0*/ 	.word	0x0500000f


	//   ....[147]....
        /*02a4*/ 	.word	0x0500000f


	//   ....[148]....
        /*02a8*/ 	.word	0x0500000f


	//   ....[149]....
        /*02ac*/ 	.word	0x0500000f


	//   ....[150]....
        /*02b0*/ 	.word	0x0500000f


	//   ....[151]....
        /*02b4*/ 	.word	0x0500000f


	//   ....[152]....
        /*02b8*/ 	.word	0x0500000f


	//   ....[153]....
        /*02bc*/ 	.word	0x0500000f


	//   ....[154]....
        /*02c0*/ 	.word	0x0500000f


	//   ....[155]....
        /*02c4*/ 	.word	0x0500000f


	//   ....[156]....
        /*02c8*/ 	.word	0x0500000f


	//   ....[157]....
        /*02cc*/ 	.word	0x0500000f


	//   ....[158]....
        /*02d0*/ 	.word	0x0500000f


	//   ....[159]....
        /*02d4*/ 	.word	0x0500000f


	//   ....[160]....
        /*02d8*/ 	.word	0x0500000f


	//   ....[161]....
        /*02dc*/ 	.word	0x0500000f


	//   ....[162]....
        /*02e0*/ 	.word	0x0500000f


	//   ....[163]....
        /*02e4*/ 	.word	0x0500000f


	//   ....[164]....
        /*02e8*/ 	.word	0x0500000f


	//   ....[165]....
        /*02ec*/ 	.word	0x0500000f


	//   ....[166]....
        /*02f0*/ 	.word	0x0500000f


	//   ....[167]....
        /*02f4*/ 	.word	0x0500000f


	//   ....[168]....
        /*02f8*/ 	.word	0x0500000f


	//   ....[169]....
        /*02fc*/ 	.word	0x0500000f


	//   ....[170]....
        /*0300*/ 	.word	0x0500000f


	//   ....[171]....
        /*0304*/ 	.word	0x0500000f


	//   ....[172]....
        /*0308*/ 	.word	0x0500000f


	//   ....[173]....
        /*030c*/ 	.word	0x0500000f


	//   ....[174]....
        /*0310*/ 	.word	0x0500000f


	//   ....[175]....
        /*0314*/ 	.word	0x0500000f


	//   ....[176]....
        /*0318*/ 	.word	0x0500000f


	//   ....[177]....
        /*031c*/ 	.word	0x0500000f


	//   ....[178]....
        /*0320*/ 	.word	0x0500000f


	//   ....[179]....
        /*0324*/ 	.word	0x0500000f


	//   ....[180]....
        /*0328*/ 	.word	0x0500000f


	//   ....[181]....
        /*032c*/ 	.word	0x0500000f


	//   ....[182]....
        /*0330*/ 	.word	0x0500000f


	//   ....[183]....
        /*0334*/ 	.word	0x0500000f


	//   ....[184]....
        /*0338*/ 	.word	0x0500000f


	//   ....[185]....
        /*033c*/ 	.word	0x0500000f


	//   ....[186]....
        /*0340*/ 	.word	0x0500000f


	//   ....[187]....
        /*0344*/ 	.word	0x0500000f


	//   ....[188]....
        /*0348*/ 	.word	0x0500000f


	//   ....[189]....
        /*034c*/ 	.word	0x0500000f


	//   ....[190]....
        /*0350*/ 	.word	0x0500000f


	//   ....[191]....
        /*0354*/ 	.word	0x0500000f


	//   ....[192]....
        /*0358*/ 	.word	0x0500000f


	//   ....[193]....
        /*035c*/ 	.word	0x0500000f


	//   ....[194]....
        /*0360*/ 	.word	0x0500000f


	//   ....[195]....
        /*0364*/ 	.word	0x0500000f


	//   ....[196]....
        /*0368*/ 	.word	0x0500000f


	//   ....[197]....
        /*036c*/ 	.word	0x0500000f


	//   ....[198]....
        /*0370*/ 	.word	0x0500000f


	//   ....[199]....
        /*0374*/ 	.word	0x0500000f


	//   ....[200]....
        /*0378*/ 	.word	0x0500000f


	//   ....[201]....
        /*037c*/ 	.word	0x0500000f


	//   ....[202]....
        /*0380*/ 	.word	0x0500000f


	//   ....[203]....
        /*0384*/ 	.word	0x0500000f


	//   ....[204]....
        /*0388*/ 	.word	0x0500000f


	//   ....[205]....
        /*038c*/ 	.word	0x0500000f


	//   ....[206]....
        /*0390*/ 	.word	0x0500000f


	//   ....[207]....
        /*0394*/ 	.word	0x0500000f


	//   ....[208]....
        /*0398*/ 	.word	0x0500000f


	//   ....[209]....
        /*039c*/ 	.word	0x0500000f


	//   ....[210]....
        /*03a0*/ 	.word	0x0500000f


	//   ....[211]....
        /*03a4*/ 	.word	0x0500000f


	//   ....[212]....
        /*03a8*/ 	.word	0x0500000f


	//   ....[213]....
        /*03ac*/ 	.word	0x0500000f


	//   ....[214]....
        /*03b0*/ 	.word	0x0500000f


	//----- nvinfo : EIATTR_COOP_GROUP_INSTR_OFFSETS
	.align		4
.L_259:
        /*03b4*/ 	.byte	0x04, 0x28
        /*03b6*/ 	.short	(.L_261 - .L_260)


	//   ....[0]....
.L_260:
        /*03b8*/ 	.word	0x00000080


	//   ....[1]....
        /*03bc*/ 	.word	0x00000090


	//   ....[2]....
        /*03c0*/ 	.word	0x000002d0


	//   ....[3]....
        /*03c4*/ 	.word	0x00000430


	//   ....[4]....
        /*03c8*/ 	.word	0x00000550


	//   ....[5]....
        /*03cc*/ 	.word	0x000006b0


	//   ....[6]....
        /*03d0*/ 	.word	0x00001080


	//   ....[7]....
        /*03d4*/ 	.word	0x00001970


	//   ....[8]....
        /*03d8*/ 	.word	0x00001dc0


	//   ....[9]....
        /*03dc*/ 	.word	0x00002600


	//   ....[10]....
        /*03e0*/ 	.word	0x00002690


	//   ....[11]....
        /*03e4*/ 	.word	0x00003100


	//   ....[12]....
        /*03e8*/ 	.word	0x000031a0


	//   ....[13]....
        /*03ec*/ 	.word	0x00004700


	//   ....[14]....
        /*03f0*/ 	.word	0x00004ab0


	//   ....[15]....
        /*03f4*/ 	.word	0x000052f0


	//   ....[16]....
        /*03f8*/ 	.word	0x00005430


	//   ....[17]....
        /*03fc*/ 	.word	0x00005d30


	//   ....[18]....
        /*0400*/ 	.word	0x00005da0


	//   ....[19]....
        /*0404*/ 	.word	0x00008030


	//   ....[20]....
        /*0408*/ 	.word	0x00008050


	//   ....[21]....
        /*040c*/ 	.word	0x00008070


	//   ....[22]....
        /*0410*/ 	.word	0x00008090


	//   ....[23]....
        /*0414*/ 	.word	0x00009320


	//   ....[24]....
        /*0418*/ 	.word	0x00009340


	//   ....[25]....
        /*041c*/ 	.word	0x00009400


	//   ....[26]....
        /*0420*/ 	.word	0x00009420


	//   ....[27]....
        /*0424*/ 	.word	0x0000a1a0


	//   ....[28]....
        /*0428*/ 	.word	0x0000a1e0


	//   ....[29]....
        /*042c*/ 	.word	0x0000a220


	//   ....[30]....
        /*0430*/ 	.word	0x0000a250


	//   ....[31]....
        /*0434*/ 	.word	0x0000a270


	//   ....[32]....
        /*0438*/ 	.word	0x0000a290


	//   ....[33]....
        /*043c*/ 	.word	0x0000a5f0


	//   ....[34]....
        /*0440*/ 	.word	0x0000a600


	//   ....[35]....
        /*0444*/ 	.word	0x0000ad20


	//   ....[36]....
        /*0448*/ 	.word	0x0000bec0


	//   ....[37]....
        /*044c*/ 	.word	0x0000bee0


	//   ....[38]....
        /*0450*/ 	.word	0x0000bef0


	//   ....[39]....
        /*0454*/ 	.word	0x0000bf00


	//   ....[40]....
        /*0458*/ 	.word	0x0000bf10


	//   ....[41]....
        /*045c*/ 	.word	0x0000bf60


	//   ....[42]....
        /*0460*/ 	.word	0x0000bfa0


	//   ....[43]....
        /*0464*/ 	.word	0x0000bfd0


	//   ....[44]....
        /*0468*/ 	.word	0x0000c010


	//   ....[45]....
        /*046c*/ 	.word	0x0000c040


	//   ....[46]....
        /*0470*/ 	.word	0x0000c090


	//   ....[47]....
        /*0474*/ 	.word	0x0000c0c0


	//   ....[48]....
        /*0478*/ 	.word	0x0000c0f0


	//   ....[49]....
        /*047c*/ 	.word	0x0000c120


	//   ....[50]....
        /*0480*/ 	.word	0x0000c150


	//   ....[51]....
        /*0484*/ 	.word	0x0000c170


	//   ....[52]....
        /*0488*/ 	.word	0x0000c930


	//   ....[53]....
        /*048c*/ 	.word	0x0000c960


	//   ....[54]....
        /*0490*/ 	.word	0x0000c990


	//   ....[55]....
        /*0494*/ 	.word	0x0000c9c0


	//   ....[56]....
        /*0498*/ 	.word	0x0000c9f0


	//   ....[57]....
        /*049c*/ 	.word	0x0000ca40


	//   ....[58]....
        /*04a0*/ 	.word	0x0000caa0


	//   ....[59]....
        /*04a4*/ 	.word	0x0000cad0


	//   ....[60]....
        /*04a8*/ 	.word	0x0000cb00


	//   ....[61]....
        /*04ac*/ 	.word	0x0000cb60


	//   ....[62]....
        /*04b0*/ 	.word	0x0000cba0


	//   ....[63]....
        /*04b4*/ 	.word	0x0000cbd0


	//   ....[64]....
        /*04b8*/ 	.word	0x0000cc00


	//   ....[65]....
        /*04bc*/ 	.word	0x0000cc60


	//   ....[66]....
        /*04c0*/ 	.word	0x0000cc80


	//   ....[67]....
        /*04c4*/ 	.word	0x0000ccb0


	//   ....[68]....
        /*04c8*/ 	.word	0x0000cd00


	//   ....[69]....
        /*04cc*/ 	.word	0x0000cd70


	//   ....[70]....
        /*04d0*/ 	.word	0x0000cdb0


	//   ....[71]....
        /*04d4*/ 	.word	0x0000cdd0


	//   ....[72]....
        /*04d8*/ 	.word	0x0000ce00


	//   ....[73]....
        /*04dc*/ 	.word	0x0000ce10


	//   ....[74]....
        /*04e0*/ 	.word	0x0000ce50


	//   ....[75]....
        /*04e4*/ 	.word	0x0000ced0


	//   ....[76]....
        /*04e8*/ 	.word	0x0000d5f0


	//   ....[77]....
        /*04ec*/ 	.word	0x0000d620


	//   ....[78]....
        /*04f0*/ 	.word	0x0000d630


	//   ....[79]....
        /*04f4*/ 	.word	0x0000d670


	//   ....[80]....
        /*04f8*/ 	.word	0x0000d680


	//   ....[81]....
        /*04fc*/ 	.word	0x0000d6c0


	//   ....[82]....
        /*0500*/ 	.word	0x0000d6d0


	//   ....[83]....
        /*0504*/ 	.word	0x0000d710


	//   ....[84]....
        /*0508*/ 	.word	0x0000d720


	//   ....[85]....
        /*050c*/ 	.word	0x0000d760


	//   ....[86]....
        /*0510*/ 	.word	0x0000d770


	//   ....[87]....
        /*0514*/ 	.word	0x0000d7b0


	//   ....[88]....
        /*0518*/ 	.word	0x0000d7c0


	//   ....[89]....
        /*051c*/ 	.word	0x0000d800


	//   ....[90]....
        /*0520*/ 	.word	0x0000d810


	//   ....[91]....
        /*0524*/ 	.word	0x0000d820


	//   ....[92]....
        /*0528*/ 	.word	0x0000da80


	//   ....[93]....
        /*052c*/ 	.word	0x0000dab0


	//   ....[94]....
        /*0530*/ 	.word	0x0000dac0


	//   ....[95]....
        /*0534*/ 	.word	0x0000dad0


	//   ....[96]....
        /*0538*/ 	.word	0x0000dae0


	//   ....[97]....
        /*053c*/ 	.word	0x0000daf0


	//   ....[98]....
        /*0540*/ 	.word	0x0000db10


	//   ....[99]....
        /*0544*/ 	.word	0x0000db60


	//   ....[100]....
        /*0548*/ 	.word	0x0000db80


	//   ....[101]....
        /*054c*/ 	.word	0x0000dbc0


	//   ....[102]....
        /*0550*/ 	.word	0x0000dbe0


	//   ....[103]....
        /*0554*/ 	.word	0x0000dc20


	//   ....[104]....
        /*0558*/ 	.word	0x0000dc40


	//   ....[105]....
        /*055c*/ 	.word	0x0000dc80


	//   ....[106]....
        /*0560*/ 	.word	0x0000dca0


	//   ....[107]....
        /*0564*/ 	.word	0x0000dcd0


	//   ....[108]....
        /*0568*/ 	.word	0x0000e1e0


	//   ....[109]....
        /*056c*/ 	.word	0x0000e210


	//   ....[110]....
        /*0570*/ 	.word	0x0000e240


	//   ....[111]....
        /*0574*/ 	.word	0x0000e260


	//   ....[112]....
        /*0578*/ 	.word	0x0000e270


	//   ....[113]....
        /*057c*/ 	.word	0x0000e280


	//   ....[114]....
        /*0580*/ 	.word	0x0000e2a0


	//   ....[115]....
        /*0584*/ 	.word	0x0000e2c0


	//   ....[116]....
        /*0588*/ 	.word	0x0000e2e0


	//   ....[117]....
        /*058c*/ 	.word	0x0000e300


	//   ....[118]....
        /*0590*/ 	.word	0x0000e320


	//   ....[119]....
        /*0594*/ 	.word	0x0000e340


	//   ....[120]....
        /*0598*/ 	.word	0x0000e370


	//   ....[121]....
        /*059c*/ 	.word	0x0000e390


	//   ....[122]....
        /*05a0*/ 	.word	0x0000e3f0


	//   ....[123]....
        /*05a4*/ 	.word	0x0000e420


	//   ....[124]....
        /*05a8*/ 	.word	0x0000e730


	//   ....[125]....
        /*05ac*/ 	.word	0x0000ec90


	//   ....[126]....
        /*05b0*/ 	.word	0x0000ed80


	//   ....[127]....
        /*05b4*/ 	.word	0x0000ee20


	//   ....[128]....
        /*05b8*/ 	.word	0x0000eea0


	//   ....[129]....
        /*05bc*/ 	.word	0x0000ef70


	//   ....[130]....
        /*05c0*/ 	.word	0x0000efd0


	//   ....[131]....
        /*05c4*/ 	.word	0x0000f070


	//   ....[132]....
        /*05c8*/ 	.word	0x0000f0d0


	//   ....[133]....
        /*05cc*/ 	.word	0x0000f1b0


	//   ....[134]....
        /*05d0*/ 	.word	0x0000f220


	//   ....[135]....
        /*05d4*/ 	.word	0x0000f2c0


	//   ....[136]....
        /*05d8*/ 	.word	0x0000f320


	//   ....[137]....
        /*05dc*/ 	.word	0x0000f3f0


	//   ....[138]....
        /*05e0*/ 	.word	0x0000f450


	//   ....[139]....
        /*05e4*/ 	.word	0x0000f500


	//   ....[140]....
        /*05e8*/ 	.word	0x0000f560


	//   ....[141]....
        /*05ec*/ 	.word	0x0000f620


	//   ....[142]....
        /*05f0*/ 	.word	0x0000f6b0


	//   ....[143]....
        /*05f4*/ 	.word	0x0000f710


	//   ....[144]....
        /*05f8*/ 	.word	0x0000f7e0


	//   ....[145]....
        /*05fc*/ 	.word	0x0000f8a0


	//   ....[146]....
        /*0600*/ 	.word	0x0000f900


	//   ....[147]....
        /*0604*/ 	.word	0x0000f9c0


	//   ....[148]....
        /*0608*/ 	.word	0x0000fa30


	//   ....[149]....
        /*060c*/ 	.word	0x0000fb10


	//   ....[150]....
        /*0610*/ 	.word	0x0000fb70


	//   ....[151]....
        /*0614*/ 	.word	0x0000fc30


	//   ....[152]....
        /*0618*/ 	.word	0x0000fca0


	//   ....[153]....
        /*061c*/ 	.word	0x0000fd80


	//   ....[154]....
        /*0620*/ 	.word	0x0000fde0


	//   ....[155]....
        /*0624*/ 	.word	0x0000fea0


	//   ....[156]....
        /*0628*/ 	.word	0x0000ff10


	//   ....[157]....
        /*062c*/ 	.word	0x0000ffd0


	//   ....[158]....
        /*0630*/ 	.word	0x00010050


	//   ....[159]....
        /*0634*/ 	.word	0x00010110


	//   ....[160]....
        /*0638*/ 	.word	0x00010170


	//   ....[161]....
        /*063c*/ 	.word	0x00010240


	//   ....[162]....
        /*0640*/ 	.word	0x000102a0


	//   ....[163]....
        /*0644*/ 	.word	0x00010370


	//   ....[164]....
        /*0648*/ 	.word	0x000103e0


	//   ....[165]....
        /*064c*/ 	.word	0x00010490


	//   ....[166]....
        /*0650*/ 	.word	0x000105d0


	//   ....[167]....
        /*0654*/ 	.word	0x00010670


	//   ....[168]....
        /*0658*/ 	.word	0x00010710


	//   ....[169]....
        /*065c*/ 	.word	0x000107a0


	//   ....[170]....
        /*0660*/ 	.word	0x00010840


	//   ....[171]....
        /*0664*/ 	.word	0x000108d0


	//   ....[172]....
        /*0668*/ 	.word	0x00010970


	//   ....[173]....
        /*066c*/ 	.word	0x00010a00


	//   ....[174]....
        /*0670*/ 	.word	0x00010aa0


	//   ....[175]....
        /*0674*/ 	.word	0x00010b30


	//   ....[176]....
        /*0678*/ 	.word	0x00010bd0


	//   ....[177]....
        /*067c*/ 	.word	0x00010c60


	//   ....[178]....
        /*0680*/ 	.word	0x00010d00


	//   ....[179]....
        /*0684*/ 	.word	0x00010d90


	//   ....[180]....
        /*0688*/ 	.word	0x00010e30


	//   ....[181]....
        /*068c*/ 	.word	0x00010ec0


	//   ....[182]....
        /*0690*/ 	.word	0x00010fa0


	//   ....[183]....
        /*0694*/ 	.word	0x00011050


	//   ....[184]....
        /*0698*/ 	.word	0x000110b0


	//   ....[185]....
        /*069c*/ 	.word	0x00011160


	//   ....[186]....
        /*06a0*/ 	.word	0x000111f0


	//   ....[187]....
        /*06a4*/ 	.word	0x00011290


	//   ....[188]....
        /*06a8*/ 	.word	0x00011310


	//   ....[189]....
        /*06ac*/ 	.word	0x000113b0


	//   ....[190]....
        /*06b0*/ 	.word	0x00011440


	//   ....[191]....
        /*06b4*/ 	.word	0x000114e0


	//   ....[192]....
        /*06b8*/ 	.word	0x00011560


	//   ....[193]....
        /*06bc*/ 	.word	0x00011600


	//   ....[194]....
        /*06c0*/ 	.word	0x00011690


	//   ....[195]....
        /*06c4*/ 	.word	0x00011730


	//   ....[196]....
        /*06c8*/ 	.word	0x000117b0


	//   ....[197]....
        /*06cc*/ 	.word	0x00011840


	//   ....[198]....
        /*06d0*/ 	.word	0x00011920


	//   ....[199]....
        /*06d4*/ 	.word	0x000119e0


	//   ....[200]....
        /*06d8*/ 	.word	0x00011a40


	//   ....[201]....
        /*06dc*/ 	.word	0x00011af0


	//   ....[202]....
        /*06e0*/ 	.word	0x00011b50


	//   ....[203]....
        /*06e4*/ 	.word	0x00011c10


	//   ....[204]....
        /*06e8*/ 	.word	0x00011c70


	//   ....[205]....
        /*06ec*/ 	.word	0x00011d30


	//   ....[206]....
        /*06f0*/ 	.word	0x00011d90


	//   ....[207]....
        /*06f4*/ 	.word	0x00011e50


	//   ....[208]....
        /*06f8*/ 	.word	0x00011eb0


	//   ....[209]....
        /*06fc*/ 	.word	0x00011f70


	//   ....[210]....
        /*0700*/ 	.word	0x00011fd0


	//   ....[211]....
        /*0704*/ 	.word	0x00012090


	//   ....[212]....
        /*0708*/ 	.word	0x000120f0


	//   ....[213]....
        /*070c*/ 	.word	0x000121a0


	//   ....[214]....
        /*0710*/ 	.word	0x000122b0


	//----- nvinfo : EIATTR_REG_RECONFIG
	.align		4
.L_261:
        /*0714*/ 	.byte	0x01, 0x54
	.zero		2


	//----- nvinfo : EIATTR_SYSCALL_OFFSETS
	.align		4
        /*0718*/ 	.byte	0x04, 0x46
        /*071a*/ 	.short	(.L_263 - .L_262)


	//   ....[0]....
.L_262:
        /*071c*/ 	.word	0x00001240


	//   ....[1]....
        /*0720*/ 	.word	0x0000b570


	//   ....[2]....
        /*0724*/ 	.word	0x0000b6b0


	//   ....[3]....
        /*0728*/ 	.word	0x0000b7a0


	//   ....[4]....
        /*072c*/ 	.word	0x0000c4d0


	//----- nvinfo : EIATTR_MBARRIER_INSTR_OFFSETS
	.align		4
.L_263:
        /*0730*/ 	.byte	0x04, 0x39
        /*0732*/ 	.short	(.L_265 - .L_264)


	//   ....[0]....
.L_264:
        /*0734*/ 	.word	0x00000180
        /*0738*/ 	.word	0x000000ff
        /*073c*/ 	.word	0x00016800
        /*0740*/ 	.short	0x0100
        /*0742*/ 	.byte	0x08
	.zero		1


	//   ....[1]....
        /*0744*/ 	.word	0x00000190
        /*0748*/ 	.word	0x000000ff
        /*074c*/ 	.word	0x00016820
        /*0750*/ 	.short	0x0100
        /*0752*/ 	.byte	0x08
	.zero		1


	//   ....[2]....
        /*0754*/ 	.word	0x00000280
        /*0758*/ 	.word	0x000000ff
        /*075c*/ 	.word	0x00016830
        /*0760*/ 	.short	0x0100
        /*0762*/ 	.byte	0x08
	.zero		1


	//   ....[3]....
        /*0764*/ 	.word	0x00000290
        /*0768*/ 	.word	0x000000ff
        /*076c*/ 	.word	0x00016840
        /*0770*/ 	.short	0x0100
        /*0772*/ 	.byte	0x08
	.zero		1


	//   ....[4]....
        /*0774*/ 	.word	0x000002a0
        /*0778*/ 	.word	0x000000ff
        /*077c*/ 	.word	0x00016838
        /*0780*/ 	.short	0x0100
        /*0782*/ 	.byte	0x08
	.zero		1


	//   ....[5]....
        /*0784*/ 	.word	0x000002b0
        /*0788*/ 	.word	0x000000ff
        /*078c*/ 	.word	0x00016848
        /*0790*/ 	.short	0x0100
        /*0792*/ 	.byte	0x08
	.zero		1


	//   ....[6]....
        /*0794*/ 	.word	0x000003e0
        /*0798*/ 	.word	0x000000ff
        /*079c*/ 	.word	0x00016850
        /*07a0*/ 	.short	0x0100
        /*07a2*/ 	.byte	0x08
	.zero		1


	//   ....[7]....
        /*07a4*/ 	.word	0x000003f0
        /*07a8*/ 	.word	0x000000ff
        /*07ac*/ 	.word	0x00016860
        /*07b0*/ 	.short	0x0100
        /*07b2*/ 	.byte	0x08
	.zero		1


	//   ....[8]....
        /*07b4*/ 	.word	0x00000400
        /*07b8*/ 	.word	0x000000ff
        /*07bc*/ 	.word	0x00016858
        /*07c0*/ 	.short	0x0100
        /*07c2*/ 	.byte	0x08
	.zero		1


	//   ....[9]....
        /*07c4*/ 	.word	0x00000410
        /*07c8*/ 	.word	0x000000ff
        /*07cc*/ 	.word	0x00016868
        /*07d0*/ 	.short	0x0100
        /*07d2*/ 	.byte	0x08
	.zero		1


	//   ....[10]....
        /*07d4*/ 	.word	0x00000500
        /*07d8*/ 	.word	0x000000ff
        /*07dc*/ 	.word	0x00016870
        /*07e0*/ 	.short	0x0100
        /*07e2*/ 	.byte	0x06
	.zero		1


	//   ....[11]....
        /*07e4*/ 	.word	0x00000510
        /*07e8*/ 	.word	0x000000ff
        /*07ec*/ 	.word	0x00016880
        /*07f0*/ 	.short	0x0100
        /*07f2*/ 	.byte	0x06
	.zero		1


	//   ....[12]....
        /*07f4*/ 	.word	0x00000520
        /*07f8*/ 	.word	0x000000ff
        /*07fc*/ 	.word	0x00016878
        /*0800*/ 	.short	0x0100
        /*0802*/ 	.byte	0x06
	.zero		1


	//   ....[13]....
        /*0804*/ 	.word	0x00000530
        /*0808*/ 	.word	0x000000ff
        /*080c*/ 	.word	0x00016888
        /*0810*/ 	.short	0x0100
        /*0812*/ 	.byte	0x06
	.zero		1


	//   ....[14]....
        /*0814*/ 	.word	0x00000660
        /*0818*/ 	.word	0x000000ff
        /*081c*/ 	.word	0x00016890
        /*0820*/ 	.short	0x0100
        /*0822*/ 	.byte	0x08
	.zero		1


	//   ....[15]....
        /*0824*/ 	.word	0x00000670
        /*0828*/ 	.word	0x000000ff
        /*082c*/ 	.word	0x000168a0
        /*0830*/ 	.short	0x0100
        /*0832*/ 	.byte	0x08
	.zero		1


	//   ....[16]....
        /*0834*/ 	.word	0x00000680
        /*0838*/ 	.word	0x000000ff
        /*083c*/ 	.word	0x00016898
        /*0840*/ 	.short	0x0100
        /*0842*/ 	.byte	0x08
	.zero		1


	//   ....[17]....
        /*0844*/ 	.word	0x00000690
        /*0848*/ 	.word	0x000000ff
        /*084c*/ 	.word	0x000168a8
        /*0850*/ 	.short	0x0100
        /*0852*/ 	.byte	0x08
	.zero		1


	//   ....[18]....
        /*0854*/ 	.word	0x000007d0
        /*0858*/ 	.word	0x000000ff
        /*085c*/ 	.word	0x000168b0
        /*0860*/ 	.short	0x0100
        /*0862*/ 	.byte	0x08
	.zero		1


	//   ....[19]....
        /*0864*/ 	.word	0x000007e0
        /*0868*/ 	.word	0x000000ff
        /*086c*/ 	.word	0x000168c0
        /*0870*/ 	.short	0x0100
        /*0872*/ 	.byte	0x08
	.zero		1


	//   ....[20]....
        /*0874*/ 	.word	0x000007f0
        /*0878*/ 	.word	0x000000ff
        /*087c*/ 	.word	0x000168b8
        /*0880*/ 	.short	0x0100
        /*0882*/ 	.byte	0x08
	.zero		1


	//   ....[21]....
        /*0884*/ 	.word	0x00000800
        /*0888*/ 	.word	0x000000ff
        /*088c*/ 	.word	0x000168c8
        /*0890*/ 	.short	0x0100
        /*0892*/ 	.byte	0x08
	.zero		1


	//   ....[22]....
        /*0894*/ 	.word	0x00001260
        /*0898*/ 	.word	0x000000ff
        /*089c*/ 	.word	0x00016800
        /*08a0*/ 	.short	0x010a
        /*08a2*/ 	.byte	0x2a
	.zero		1


	//   ....[23]....
        /*08a4*/ 	.word	0x000012d0
        /*08a8*/ 	.word	0x000000ff
        /*08ac*/ 	.word	0x00016830
        /*08b0*/ 	.short	0x010a
        /*08b2*/ 	.byte	0x2a
	.zero		1


	//   ....[24]....
        /*08b4*/ 	.word	0x00001330
        /*08b8*/ 	.word	0x000000ff
        /*08bc*/ 	.word	0x00016830
        /*08c0*/ 	.short	0x010a
        /*08c2*/ 	.byte	0x2a
	.zero		1


	//   ....[25]....
        /*08c4*/ 	.word	0x000025f0
        /*08c8*/ 	.word	0x000000ff
        /*08cc*/ 	.word	0x00000000
        /*08d0*/ 	.short	0x0101
        /*08d2*/ 	.byte	0x06
	.zero		1


	//   ....[26]....
        /*08d4*/ 	.word	0x00003f40
        /*08d8*/ 	.word	0x000000ff
        /*08dc*/ 	.word	0x00016830
        /*08e0*/ 	.short	0x010a
        /*08e2*/ 	.byte	0x04
	.zero		1


	//   ....[27]....
        /*08e4*/ 	.word	0x00003f80
        /*08e8*/ 	.word	0x000000ff
        /*08ec*/ 	.word	0x00016830
        /*08f0*/ 	.short	0x010a
        /*08f2*/ 	.byte	0x04
	.zero		1


	//   ....[28]....
        /*08f4*/ 	.word	0x000041b0
        /*08f8*/ 	.word	0x000000ff
        /*08fc*/ 	.word	0x00016850
        /*0900*/ 	.short	0x010a
        /*0902*/ 	.byte	0x0a
	.zero		1


	//   ....[29]....
        /*0904*/ 	.word	0x000041f0
        /*0908*/ 	.word	0x000000ff
        /*090c*/ 	.word	0x00016850
        /*0910*/ 	.short	0x010a
        /*0912*/ 	.byte	0x0a
	.zero		1


	//   ....[30]....
        /*0914*/ 	.word	0x00004df0
        /*0918*/ 	.word	0x000000ff
        /*091c*/ 	.word	0x00000000
        /*0920*/ 	.short	0x0101
        /*0922*/ 	.byte	0x07
	.zero		1


	//   ....[31]....
        /*0924*/ 	.word	0x00006940
        /*0928*/ 	.word	0x000000ff
        /*092c*/ 	.word	0x00000000
        /*0930*/ 	.short	0x0101
        /*0932*/ 	.byte	0x06
	.zero		1


	//   ....[32]....
        /*0934*/ 	.word	0x00006e80
        /*0938*/ 	.word	0x000000ff
        /*093c*/ 	.word	0x00016830
        /*0940*/ 	.short	0x010a
        /*0942*/ 	.byte	0x0a
	.zero		1


	//   ....[33]....
        /*0944*/ 	.word	0x00006ec0
        /*0948*/ 	.word	0x000000ff
        /*094c*/ 	.word	0x00016830
        /*0950*/ 	.short	0x010a
        /*0952*/ 	.byte	0x0a
	.zero		1


	//   ....[34]....
        /*0954*/ 	.word	0x000070b0
        /*0958*/ 	.word	0x000000ff
        /*095c*/ 	.word	0x00016850
        /*0960*/ 	.short	0x010a
        /*0962*/ 	.byte	0x0a
	.zero		1


	//   ....[35]....
        /*0964*/ 	.word	0x000070f0
        /*0968*/ 	.word	0x000000ff
        /*096c*/ 	.word	0x00016850
        /*0970*/ 	.short	0x010a
        /*0972*/ 	.byte	0x0a
	.zero		1


	//   ....[36]....
        /*0974*/ 	.word	0x00007980
        /*0978*/ 	.word	0x000000ff
        /*097c*/ 	.word	0x00000000
        /*0980*/ 	.short	0x0101
        /*0982*/ 	.byte	0x07
	.zero		1


	//   ....[37]....
        /*0984*/ 	.word	0x00008e80
        /*0988*/ 	.word	0x000000ff
        /*098c*/ 	.word	0x00000000
        /*0990*/ 	.short	0x0101
        /*0992*/ 	.byte	0x06
	.zero		1


	//   ....[38]....
        /*0994*/ 	.word	0x00009290
        /*0998*/ 	.word	0x000000ff
        /*099c*/ 	.word	0x00016850
        /*09a0*/ 	.short	0x010a
        /*09a2*/ 	.byte	0x07
	.zero		1


	//   ....[39]....
        /*09a4*/ 	.word	0x000092d0
        /*09a8*/ 	.word	0x000000ff
        /*09ac*/ 	.word	0x00016850
        /*09b0*/ 	.short	0x010a
        /*09b2*/ 	.byte	0x07
	.zero		1


	//   ....[40]....
        /*09b4*/ 	.word	0x00009880
        /*09b8*/ 	.word	0x000000ff
        /*09bc*/ 	.word	0x00000000
        /*09c0*/ 	.short	0x0101
        /*09c2*/ 	.byte	0x04
	.zero		1


	//   ....[41]....
        /*09c4*/ 	.word	0x0000a260
        /*09c8*/ 	.word	0x000000ff
        /*09cc*/ 	.word	0x00000000
        /*09d0*/ 	.short	0x0101
        /*09d2*/ 	.byte	0x04
	.zero		1


	//   ....[42]....
        /*09d4*/ 	.word	0x0000bb40
        /*09d8*/ 	.word	0x000000ff
        /*09dc*/ 	.word	0x00016840
        /*09e0*/ 	.short	0x010a
        /*09e2*/ 	.byte	0x2f
	.zero		1


	//   ....[43]....
        /*09e4*/ 	.word	0x0000c270
        /*09e8*/ 	.word	0x000000ff
        /*09ec*/ 	.word	0x00016830
        /*09f0*/ 	.short	0x0107
        /*09f2*/ 	.byte	0x2f
	.zero		1


	//   ....[44]....
        /*09f4*/ 	.word	0x0000c300
        /*09f8*/ 	.word	0x000000ff
        /*09fc*/ 	.word	0x00016830
        /*0a00*/ 	.short	0x0101
        /*0a02*/ 	.byte	0x2f
	.zero		1


	//   ....[45]....
        /*0a04*/ 	.word	0x0000cfc0
        /*0a08*/ 	.word	0x000000ff
        /*0a0c*/ 	.word	0x00016800
        /*0a10*/ 	.short	0x0107
        /*0a12*/ 	.byte	0x2f
	.zero		1


	//   ....[46]....
        /*0a14*/ 	.word	0x0000d000
        /*0a18*/ 	.word	0x000000ff
        /*0a1c*/ 	.word	0x00016800
        /*0a20*/ 	.short	0x0101
        /*0a22*/ 	.byte	0x2f
	.zero		1


	//   ....[47]....
        /*0a24*/ 	.word	0x0000d010
        /*0a28*/ 	.word	0x000000ff
        /*0a2c*/ 	.word	0x00016820
        /*0a30*/ 	.short	0x010a
        /*0a32*/ 	.byte	0x2f
	.zero		1


	//   ....[48]....
        /*0a34*/ 	.word	0x0000d3f0
        /*0a38*/ 	.word	0x00000007
        /*0a3c*/ 	.word	0x00016840
        /*0a40*/ 	.short	0x010a
        /*0a42*/ 	.byte	0x3f
	.zero		1


	//   ....[49]....
        /*0a44*/ 	.word	0x0000d8e0
        /*0a48*/ 	.word	0x00000007
        /*0a4c*/ 	.word	0x00016830
        /*0a50*/ 	.short	0x0107
        /*0a52*/ 	.byte	0x3f
	.zero		1


	//   ....[50]....
        /*0a54*/ 	.word	0x0000d9b0
        /*0a58*/ 	.word	0x00000007
        /*0a5c*/ 	.word	0x00016830
        /*0a60*/ 	.short	0x0101
        /*0a62*/ 	.byte	0x3f
	.zero		1


	//   ....[51]....
        /*0a64*/ 	.word	0x0000da10
        /*0a68*/ 	.word	0x00000007
        /*0a6c*/ 	.word	0x00016860
        /*0a70*/ 	.short	0x010a
        /*0a72*/ 	.byte	0x3f
	.zero		1


	//   ....[52]....
        /*0a74*/ 	.word	0x0000de00
        /*0a78*/ 	.word	0x00000007
        /*0a7c*/ 	.word	0x00016850
        /*0a80*/ 	.short	0x0107
        /*0a82*/ 	.byte	0x3f
	.zero		1


	//   ....[53]....
        /*0a84*/ 	.word	0x0000df80
        /*0a88*/ 	.word	0x00000007
        /*0a8c*/ 	.word	0x00016850
        /*0a90*/ 	.short	0x0101
        /*0a92*/ 	.byte	0x3f
	.zero		1


	//   ....[54]....
        /*0a94*/ 	.word	0x0000e130
        /*0a98*/ 	.word	0x00000000
        /*0a9c*/ 	.word	0x00016860
        /*0aa0*/ 	.short	0x010a
        /*0aa2*/ 	.byte	0x3f
	.zero		1


	//   ....[55]....
        /*0aa4*/ 	.word	0x0000e550
        /*0aa8*/ 	.word	0x00000000
        /*0aac*/ 	.word	0x00016850
        /*0ab0*/ 	.short	0x0107
        /*0ab2*/ 	.byte	0x3f
	.zero		1


	//   ....[56]....
        /*0ab4*/ 	.word	0x0000e630
        /*0ab8*/ 	.word	0x00000000
        /*0abc*/ 	.word	0x00016850
        /*0ac0*/ 	.short	0x0101
        /*0ac2*/ 	.byte	0x3f
	.zero		1


	//   ....[57]....
        /*0ac4*/ 	.word	0x0000e6c0
        /*0ac8*/ 	.word	0x00000007
        /*0acc*/ 	.word	0x00016820
        /*0ad0*/ 	.short	0x010a
        /*0ad2*/ 	.byte	0x3f
	.zero		1


	//   ....[58]....
        /*0ad4*/ 	.word	0x0000e820
        /*0ad8*/ 	.word	0x00000005
        /*0adc*/ 	.word	0x00016840
        /*0ae0*/ 	.short	0x010a
        /*0ae2*/ 	.byte	0x3f
	.zero		1


	//   ....[59]....
        /*0ae4*/ 	.word	0x0000e8c0
        /*0ae8*/ 	.word	0x00000003
        /*0aec*/ 	.word	0x00016840
        /*0af0*/ 	.short	0x010a
        /*0af2*/ 	.byte	0x3f
	.zero		1


	//   ....[60]....
        /*0af4*/ 	.word	0x0000e900
        /*0af8*/ 	.word	0x00000005
        /*0afc*/ 	.word	0x00016860
        /*0b00*/ 	.short	0x010a
        /*0b02*/ 	.byte	0x3f
	.zero		1


	//   ....[61]....
        /*0b04*/ 	.word	0x0000e940
        /*0b08*/ 	.word	0x00000003
        /*0b0c*/ 	.word	0x00016860
        /*0b10*/ 	.short	0x010a
        /*0b12*/ 	.byte	0x3f
	.zero		1


	//   ....[62]....
        /*0b14*/ 	.word	0x0000e9b0
        /*0b18*/ 	.word	0x00000003
        /*0b1c*/ 	.word	0x00016800
        /*0b20*/ 	.short	0x010a
        /*0b22*/ 	.byte	0x3f
	.zero		1


	//   ....[63]....
        /*0b24*/ 	.word	0x0000ea10
        /*0b28*/ 	.word	0x00000003
        /*0b2c*/ 	.word	0x00016830
        /*0b30*/ 	.short	0x010a
        /*0b32*/ 	.byte	0x3f
	.zero		1


	//   ....[64]....
        /*0b34*/ 	.word	0x0000ea70
        /*0b38*/ 	.word	0x0000000a
        /*0b3c*/ 	.word	0x00016830
        /*0b40*/ 	.short	0x010a
        /*0b42*/ 	.byte	0x3f
	.zero		1


	//   ....[65]....
        /*0b44*/ 	.word	0x0000ead0
        /*0b48*/ 	.word	0x0000000a
        /*0b4c*/ 	.word	0x00016850
        /*0b50*/ 	.short	0x010a
        /*0b52*/ 	.byte	0x3f
	.zero		1


	//   ....[66]....
        /*0b54*/ 	.word	0x0000eb30
        /*0b58*/ 	.word	0x00000009
        /*0b5c*/ 	.word	0x00016830
        /*0b60*/ 	.short	0x010a
        /*0b62*/ 	.byte	0x3f
	.zero		1


	//   ....[67]....
        /*0b64*/ 	.word	0x0000eb90
        /*0b68*/ 	.word	0x00000009
        /*0b6c*/ 	.word	0x00016850
        /*0b70*/ 	.short	0x010a
        /*0b72*/ 	.byte	0x3f
	.zero		1


	//   ....[68]....
        /*0b74*/ 	.word	0x0000ebf0
        /*0b78*/ 	.word	0x00000004
        /*0b7c*/ 	.word	0x00016850
        /*0b80*/ 	.short	0x010a
        /*0b82*/ 	.byte	0x3f
	.zero		1


	//   ....[69]....
        /*0b84*/ 	.word	0x0000ecd0
        /*0b88*/ 	.word	0x00000003
        /*0b8c*/ 	.word	0x00016840
        /*0b90*/ 	.short	0x010a
        /*0b92*/ 	.byte	0x3f
	.zero		1


	//   ....[70]....
        /*0b94*/ 	.word	0x000104d0
        /*0b98*/ 	.word	0x00000003
        /*0b9c*/ 	.word	0x00016820
        /*0ba0*/ 	.short	0x010a
        /*0ba2*/ 	.byte	0x3f
	.zero		1


	//   ....[71]....
        /*0ba4*/ 	.word	0x00010520
        /*0ba8*/ 	.word	0x00000007
        /*0bac*/ 	.word	0x00016840
        /*0bb0*/ 	.short	0x010a
        /*0bb2*/ 	.byte	0x3f
	.zero		1


	//   ....[72]....
        /*0bb4*/ 	.word	0x00010ef0
        /*0bb8*/ 	.word	0x00000007
        /*0bbc*/ 	.word	0x00016860
        /*0bc0*/ 	.short	0x010a
        /*0bc2*/ 	.byte	0x3f
	.zero		1


	//   ....[73]....
        /*0bc4*/ 	.word	0x00011870
        /*0bc8*/ 	.word	0x00000000
        /*0bcc*/ 	.word	0x00016860
        /*0bd0*/ 	.short	0x010a
        /*0bd2*/ 	.byte	0x3f
	.zero		1


	//   ....[74]....
        /*0bd4*/ 	.word	0x000121d0
        /*0bd8*/ 	.word	0x00000007
        /*0bdc*/ 	.word	0x00016820
        /*0be0*/ 	.short	0x010a
        /*0be2*/ 	.byte	0x3f
	.zero		1


	//   ....[75]....
        /*0be4*/ 	.word	0x00012370
        /*0be8*/ 	.word	0x00000005
        /*0bec*/ 	.word	0x00016840
        /*0bf0*/ 	.short	0x010a
        /*0bf2*/ 	.byte	0x3f
	.zero		1


	//   ....[76]....
        /*0bf4*/ 	.word	0x000123c0
        /*0bf8*/ 	.word	0x00000003
        /*0bfc*/ 	.word	0x00016840
        /*0c00*/ 	.short	0x010a
        /*0c02*/ 	.byte	0x3f
	.zero		1


	//   ....[77]....
        /*0c04*/ 	.word	0x00012410
        /*0c08*/ 	.word	0x00000005
        /*0c0c*/ 	.word	0x00016860
        /*0c10*/ 	.short	0x010a
        /*0c12*/ 	.byte	0x3f
	.zero		1


	//----- nvinfo : EIATTR_NUM_MBARRIERS
	.align		4
.L_265:
        /*0c14*/ 	.byte	0x03, 0x38
        /*0c16*/ 	.short	0x0016


	//----- nvinfo : EIATTR_EXIT_INSTR_OFFSETS
	.align		4
        /*0c18*/ 	.byte	0x04, 0x1c
        /*0c1a*/ 	.short	(.L_267 - .L_266)


	//   ....[0]....
.L_266:
        /*0c1c*/ 	.word	0x0000e990


	//----- nvinfo : EIATTR_MAX_THREADS
	.align		4
.L_267:
        /*0c20*/ 	.byte	0x04, 0x05
        /*0c22*/ 	.short	(.L_269 - .L_268)
.L_268:
        /*0c24*/ 	.word	0x00000200
        /*0c28*/ 	.word	0x00000001
        /*0c2c*/ 	.word	0x00000001


	//----- nvinfo : EIATTR_CRS_STACK_SIZE
	.align		4
.L_269:
        /*0c30*/ 	.byte	0x04, 0x1e
        /*0c32*/ 	.short	(.L_271 - .L_270)
.L_270:
        /*0c34*/ 	.word	0x00000000


	//----- nvinfo : EIATTR_CBANK_PARAM_SIZE
	.align		4
.L_271:
        /*0c38*/ 	.byte	0x03, 0x19
        /*0c3a*/ 	.short	0x0a70


	//----- nvinfo : EIATTR_PARAM_CBANK
	.align		4
        /*0c3c*/ 	.byte	0x04, 0x0a
        /*0c3e*/ 	.short	(.L_273 - .L_272)
	.align		4
.L_272:
        /*0c40*/ 	.word	index@(.nv.constant0._ZN7cutlass13device_kernelIN5flash11enable_sm90INS1_16FlashAttnFwdSm90INS1_25CollectiveMainloopFwdSm90ILi2EN4cute5tupleIJNS5_1CILi1EEES8_S8_EEENS6_IJNS7_ILi192EEENS7_ILi128EEENS7_ILi64EEEEEELi64ENS_10bfloat16_tEfNS_4arch4Sm90ELb1ELb0ELb1ELb0ELb1ELb0ELb0ELb1ELb1ELb1ELb1ELb0EEENS1_21CollectiveEpilogueFwdINS6_IJSA_SC_SB_EEES9_SE_SG_Li384ELb0ELb1ELb1ELb0EEENS1_19SingleTileSchedulerILb0ELb1ELb1ELi192EEEEEEEEEvNT_6ParamsE)
        /*0c44*/ 	.short	0x0210
        /*0c46*/ 	.short	0x0a70


	//----- nvinfo : EIATTR_SW_WAR
	.align		4
.L_273:
        /*0c48*/ 	.byte	0x04, 0x36
        /*0c4a*/ 	.short	(.L_275 - .L_274)
.L_274:
        /*0c4c*/ 	.word	0x00000008
.L_275:


//--------------------- .nv.info._ZN7cutlass13device_kernelIN5flash11enable_sm90INS1_16FlashAttnFwdSm90INS1_25CollectiveMainloopFwdSm90ILi2EN4cute5tupleIJNS5_1CILi1EEES8_S8_EEENS6_IJNS7_ILi192EEENS7_ILi128EEENS7_ILi64EEEEEELi64ENS_10bfloat16_tEfNS_4arch4Sm90ELb1ELb0ELb1ELb1ELb1ELb0ELb0ELb1ELb1ELb1ELb1ELb0EEENS1_21CollectiveEpilogueFwdINS6_IJSA_SC_SB_EEES9_SE_SG_Li384ELb1ELb1ELb1ELb0EEENS1_36VarlenDynamicPersistentTileSchedulerILi192ELi128ELi384ELi128ELb1ELb1ELb1ELb1ELb1ELb1EEEEEEEEEvNT_6ParamsE --------------------------
	.section	.nv.info._ZN7cutlass13device_kernelIN5flash11enable_sm90INS1_16FlashAttnFwdSm90INS1_25CollectiveMainloopFwdSm90ILi2EN4cute5tupleIJNS5_1CILi1EEES8_S8_EEENS6_IJNS7_ILi192EEENS7_ILi128EEENS7_ILi64EEEEEELi64ENS_10bfloat16_tEfNS_4arch4Sm90ELb1ELb0ELb1ELb1ELb1ELb0ELb0ELb1ELb1ELb1ELb1ELb0EEENS1_21CollectiveEpilogueFwdINS6_IJSA_SC_SB_EEES9_SE_SG_Li384ELb1ELb1ELb1ELb0EEENS1_36VarlenDynamicPersistentTileSchedulerILi192ELi128ELi384ELi128ELb1ELb1ELb1ELb1ELb1ELb1EEEEEEEEEvNT_6ParamsE,"",@"SHT_CUDA_INFO"
	.sectionflags	@""
	.align	4


	//----- nvinfo : EIATTR_CUDA_API_VERSION
	.align		4
        /*0000*/ 	.byte	0x04, 0x37
        /*0002*/ 	.short	(.L_277 - .L_276)
.L_276:
        /*0004*/ 	.word	0x00000082


	//----- nvinfo : EIATTR_KPARAM_INFO
	.align		4
.L_277:
        /*0008*/ 	.byte	0x04, 0x17
        /*000a*/ 	.short	(.L_279 - .L_278)
.L_278:
        /*000c*/ 	.word	0x00000000
        /*0010*/ 	.short	0x0000
        /*0012*/ 	.short	0x0070
        /*0014*/ 	.byte	0x00, 0xf0, 0x01, 0x2a


	//----- nvinfo : EIATTR_SPARSE_MMA_MASK
	.align		4
.L_279:
        /*0018*/ 	.byte	0x03, 0x50
        /*001a*/ 	.short	0x0000


	//----- nvinfo : EIATTR_MAXREG_COUNT
	.align		4
        /*001c*/ 	.byte	0x03, 0x1b
        /*001e*/ 	.short	0x0080


	//----- nvinfo : EIATTR_NUM_BARRIERS
	.align		4
        /*0020*/ 	.byte	0x02, 0x4c
        /*0022*/ 	.byte	0x10
	.zero		1


	//----- nvinfo : EIATTR_EXTERNS
	.align		4
        /*0024*/ 	.byte	0x04, 0x0f
        /*0026*/ 	.short	(.L_281 - .L_280)


	//   ....[0]....
	.align		4
.L_280:
        /*0028*/ 	.word	index@(__assertfail)


	//----- nvinfo : EIATTR_ANNOTATIONS
	.align		4
.L_281:
        /*002c*/ 	.byte	0x04, 0x55
        /*002e*/ 	.short	(.L_283 - .L_282)


	//   ....[0]....
.L_282:
        /* <DEDUP_REMOVED lines=30> */


	//----- nvinfo : EIATTR_MERCURY_ISA_VERSION
	.align		4
.L_283:
        /*0200*/ 	.byte	0x03, 0x5f
        /*0202*/ 	.short	0x0101


	//----- nvinfo : EIATTR_UNUSED_LOAD_BYTE_OFFSET
	.align		4
        /*0204*/ 	.byte	0x04, 0x44
        /*0206*/ 	.short	(.L_285 - .L_284)


	//   ....[0]....
.L_284:
        /*0208*/ 	.word	0x00000970
        /*020c*/ 	.word	0x0000fff0


	//   ....[1]....
        /*0210*/ 	.word	0x0000a0f0
        /*0214*/ 	.word	0x0000fff0


	//----- nvinfo : EIATTR_INT_WARP_WIDE_INSTR_OFFSETS
	.align		4
.L_285:
        /*0218*/ 	.byte	0x04, 0x31
        /*021a*/ 	.short	(.L_287 - .L_286)


	//   ....[0]....
.L_286:
        /*021c*/ 	.word	0x000000c0


	//   ....[1]....
        /*0220*/ 	.word	0x000000d0


	//   ....[2]....
        /*0224*/ 	.word	0x00000170


	//   ....[3]....
        /*0228*/ 	.word	0x0000deb0


	//   ....[4]....
        /*022c*/ 	.word	0x0000df40


	//   ....[5]....
        /*0230*/ 	.word	0x00011050


	//   ....[6]....
        /*0234*/ 	.word	0x000110e0


	//----- nvinfo : EIATTR_COOP_GROUP_MASK_REGIDS
	.align		4
.L_287:
        /*0238*/ 	.byte	0x04, 0x29
        /*023a*/ 	.short	(.L_289 - .L_288)


	//   ....[0]....
.L_288:
        /*023c*/ 	.word	0xffffffff


	//   ....[1]....
        /*0240*/ 	.word	0xffffffff


	//   ....[2]....
        /*0244*/ 	.word	0xffffffff


	//   ....[3]....
        /*0248*/ 	.word	0xffffffff


	//   ....[4]....
        /*024c*/ 	.word	0xffffffff


	//   ....[5]....
        /*0250*/ 	.word	0xffffffff


	//   ....[6]....
        /*0254*/ 	.word	0xffffffff


	//   ....[7]....
        /*0258*/ 	.word	0xffffffff


	//   ....[8]....
        /*025c*/ 	.word	0xffffffff


	//   ....[9]....
        /*0260*/ 	.word	0xffffffff


	//   ....[10]....
        /*0264*/ 	.word	0xffffffff


	//   ....[11]....
        /*0268*/ 	.word	0xffffffff


	//   ....[12]....
        /*026c*/ 	.word	0xffffffff


	//   ....[13]....
        /*0270*/ 	.word	0xffffffff


	//   ....[14]....
        /*0274*/ 	.word	0xffffffff


	//   ....[15]....
        /*0278*/ 	.word	0xffffffff


	//   ....[16]....
        /*027c*/ 	.word	0xffffffff


	//   ....[17]....
        /*0280*/ 	.word	0xffffffff


	//   ....[18]....
        /*0284*/ 	.word	0xffffffff


	//   ....[19]....
        /*0288*/ 	.word	0xffffffff


	//   ....[20]....
        /*028c*/ 	.word	0xffffffff


	//   ....[21]....
        /*0290*/ 	.word	0xffffffff


	//   ....[22]....
        /*0294*/ 	.word	0xffffffff


	//   ....[23]....
        /*0298*/ 	.word	0xffffffff


	//   ....[24]....
        /*029c*/ 	.word	0xffffffff


	//   ....[25]....
        /*02a0*/ 	.word	0xffffffff


	//   ....[26]....
        /*02a4*/ 	.word	0xffffffff


	//   ....[27]....
        /*02a8*/ 	.word	0xffffffff


	//   ....[28]....
        /*02ac*/ 	.word	0xffffffff


	//   ....[29]....
        /*02b0*/ 	.word	0xffffffff


	//   ....[30]....
        /*02b4*/ 	.word	0xffffffff


	//   ....[31]....
        /*02b8*/ 	.word	0xffffffff


	//   ....[32]....
        /*02bc*/ 	.word	0xffffffff


	//   ....[33]....
        /*02c0*/ 	.word	0xffffffff


	//   ....[34]....
        /*02c4*/ 	.word	0xffffffff


	//   ....[35]....
        /*02c8*/ 	.word	0xffffffff


	//   ....[36]....
        /*02cc*/ 	.word	0xffffffff


	//   ....[37]....
        /*02d0*/ 	.word	0xffffffff


	//   ....[38]....
        /*02d4*/ 	.word	0xffffffff


	//   ....[39]....
        /*02d8*/ 	.word	0xffffffff


	//   ....[40]....
        /*02dc*/ 	.word	0xffffffff


	//   ....[41]....
        /*02e0*/ 	.word	0xffffffff


	//   ....[42]....
        /*02e4*/ 	.word	0xffffffff


	//   ....[43]....
        /*02e8*/ 	.word	0xffffffff


	//   ....[44]....
        /*02ec*/ 	.word	0xffffffff


	//   ....[45]....
        /*02f0*/ 	.word	0xffffffff


	//   ....[46]....
        /*02f4*/ 	.word	0xffffffff


	//   ....[47]....
        /*02f8*/ 	.word	0xffffffff


	//   ....[48]....
        /*02fc*/ 	.word	0xffffffff


	//   ....[49]....
        /*0300*/ 	.word	0xffffffff


	//   ....[50]....
        /*0304*/ 	.word	0xffffffff


	//   ....[51]....
        /*0308*/ 	.word	0xffffffff


	//   ....[52]....
        /*030c*/ 	.word	0xffffffff


	//   ....[53]....
        /*0310*/ 	.word	0xffffffff


	//   ....[54]....
        /*0314*/ 	.word	0xffffffff


	//   ....[55]....
        /*0318*/ 	.word	0xffffffff


	//   ....[56]....
        /*031c*/ 	.word	0xffffffff


	//   ....[57]....
        /*0320*/ 	.word	0xffffffff


	//   ....[58]....
        /*0324*/ 	.word	0xffffffff


	//   ....[59]....
        /*0328*/ 	.word	0xffffffff


	//   ....[60]....
        /*032c*/ 	.word	0xffffffff


	//   ....[61]....
        /*0330*/ 	.word	0xffffffff


	//   ....[62]....
        /*0334*/ 	.word	0xffffffff


	//   ....[63]....
        /*0338*/ 	.word	0xffffffff


	//   ....[64]....
        /*033c*/ 	.word	0xffffffff


	//   ....[65]....
        /*0340*/ 	.word	0xffffffff


	//   ....[66]....
        /*0344*/ 	.word	0xffffffff


	//   ....[67]....
        /*0348*/ 	.word	0xffffffff


	//   ....[68]....
        /*034c*/ 	.word	0xffffffff


	//   ....[69]....
        /*0350*/ 	.word	0xffffffff


	//   ....[70]....
        /*0354*/ 	.word	0xffffffff


	//   ....[71]....
        /*0358*/ 	.word	0xffffffff


	//   ....[72]....
        /*035c*/ 	.word	0xffffffff


	//   ....[73]....
        /*0360*/ 	.word	0xffffffff


	//   ....[74]....
        /*0364*/ 	.word	0xffffffff


	//   ....[75]....
        /*0368*/ 	.word	0xffffffff


	//   ....[76]....
        /*036c*/ 	.word	0xffffffff


	//   ....[77]....
        /*0370*/ 	.word	0xffffffff


	//   ....[78]....
        /*0374*/ 	.word	0xffffffff


	//   ....[79]....
        /*0378*/ 	.word	0xffffffff


	//   ....[80]....
        /*037c*/ 	.word	0xffffffff


	//   ....[81]....
        /*0380*/ 	.word	0xffffffff


	//   ....[82]....
        /*0384*/ 	.word	0xffffffff


	//   ....[83]....
        /*0388*/ 	.word	0xffffffff


	//   ....[84]....
        /*038c*/ 	.word	0xffffffff


	//   ....[85]....
        /*0390*/ 	.word	0xffffffff


	//   ....[86]....
        /*0394*/ 	.word	0xffffffff


	//   ....[87]....
        /*0398*/ 	.word	0xffffffff


	//   ....[88]....
        /*039c*/ 	.word	0xffffffff


	//   ....[89]....
        /*03a0*/ 	.word	0xffffffff


	//   ....[90]....
        /*03a4*/ 	.word	0xffffffff


	//   ....[91]....
        /*03a8*/ 	.word	0xffffffff


	//   ....[92]....
        /*03ac*/ 	.word	0xffffffff


	//   ....[93]....
        /*03b0*/ 	.word	0xffffffff


	//   ....[94]....
        /*03b4*/ 	.word	0xffffffff


	//   ....[95]....
        /*03b8*/ 	.word	0xffffffff


	//   ....[96]....
        /*03bc*/ 	.word	0xffffffff


	//   ....[97]....
        /*03c0*/ 	.word	0xffffffff


	//   ....[98]....
        /*03c4*/ 	.word	0xffffffff


	//   ....[99]....
        /*03c8*/ 	.word	0xffffffff


	//   ....[100]....
        /*03cc*/ 	.word	0xffffffff


	//   ....[101]....
        /*03d0*/ 	.word	0xffffffff


	//   ....[102]....
        /*03d4*/ 	.word	0xffffffff


	//   ....[103]....
        /*03d8*/ 	.word	0xffffffff


	//   ....[104]....
        /*03dc*/ 	.word	0xffffffff


	//   ....[105]....
        /*03e0*/ 	.word	0xffffffff


	//   ....[106]....
        /*03e4*/ 	.word	0xffffffff


	//   ....[107]....
        /*03e8*/ 	.word	0xffffffff


	//   ....[108]....
        /*03ec*/ 	.word	0xffffffff


	//   ....[109]....
        /*03f0*/ 	.word	0xffffffff


	//   ....[110]....
        /*03f4*/ 	.word	0xffffffff


	//   ....[111]....
        /*03f8*/ 	.word	0xffffffff


	//   ....[112]....
        /*03fc*/ 	.word	0xffffffff


	//   ....[113]....
        /*0400*/ 	.word	0xffffffff


	//   ....[114]....
        /*0404*/ 	.word	0xffffffff


	//   ....[115]....
        /*0408*/ 	.word	0xffffffff


	//   ....[116]....
        /*040c*/ 	.word	0xffffffff


	//   ....[117]....
        /*0410*/ 	.word	0xffffffff


	//   ....[118]....
        /*0414*/ 	.word	0xffffffff


	//   ....[119]....
        /*0418*/ 	.word	0xffffffff


	//   ....[120]....
        /*041c*/ 	.word	0xffffffff


	//   ....[121]....
        /*0420*/ 	.word	0xffffffff


	//   ....[122]....
        /*0424*/ 	.word	0xffffffff


	//   ....[123]....
        /*0428*/ 	.word	0xffffffff


	//   ....[124]....
        /*042c*/ 	.word	0xffffffff


	//   ....[125]....
        /*0430*/ 	.word	0xffffffff


	//   ....[126]....
        /*0434*/ 	.word	0xffffffff


	//   ....[127]....
        /*0438*/ 	.word	0xffffffff


	//   ....[128]....
        /*043c*/ 	.word	0xffffffff


	//   ....[129]....
        /*0440*/ 	.word	0xffffffff


	//   ....[130]....
        /*0444*/ 	.word	0xffffffff


	//   ....[131]....
        /*0448*/ 	.word	0xffffffff


	//   ....[132]....
        /*044c*/ 	.word	0xffffffff


	//   ....[133]....
        /*0450*/ 	.word	0xffffffff


	//   ....[134]....
        /*0454*/ 	.word	0xffffffff


	//   ....[135]....
        /*0458*/ 	.word	0xffffffff


	//   ....[136]....
        /*045c*/ 	.word	0xffffffff


	//   ....[137]....
        /*0460*/ 	.word	0xffffffff


	//   ....[138]....
        /*0464*/ 	.word	0xffffffff


	//   ....[139]....
        /*0468*/ 	.word	0xffffffff


	//   ....[140]....
        /*046c*/ 	.word	0xffffffff


	//   ....[141]....
        /*0470*/ 	.word	0xffffffff


	//   ....[142]....
        /*0474*/ 	.word	0xffffffff


	//   ....[143]....
        /*0478*/ 	.word	0xffffffff


	//   ....[144]....
        /*047c*/ 	.word	0xffffffff


	//   ....[145]....
        /*0480*/ 	.word	0xffffffff


	//   ....[146]....
        /*0484*/ 	.word	0xffffffff


	//   ....[147]....
        /*0488*/ 	.word	0xffffffff


	//   ....[148]....
        /*048c*/ 	.word	0xffffffff


	//   ....[149]....
        /*0490*/ 	.word	0xffffffff


	//   ....[150]....
        /*0494*/ 	.word	0xffffffff


	//   ....[151]....
        /*0498*/ 	.word	0xffffffff


	//   ....[152]....
        /*049c*/ 	.word	0xffffffff


	//   ....[153]....
        /*04a0*/ 	.word	0xffffffff


	//   ....[154]....
        /*04a4*/ 	.word	0xffffffff


	//   ....[155]....
        /*04a8*/ 	.word	0xffffffff


	//   ....[156]....
        /*04ac*/ 	.word	0xffffffff


	//   ....[157]....
        /*04b0*/ 	.word	0xffffffff


	//   ....[158]....
        /*04b4*/ 	.word	0xffffffff


	//   ....[159]....
        /*04b8*/ 	.word	0xffffffff


	//   ....[160]....
        /*04bc*/ 	.word	0xffffffff


	//   ....[161]....
        /*04c0*/ 	.word	0xffffffff


	//   ....[162]....
        /*04c4*/ 	.word	0xffffffff


	//   ....[163]....
        /*04c8*/ 	.word	0xffffffff


	//   ....[164]....
        /*04cc*/ 	.word	0xffffffff


	//   ....[165]....
        /*04d0*/ 	.word	0xffffffff


	//   ....[166]....
        /*04d4*/ 	.word	0xffffffff


	//   ....[167]....
        /*04d8*/ 	.word	0xffffffff


	//   ....[168]....
        /*04dc*/ 	.word	0xffffffff


	//   ....[169]....
        /*04e0*/ 	.word	0xffffffff


	//   ....[170]....
        /*04e4*/ 	.word	0xffffffff


	//   ....[171]....
        /*04e8*/ 	.word	0xffffffff


	//   ....[172]....
        /*04ec*/ 	.word	0xffffffff


	//   ....[173]....
        /*04f0*/ 	.word	0xffffffff


	//   ....[174]....
        /*04f4*/ 	.word	0xffffffff


	//   ....[175]....
        /*04f8*/ 	.word	0x0500000f


	//   ....[176]....
        /*04fc*/ 	.word	0x0500000f


	//   ....[177]....
        /*0500*/ 	.word	0x0500000f


	//   ....[178]....
        /*0504*/ 	.word	0x0500000f


	//   ....[179]....
        /*0508*/ 	.word	0x0500000f


	//   ....[180]....
        /*050c*/ 	.word	0x0500000f


	//   ....[181]....
        /*0510*/ 	.word	0x0500000f


	//   ....[182]....
        /*0514*/ 	.word	0x0500000f


	//   ....[183]....
        /*0518*/ 	.word	0x0500000f


	//   ....[184]....
        /*051c*/ 	.word	0x0500000f


	//   ....[185]....
        /*0520*/ 	.word	0x0500000f


	//   ....[186]....
        /*0524*/ 	.word	0x0500000f


	//   ....[187]....
        /*0528*/ 	.word	0x0500000f


	//   ....[188]....
        /*052c*/ 	.word	0x0500000f


	//   ....[189]....
        /*0530*/ 	.word	0x0500000f


	//   ....[190]....
        /*0534*/ 	.word	0x0500000f


	//   ....[191]....
        /*0538*/ 	.word	0x0500000f


	//   ....[192]....
        /*053c*/ 	.word	0x0500000f


	//   ....[193]....
        /*0540*/ 	.word	0x0500000f


	//   ....[194]....
        /*0544*/ 	.word	0x0500000f


	//   ....[195]....
        /*0548*/ 	.word	0x0500000f


	//   ....[196]....
        /*054c*/ 	.word	0x0500000f


	//   ....[197]....
        /*0550*/ 	.word	0x0500000f


	//   ....[198]....
        /*0554*/ 	.word	0x0500000f


	//   ....[199]....
        /*0558*/ 	.word	0x0500000f


	//   ....[200]....
        /*055c*/ 	.word	0x0500000f


	//   ....[201]....
        /*0560*/ 	.word	0x0500000f


	//   ....[202]....
        /*0564*/ 	.word	0x0500000f


	//   ....[203]....
        /*0568*/ 	.word	0x0500000f


	//   ....[204]....
        /*056c*/ 	.word	0x0500000f


	//   ....[205]....
        /*0570*/ 	.word	0x0500000f


	//   ....[206]....
        /*0574*/ 	.word	0x0500000f


	//   ....[207]....
        /*0578*/ 	.word	0x0500000f


	//   ....[208]....
        /*057c*/ 	.word	0x0500000f


	//   ....[209]....
        /*0580*/ 	.word	0x0500000f


	//   ....[210]....
        /*0584*/ 	.word	0x0500000f


	//   ....[211]....
        /*0588*/ 	.word	0x0500000f


	//   ....[212]....
        /*058c*/ 	.word	0x0500000f


	//   ....[213]....
        /*0590*/ 	.word	0x0500000f


	//   ....[214]....
        /*0594*/ 	.word	0x0500000f


	//   ....[215]....
        /*0598*/ 	.word	0x0500000f


	//   ....[216]....
        /*059c*/ 	.word	0x0500000f


	//   ....[217]....
        /*05a0*/ 	.word	0x0500000f


	//   ....[218]....
        /*05a4*/ 	.word	0x0500000f


	//   ....[219]....
        /*05a8*/ 	.word	0x0500000f


	//   ....[220]....
        /*05ac*/ 	.word	0x0500000f


	//   ....[221]....
        /*05b0*/ 	.word	0x0500000f


	//   ....[222]....
        /*05b4*/ 	.word	0x0500000f


	//   ....[223]....
        /*05b8*/ 	.word	0x0500000f


	//   ....[224]....
        /*05bc*/ 	.word	0x0500000f


	//   ....[225]....
        /*05c0*/ 	.word	0x0500000f


	//   ....[226]....
        /*05c4*/ 	.word	0x0500000f


	//   ....[227]....
        /*05c8*/ 	.word	0x0500000f


	//   ....[228]....
        /*05cc*/ 	.word	0x0500000f


	//   ....[229]....
        /*05d0*/ 	.word	0x0500000f


	//   ....[230]....
        /*05d4*/ 	.word	0x0500000f


	//   ....[231]....
        /*05d8*/ 	.word	0x0500000f


	//   ....[232]....
        /*05dc*/ 	.word	0x0500000f


	//   ....[233]....
        /*05e0*/ 	.word	0x0500000f


	//   ....[234]....
        /*05e4*/ 	.word	0x0500000f


	//   ....[235]....
        /*05e8*/ 	.word	0x0500000f


	//   ....[236]....
        /*05ec*/ 	.word	0x0500000f


	//   ....[237]....
        /*05f0*/ 	.word	0x0500000f


	//   ....[238]....
        /*05f4*/ 	.word	0x0500000f


	//   ....[239]....
        /*05f8*/ 	.word	0x0500000f


	//   ....[240]....
        /*05fc*/ 	.word	0x0500000f


	//   ....[241]....
        /*0600*/ 	.word	0x0500000f


	//   ....[242]....
        /*0604*/ 	.word	0x0500000f


	//   ....[243]....
        /*0608*/ 	.word	0x0500000f


	//   ....[244]....
        /*060c*/ 	.word	0x0500000f


	//   ....[245]....
        /*0610*/ 	.word	0x0500000f


	//   ....[246]....
        /*0614*/ 	.word	0x0500000f


	//   ....[247]....
        /*0618*/ 	.word	0x0500000f


	//   ....[248]....
        /*061c*/ 	.word	0x0500000f


	//   ....[249]....
        /*0620*/ 	.word	0x0500000f


	//   ....[250]....
        /*0624*/ 	.word	0x0500000f


	//   ....[251]....
        /*0628*/ 	.word	0x0500000f


	//   ....[252]....
        /*062c*/ 	.word	0x0500000f


	//   ....[253]....
        /*0630*/ 	.word	0x0500000f


	//   ....[254]....
        /*0634*/ 	.word	0x0500000f


	//   ....[255]....
        /*0638*/ 	.word	0x0500000f


	//   ....[0]....
        /*063c*/ 	.word	0x0500000f


	//   ....[1]....
        /*0640*/ 	.word	0x0500000f


	//   ....[2]....
        /*0644*/ 	.word	0x0500000f


	//   ....[3]....
        /*0648*/ 	.word	0x0500000f


	//   ....[4]....
        /*064c*/ 	.word	0x0500000f


	//   ....[5]....
        /*0650*/ 	.word	0x0500000f


	//   ....[6]....
        /*0654*/ 	.word	0x0500000f


	//   ....[7]....
        /*0658*/ 	.word	0x0500000f


	//   ....[8]....
        /*065c*/ 	.word	0x0500000f


	//   ....[9]....
        /*0660*/ 	.word	0x0500000f


	//   ....[10]....
        /*0664*/ 	.word	0x0500000f


	//   ....[11]....
        /*0668*/ 	.word	0x0500000f


	//   ....[12]....
        /*066c*/ 	.word	0x0500000f


	//   ....[13]....
        /*0670*/ 	.word	0x0500000f


	//   ....[14]....
        /*0674*/ 	.word	0x0500000f


	//   ....[15]....
        /*0678*/ 	.word	0x0500000f


	//   ....[16]....
        /*067c*/ 	.word	0x0500000f


	//   ....[17]....
        /*0680*/ 	.word	0x0500000f


	//   ....[18]....
        /*0684*/ 	.word	0x0500000f


	//   ....[19]....
        /*0688*/ 	.word	0x0500000f


	//   ....[20]....
        /*068c*/ 	.word	0x0500000f


	//   ....[21]....
        /*0690*/ 	.word	0x0500000f


	//   ....[22]....
        /*0694*/ 	.word	0x0500000f


	//   ....[23]....
        /*0698*/ 	.word	0x0500000f


	//   ....[24]....
        /*069c*/ 	.word	0x0500000f


	//   ....[25]....
        /*06a0*/ 	.word	0x0500000f


	//   ....[26]....
        /*06a4*/ 	.word	0x0500000f


	//----- nvinfo : EIATTR_COOP_GROUP_INSTR_OFFSETS
	.align		4
.L_289:
        /*06a8*/ 	.byte	0x04, 0x28
        /*06aa*/ 	.short	(.L_291 - .L_290)


	//   ....[0]....
.L_290:
        /*06ac*/ 	.word	0x00000080


	//   ....[1]....
        /*06b0*/ 	.word	0x00000090


	//   ....[2]....
        /*06b4*/ 	.word	0x000002d0


	//   ....[3]....
        /*06b8*/ 	.word	0x00000430


	//   ....[4]....
        /*06bc*/ 	.word	0x00000550


	//   ....[5]....
        /*06c0*/ 	.word	0x000006b0


	//   ....[6]....
        /*06c4*/ 	.word	0x00001900


	//   ....[7]....
        /*06c8*/ 	.word	0x00002020


	//   ....[8]....
        /*06cc*/ 	.word	0x00002440


	//   ....[9]....
        /*06d0*/ 	.word	0x00002ca0


	//   ....[10]....
        /*06d4*/ 	.word	0x00002d30


	//   ....[11]....
        /*06d8*/ 	.word	0x00003850


	//   ....[12]....
        /*06dc*/ 	.word	0x000038a0


	//   ....[13]....
        /*06e0*/ 	.word	0x00004d80


	//   ....[14]....
        /*06e4*/ 	.word	0x000053d0


	//   ....[15]....
        /*06e8*/ 	.word	0x00005930


	//   ....[16]....
        /*06ec*/ 	.word	0x00005a20


	//   ....[17]....
        /*06f0*/ 	.word	0x00006370


	//   ....[18]....
        /*06f4*/ 	.word	0x000063d0


	//   ....[19]....
        /*06f8*/ 	.word	0x000086b0


	//   ....[20]....
        /*06fc*/ 	.word	0x000086e0


	//   ....[21]....
        /*0700*/ 	.word	0x00008700


	//   ....[22]....
        /*0704*/ 	.word	0x00008720


	//   ....[23]....
        /*0708*/ 	.word	0x000099b0


	//   ....[24]....
        /*070c*/ 	.word	0x000099e0


	//   ....[25]....
        /*0710*/ 	.word	0x00009a80


	//   ....[26]....
        /*0714*/ 	.word	0x00009aa0


	//   ....[27]....
        /*0718*/ 	.word	0x0000a990


	//   ....[28]....
        /*071c*/ 	.word	0x0000a9a0


	//   ....[29]....
        /*0720*/ 	.word	0x0000a9b0


	//   ....[30]....
        /*0724*/ 	.word	0x0000aa00


	//   ....[31]....
        /*0728*/ 	.word	0x0000af70


	//   ....[32]....
        /*072c*/ 	.word	0x0000af90


	//   ....[33]....
        /*0730*/ 	.word	0x0000afa0


	//   ....[34]....
        /*0734*/ 	.word	0x0000afc0


	//   ....[35]....
        /*0738*/ 	.word	0x0000afe0


	//   ....[36]....
        /*073c*/ 	.word	0x0000b000


	//   ....[37]....
        /*0740*/ 	.word	0x0000b100


	//   ....[38]....
        /*0744*/ 	.word	0x0000b110


	//   ....[39]....
        /*0748*/ 	.word	0x0000b4f0


	//   ....[40]....
        /*074c*/ 	.word	0x0000b500


	//   ....[41]....
        /*0750*/ 	.word	0x0000b730


	//   ....[42]....
        /*0754*/ 	.word	0x0000b740


	//   ....[43]....
        /*0758*/ 	.word	0x0000c250


	//   ....[44]....
        /*075c*/ 	.word	0x0000c280


	//   ....[45]....
        /*0760*/ 	.word	0x0000c2c0


	//   ....[46]....
        /*0764*/ 	.word	0x0000c2f0


	//   ....[47]....
        /*0768*/ 	.word	0x0000c300


	//   ....[48]....
        /*076c*/ 	.word	0x0000c310


	//   ....[49]....
        /*0770*/ 	.word	0x0000c320


	//   ....[50]....
        /*0774*/ 	.word	0x0000c340


	//   ....[51]....
        /*0778*/ 	.word	0x0000c4a0


	//   ....[52]....
        /*077c*/ 	.word	0x0000c6c0


	//   ....[53]....
        /*0780*/ 	.word	0x0000c6f0


	//   ....[54]....
        /*0784*/ 	.word	0x0000c720


	//   ....[55]....
        /*0788*/ 	.word	0x0000c750


	//   ....[56]....
        /*078c*/ 	.word	0x0000c780


	//   ....[57]....
        /*0790*/ 	.word	0x0000c7b0


	//   ....[58]....
        /*0794*/ 	.word	0x0000c910


	//   ....[59]....
        /*0798*/ 	.word	0x0000c940


	//   ....[60]....
        /*079c*/ 	.word	0x0000c970


	//   ....[61]....
        /*07a0*/ 	.word	0x0000c9a0


	//   ....[62]....
        /*07a4*/ 	.word	0x0000c9d0


	//   ....[63]....
        /*07a8*/ 	.word	0x0000ca00


	//   ....[64]....
        /*07ac*/ 	.word	0x0000ca90


	//   ....[65]....
        /*07b0*/ 	.word	0x0000cac0


	//   ....[66]....
        /*07b4*/ 	.word	0x0000cad0


	//   ....[67]....
        /*07b8*/ 	.word	0x0000cb10


	//   ....[68]....
        /*07bc*/ 	.word	0x0000ea60


	//   ....[69]....
        /*07c0*/ 	.word	0x0000ea80


	//   ....[70]....
        /*07c4*/ 	.word	0x0000eb10


	//   ....[71]....
        /*07c8*/ 	.word	0x0000eb30


	//   ....[72]....
        /*07cc*/ 	.word	0x0000ebb0


	//   ....[73]....
        /*07d0*/ 	.word	0x0000ebd0


	//   ....[74]....
        /*07d4*/ 	.word	0x0000ec50


	//   ....[75]....
        /*07d8*/ 	.word	0x0000ec70


	//   ....[76]....
        /*07dc*/ 	.word	0x0000ecf0


	//   ....[77]....
        /*07e0*/ 	.word	0x0000ed10


	//   ....[78]....
        /*07e4*/ 	.word	0x0000ed90


	//   ....[79]....
        /*07e8*/ 	.word	0x0000edb0


	//   ....[80]....
        /*07ec*/ 	.word	0x0000ee30


	//   ....[81]....
        /*07f0*/ 	.word	0x0000ee50


	//   ....[82]....
        /*07f4*/ 	.word	0x0000ee60


	//   ....[83]....
        /*07f8*/ 	.word	0x0000ee70


	//   ....[84]....
        /*07fc*/ 	.word	0x0000f740


	//   ....[85]....
        /*0800*/ 	.word	0x0000f770


	//   ....[86]....
        /*0804*/ 	.word	0x0000f810


	//   ....[87]....
        /*0808*/ 	.word	0x0000f830


	//   ....[88]....
        /*080c*/ 	.word	0x0000f8b0


	//   ....[89]....
        /*0810*/ 	.word	0x0000f8d0


	//   ....[90]....
        /*0814*/ 	.word	0x0000f950


	//   ....[91]....
        /*0818*/ 	.word	0x0000f970


	//   ....[92]....
        /*081c*/ 	.word	0x0000f9f0


	//   ....[93]....
        /*0820*/ 	.word	0x0000fa10


	//   ....[94]....
        /*0824*/ 	.word	0x0000fa90


	//   ....[95]....
        /*0828*/ 	.word	0x0000fab0


	//   ....[96]....
        /*082c*/ 	.word	0x0000fb30


	//   ....[97]....
        /*0830*/ 	.word	0x0000fb50


	//   ....[98]....
        /*0834*/ 	.word	0x0000fb60


	//   ....[99]....
        /*0838*/ 	.word	0x0000fbd0


	//   ....[100]....
        /*083c*/ 	.word	0x0000fc20


	//   ....[101]....
        /*0840*/ 	.word	0x0000fc50


	//   ....[102]....
        /*0844*/ 	.word	0x0000fce0


	//   ....[103]....
        /*0848*/ 	.word	0x0000fcf0


	//   ....[104]....
        /*084c*/ 	.word	0x0000fd60


	//   ....[105]....
        /*0850*/ 	.word	0x0000fd70


	//   ....[106]....
        /*0854*/ 	.word	0x0000fdb0


	//   ....[107]....
        /*0858*/ 	.word	0x0000fdd0


	//   ....[108]....
        /*085c*/ 	.word	0x00010520


	//   ....[109]....
        /*0860*/ 	.word	0x00010550


	//   ....[110]....
        /*0864*/ 	.word	0x000105a0


	//   ....[111]....
        /*0868*/ 	.word	0x000105b0


	//   ....[112]....
        /*086c*/ 	.word	0x000105f0


	//   ....[113]....
        /*0870*/ 	.word	0x00010600


	//   ....[114]....
        /*0874*/ 	.word	0x00010640


	//   ....[115]....
        /*0878*/ 	.word	0x00010650


	//   ....[116]....
        /*087c*/ 	.word	0x00010690


	//   ....[117]....
        /*0880*/ 	.word	0x000106a0


	//   ....[118]....
        /*0884*/ 	.word	0x000106e0


	//   ....[119]....
        /*0888*/ 	.word	0x000106f0


	//   ....[120]....
        /*088c*/ 	.word	0x00010730


	//   ....[121]....
        /*0890*/ 	.word	0x00010740


	//   ....[122]....
        /*0894*/ 	.word	0x00010750


	//   ....[123]....
        /*0898*/ 	.word	0x00010790


	//   ....[124]....
        /*089c*/ 	.word	0x00010a40


	//   ....[125]....
        /*08a0*/ 	.word	0x00010a70


	//   ....[126]....
        /*08a4*/ 	.word	0x00010ad0


	//   ....[127]....
        /*08a8*/ 	.word	0x00010ae0


	//   ....[128]....
        /*08ac*/ 	.word	0x00010b30


	//   ....[129]....
        /*08b0*/ 	.word	0x00010b40


	//   ....[130]....
        /*08b4*/ 	.word	0x00010b90


	//   ....[131]....
        /*08b8*/ 	.word	0x00010ba0


	//   ....[132]....
        /*08bc*/ 	.word	0x00010bf0


	//   ....[133]....
        /*08c0*/ 	.word	0x00010c00


	//   ....[134]....
        /*08c4*/ 	.word	0x00010c50


	//   ....[135]....
        /*08c8*/ 	.word	0x00010c60


	//   ....[136]....
        /*08cc*/ 	.word	0x00010cb0


	//   ....[137]....
        /*08d0*/ 	.word	0x00010cc0


	//   ....[138]....
        /*08d4*/ 	.word	0x00010cd0


	//   ....[139]....
        /*08d8*/ 	.word	0x00010d10


	//   ....[140]....
        /*08dc*/ 	.word	0x000112b0


	//   ....[141]....
        /*08e0*/ 	.word	0x000112f0


	//   ....[142]....
        /*08e4*/ 	.word	0x00011300


	//   ....[143]....
        /*08e8*/ 	.word	0x00011310


	//   ....[144]....
        /*08ec*/ 	.word	0x00011320


	//   ....[145]....
        /*08f0*/ 	.word	0x00011330


	//   ....[146]....
        /*08f4*/ 	.word	0x00011350


	//   ....[147]....
        /*08f8*/ 	.word	0x000113a0


	//   ....[148]....
        /*08fc*/ 	.word	0x000113c0


	//   ....[149]....
        /*0900*/ 	.word	0x00011400


	//   ....[150]....
        /*0904*/ 	.word	0x00011420


	//   ....[151]....
        /*0908*/ 	.word	0x00011460


	//   ....[152]....
        /*090c*/ 	.word	0x00011480


	//   ....[153]....
        /*0910*/ 	.word	0x000114d0


	//   ....[154]....
        /*0914*/ 	.word	0x00011500


	//   ....[155]....
        /*0918*/ 	.word	0x00011560


	//   ....[156]....
        /*091c*/ 	.word	0x00011910


	//   ....[157]....
        /*0920*/ 	.word	0x00011940


	//   ....[158]....
        /*0924*/ 	.word	0x000119b0


	//   ....[159]....
        /*0928*/ 	.word	0x000119e0


	//   ....[160]....
        /*092c*/ 	.word	0x00011a10


	//   ....[161]....
        /*0930*/ 	.word	0x00011a40


	//   ....[162]....
        /*0934*/ 	.word	0x00011a70


	//   ....[163]....
        /*0938*/ 	.word	0x00011aa0


	//   ....[164]....
        /*093c*/ 	.word	0x00011c40


	//   ....[165]....
        /*0940*/ 	.word	0x00011c70


	//   ....[166]....
        /*0944*/ 	.word	0x00011ca0


	//   ....[167]....
        /*0948*/ 	.word	0x00011cd0


	//   ....[168]....
        /*094c*/ 	.word	0x00011d00


	//   ....[169]....
        /*0950*/ 	.word	0x00011d30


	//   ....[170]....
        /*0954*/ 	.word	0x00011df0


	//   ....[171]....
        /*0958*/ 	.word	0x00011e10


	//   ....[172]....
        /*095c*/ 	.word	0x00011e30


	//   ....[173]....
        /*0960*/ 	.word	0x00011e90


	//   ....[174]....
        /*0964*/ 	.word	0x000128b0


	//   ....[175]....
        /*0968*/ 	.word	0x00012e50


	//   ....[176]....
        /*096c*/ 	.word	0x00012f40


	//   ....[177]....
        /*0970*/ 	.word	0x00012fe0


	//   ....[178]....
        /*0974*/ 	.word	0x00013040


	//   ....[179]....
        /*0978*/ 	.word	0x00013140


	//   ....[180]....
        /*097c*/ 	.word	0x000131a0


	//   ....[181]....
        /*0980*/ 	.word	0x00013290


	//   ....[182]....
        /*0984*/ 	.word	0x00013300


	//   ....[183]....
        /*0988*/ 	.word	0x000133f0


	//   ....[184]....
        /*098c*/ 	.word	0x00013460


	//   ....[185]....
        /*0990*/ 	.word	0x00013550


	//   ....[186]....
        /*0994*/ 	.word	0x000135c0


	//   ....[187]....
        /*0998*/ 	.word	0x000136b0


	//   ....[188]....
        /*099c*/ 	.word	0x00013720


	//   ....[189]....
        /*09a0*/ 	.word	0x00013810


	//   ....[190]....
        /*09a4*/ 	.word	0x00013880


	//   ....[191]....
        /*09a8*/ 	.word	0x00013920


	//   ....[192]....
        /*09ac*/ 	.word	0x00013a10


	//   ....[193]....
        /*09b0*/ 	.word	0x00013a80


	//   ....[194]....
        /*09b4*/ 	.word	0x00013ae0


	//   ....[195]....
        /*09b8*/ 	.word	0x00013bd0


	//   ....[196]....
        /*09bc*/ 	.word	0x00013c30


	//   ....[197]....
        /*09c0*/ 	.word	0x00013d30


	//   ....[198]....
        /*09c4*/ 	.word	0x00013d90


	//   ....[199]....
        /*09c8*/ 	.word	0x00013e90


	//   ....[200]....
        /*09cc*/ 	.word	0x00013ef0


	//   ....[201]....
        /*09d0*/ 	.word	0x00013ff0


	//   ....[202]....
        /*09d4*/ 	.word	0x00014050


	//   ....[203]....
        /*09d8*/ 	.word	0x00014150


	//   ....[204]....
        /*09dc*/ 	.word	0x000141b0


	//   ....[205]....
        /*09e0*/ 	.word	0x000142b0


	//   ....[206]....
        /*09e4*/ 	.word	0x00014310


	//   ....[207]....
        /*09e8*/ 	.word	0x000143c0


	//   ....[208]....
        /*09ec*/ 	.word	0x00014480


	//   ....[209]....
        /*09f0*/ 	.word	0x00014540


	//   ....[210]....
        /*09f4*/ 	.word	0x000145a0


	//   ....[211]....
        /*09f8*/ 	.word	0x000146a0


	//   ....[212]....
        /*09fc*/ 	.word	0x00014700


	//   ....[213]....
        /*0a00*/ 	.word	0x000147d0


	//   ....[214]....
        /*0a04*/ 	.word	0x00014830


	//   ....[215]....
        /*0a08*/ 	.word	0x000148f0


	//   ....[216]....
        /*0a0c*/ 	.word	0x00014a30


	//   ....[217]....
        /*0a10*/ 	.word	0x00014ae0


	//   ....[218]....
        /*0a14*/ 	.word	0x00014b40


	//   ....[219]....
        /*0a18*/ 	.word	0x00014bf0


	//   ....[220]....
        /*0a1c*/ 	.word	0x00014c50


	//   ....[221]....
        /*0a20*/ 	.word	0x00014d00


	//   ....[222]....
        /*0a24*/ 	.word	0x00014d60


	//   ....[223]....
        /*0a28*/ 	.word	0x00014e10


	//   ....[224]....
        /*0a2c*/ 	.word	0x00014e70


	//   ....[225]....
        /*0a30*/ 	.word	0x00014f20


	//   ....[226]....
        /*0a34*/ 	.word	0x00014f80


	//   ....[227]....
        /*0a38*/ 	.word	0x00015030


	//   ....[228]....
        /*0a3c*/ 	.word	0x00015090


	//   ....[229]....
        /*0a40*/ 	.word	0x00015140


	//   ....[230]....
        /*0a44*/ 	.word	0x000151a0


	//   ....[231]....
        /*0a48*/ 	.word	0x00015250


	//   ....[232]....
        /*0a4c*/ 	.word	0x00015340


	//   ....[233]....
        /*0a50*/ 	.word	0x000153f0


	//   ....[234]....
        /*0a54*/ 	.word	0x00015450


	//   ....[235]....
        /*0a58*/ 	.word	0x00015510


	//   ....[236]....
        /*0a5c*/ 	.word	0x00015570


	//   ....[237]....
        /*0a60*/ 	.word	0x00015630


	//   ....[238]....
        /*0a64*/ 	.word	0x00015690


	//   ....[239]....
        /*0a68*/ 	.word	0x00015750


	//   ....[240]....
        /*0a6c*/ 	.word	0x000157b0


	//   ....[241]....
        /*0a70*/ 	.word	0x00015870


	//   ....[242]....
        /*0a74*/ 	.word	0x000158d0


	//   ....[243]....
        /*0a78*/ 	.word	0x00015990


	//   ....[244]....
        /*0a7c*/ 	.word	0x000159f0


	//   ....[245]....
        /*0a80*/ 	.word	0x00015ab0


	//   ....[246]....
        /*0a84*/ 	.word	0x00015b10


	//   ....[247]....
        /*0a88*/ 	.word	0x00015bc0


	//   ....[248]....
        /*0a8c*/ 	.word	0x00015cb0


	//   ....[249]....
        /*0a90*/ 	.word	0x00015d60


	//   ....[250]....
        /*0a94*/ 	.word	0x00015dd0


	//   ....[251]....
        /*0a98*/ 	.word	0x00015e80


	//   ....[252]....
        /*0a9c*/ 	.word	0x00015ee0


	//   ....[253]....
        /*0aa0*/ 	.word	0x00015fa0


	//   ....[254]....
        /*0aa4*/ 	.word	0x00016000


	//   ....[255]....
        /*0aa8*/ 	.word	0x000160c0


	//   ....[0]....
        /*0aac*/ 	.word	0x00016120


	//   ....[1]....
        /*0ab0*/ 	.word	0x000161e0


	//   ....[2]....
        /*0ab4*/ 	.word	0x00016240


	//   ....[3]....
        /*0ab8*/ 	.word	0x00016300


	//   ....[4]....
        /*0abc*/ 	.word	0x00016360


	//   ....[5]....
        /*0ac0*/ 	.word	0x00016420


	//   ....[6]....
        /*0ac4*/ 	.word	0x00016480


	//   ....[7]....
        /*0ac8*/ 	.word	0x00016520


	//   ....[8]....
        /*0acc*/ 	.word	0x000165b0


	//   ....[9]....
        /*0ad0*/ 	.word	0x00016650


	//   ....[10]....
        /*0ad4*/ 	.word	0x000167c0


	//   ....[11]....
        /*0ad8*/ 	.word	0x00016830


	//   ....[12]....
        /*0adc*/ 	.word	0x000168a0


	//   ....[13]....
        /*0ae0*/ 	.word	0x00016910


	//   ....[14]....
        /*0ae4*/ 	.word	0x00016980


	//   ....[15]....
        /*0ae8*/ 	.word	0x00016a00


	//   ....[16]....
        /*0aec*/ 	.word	0x00016a80


	//   ....[17]....
        /*0af0*/ 	.word	0x00016b10


	//   ....[18]....
        /*0af4*/ 	.word	0x00016b80


	//   ....[19]....
        /*0af8*/ 	.word	0x00016bf0


	//   ....[20]....
        /*0afc*/ 	.word	0x00016c60


	//   ....[21]....
        /*0b00*/ 	.word	0x00016ce0


	//   ....[22]....
        /*0b04*/ 	.word	0x00016d50


	//   ....[23]....
        /*0b08*/ 	.word	0x00016e00


	//   ....[24]....
        /*0b0c*/ 	.word	0x00016e50


	//   ....[25]....
        /*0b10*/ 	.word	0x00016ee0


	//   ....[26]....
        /*0b14*/ 	.word	0x00017010


	//----- nvinfo : EIATTR_REG_RECONFIG
	.align		4
.L_291:
        /*0b18*/ 	.byte	0x01, 0x54
	.zero		2


	//----- nvinfo : EIATTR_SYSCALL_OFFSETS
	.align		4
        /*0b1c*/ 	.byte	0x04, 0x46
        /*0b1e*/ 	.short	(.L_293 - .L_292)


	//   ....[0]....
.L_292:
        /*0b20*/ 	.word	0x00001ab0


	//   ....[1]....
        /*0b24*/ 	.word	0x0000e0a0


	//   ....[2]....
        /*0b28*/ 	.word	0x0000e1f0


	//   ....[3]....
        /*0b2c*/ 	.word	0x0000e2e0


	//   ....[4]....
        /*0b30*/ 	.word	0x0000f280


	//----- nvinfo : EIATTR_MBARRIER_INSTR_OFFSETS
	.align		4
.L_293:
        /*0b34*/ 	.byte	0x04, 0x39
        /*0b36*/ 	.short	(.L_295 - .L_294)


	//   ....[0]....
.L_294:
        /*0b38*/ 	.word	0x00000180
        /*0b3c*/ 	.word	0x000000ff
        /*0b40*/ 	.word	0x00016800
        /*0b44*/ 	.short	0x0100
        /*0b46*/ 	.byte	0x08
	.zero		1


	//   ....[1]....
        /*0b48*/ 	.word	0x00000190
        /*0b4c*/ 	.word	0x000000ff
        /*0b50*/ 	.word	0x00016820
        /*0b54*/ 	.short	0x0100
        /*0b56*/ 	.byte	0x08
	.zero		1


	//   ....[2]....
        /*0b58*/ 	.word	0x00000280
        /*0b5c*/ 	.word	0x000000ff
        /*0b60*/ 	.word	0x00016830
        /*0b64*/ 	.short	0x0100
        /*0b66*/ 	.byte	0x08
	.zero		1


	//   ....[3]....
        /*0b68*/ 	.word	0x00000290
        /*0b6c*/ 	.word	0x000000ff
        /*0b70*/ 	.word	0x00016840
        /*0b74*/ 	.short	0x0100
        /*0b76*/ 	.byte	0x08
	.zero		1


	//   ....[4]....
        /*0b78*/ 	.word	0x000002a0
        /*0b7c*/ 	.word	0x000000ff
        /*0b80*/ 	.word	0x00016838
        /*0b84*/ 	.short	0x0100
        /*0b86*/ 	.byte	0x08
	.zero		1


	//   ....[5]....
        /*0b88*/ 	.word	0x000002b0
        /*0b8c*/ 	.word	0x000000ff
        /*0b90*/ 	.word	0x00016848
        /*0b94*/ 	.short	0x0100
        /*0b96*/ 	.byte	0x08
	.zero		1


	//   ....[6]....
        /*0b98*/ 	.word	0x000003e0
        /*0b9c*/ 	.word	0x000000ff
        /*0ba0*/ 	.word	0x00016850
        /*0ba4*/ 	.short	0x0100
        /*0ba6*/ 	.byte	0x08
	.zero		1


	//   ....[7]....
        /*0ba8*/ 	.word	0x000003f0
        /*0bac*/ 	.word	0x000000ff
        /*0bb0*/ 	.word	0x00016860
        /*0bb4*/ 	.short	0x0100
        /*0bb6*/ 	.byte	0x08
	.zero		1


	//   ....[8]....
        /*0bb8*/ 	.word	0x00000400
        /*0bbc*/ 	.word	0x000000ff
        /*0bc0*/ 	.word	0x00016858
        /*0bc4*/ 	.short	0x0100
        /*0bc6*/ 	.byte	0x08
	.zero		1


	//   ....[9]....
        /*0bc8*/ 	.word	0x00000410
        /*0bcc*/ 	.word	0x000000ff
        /*0bd0*/ 	.word	0x00016868
        /*0bd4*/ 	.short	0x0100
        /*0bd6*/ 	.byte	0x08
	.zero		1


	//   ....[10]....
        /*0bd8*/ 	.word	0x00000500
        /*0bdc*/ 	.word	0x000000ff
        /*0be0*/ 	.word	0x00016870
        /*0be4*/ 	.short	0x0100
        /*0be6*/ 	.byte	0x06
	.zero		1


	//   ....[11]....
        /*0be8*/ 	.word	0x00000510
        /*0bec*/ 	.word	0x000000ff
        /*0bf0*/ 	.word	0x00016880
        /*0bf4*/ 	.short	0x0100
        /*0bf6*/ 	.byte	0x06
	.zero		1


	//   ....[12]....
        /*0bf8*/ 	.word	0x00000520
        /*0bfc*/ 	.word	0x000000ff
        /*0c00*/ 	.word	0x00016878
        /*0c04*/ 	.short	0x0100
        /*0c06*/ 	.byte	0x06
	.zero		1


	//   ....[13]....
        /*0c08*/ 	.word	0x00000530
        /*0c0c*/ 	.word	0x000000ff
        /*0c10*/ 	.word	0x00016888
        /*0c14*/ 	.short	0x0100
        /*0c16*/ 	.byte	0x06
	.zero		1


	//   ....[14]....
        /*0c18*/ 	.word	0x00000660
        /*0c1c*/ 	.word	0x000000ff
        /*0c20*/ 	.word	0x00016890
        /*0c24*/ 	.short	0x0100
        /*0c26*/ 	.byte	0x08
	.zero		1


	//   ....[15]....
        /*0c28*/ 	.word	0x00000670
        /*0c2c*/ 	.word	0x000000ff
        /*0c30*/ 	.word	0x000168a0
        /*0c34*/ 	.short	0x0100
        /*0c36*/ 	.byte	0x08
	.zero		1


	//   ....[16]....
        /*0c38*/ 	.word	0x00000680
        /*0c3c*/ 	.word	0x000000ff
        /*0c40*/ 	.word	0x00016898
        /*0c44*/ 	.short	0x0100
        /*0c46*/ 	.byte	0x08
	.zero		1


	//   ....[17]....
        /*0c48*/ 	.word	0x00000690
        /*0c4c*/ 	.word	0x000000ff
        /*0c50*/ 	.word	0x000168a8
        /*0c54*/ 	.short	0x0100
        /*0c56*/ 	.byte	0x08
	.zero		1


	//   ....[18]....
        /*0c58*/ 	.word	0x000007d0
        /*0c5c*/ 	.word	0x000000ff
        /*0c60*/ 	.word	0x000168b0
        /*0c64*/ 	.short	0x0100
        /*0c66*/ 	.byte	0x08
	.zero		1


	//   ....[19]....
        /*0c68*/ 	.word	0x000007e0
        /*0c6c*/ 	.word	0x000000ff
        /*0c70*/ 	.word	0x000168c0
        /*0c74*/ 	.short	0x0100
        /*0c76*/ 	.byte	0x08
	.zero		1


	//   ....[20]....
        /*0c78*/ 	.word	0x000007f0
        /*0c7c*/ 	.word	0x000000ff
        /*0c80*/ 	.word	0x000168b8
        /*0c84*/ 	.short	0x0100
        /*0c86*/ 	.byte	0x08
	.zero		1


	//   ....[21]....
        /*0c88*/ 	.word	0x00000800
        /*0c8c*/ 	.word	0x000000ff
        /*0c90*/ 	.word	0x000168c8
        /*0c94*/ 	.short	0x0100
        /*0c96*/ 	.byte	0x08
	.zero		1


	//   ....[22]....
        /*0c98*/ 	.word	0x00001b30
        /*0c9c*/ 	.word	0x000000ff
        /*0ca0*/ 	.word	0x00016800
        /*0ca4*/ 	.short	0x010a
        /*0ca6*/ 	.byte	0x2d
	.zero		1


	//   ....[23]....
        /*0ca8*/ 	.word	0x00001bb0
        /*0cac*/ 	.word	0x00000000
        /*0cb0*/ 	.word	0x00016830
        /*0cb4*/ 	.short	0x010a
        /*0cb6*/ 	.byte	0x3f
	.zero		1


	//   ....[24]....
        /*0cb8*/ 	.word	0x00001bf0
        /*0cbc*/ 	.word	0x00000000
        /*0cc0*/ 	.word	0x00016830
        /*0cc4*/ 	.short	0x010a
        /*0cc6*/ 	.byte	0x3f
	.zero		1


	//   ....[25]....
        /*0cc8*/ 	.word	0x00003390
        /*0ccc*/ 	.word	0x000000ff
        /*0cd0*/ 	.word	0x00000000
        /*0cd4*/ 	.short	0x0101
        /*0cd6*/ 	.byte	0x06
	.zero		1


	//   ....[26]....
        /*0cd8*/ 	.word	0x000045a0
        /*0cdc*/ 	.word	0x000000ff
        /*0ce0*/ 	.word	0x00016830
        /*0ce4*/ 	.short	0x010a
        /*0ce6*/ 	.byte	0x06
	.zero		1


	//   ....[27]....
        /*0ce8*/ 	.word	0x000045e0
        /*0cec*/ 	.word	0x000000ff
        /*0cf0*/ 	.word	0x00016830
        /*0cf4*/ 	.short	0x010a
        /*0cf6*/ 	.byte	0x06
	.zero		1


	//   ....[28]....
        /*0cf8*/ 	.word	0x00004810
        /*0cfc*/ 	.word	0x000000ff
        /*0d00*/ 	.word	0x00016850
        /*0d04*/ 	.short	0x010a
        /*0d06*/ 	.byte	0x06
	.zero		1


	//   ....[29]....
        /*0d08*/ 	.word	0x00004850
        /*0d0c*/ 	.word	0x000000ff
        /*0d10*/ 	.word	0x00016850
        /*0d14*/ 	.short	0x010a
        /*0d16*/ 	.byte	0x06
	.zero		1


	//   ....[30]....
        /*0d18*/ 	.word	0x00005280
        /*0d1c*/ 	.word	0x000000ff
        /*0d20*/ 	.word	0x00000000
        /*0d24*/ 	.short	0x0101
        /*0d26*/ 	.byte	0x06
	.zero		1


	//   ....[31]....
        /*0d28*/ 	.word	0x00006fb0
        /*0d2c*/ 	.word	0x000000ff
        /*0d30*/ 	.word	0x00000000
        /*0d34*/ 	.short	0x0101
        /*0d36*/ 	.byte	0x06
	.zero		1


	//   ....[32]....
        /*0d38*/ 	.word	0x000074b0
        /*0d3c*/ 	.word	0x000000ff
        /*0d40*/ 	.word	0x00016830
        /*0d44*/ 	.short	0x010a
        /*0d46*/ 	.byte	0x06
	.zero		1


	//   ....[33]....
        /*0d48*/ 	.word	0x000074f0
        /*0d4c*/ 	.word	0x000000ff
        /*0d50*/ 	.word	0x00016830
        /*0d54*/ 	.short	0x010a
        /*0d56*/ 	.byte	0x06
	.zero		1


	//   ....[34]....
        /*0d58*/ 	.word	0x000076f0
        /*0d5c*/ 	.word	0x000000ff
        /*0d60*/ 	.word	0x00016850
        /*0d64*/ 	.short	0x010a
        /*0d66*/ 	.byte	0x06
	.zero		1


	//   ....[35]....
        /*0d68*/ 	.word	0x00007730
        /*0d6c*/ 	.word	0x000000ff
        /*0d70*/ 	.word	0x00016850
        /*0d74*/ 	.short	0x010a
        /*0d76*/ 	.byte	0x06
	.zero		1


	//   ....[36]....
        /*0d78*/ 	.word	0x00007fb0
        /*0d7c*/ 	.word	0x000000ff
        /*0d80*/ 	.word	0x00000000
        /*0d84*/ 	.short	0x0101
        /*0d86*/ 	.byte	0x06
	.zero		1


	//   ....[37]....
        /*0d88*/ 	.word	0x00009520
        /*0d8c*/ 	.word	0x000000ff
        /*0d90*/ 	.word	0x00000000
        /*0d94*/ 	.short	0x0101
        /*0d96*/ 	.byte	0x06
	.zero		1


	//   ....[38]....
        /*0d98*/ 	.word	0x00009920
        /*0d9c*/ 	.word	0x000000ff
        /*0da0*/ 	.word	0x00016850
        /*0da4*/ 	.short	0x010a
        /*0da6*/ 	.byte	0x05
	.zero		1


	//   ....[39]....
        /*0da8*/ 	.word	0x00009960
        /*0dac*/ 	.word	0x000000ff
        /*0db0*/ 	.word	0x00016850
        /*0db4*/ 	.short	0x010a
        /*0db6*/ 	.byte	0x05
	.zero		1


	//   ....[40]....
        /*0db8*/ 	.word	0x00009ed0
        /*0dbc*/ 	.word	0x000000ff
        /*0dc0*/ 	.word	0x00000000
        /*0dc4*/ 	.short	0x0101
        /*0dc6*/ 	.byte	0x04
	.zero		1


	//   ....[41]....
        /*0dc8*/ 	.word	0x0000b0c0
        /*0dcc*/ 	.word	0x00000000
        /*0dd0*/ 	.word	0x00000000
        /*0dd4*/ 	.short	0x0101
        /*0dd6*/ 	.byte	0x3f
	.zero		1


	//   ....[42]....
        /*0dd8*/ 	.word	0x0000b4e0
        /*0ddc*/ 	.word	0x00000004
        /*0de0*/ 	.word	0x00000000
        /*0de4*/ 	.short	0x0101
        /*0de6*/ 	.byte	0x3f
	.zero		1


	//   ....[43]....
        /*0de8*/ 	.word	0x0000e7e0
        /*0dec*/ 	.word	0x00000003
        /*0df0*/ 	.word	0x00016840
        /*0df4*/ 	.short	0x010a
        /*0df6*/ 	.byte	0x3f
	.zero		1


	//   ....[44]....
        /*0df8*/ 	.word	0x0000ef70
        /*0dfc*/ 	.word	0x00000003
        /*0e00*/ 	.word	0x00016830
        /*0e04*/ 	.short	0x0107
        /*0e06*/ 	.byte	0x3f
	.zero		1


	//   ....[45]....
        /*0e08*/ 	.word	0x0000f040
        /*0e0c*/ 	.word	0x00000003
        /*0e10*/ 	.word	0x00016830
        /*0e14*/ 	.short	0x0101
        /*0e16*/ 	.byte	0x3f
	.zero		1


	//   ....[46]....
        /*0e18*/ 	.word	0x0000fe70
        /*0e1c*/ 	.word	0x00000016
        /*0e20*/ 	.word	0x00016800
        /*0e24*/ 	.short	0x0107
        /*0e26*/ 	.byte	0x3f
	.zero		1


	//   ....[47]....
        /*0e28*/ 	.word	0x0000ff70
        /*0e2c*/ 	.word	0x00000016
        /*0e30*/ 	.word	0x00016800
        /*0e34*/ 	.short	0x0101
        /*0e36*/ 	.byte	0x3f
	.zero		1


	//   ....[48]....
        /*0e38*/ 	.word	0x0000ffa0
        /*0e3c*/ 	.word	0x00000016
        /*0e40*/ 	.word	0x00016820
        /*0e44*/ 	.short	0x010a
        /*0e46*/ 	.byte	0x3f
	.zero		1


	//   ....[49]....
        /*0e48*/ 	.word	0x00010330
        /*0e4c*/ 	.word	0x00000005
        /*0e50*/ 	.word	0x00016840
        /*0e54*/ 	.short	0x010a
        /*0e56*/ 	.byte	0x3f
	.zero		1


	//   ....[50]....
        /*0e58*/ 	.word	0x00010810
        /*0e5c*/ 	.word	0x00000005
        /*0e60*/ 	.word	0x00016830
        /*0e64*/ 	.short	0x0107
        /*0e66*/ 	.byte	0x3f
	.zero		1


	//   ....[51]....
        /*0e68*/ 	.word	0x000108d0
        /*0e6c*/ 	.word	0x00000005
        /*0e70*/ 	.word	0x00016830
        /*0e74*/ 	.short	0x0101
        /*0e76*/ 	.byte	0x3f
	.zero		1


	//   ....[52]....
        /*0e78*/ 	.word	0x00010930
        /*0e7c*/ 	.word	0x00000005
        /*0e80*/ 	.word	0x00016860
        /*0e84*/ 	.short	0x010a
        /*0e86*/ 	.byte	0x3f
	.zero		1


	//   ....[53]....
        /*0e88*/ 	.word	0x00010e00
        /*0e8c*/ 	.word	0x00000005
        /*0e90*/ 	.word	0x00016850
        /*0e94*/ 	.short	0x0107
        /*0e96*/ 	.byte	0x3f
	.zero		1


	//   ....[54]....
        /*0e98*/ 	.word	0x00010f70
        /*0e9c*/ 	.word	0x00000005
        /*0ea0*/ 	.word	0x00016850
        /*0ea4*/ 	.short	0x0101
        /*0ea6*/ 	.byte	0x3f
	.zero		1


	//   ....[55]....
        /*0ea8*/ 	.word	0x00011190
        /*0eac*/ 	.word	0x00000000
        /*0eb0*/ 	.word	0x00016860
        /*0eb4*/ 	.short	0x010a
        /*0eb6*/ 	.byte	0x3f
	.zero		1


	//   ....[56]....
        /*0eb8*/ 	.word	0x00011610
        /*0ebc*/ 	.word	0x00000000
        /*0ec0*/ 	.word	0x00016850
        /*0ec4*/ 	.short	0x0107
        /*0ec6*/ 	.byte	0x3f
	.zero		1


	//   ....[57]....
        /*0ec8*/ 	.word	0x000116e0
        /*0ecc*/ 	.word	0x00000000
        /*0ed0*/ 	.word	0x00016850
        /*0ed4*/ 	.short	0x0101
        /*0ed6*/ 	.byte	0x3f
	.zero		1


	//   ....[58]....
        /*0ed8*/ 	.word	0x00012830
        /*0edc*/ 	.word	0x00000005
        /*0ee0*/ 	.word	0x00016820
        /*0ee4*/ 	.short	0x010a
        /*0ee6*/ 	.byte	0x3f
	.zero		1


	//   ....[59]....
        /*0ee8*/ 	.word	0x000129b0
        /*0eec*/ 	.word	0x00000003
        /*0ef0*/ 	.word	0x00016840
        /*0ef4*/ 	.short	0x010a
        /*0ef6*/ 	.byte	0x3f
	.zero		1


	//   ....[60]....
        /*0ef8*/ 	.word	0x00012a50
        /*0efc*/ 	.word	0x00000019
        /*0f00*/ 	.word	0x00016840
        /*0f04*/ 	.short	0x010a
        /*0f06*/ 	.byte	0x3f
	.zero		1


	//   ....[61]....
        /*0f08*/ 	.word	0x00012a90
        /*0f0c*/ 	.word	0x00000003
        /*0f10*/ 	.word	0x00016860
        /*0f14*/ 	.short	0x010a
        /*0f16*/ 	.byte	0x3f
	.zero		1


	//   ....[62]....
        /*0f18*/ 	.word	0x00012ad0
        /*0f1c*/ 	.word	0x00000019
        /*0f20*/ 	.word	0x00016860
        /*0f24*/ 	.short	0x010a
        /*0f26*/ 	.byte	0x3f
	.zero		1


	//   ....[63]....
        /*0f28*/ 	.word	0x00012b40
        /*0f2c*/ 	.word	0x00000003
        /*0f30*/ 	.word	0x00016800
        /*0f34*/ 	.short	0x010a
        /*0f36*/ 	.byte	0x3f
	.zero		1


	//   ....[64]....
        /*0f38*/ 	.word	0x00012b90
        /*0f3c*/ 	.word	0x00000000
        /*0f40*/ 	.word	0x00016830
        /*0f44*/ 	.short	0x010a
        /*0f46*/ 	.byte	0x3f
	.zero		1


	//   ....[65]....
        /*0f48*/ 	.word	0x00012bf0
        /*0f4c*/ 	.word	0x00000006
        /*0f50*/ 	.word	0x00016830
        /*0f54*/ 	.short	0x010a
        /*0f56*/ 	.byte	0x3f
	.zero		1


	//   ....[66]....
        /*0f58*/ 	.word	0x00012c50
        /*0f5c*/ 	.word	0x00000006
        /*0f60*/ 	.word	0x00016850
        /*0f64*/ 	.short	0x010a
        /*0f66*/ 	.byte	0x3f
	.zero		1


	//   ....[67]....
        /*0f68*/ 	.word	0x00012cb0
        /*0f6c*/ 	.word	0x00000006
        /*0f70*/ 	.word	0x00016830
        /*0f74*/ 	.short	0x010a
        /*0f76*/ 	.byte	0x3f
	.zero		1


	//   ....[68]....
        /*0f78*/ 	.word	0x00012d10
        /*0f7c*/ 	.word	0x00000006
        /*0f80*/ 	.word	0x00016850
        /*0f84*/ 	.short	0x010a
        /*0f86*/ 	.byte	0x3f
	.zero		1


	//   ....[69]....
        /*0f88*/ 	.word	0x00012d70
        /*0f8c*/ 	.word	0x00000004
        /*0f90*/ 	.word	0x00016850
        /*0f94*/ 	.short	0x010a
        /*0f96*/ 	.byte	0x3f
	.zero		1


	//   ....[70]....
        /*0f98*/ 	.word	0x00012e90
        /*0f9c*/ 	.word	0x00000003
        /*0fa0*/ 	.word	0x00016840
        /*0fa4*/ 	.short	0x010a
        /*0fa6*/ 	.byte	0x3f
	.zero		1


	//   ....[71]....
        /*0fa8*/ 	.word	0x00014930
        /*0fac*/ 	.word	0x00000016
        /*0fb0*/ 	.word	0x00016820
        /*0fb4*/ 	.short	0x010a
        /*0fb6*/ 	.byte	0x3f
	.zero		1


	//   ....[72]....
        /*0fb8*/ 	.word	0x00014980
        /*0fbc*/ 	.word	0x00000005
        /*0fc0*/ 	.word	0x00016840
        /*0fc4*/ 	.short	0x010a
        /*0fc6*/ 	.byte	0x3f
	.zero		1


	//   ....[73]....
        /*0fc8*/ 	.word	0x00015290
        /*0fcc*/ 	.word	0x00000005
        /*0fd0*/ 	.word	0x00016860
        /*0fd4*/ 	.short	0x010a
        /*0fd6*/ 	.byte	0x3f
	.zero		1


	//   ....[74]....
        /*0fd8*/ 	.word	0x00015c00
        /*0fdc*/ 	.word	0x00000000
        /*0fe0*/ 	.word	0x00016860
        /*0fe4*/ 	.short	0x010a
        /*0fe6*/ 	.byte	0x3f
	.zero		1


	//   ....[75]....
        /*0fe8*/ 	.word	0x00016f30
        /*0fec*/ 	.word	0x00000005
        /*0ff0*/ 	.word	0x00016820
        /*0ff4*/ 	.short	0x010a
        /*0ff6*/ 	.byte	0x3f
	.zero		1


	//   ....[76]....
        /*0ff8*/ 	.word	0x000170d0
        /*0ffc*/ 	.word	0x00000003
        /*1000*/ 	.word	0x00016840
        /*1004*/ 	.short	0x010a
        /*1006*/ 	.byte	0x3f
	.zero		1


	//   ....[77]....
        /*1008*/ 	.word	0x00017120
        /*100c*/ 	.word	0x00000019
        /*1010*/ 	.word	0x00016840
        /*1014*/ 	.short	0x010a
        /*1016*/ 	.byte	0x3f
	.zero		1


	//   ....[78]....
        /*1018*/ 	.word	0x00017170
        /*101c*/ 	.word	0x00000003
        /*1020*/ 	.word	0x00016860
        /*1024*/ 	.short	0x010a
        /*1026*/ 	.byte	0x3f
	.zero		1


	//----- nvinfo : EIATTR_NUM_MBARRIERS
	.align		4
.L_295:
        /*1028*/ 	.byte	0x03, 0x38
        /*102a*/ 	.short	0x0016


	//----- nvinfo : EIATTR_EXIT_INSTR_OFFSETS
	.align		4
        /*102c*/ 	.byte	0x04, 0x1c
        /*102e*/ 	.short	(.L_297 - .L_296)


	//   ....[0]....
.L_296:
        /*1030*/ 	.word	0x000009b0


	//   ....[1]....
        /*1034*/ 	.word	0x0000c440


	//   ....[2]....
        /*1038*/ 	.word	0x00012b20


	//----- nvinfo : EIATTR_MAX_THREADS
	.align		4
.L_297:
        /*103c*/ 	.byte	0x04, 0x05
        /*103e*/ 	.short	(.L_299 - .L_298)
.L_298:
        /*1040*/ 	.word	0x00000200
        /*1044*/ 	.word	0x00000001
        /*1048*/ 	.word	0x00000001


	//----- nvinfo : EIATTR_CRS_STACK_SIZE
	.align		4
.L_299:
        /*104c*/ 	.byte	0x04, 0x1e
        /*104e*/ 	.short	(.L_301 - .L_300)
.L_300:
        /*1050*/ 	.word	0x00000000


	//----- nvinfo : EIATTR_CBANK_PARAM_SIZE
	.align		4
.L_301:
        /*1054*/ 	.byte	0x03, 0x19
        /*1056*/ 	.short	0x0af0


	//----- nvinfo : EIATTR_PARAM_CBANK
	.align		4
        /*1058*/ 	.byte	0x04, 0x0a
        /*105a*/ 	.short	(.L_303 - .L_302)
	.align		4
.L_302:
        /*105c*/ 	.word	index@(.nv.constant0._ZN7cutlass13device_kernelIN5flash11enable_sm90INS1_16FlashAttnFwdSm90INS1_25CollectiveMainloopFwdSm90ILi2EN4cute5tupleIJNS5_1CILi1EEES8_S8_EEENS6_IJNS7_ILi192EEENS7_ILi128EEENS7_ILi64EEEEEELi64ENS_10bfloat16_tEfNS_4arch4Sm90ELb1ELb0ELb1ELb1ELb1ELb0ELb0ELb1ELb1ELb1ELb1ELb0EEENS1_21CollectiveEpilogueFwdINS6_IJSA_SC_SB_EEES9_SE_SG_Li384ELb1ELb1ELb1ELb0EEENS1_36VarlenDynamicPersistentTileSchedulerILi192ELi128ELi384ELi128ELb1ELb1ELb1ELb1ELb1ELb1EEEEEEEEEvNT_6ParamsE)
        /*1060*/ 	.short	0x0210
        /*1062*/ 	.short	0x0af0


	//----- nvinfo : EIATTR_SW_WAR
	.align		4
.L_303:
        /*1064*/ 	.byte	0x04, 0x36
        /*1066*/ 	.short	(.L_305 - .L_304)
.L_304:
        /*1068*/ 	.word	0x00000008
.L_305:


//--------------------- .nv.info._ZN7cutlass13device_kernelIN5flash11enable_sm90INS1_16FlashAttnFwdSm90INS1_25CollectiveMainloopFwdSm90ILi2EN4cute5tupleIJNS5_1CILi1EEES8_S8_EEENS6_IJNS7_ILi192EEENS7_ILi128EEENS7_ILi64EEEEEELi64ENS_10bfloat16_tEfNS_4arch4Sm90ELb1ELb0ELb1ELb1ELb1ELb1ELb0ELb1ELb1ELb1ELb1ELb0EEENS1_21CollectiveEpilogueFwdINS6_IJSA_SC_SB_EEES9_SE_SG_Li384ELb1ELb1ELb1ELb0EEENS1_36VarlenDynamicPersistentTileSchedulerILi192ELi128ELi384ELi128ELb1ELb1ELb1ELb1ELb1ELb1EEEEEEEEEvNT_6ParamsE --------------------------
	.section	.nv.info._ZN7cutlass13device_kernelIN5flash11enable_sm90INS1_16FlashAttnFwdSm90INS1_25CollectiveMainloopFwdSm90ILi2EN4cute5tupleIJNS5_1CILi1EEES8_S8_EEENS6_IJNS7_ILi192EEENS7_ILi128EEENS7_ILi64EEEEEELi64ENS_10bfloat16_tEfNS_4arch4Sm90ELb1ELb0ELb1ELb1ELb1ELb1ELb0ELb1ELb1ELb1ELb1ELb0EEENS1_21CollectiveEpilogueFwdINS6_IJSA_SC_SB_EEES9_SE_SG_Li384ELb1ELb1ELb1ELb0EEENS1_36VarlenDynamicPersistentTileSchedulerILi192ELi128ELi384ELi128ELb1ELb1ELb1ELb1ELb1ELb1EEEEEEEEEvNT_6ParamsE,"",@"SHT_CUDA_INFO"
	.sectionflags	@""
	.align	4


	//----- nvinfo : EIATTR_CUDA_API_VERSION
	.align		4
        /*0000*/ 	.byte	0x04, 0x37
        /*0002*/ 	.short	(.L_307 - .L_306)
.L_306:
        /*0004*/ 	.word	0x00000082


	//----- nvinfo : EIATTR_KPARAM_INFO
	.align		4
.L_307:
        /*0008*/ 	.byte	0x04, 0x17
        /*000a*/ 	.short	(.L_309 - .L_308)
.L_308:
        /*000c*/ 	.word	0x00000000
        /*0010*/ 	.short	0x0000
        /*0012*/ 	.short	0x0070
        /*0014*/ 	.byte	0x00, 0xf0, 0x01, 0x2a


	//----- nvinfo : EIATTR_SPARSE_MMA_MASK
	.align		4
.L_309:
        /*0018*/ 	.byte	0x03, 0x50
        /*001a*/ 	.short	0x0000


	//----- nvinfo : EIATTR_MAXREG_COUNT
	.align		4
        /*001c*/ 	.byte	0x03, 0x1b
        /*001e*/ 	.short	0x0080


	//----- nvinfo : EIATTR_NUM_BARRIERS
	.align		4
        /*0020*/ 	.byte	0x02, 0x4c
        /*0022*/ 	.byte	0x10
	.zero		1


	//----- nvinfo : EIATTR_EXTERNS
	.align		4
        /*0024*/ 	.byte	0x04, 0x0f
        /*0026*/ 	.short	(.L_311 - .L_310)


	//   ....[0]....
	.align		4
.L_310:
        /*0028*/ 	.word	index@(__assertfail)


	//----- nvinfo : EIATTR_ANNOTATIONS
	.align		4
.L_311:
        /*002c*/ 	.byte	0x04, 0x55
        /*002e*/ 	.short	(.L_313 - .L_312)


	//   ....[0]....
.L_312:
        /* <DEDUP_REMOVED lines=86> */


	//----- nvinfo : EIATTR_MERCURY_ISA_VERSION
	.align		4
.L_313:
        /*0580*/ 	.byte	0x03, 0x5f
        /*0582*/ 	.short	0x0101


	//----- nvinfo : EIATTR_UNUSED_LOAD_BYTE_OFFSET
	.align		4
        /*0584*/ 	.byte	0x04, 0x44
        /*0586*/ 	.short	(.L_315 - .L_314)


	//   ....[0]....
.L_314:
        /*0588*/ 	.word	0x00000a60
        /*058c*/ 	.word	0x0000fff0


	//   ....[1]....
        /*0590*/ 	.word	0x00012460
        /*0594*/ 	.word	0x0000fff0


	//----- nvinfo : EIATTR_INT_WARP_WIDE_INSTR_OFFSETS
	.align		4
.L_315:
        /*0598*/ 	.byte	0x04, 0x31
        /*059a*/ 	.short	(.L_317 - .L_316)


	//   ....[0]....
.L_316:
        /*059c*/ 	.word	0x00000120


	//   ....[1]....
        /*05a0*/ 	.word	0x000001c0


	//   ....[2]....
        /*05a4*/ 	.word	0x00000230


	//   ....[3]....
        /*05a8*/ 	.word	0x00017400


	//   ....[4]....
        /*05ac*/ 	.word	0x00017490


	//   ....[5]....
        /*05b0*/ 	.word	0x0001a630


	//   ....[6]....
        /*05b4*/ 	.word	0x0001a6c0


	//----- nvinfo : EIATTR_COOP_GROUP_MASK_REGIDS
	.align		4
.L_317:
        /*05b8*/ 	.byte	0x04, 0x29
        /*05ba*/ 	.short	(.L_319 - .L_318)


	//   ....[0]....
.L_318:
        /*05bc*/ 	.word	0xffffffff


	//   ....[1]....
        /*05c0*/ 	.word	0xffffffff


	//   ....[2]....
        /*05c4*/ 	.word	0xffffffff


	//   ....[3]....
        /*05c8*/ 	.word	0xffffffff


	//   ....[4]....
        /*05cc*/ 	.word	0xffffffff


	//   ....[5]....
        /*05d0*/ 	.word	0xffffffff


	//   ....[6]....
        /*05d4*/ 	.word	0xffffffff


	//   ....[7]....
        /*05d8*/ 	.word	0xffffffff


	//   ....[8]....
        /*05dc*/ 	.word	0xffffffff


	//   ....[9]....
        /*05e0*/ 	.word	0xffffffff


	//   ....[10]....
        /*05e4*/ 	.word	0xffffffff


	//   ....[11]....
        /*05e8*/ 	.word	0xffffffff


	//   ....[12]....
        /*05ec*/ 	.word	0xffffffff


	//   ....[13]....
        /*05f0*/ 	.word	0xffffffff


	//   ....[14]....
        /*05f4*/ 	.word	0xffffffff


	//   ....[15]....
        /*05f8*/ 	.word	0xffffffff


	//   ....[16]....
        /*05fc*/ 	.word	0xffffffff


	//   ....[17]....
        /*0600*/ 	.word	0xffffffff


	//   ....[18]....
        /*0604*/ 	.word	0xffffffff


	//   ....[19]....
        /*0608*/ 	.word	0xffffffff


	//   ....[20]....
        /*060c*/ 	.word	0xffffffff


	//   ....[21]....
        /*0610*/ 	.word	0xffffffff


	//   ....[22]....
        /*0614*/ 	.word	0xffffffff


	//   ....[23]....
        /*0618*/ 	.word	0xffffffff


	//   ....[24]....
        /*061c*/ 	.word	0xffffffff


	//   ....[25]....
        /*0620*/ 	.word	0xffffffff


	//   ....[26]....
        /*0624*/ 	.word	0xffffffff


	//   ....[27]....
        /*0628*/ 	.word	0xffffffff


	//   ....[28]....
        /*062c*/ 	.word	0xffffffff


	//   ....[29]....
        /*0630*/ 	.word	0xffffffff


	//   ....[30]....
        /*0634*/ 	.word	0xffffffff


	//   ....[31]....
        /*0638*/ 	.word	0xffffffff


	//   ....[32]....
        /*063c*/ 	.word	0xffffffff


	//   ....[33]....
        /*0640*/ 	.word	0xffffffff


	//   ....[34]....
        /*0644*/ 	.word	0xffffffff


	//   ....[35]....
        /*0648*/ 	.word	0xffffffff


	//   ....[36]....
        /*064c*/ 	.word	0xffffffff


	//   ....[37]....
        /*0650*/ 	.word	0xffffffff


	//   ....[38]....
        /*0654*/ 	.word	0xffffffff


	//   ....[39]....
        /*0658*/ 	.word	0xffffffff


	//   ....[40]....
        /*065c*/ 	.word	0xffffffff


	//   ....[41]....
        /*0660*/ 	.word	0xffffffff


	//   ....[42]....
        /*0664*/ 	.word	0xffffffff


	//   ....[43]....
        /*0668*/ 	.word	0xffffffff


	//   ....[44]....
        /*066c*/ 	.word	0xffffffff


	//   ....[45]....
        /*0670*/ 	.word	0xffffffff


	//   ....[46]....
        /*0674*/ 	.word	0xffffffff


	//   ....[47]....
        /*0678*/ 	.word	0xffffffff


	//   ....[48]....
        /*067c*/ 	.word	0xffffffff


	//   ....[49]....
        /*0680*/ 	.word	0xffffffff


	//   ....[50]....
        /*0684*/ 	.word	0xffffffff


	//   ....[51]....
        /*0688*/ 	.word	0xffffffff


	//   ....[52]....
        /*068c*/ 	.word	0xffffffff


	//   ....[53]....
        /*0690*/ 	.word	0xffffffff


	//   ....[54]....
        /*0694*/ 	.word	0xffffffff


	//   ....[55]....
        /*0698*/ 	.word	0xffffffff


	//   ....[56]....
        /*069c*/ 	.word	0xffffffff


	//   ....[57]....
        /*06a0*/ 	.word	0xffffffff


	//   ....[58]....
        /*06a4*/ 	.word	0xffffffff


	//   ....[59]....
        /*06a8*/ 	.word	0xffffffff


	//   ....[60]....
        /*06ac*/ 	.word	0xffffffff


	//   ....[61]....
        /*06b0*/ 	.word	0xffffffff


	//   ....[62]....
        /*06b4*/ 	.word	0xffffffff


	//   ....[63]....
        /*06b8*/ 	.word	0xffffffff


	//   ....[64]....
        /*06bc*/ 	.word	0xffffffff


	//   ....[65]....
        /*06c0*/ 	.word	0xffffffff


	//   ....[66]....
        /*06c4*/ 	.word	0xffffffff


	//   ....[67]....
        /*06c8*/ 	.word	0xffffffff


	//   ....[68]....
        /*06cc*/ 	.word	0xffffffff


	//   ....[69]....
        /*06d0*/ 	.word	0xffffffff


	//   ....[70]....
        /*06d4*/ 	.word	0xffffffff


	//   ....[71]....
        /*06d8*/ 	.word	0xffffffff


	//   ....[72]....
        /*06dc*/ 	.word	0xffffffff


	//   ....[73]....
        /*06e0*/ 	.word	0xffffffff


	//   ....[74]....
        /*06e4*/ 	.word	0xffffffff


	//   ....[75]....
        /*06e8*/ 	.word	0xffffffff


	//   ....[76]....
        /*06ec*/ 	.word	0xffffffff


	//   ....[77]....
        /*06f0*/ 	.word	0xffffffff


	//   ....[78]....
        /*06f4*/ 	.word	0xffffffff


	//   ....[79]....
        /*06f8*/ 	.word	0xffffffff


	//   ....[80]....
        /*06fc*/ 	.word	0xffffffff


	//   ....[81]....
        /*0700*/ 	.word	0xffffffff


	//   ....[82]....
        /*0704*/ 	.word	0xffffffff


	//   ....[83]....
        /*0708*/ 	.word	0xffffffff


	//   ....[84]....
        /*070c*/ 	.word	0xffffffff


	//   ....[85]....
        /*0710*/ 	.word	0xffffffff


	//   ....[86]....
        /*0714*/ 	.word	0xffffffff


	//   ....[87]....
        /*0718*/ 	.word	0xffffffff


	//   ....[88]....
        /*071c*/ 	.word	0xffffffff


	//   ....[89]....
        /*0720*/ 	.word	0xffffffff


	//   ....[90]....
        /*0724*/ 	.word	0xffffffff


	//   ....[91]....
        /*0728*/ 	.word	0xffffffff


	//   ....[92]....
        /*072c*/ 	.word	0xffffffff


	//   ....[93]....
        /*0730*/ 	.word	0xffffffff


	//   ....[94]....
        /*0734*/ 	.word	0xffffffff


	//   ....[95]....
        /*0738*/ 	.word	0xffffffff


	//   ....[96]....
        /*073c*/ 	.word	0xffffffff


	//   ....[97]....
        /*0740*/ 	.word	0xffffffff


	//   ....[98]....
        /*0744*/ 	.word	0xffffffff


	//   ....[99]....
        /*0748*/ 	.word	0xffffffff


	//   ....[100]....
        /*074c*/ 	.word	0xffffffff


	//   ....[101]....
        /*0750*/ 	.word	0xffffffff


	//   ....[102]....
        /*0754*/ 	.word	0xffffffff


	//   ....[103]....
        /*0758*/ 	.word	0xffffffff


	//   ....[104]....
        /*075c*/ 	.word	0xffffffff


	//   ....[105]....
        /*0760*/ 	.word	0xffffffff


	//   ....[106]....
        /*0764*/ 	.word	0xffffffff


	//   ....[107]....
        /*0768*/ 	.word	0xffffffff


	//   ....[108]....
        /*076c*/ 	.word	0xffffffff


	//   ....[109]....
        /*0770*/ 	.word	0xffffffff


	//   ....[110]....
        /*0774*/ 	.word	0xffffffff


	//   ....[111]....
        /*0778*/ 	.word	0xffffffff


	//   ....[112]....
        /*077c*/ 	.word	0xffffffff


	//   ....[113]....
        /*0780*/ 	.word	0xffffffff


	//   ....[114]....
        /*0784*/ 	.word	0xffffffff


	//   ....[115]....
        /*0788*/ 	.word	0xffffffff


	//   ....[116]....
        /*078c*/ 	.word	0xffffffff


	//   ....[117]....
        /*0790*/ 	.word	0xffffffff


	//   ....[118]....
        /*0794*/ 	.word	0xffffffff


	//   ....[119]....
        /*0798*/ 	.word	0xffffffff


	//   ....[120]....
        /*079c*/ 	.word	0xffffffff


	//   ....[121]....
        /*07a0*/ 	.word	0xffffffff


	//   ....[122]....
        /*07a4*/ 	.word	0xffffffff


	//   ....[123]....
        /*07a8*/ 	.word	0xffffffff


	//   ....[124]....
        /*07ac*/ 	.word	0xffffffff


	//   ....[125]....
        /*07b0*/ 	.word	0xffffffff


	//   ....[126]....
        /*07b4*/ 	.word	0xffffffff


	//   ....[127]....
        /*07b8*/ 	.word	0xffffffff


	//   ....[128]....
        /*07bc*/ 	.word	0xffffffff


	//   ....[129]....
        /*07c0*/ 	.word	0xffffffff


	//   ....[130]....
        /*07c4*/ 	.word	0xffffffff


	//   ....[131]....
        /*07c8*/ 	.word	0xffffffff


	//   ....[132]....
        /*07cc*/ 	.word	0xffffffff


	//   ....[133]....
        /*07d0*/ 	.word	0xffffffff


	//   ....[134]....
        /*07d4*/ 	.word	0xffffffff


	//   ....[135]....
        /*07d8*/ 	.word	0xffffffff


	//   ....[136]....
        /*07dc*/ 	.word	0xffffffff


	//   ....[137]....
        /*07e0*/ 	.word	0xffffffff


	//   ....[138]....
        /*07e4*/ 	.word	0xffffffff


	//   ....[139]....
        /*07e8*/ 	.word	0xffffffff


	//   ....[140]....
        /*07ec*/ 	.word	0xffffffff


	//   ....[141]....
        /*07f0*/ 	.word	0xffffffff


	//   ....[142]....
        /*07f4*/ 	.word	0xffffffff


	//   ....[143]....
        /*07f8*/ 	.word	0xffffffff


	//   ....[144]....
        /*07fc*/ 	.word	0xffffffff


	//   ....[145]....
        /*0800*/ 	.word	0xffffffff


	//   ....[146]....
        /*0804*/ 	.word	0xffffffff


	//   ....[147]....
        /*0808*/ 	.word	0xffffffff


	//   ....[148]....
        /*080c*/ 	.word	0xffffffff


	//   ....[149]....
        /*0810*/ 	.word	0xffffffff


	//   ....[150]....
        /*0814*/ 	.word	0xffffffff


	//   ....[151]....
        /*0818*/ 	.word	0xffffffff


	//   ....[152]....
        /*081c*/ 	.word	0xffffffff


	//   ....[153]....
        /*0820*/ 	.word	0xffffffff


	//   ....[154]....
        /*0824*/ 	.word	0xffffffff


	//   ....[155]....
        /*0828*/ 	.word	0xffffffff


	//   ....[156]....
        /*082c*/ 	.word	0xffffffff


	//   ....[157]....
        /*0830*/ 	.word	0xffffffff


	//   ....[158]....
        /*0834*/ 	.word	0xffffffff


	//   ....[159]....
        /*0838*/ 	.word	0xffffffff


	//   ....[160]....
        /*083c*/ 	.word	0xffffffff


	//   ....[161]....
        /*0840*/ 	.word	0xffffffff


	//   ....[162]....
        /*0844*/ 	.word	0xffffffff


	//   ....[163]....
        /*0848*/ 	.word	0xffffffff


	//   ....[164]....
        /*084c*/ 	.word	0xffffffff


	//   ....[165]....
        /*0850*/ 	.word	0xffffffff


	//   ....[166]....
        /*0854*/ 	.word	0xffffffff


	//   ....[167]....
        /*0858*/ 	.word	0xffffffff


	//   ....[168]....
        /*085c*/ 	.word	0xffffffff


	//   ....[169]....
        /*0860*/ 	.word	0xffffffff


	//   ....[170]....
        /*0864*/ 	.word	0xffffffff


	//   ....[171]....
        /*0868*/ 	.word	0xffffffff


	//   ....[172]....
        /*086c*/ 	.word	0xffffffff


	//   ....[173]....
        /*0870*/ 	.word	0xffffffff


	//   ....[174]....
        /*0874*/ 	.word	0xffffffff


	//   ....[175]....
        /*0878*/ 	.word	0xffffffff


	//   ....[176]....
        /*087c*/ 	.word	0xffffffff


	//   ....[177]....
        /*0880*/ 	.word	0xffffffff


	//   ....[178]....
        /*0884*/ 	.word	0xffffffff


	//   ....[179]....
        /*0888*/ 	.word	0xffffffff


	//   ....[180]....
        /*088c*/ 	.word	0xffffffff


	//   ....[181]....
        /*0890*/ 	.word	0xffffffff


	//   ....[182]....
        /*0894*/ 	.word	0xffffffff


	//   ....[183]....
        /*0898*/ 	.word	0xffffffff


	//   ....[184]....
        /*089c*/ 	.word	0xffffffff


	//   ....[185]....
        /*08a0*/ 	.word	0xffffffff


	//   ....[186]....
        /*08a4*/ 	.word	0xffffffff


	//   ....[187]....
        /*08a8*/ 	.word	0xffffffff


	//   ....[188]....
        /*08ac*/ 	.word	0xffffffff


	//   ....[189]....
        /*08b0*/ 	.word	0xffffffff


	//   ....[190]....
        /*08b4*/ 	.word	0xffffffff


	//   ....[191]....
        /*08b8*/ 	.word	0xffffffff


	//   ....[192]....
        /*08bc*/ 	.word	0xffffffff


	//   ....[193]....
        /*08c0*/ 	.word	0xffffffff


	//   ....[194]....
        /*08c4*/ 	.word	0xffffffff


	//   ....[195]....
        /*08c8*/ 	.word	0xffffffff


	//   ....[196]....
        /*08cc*/ 	.word	0xffffffff


	//   ....[197]....
        /*08d0*/ 	.word	0xffffffff


	//   ....[198]....
        /*08d4*/ 	.word	0xffffffff


	//   ....[199]....
        /*08d8*/ 	.word	0xffffffff


	//   ....[200]....
        /*08dc*/ 	.word	0xffffffff


	//   ....[201]....
        /*08e0*/ 	.word	0xffffffff


	//   ....[202]....
        /*08e4*/ 	.word	0xffffffff


	//   ....[203]....
        /*08e8*/ 	.word	0xffffffff


	//   ....[204]....
        /*08ec*/ 	.word	0xffffffff


	//   ....[205]....
        /*08f0*/ 	.word	0xffffffff


	//   ....[206]....
        /*08f4*/ 	.word	0xffffffff


	//   ....[207]....
        /*08f8*/ 	.word	0xffffffff


	//   ....[208]....
        /*08fc*/ 	.word	0xffffffff


	//   ....[209]....
        /*0900*/ 	.word	0x0500000f


	//   ....[210]....
        /*0904*/ 	.word	0x0500000f


	//   ....[211]....
        /*0908*/ 	.word	0x0500000f


	//   ....[212]....
        /*090c*/ 	.word	0x0500000f


	//   ....[213]....
        /*0910*/ 	.word	0x0500000f


	//   ....[214]....
        /*0914*/ 	.word	0x0500000f


	//   ....[215]....
        /*0918*/ 	.word	0x0500000f


	//   ....[216]....
        /*091c*/ 	.word	0x0500000f


	//   ....[217]....
        /*0920*/ 	.word	0x0500000f


	//   ....[218]....
        /*0924*/ 	.word	0x0500000f


	//   ....[219]....
        /*0928*/ 	.word	0x0500000f


	//   ....[220]....
        /*092c*/ 	.word	0x0500000f


	//   ....[221]....
        /*0930*/ 	.word	0x0500000f


	//   ....[222]....
        /*0934*/ 	.word	0x0500000f


	//   ....[223]....
        /*0938*/ 	.word	0x0500000f


	//   ....[224]....
        /*093c*/ 	.word	0x0500000f


	//   ....[225]....
        /*0940*/ 	.word	0x0500000f


	//   ....[226]....
        /*0944*/ 	.word	0x0500000f


	//   ....[227]....
        /*0948*/ 	.word	0x0500000f


	//   ....[228]....
        /*094c*/ 	.word	0x0500000f


	//   ....[229]....
        /*0950*/ 	.word	0x0500000f


	//   ....[230]....
        /*0954*/ 	.word	0x0500000f


	//   ....[231]....
        /*0958*/ 	.word	0x0500000f


	//   ....[232]....
        /*095c*/ 	.word	0x0500000f


	//   ....[233]....
        /*0960*/ 	.word	0x0500000f


	//   ....[234]....
        /*0964*/ 	.word	0x0500000f


	//   ....[235]....
        /*0968*/ 	.word	0x0500000f


	//   ....[236]....
        /*096c*/ 	.word	0x0500000f


	//   ....[237]....
        /*0970*/ 	.word	0x0500000f


	//   ....[238]....
        /*0974*/ 	.word	0x0500000f


	//   ....[239]....
        /*0978*/ 	.word	0x0500000f


	//   ....[240]....
        /*097c*/ 	.word	0x0500000f


	//   ....[241]....
        /*0980*/ 	.word	0x0500000f


	//   ....[242]....
        /*0984*/ 	.word	0x0500000f


	//   ....[243]....
        /*0988*/ 	.word	0x0500000f


	//   ....[244]....
        /*098c*/ 	.word	0x0500000f


	//   ....[245]....
        /*0990*/ 	.word	0x0500000f


	//   ....[246]....
        /*0994*/ 	.word	0x0500000f


	//   ....[247]....
        /*0998*/ 	.word	0x0500000f


	//   ....[248]....
        /*099c*/ 	.word	0x0500000f


	//   ....[249]....
        /*09a0*/ 	.word	0x0500000f


	//   ....[250]....
        /*09a4*/ 	.word	0x0500000f


	//   ....[251]....
        /*09a8*/ 	.word	0x0500000f


	//   ....[252]....
        /*09ac*/ 	.word	0x0500000f


	//   ....[253]....
        /*09b0*/ 	.word	0x0500000f


	//   ....[254]....
        /*09b4*/ 	.word	0x0500000f


	//   ....[255]....
        /*09b8*/ 	.word	0x0500000f


	//   ....[0]....
        /*09bc*/ 	.word	0x0500000f


	//   ....[1]....
        /*09c0*/ 	.word	0x0500000f


	//   ....[2]....
        /*09c4*/ 	.word	0x0500000f


	//   ....[3]....
        /*09c8*/ 	.word	0x0500000f


	//   ....[4]....
        /*09cc*/ 	.word	0x0500000f


	//   ....[5]....
        /*09d0*/ 	.word	0x0500000f


	//   ....[6]....
        /*09d4*/ 	.word	0x0500000f


	//   ....[7]....
        /*09d8*/ 	.word	0x0500000f


	//   ....[8]....
        /*09dc*/ 	.word	0x0500000f


	//   ....[9]....
        /*09e0*/ 	.word	0x0500000f


	//   ....[10]....
        /*09e4*/ 	.word	0x0500000f


	//   ....[11]....
        /*09e8*/ 	.word	0x0500000f


	//   ....[12]....
        /*09ec*/ 	.word	0x0500000f


	//   ....[13]....
        /*09f0*/ 	.word	0x0500000f


	//   ....[14]....
        /*09f4*/ 	.word	0x0500000f


	//   ....[15]....
        /*09f8*/ 	.word	0x0500000f


	//   ....[16]....
        /*09fc*/ 	.word	0x0500000f


	//   ....[17]....
        /*0a00*/ 	.word	0x0500000f


	//   ....[18]....
        /*0a04*/ 	.word	0x0500000f


	//   ....[19]....
        /*0a08*/ 	.word	0x0500000f


	//   ....[20]....
        /*0a0c*/ 	.word	0x0500000f


	//   ....[21]....
        /*0a10*/ 	.word	0x0500000f


	//   ....[22]....
        /*0a14*/ 	.word	0x0500000f


	//   ....[23]....
        /*0a18*/ 	.word	0x0500000f


	//   ....[24]....
        /*0a1c*/ 	.word	0x0500000f


	//   ....[25]....
        /*0a20*/ 	.word	0x0500000f


	//   ....[26]....
        /*0a24*/ 	.word	0x0500000f


	//   ....[27]....
        /*0a28*/ 	.word	0x0500000f


	//   ....[28]....
        /*0a2c*/ 	.word	0x0500000f


	//   ....[29]....
        /*0a30*/ 	.word	0x0500000f


	//   ....[30]....
        /*0a34*/ 	.word	0x0500000f


	//   ....[31]....
        /*0a38*/ 	.word	0x0500000f


	//   ....[32]....
        /*0a3c*/ 	.word	0x0500000f


	//   ....[33]....
        /*0a40*/ 	.word	0x0500000f


	//   ....[34]....
        /*0a44*/ 	.word	0x0500000f


	//   ....[35]....
        /*0a48*/ 	.word	0x0500000f


	//   ....[36]....
        /*0a4c*/ 	.word	0x0500000f


	//   ....[37]....
        /*0a50*/ 	.word	0x0500000f


	//   ....[38]....
        /*0a54*/ 	.word	0x0500000f


	//   ....[39]....
        /*0a58*/ 	.word	0x0500000f


	//   ....[40]....
        /*0a5c*/ 	.word	0x0500000f


	//   ....[41]....
        /*0a60*/ 	.word	0x0500000f


	//   ....[42]....
        /*0a64*/ 	.word	0x0500000f


	//   ....[43]....
        /*0a68*/ 	.word	0x0500000f


	//   ....[44]....
        /*0a6c*/ 	.word	0x0500000f


	//   ....[45]....
        /*0a70*/ 	.word	0x0500000f


	//   ....[46]....
        /*0a74*/ 	.word	0x0500000f


	//   ....[47]....
        /*0a78*/ 	.word	0x0500000f


	//   ....[48]....
        /*0a7c*/ 	.word	0x0500000f


	//   ....[49]....
        /*0a80*/ 	.word	0x0500000f


	//   ....[50]....
        /*0a84*/ 	.word	0x0500000f


	//   ....[51]....
        /*0a88*/ 	.word	0x0500000f


	//   ....[52]....
        /*0a8c*/ 	.word	0x0500000f


	//   ....[53]....
        /*0a90*/ 	.word	0x0500000f


	//   ....[54]....
        /*0a94*/ 	.word	0x0500000f


	//   ....[55]....
        /*0a98*/ 	.word	0x0500000f


	//   ....[56]....
        /*0a9c*/ 	.word	0x0500000f


	//   ....[57]....
        /*0aa0*/ 	.word	0x0500000f


	//   ....[58]....
        /*0aa4*/ 	.word	0x0500000f


	//   ....[59]....
        /*0aa8*/ 	.word	0x0500000f


	//   ....[60]....
        /*0aac*/ 	.word	0x0500000f


	//   ....[61]....
        /*0ab0*/ 	.word	0x0500000f


	//   ....[62]....
        /*0ab4*/ 	.word	0x0500000f


	//   ....[63]....
        /*0ab8*/ 	.word	0x0500000f


	//   ....[64]....
        /*0abc*/ 	.word	0x0500000f


	//   ....[65]....
        /*0ac0*/ 	.word	0x0500000f


	//   ....[66]....
        /*0ac4*/ 	.word	0x0500000f


	//   ....[67]....
        /*0ac8*/ 	.word	0x0500000f


	//   ....[68]....
        /*0acc*/ 	.word	0x0500000f


	//   ....[69]....
        /*0ad0*/ 	.word	0x0500000f


	//   ....[70]....
        /*0ad4*/ 	.word	0x0500000f


	//   ....[71]....
        /*0ad8*/ 	.word	0x0500000f


	//   ....[72]....
        /*0adc*/ 	.word	0x0500000f


	//   ....[73]....
        /*0ae0*/ 	.word	0x0500000f


	//   ....[74]....
        /*0ae4*/ 	.word	0x0500000f


	//   ....[75]....
        /*0ae8*/ 	.word	0x0500000f


	//   ....[76]....
        /*0aec*/ 	.word	0x0500000f


	//   ....[77]....
        /*0af0*/ 	.word	0x0500000f


	//   ....[78]....
        /*0af4*/ 	.word	0x0500000f


	//   ....[79]....
        /*0af8*/ 	.word	0x0500000f


	//   ....[80]....
        /*0afc*/ 	.word	0x0500000f


	//   ....[81]....
        /*0b00*/ 	.word	0x0500000f


	//   ....[82]....
        /*0b04*/ 	.word	0x0500000f


	//   ....[83]....
        /*0b08*/ 	.word	0x0500000f


	//   ....[84]....
        /*0b0c*/ 	.word	0x0500000f


	//   ....[85]....
        /*0b10*/ 	.word	0x0500000f


	//   ....[86]....
        /*0b14*/ 	.word	0x0500000f


	//   ....[87]....
        /*0b18*/ 	.word	0x0500000f


	//   ....[88]....
        /*0b1c*/ 	.word	0x0500000f


	//   ....[89]....
        /*0b20*/ 	.word	0x0500000f


	//   ....[90]....
        /*0b24*/ 	.word	0x0500000f


	//   ....[91]....
        /*0b28*/ 	.word	0x0500000f


	//   ....[92]....
        /*0b2c*/ 	.word	0x0500000f


	//   ....[93]....
        /*0b30*/ 	.word	0x0500000f


	//   ....[94]....
        /*0b34*/ 	.word	0x0500000f


	//   ....[95]....
        /*0b38*/ 	.word	0x0500000f


	//   ....[96]....
        /*0b3c*/ 	.word	0x0500000f


	//   ....[97]....
        /*0b40*/ 	.word	0x0500000f


	//   ....[98]....
        /*0b44*/ 	.word	0x0500000f


	//   ....[99]....
        /*0b48*/ 	.word	0x0500000f


	//   ....[100]....
        /*0b4c*/ 	.word	0x0500000f


	//   ....[101]....
        /*0b50*/ 	.word	0x0500000f


	//   ....[102]....
        /*0b54*/ 	.word	0x0500000f


	//   ....[103]....
        /*0b58*/ 	.word	0x0500000f


	//   ....[104]....
        /*0b5c*/ 	.word	0x0500000f


	//   ....[105]....
        /*0b60*/ 	.word	0x0500000f


	//   ....[106]....
        /*0b64*/ 	.word	0x0500000f


	//   ....[107]....
        /*0b68*/ 	.word	0x0500000f


	//   ....[108]....
        /*0b6c*/ 	.word	0x0500000f


	//   ....[109]....
        /*0b70*/ 	.word	0x0500000f


	//   ....[110]....
        /*0b74*/ 	.word	0x0500000f


	//----- nvinfo : EIATTR_COOP_GROUP_INSTR_OFFSETS
	.align		4
.L_319:
        /*0b78*/ 	.byte	0x04, 0x28
        /*0b7a*/ 	.short	(.L_321 - .L_320)


	//   ....[0]....
.L_320:
        /*0b7c*/ 	.word	0x00000060


	//   ....[1]....
        /*0b80*/ 	.word	0x00000130


	//   ....[2]....
        /*0b84*/ 	.word	0x000001e0


	//   ....[3]....
        /*0b88*/ 	.word	0x000003a0


	//   ....[4]....
        /*0b8c*/ 	.word	0x00000500


	//   ....[5]....
        /*0b90*/ 	.word	0x00000620


	//   ....[6]....
        /*0b94*/ 	.word	0x00000780


	//   ....[7]....
        /*0b98*/ 	.word	0x00002e50


	//   ....[8]....
        /*0b9c*/ 	.word	0x00002e60


	//   ....[9]....
        /*0ba0*/ 	.word	0x000035c0


	//   ....[10]....
        /*0ba4*/ 	.word	0x000035d0


	//   ....[11]....
        /*0ba8*/ 	.word	0x00004300


	//   ....[12]....
        /*0bac*/ 	.word	0x00004310


	//   ....[13]....
        /*0bb0*/ 	.word	0x00004b10


	//   ....[14]....
        /*0bb4*/ 	.word	0x00004b20


	//   ....[15]....
        /*0bb8*/ 	.word	0x00005540


	//   ....[16]....
        /*0bbc*/ 	.word	0x00005550


	//   ....[17]....
        /*0bc0*/ 	.word	0x00005660


	//   ....[18]....
        /*0bc4*/ 	.word	0x00005670


	//   ....[19]....
        /*0bc8*/ 	.word	0x000059e0


	//   ....[20]....
        /*0bcc*/ 	.word	0x00005a00


	//   ....[21]....
        /*0bd0*/ 	.word	0x00005ae0


	//   ....[22]....
        /*0bd4*/ 	.word	0x00005b00


	//   ....[23]....
        /*0bd8*/ 	.word	0x000062a0


	//   ....[24]....
        /*0bdc*/ 	.word	0x00006a70


	//   ....[25]....
        /*0be0*/ 	.word	0x00006a80


	//   ....[26]....
        /*0be4*/ 	.word	0x00006a90


	//   ....[27]....
        /*0be8*/ 	.word	0x00006aa0


	//   ....[28]....
        /*0bec*/ 	.word	0x00006de0


	//   ....[29]....
        /*0bf0*/ 	.word	0x00006df0


	//   ....[30]....
        /*0bf4*/ 	.word	0x00006e00


	//   ....[31]....
        /*0bf8*/ 	.word	0x00006e10


	//   ....[32]....
        /*0bfc*/ 	.word	0x00008220


	//   ....[33]....
        /*0c00*/ 	.word	0x00008230


	//   ....[34]....
        /*0c04*/ 	.word	0x00008240


	//   ....[35]....
        /*0c08*/ 	.word	0x00008250


	//   ....[36]....
        /*0c0c*/ 	.word	0x00008350


	//   ....[37]....
        /*0c10*/ 	.word	0x00008370


	//   ....[38]....
        /*0c14*/ 	.word	0x00008400


	//   ....[39]....
        /*0c18*/ 	.word	0x00008430


	//   ....[40]....
        /*0c1c*/ 	.word	0x00009ff0


	//   ....[41]....
        /*0c20*/ 	.word	0x0000a830


	//   ....[42]....
        /*0c24*/ 	.word	0x0000a840


	//   ....[43]....
        /*0c28*/ 	.word	0x0000a860


	//   ....[44]....
        /*0c2c*/ 	.word	0x0000b2f0


	//   ....[45]....
        /*0c30*/ 	.word	0x0000b310


	//   ....[46]....
        /*0c34*/ 	.word	0x0000cf20


	//   ....[47]....
        /*0c38*/ 	.word	0x0000cf30


	//   ....[48]....
        /*0c3c*/ 	.word	0x0000d740


	//   ....[49]....
        /*0c40*/ 	.word	0x0000d780


	//   ....[50]....
        /*0c44*/ 	.word	0x0000e2b0


	//   ....[51]....
        /*0c48*/ 	.word	0x0000e2d0


	//   ....[52]....
        /*0c4c*/ 	.word	0x00010490


	//   ....[53]....
        /*0c50*/ 	.word	0x000104f0


	//   ....[54]....
        /*0c54*/ 	.word	0x000108b0


	//   ....[55]....
        /*0c58*/ 	.word	0x000108d0


	//   ....[56]....
        /*0c5c*/ 	.word	0x00011bb0


	//   ....[57]....
        /*0c60*/ 	.word	0x00011e90


	//   ....[58]....
        /*0c64*/ 	.word	0x00011ec0


	//   ....[59]....
        /*0c68*/ 	.word	0x00011f80


	//   ....[60]....
        /*0c6c*/ 	.word	0x00012cf0


	//   ....[61]....
        /*0c70*/ 	.word	0x00012d10


	//   ....[62]....
        /*0c74*/ 	.word	0x00012d20


	//   ....[63]....
        /*0c78*/ 	.word	0x00012d30


	//   ....[64]....
        /*0c7c*/ 	.word	0x00013280


	//   ....[65]....
        /*0c80*/ 	.word	0x000132c0


	//   ....[66]....
        /*0c84*/ 	.word	0x000132f0


	//   ....[67]....
        /*0c88*/ 	.word	0x00013320


	//   ....[68]....
        /*0c8c*/ 	.word	0x00013340


	//   ....[69]....
        /*0c90*/ 	.word	0x00013350


	//   ....[70]....
        /*0c94*/ 	.word	0x00013390


	//   ....[71]....
        /*0c98*/ 	.word	0x000133c0


	//   ....[72]....
        /*0c9c*/ 	.word	0x00013870


	//   ....[73]....
        /*0ca0*/ 	.word	0x00013880


	//   ....[74]....
        /*0ca4*/ 	.word	0x00013b00


	//   ....[75]....
        /*0ca8*/ 	.word	0x00013b10


	//   ....[76]....
        /*0cac*/ 	.word	0x000145c0


	//   ....[77]....
        /*0cb0*/ 	.word	0x000145f0


	//   ....[78]....
        /*0cb4*/ 	.word	0x00014610


	//   ....[79]....
        /*0cb8*/ 	.word	0x00014640


	//   ....[80]....
        /*0cbc*/ 	.word	0x00014670


	//   ....[81]....
        /*0cc0*/ 	.word	0x00014680


	//   ....[82]....
        /*0cc4*/ 	.word	0x000146b0


	//   ....[83]....
        /*0cc8*/ 	.word	0x00014720


	//   ....[84]....
        /*0ccc*/ 	.word	0x00014850


	//   ....[85]....
        /*0cd0*/ 	.word	0x00014a70


	//   ....[86]....
        /*0cd4*/ 	.word	0x00014aa0


	//   ....[87]....
        /*0cd8*/ 	.word	0x00014ad0


	//   ....[88]....
        /*0cdc*/ 	.word	0x00014b00


	//   ....[89]....
        /*0ce0*/ 	.word	0x00014b30


	//   ....[90]....
        /*0ce4*/ 	.word	0x00014b60


	//   ....[91]....
        /*0ce8*/ 	.word	0x00014cf0


	//   ....[92]....
        /*0cec*/ 	.word	0x00014d20


	//   ....[93]....
        /*0cf0*/ 	.word	0x00014d50


	//   ....[94]....
        /*0cf4*/ 	.word	0x00014d80


	//   ....[95]....
        /*0cf8*/ 	.word	0x00014db0


	//   ....[96]....
        /*0cfc*/ 	.word	0x00014de0


	//   ....[97]....
        /*0d00*/ 	.word	0x00014e70


	//   ....[98]....
        /*0d04*/ 	.word	0x00014ea0


	//   ....[99]....
        /*0d08*/ 	.word	0x00014eb0


	//   ....[100]....
        /*0d0c*/ 	.word	0x00014ef0


	//   ....[101]....
        /*0d10*/ 	.word	0x000163d0


	//   ....[102]....
        /*0d14*/ 	.word	0x00017fa0


	//   ....[103]....
        /*0d18*/ 	.word	0x00017fc0


	//   ....[104]....
        /*0d1c*/ 	.word	0x00018050


	//   ....[105]....
        /*0d20*/ 	.word	0x00018070


	//   ....[106]....
        /*0d24*/ 	.word	0x000180f0


	//   ....[107]....
        /*0d28*/ 	.word	0x00018110


	//   ....[108]....
        /*0d2c*/ 	.word	0x00018190


	//   ....[109]....
        /*0d30*/ 	.word	0x000181b0


	//   ....[110]....
        /*0d34*/ 	.word	0x00018230


	//   ....[111]....
        /*0d38*/ 	.word	0x00018250


	//   ....[112]....
        /*0d3c*/ 	.word	0x000182d0


	//   ....[113]....
        /*0d40*/ 	.word	0x000182f0


	//   ....[114]....
        /*0d44*/ 	.word	0x00018370


	//   ....[115]....
        /*0d48*/ 	.word	0x00018390


	//   ....[116]....
        /*0d4c*/ 	.word	0x000183a0


	//   ....[117]....
        /*0d50*/ 	.word	0x000183b0


	//   ....[118]....
        /*0d54*/ 	.word	0x00018cd0


	//   ....[119]....
        /*0d58*/ 	.word	0x00018d00


	//   ....[120]....
        /*0d5c*/ 	.word	0x00018d20


	//   ....[121]....
        /*0d60*/ 	.word	0x00018d70


	//   ....[122]....
        /*0d64*/ 	.word	0x00018d90


	//   ....[123]....
        /*0d68*/ 	.word	0x00018e10


	//   ....[124]....
        /*0d6c*/ 	.word	0x00018e30


	//   ....[125]....
        /*0d70*/ 	.word	0x00018eb0


	//   ....[126]....
        /*0d74*/ 	.word	0x00018ed0


	//   ....[127]....
        /*0d78*/ 	.word	0x00018f50


	//   ....[128]....
        /*0d7c*/ 	.word	0x00018f70


	//   ....[129]....
        /*0d80*/ 	.word	0x00018ff0


	//   ....[130]....
        /*0d84*/ 	.word	0x00019010


	//   ....[131]....
        /*0d88*/ 	.word	0x00019090


	//   ....[132]....
        /*0d8c*/ 	.word	0x000190b0


	//   ....[133]....
        /*0d90*/ 	.word	0x000190c0


	//   ....[134]....
        /*0d94*/ 	.word	0x00019130


	//   ....[135]....
        /*0d98*/ 	.word	0x00019180


	//   ....[136]....
        /*0d9c*/ 	.word	0x00019220


	//   ....[137]....
        /*0da0*/ 	.word	0x00019250


	//   ....[138]....
        /*0da4*/ 	.word	0x00019260


	//   ....[139]....
        /*0da8*/ 	.word	0x000192d0


	//   ....[140]....
        /*0dac*/ 	.word	0x000192e0


	//   ....[141]....
        /*0db0*/ 	.word	0x000192f0


	//   ....[142]....
        /*0db4*/ 	.word	0x00019ae0


	//   ....[143]....
        /*0db8*/ 	.word	0x00019b00


	//   ....[144]....
        /*0dbc*/ 	.word	0x00019b70


	//   ....[145]....
        /*0dc0*/ 	.word	0x00019b80


	//   ....[146]....
        /*0dc4*/ 	.word	0x00019bc0


	//   ....[147]....
        /*0dc8*/ 	.word	0x00019bd0


	//   ....[148]....
        /*0dcc*/ 	.word	0x00019c10


	//   ....[149]....
        /*0dd0*/ 	.word	0x00019c20


	//   ....[150]....
        /*0dd4*/ 	.word	0x00019c60


	//   ....[151]....
        /*0dd8*/ 	.word	0x00019c70


	//   ....[152]....
        /*0ddc*/ 	.word	0x00019cb0


	//   ....[153]....
        /*0de0*/ 	.word	0x00019cc0


	//   ....[154]....
        /*0de4*/ 	.word	0x00019d00


	//   ....[155]....
        /*0de8*/ 	.word	0x00019d10


	//   ....[156]....
        /*0dec*/ 	.word	0x00019d20


	//   ....[157]....
        /*0df0*/ 	.word	0x00019d60


	//   ....[158]....
        /*0df4*/ 	.word	0x0001a010


	//   ....[159]....
        /*0df8*/ 	.word	0x0001a040


	//   ....[160]....
        /*0dfc*/ 	.word	0x0001a0a0


	//   ....[161]....
        /*0e00*/ 	.word	0x0001a0b0


	//   ....[162]....
        /*0e04*/ 	.word	0x0001a100


	//   ....[163]....
        /*0e08*/ 	.word	0x0001a110


	//   ....[164]....
        /*0e0c*/ 	.word	0x0001a160


	//   ....[165]....
        /*0e10*/ 	.word	0x0001a170


	//   ....[166]....
        /*0e14*/ 	.word	0x0001a1c0


	//   ....[167]....
        /*0e18*/ 	.word	0x0001a1d0


	//   ....[168]....
        /*0e1c*/ 	.word	0x0001a220


	//   ....[169]....
        /*0e20*/ 	.word	0x0001a230


	//   ....[170]....
        /*0e24*/ 	.word	0x0001a280


	//   ....[171]....
        /*0e28*/ 	.word	0x0001a290


	//   ....[172]....
        /*0e2c*/ 	.word	0x0001a2a0


	//   ....[173]....
        /*0e30*/ 	.word	0x0001a2e0


	//   ....[174]....
        /*0e34*/ 	.word	0x0001a8b0


	//   ....[175]....
        /*0e38*/ 	.word	0x0001a8f0


	//   ....[176]....
        /*0e3c*/ 	.word	0x0001a910


	//   ....[177]....
        /*0e40*/ 	.word	0x0001a950


	//   ....[178]....
        /*0e44*/ 	.word	0x0001a970


	//   ....[179]....
        /*0e48*/ 	.word	0x0001a9b0


	//   ....[180]....
        /*0e4c*/ 	.word	0x0001a9d0


	//   ....[181]....
        /*0e50*/ 	.word	0x0001aa10


	//   ....[182]....
        /*0e54*/ 	.word	0x0001aa30


	//   ....[183]....
        /*0e58*/ 	.word	0x0001aa70


	//   ....[184]....
        /*0e5c*/ 	.word	0x0001aa90


	//   ....[185]....
        /*0e60*/ 	.word	0x0001aad0


	//   ....[186]....
        /*0e64*/ 	.word	0x0001aaf0


	//   ....[187]....
        /*0e68*/ 	.word	0x0001ab30


	//   ....[188]....
        /*0e6c*/ 	.word	0x0001ab50


	//   ....[189]....
        /*0e70*/ 	.word	0x0001ab60


	//   ....[190]....
        /*0e74*/ 	.word	0x0001af20


	//   ....[191]....
        /*0e78*/ 	.word	0x0001af50


	//   ....[192]....
        /*0e7c*/ 	.word	0x0001afb0


	//   ....[193]....
        /*0e80*/ 	.word	0x0001afe0


	//   ....[194]....
        /*0e84*/ 	.word	0x0001b010


	//   ....[195]....
        /*0e88*/ 	.word	0x0001b040


	//   ....[196]....
        /*0e8c*/ 	.word	0x0001b070


	//   ....[197]....
        /*0e90*/ 	.word	0x0001b0a0


	//   ....[198]....
        /*0e94*/ 	.word	0x0001b240


	//   ....[199]....
        /*0e98*/ 	.word	0x0001b270


	//   ....[200]....
        /*0e9c*/ 	.word	0x0001b2a0


	//   ....[201]....
        /*0ea0*/ 	.word	0x0001b2d0


	//   ....[202]....
        /*0ea4*/ 	.word	0x0001b300


	//   ....[203]....
        /*0ea8*/ 	.word	0x0001b330


	//   ....[204]....
        /*0eac*/ 	.word	0x0001b3f0


	//   ....[205]....
        /*0eb0*/ 	.word	0x0001b410


	//   ....[206]....
        /*0eb4*/ 	.word	0x0001b430


	//   ....[207]....
        /*0eb8*/ 	.word	0x0001b490


	//   ....[208]....
        /*0ebc*/ 	.word	0x0001bec0


	//   ....[209]....
        /*0ec0*/ 	.word	0x0001c1e0


	//   ....[210]....
        /*0ec4*/ 	.word	0x0001c270


	//   ....[211]....
        /*0ec8*/ 	.word	0x0001c300


	//   ....[212]....
        /*0ecc*/ 	.word	0x0001c390


	//   ....[213]....
        /*0ed0*/ 	.word	0x0001c470


	//   ....[214]....
        /*0ed4*/ 	.word	0x0001c500


	//   ....[215]....
        /*0ed8*/ 	.word	0x0001c5a0


	//   ....[216]....
        /*0edc*/ 	.word	0x0001c630


	//   ....[217]....
        /*0ee0*/ 	.word	0x0001c720


	//   ....[218]....
        /*0ee4*/ 	.word	0x0001c7b0


	//   ....[219]....
        /*0ee8*/ 	.word	0x0001c850


	//   ....[220]....
        /*0eec*/ 	.word	0x0001c8e0


	//   ....[221]....
        /*0ef0*/ 	.word	0x0001ca20


	//   ....[222]....
        /*0ef4*/ 	.word	0x0001cad0


	//   ....[223]....
        /*0ef8*/ 	.word	0x0001cb60


	//   ....[224]....
        /*0efc*/ 	.word	0x0001cbb0


	//   ....[225]....
        /*0f00*/ 	.word	0x0001cc00


	//   ....[226]....
        /*0f04*/ 	.word	0x0001cc90


	//   ....[227]....
        /*0f08*/ 	.word	0x0001cd20


	//   ....[228]....
        /*0f0c*/ 	.word	0x0001cd70


	//   ....[229]....
        /*0f10*/ 	.word	0x0001cdc0


	//   ....[230]....
        /*0f14*/ 	.word	0x0001ceb0


	//   ....[231]....
        /*0f18*/ 	.word	0x0001cf60


	//   ....[232]....
        /*0f1c*/ 	.word	0x0001cfb0


	//   ....[233]....
        /*0f20*/ 	.word	0x0001d000


	//   ....[234]....
        /*0f24*/ 	.word	0x0001d190


	//   ....[235]....
        /*0f28*/ 	.word	0x0001d310


	//   ....[236]....
        /*0f2c*/ 	.word	0x0001d390


	//   ....[237]....
        /*0f30*/ 	.word	0x0001d3e0


	//   ....[238]....
        /*0f34*/ 	.word	0x0001d6a0


	//   ....[239]....
        /*0f38*/ 	.word	0x0001d700


	//   ....[240]....
        /*0f3c*/ 	.word	0x0001d7c0


	//   ....[241]....
        /*0f40*/ 	.word	0x0001d830


	//   ....[242]....
        /*0f44*/ 	.word	0x0001d890


	//   ....[243]....
        /*0f48*/ 	.word	0x0001d940


	//   ....[244]....
        /*0f4c*/ 	.word	0x0001d9a0


	//   ....[245]....
        /*0f50*/ 	.word	0x0001da30


	//   ....[246]....
        /*0f54*/ 	.word	0x0001dab0


	//   ....[247]....
        /*0f58*/ 	.word	0x0001db00


	//   ....[248]....
        /*0f5c*/ 	.word	0x0001db90


	//   ....[249]....
        /*0f60*/ 	.word	0x0001dc20


	//   ....[250]....
        /*0f64*/ 	.word	0x0001dcc0


	//   ....[251]....
        /*0f68*/ 	.word	0x0001dd60


	//   ....[252]....
        /*0f6c*/ 	.word	0x0001ddc0


	//   ....[253]....
        /*0f70*/ 	.word	0x0001de30


	//   ....[254]....
        /*0f74*/ 	.word	0x0001de90


	//   ....[255]....
        /*0f78*/ 	.word	0x0001df00


	//   ....[0]....
        /*0f7c*/ 	.word	0x0001dfc0


	//   ....[1]....
        /*0f80*/ 	.word	0x0001e020


	//   ....[2]....
        /*0f84*/ 	.word	0x0001e0e0


	//   ....[3]....
        /*0f88*/ 	.word	0x0001e3c0


	//   ....[4]....
        /*0f8c*/ 	.word	0x0001e4b0


	//   ....[5]....
        /*0f90*/ 	.word	0x0001e550


	//   ....[6]....
        /*0f94*/ 	.word	0x0001e5b0


	//   ....[7]....
        /*0f98*/ 	.word	0x0001e6a0


	//   ....[8]....
        /*0f9c*/ 	.word	0x0001e710


	//   ....[9]....
        /*0fa0*/ 	.word	0x0001e800


	//   ....[10]....
        /*0fa4*/ 	.word	0x0001e870


	//   ....[11]....
        /*0fa8*/ 	.word	0x0001e960


	//   ....[12]....
        /*0fac*/ 	.word	0x0001e9d0


	//   ....[13]....
        /*0fb0*/ 	.word	0x0001eac0


	//   ....[14]....
        /*0fb4*/ 	.word	0x0001eb30


	//   ....[15]....
        /*0fb8*/ 	.word	0x0001ec20


	//   ....[16]....
        /*0fbc*/ 	.word	0x0001ec90


	//   ....[17]....
        /*0fc0*/ 	.word	0x0001ed80


	//   ....[18]....
        /*0fc4*/ 	.word	0x0001edf0


	//   ....[19]....
        /*0fc8*/ 	.word	0x0001ee90


	//   ....[20]....
        /*0fcc*/ 	.word	0x0001ef80


	//   ....[21]....
        /*0fd0*/ 	.word	0x0001eff0


	//   ....[22]....
        /*0fd4*/ 	.word	0x0001f050


	//   ....[23]....
        /*0fd8*/ 	.word	0x0001f110


	//   ....[24]....
        /*0fdc*/ 	.word	0x0001f170


	//   ....[25]....
        /*0fe0*/ 	.word	0x0001f270


	//   ....[26]....
        /*0fe4*/ 	.word	0x0001f2d0


	//   ....[27]....
        /*0fe8*/ 	.word	0x0001f3d0


	//   ....[28]....
        /*0fec*/ 	.word	0x0001f430


	//   ....[29]....
        /*0ff0*/ 	.word	0x0001f530


	//   ....[30]....
        /*0ff4*/ 	.word	0x0001f590


	//   ....[31]....
        /*0ff8*/ 	.word	0x0001f690


	//   ....[32]....
        /*0ffc*/ 	.word	0x0001f6f0


	//   ....[33]....
        /*1000*/ 	.word	0x0001f7f0


	//   ....[34]....
        /*1004*/ 	.word	0x0001f850


	//   ....[35]....
        /*1008*/ 	.word	0x0001f900


	//   ....[36]....
        /*100c*/ 	.word	0x0001f9b0


	//   ....[37]....
        /*1010*/ 	.word	0x0001faa0


	//   ....[38]....
        /*1014*/ 	.word	0x0001fb00


	//   ....[39]....
        /*1018*/ 	.word	0x0001fbf0


	//   ....[40]....
        /*101c*/ 	.word	0x0001fc50


	//   ....[41]....
        /*1020*/ 	.word	0x0001fd20


	//   ....[42]....
        /*1024*/ 	.word	0x0001fd80


	//   ....[43]....
        /*1028*/ 	.word	0x0001fe40


	//   ....[44]....
        /*102c*/ 	.word	0x0001ff80


	//   ....[45]....
        /*1030*/ 	.word	0x00020030


	//   ....[46]....
        /*1034*/ 	.word	0x000200a0


	//   ....[47]....
        /*1038*/ 	.word	0x00020170


	//   ....[48]....
        /*103c*/ 	.word	0x000201d0


	//   ....[49]....
        /*1040*/ 	.word	0x00020280


	//   ....[50]....
        /*1044*/ 	.word	0x000202e0


	//   ....[51]....
        /*1048*/ 	.word	0x00020390


	//   ....[52]....
        /*104c*/ 	.word	0x000203f0


	//   ....[53]....
        /*1050*/ 	.word	0x000204a0


	//   ....[54]....
        /*1054*/ 	.word	0x00020500


	//   ....[55]....
        /*1058*/ 	.word	0x000205b0


	//   ....[56]....
        /*105c*/ 	.word	0x00020610


	//   ....[57]....
        /*1060*/ 	.word	0x000206c0


	//   ....[58]....
        /*1064*/ 	.word	0x00020720


	//   ....[59]....
        /*1068*/ 	.word	0x000207d0


	//   ....[60]....
        /*106c*/ 	.word	0x000208c0


	//   ....[61]....
        /*1070*/ 	.word	0x00020970


	//   ....[62]....
        /*1074*/ 	.word	0x000209d0


	//   ....[63]....
        /*1078*/ 	.word	0x00020a90


	//   ....[64]....
        /*107c*/ 	.word	0x00020af0


	//   ....[65]....
        /*1080*/ 	.word	0x00020bb0


	//   ....[66]....
        /*1084*/ 	.word	0x00020c10


	//   ....[67]....
        /*1088*/ 	.word	0x00020cd0


	//   ....[68]....
        /*108c*/ 	.word	0x00020d30


	//   ....[69]....
        /*1090*/ 	.word	0x00020df0


	//   ....[70]....
        /*1094*/ 	.word	0x00020e50


	//   ....[71]....
        /*1098*/ 	.word	0x00020f10


	//   ....[72]....
        /*109c*/ 	.word	0x00020f70


	//   ....[73]....
        /*10a0*/ 	.word	0x00021030


	//   ....[74]....
        /*10a4*/ 	.word	0x00021090


	//   ....[75]....
        /*10a8*/ 	.word	0x00021140


	//   ....[76]....
        /*10ac*/ 	.word	0x00021230


	//   ....[77]....
        /*10b0*/ 	.word	0x000212f0


	//   ....[78]....
        /*10b4*/ 	.word	0x00021350


	//   ....[79]....
        /*10b8*/ 	.word	0x00021400


	//   ....[80]....
        /*10bc*/ 	.word	0x00021460


	//   ....[81]....
        /*10c0*/ 	.word	0x00021510


	//   ....[82]....
        /*10c4*/ 	.word	0x00021570


	//   ....[83]....
        /*10c8*/ 	.word	0x00021620


	//   ....[84]....
        /*10cc*/ 	.word	0x00021680


	//   ....[85]....
        /*10d0*/ 	.word	0x00021730


	//   ....[86]....
        /*10d4*/ 	.word	0x00021790


	//   ....[87]....
        /*10d8*/ 	.word	0x00021840


	//   ....[88]....
        /*10dc*/ 	.word	0x000218a0


	//   ....[89]....
        /*10e0*/ 	.word	0x00021950


	//   ....[90]....
        /*10e4*/ 	.word	0x000219b0


	//   ....[91]....
        /*10e8*/ 	.word	0x00021a50


	//   ....[92]....
        /*10ec*/ 	.word	0x00021ae0


	//   ....[93]....
        /*10f0*/ 	.word	0x00021b80


	//   ....[94]....
        /*10f4*/ 	.word	0x00021cf0


	//   ....[95]....
        /*10f8*/ 	.word	0x00021d60


	//   ....[96]....
        /*10fc*/ 	.word	0x00021dd0


	//   ....[97]....
        /*1100*/ 	.word	0x00021e40


	//   ....[98]....
        /*1104*/ 	.word	0x00021eb0


	//   ....[99]....
        /*1108*/ 	.word	0x00021f30


	//   ....[100]....
        /*110c*/ 	.word	0x00021fb0


	//   ....[101]....
        /*1110*/ 	.word	0x00022040


	//   ....[102]....
        /*1114*/ 	.word	0x000220b0


	//   ....[103]....
        /*1118*/ 	.word	0x00022120


	//   ....[104]....
        /*111c*/ 	.word	0x00022190


	//   ....[105]....
        /*1120*/ 	.word	0x00022210


	//   ....[106]....
        /*1124*/ 	.word	0x00022280


	//   ....[107]....
        /*1128*/ 	.word	0x00022330


	//   ....[108]....
        /*112c*/ 	.word	0x00022380


	//   ....[109]....
        /*1130*/ 	.word	0x00022410


	//   ....[110]....
        /*1134*/ 	.word	0x00022540


	//----- nvinfo : EIATTR_REG_RECONFIG
	.align		4
.L_321:
        /*1138*/ 	.byte	0x01, 0x54
	.zero		2


	//----- nvinfo : EIATTR_SYSCALL_OFFSETS
	.align		4
        /*113c*/ 	.byte	0x04, 0x46
        /*113e*/ 	.short	(.L_323 - .L_322)


	//   ....[0]....
.L_322:
        /*1140*/ 	.word	0x00001b60


	//   ....[1]....
        /*1144*/ 	.word	0x00001cb0


	//   ....[2]....
        /*1148*/ 	.word	0x00006470


	//   ....[3]....
        /*114c*/ 	.word	0x00006790


	//   ....[4]....
        /*1150*/ 	.word	0x000175f0


	//   ....[5]....
        /*1154*/ 	.word	0x00017740


	//   ....[6]....
        /*1158*/ 	.word	0x00017830


	//   ....[7]....
        /*115c*/ 	.word	0x000187e0


	//----- nvinfo : EIATTR_MBARRIER_INSTR_OFFSETS
	.align		4
.L_323:
        /*1160*/ 	.byte	0x04, 0x39
        /*1162*/ 	.short	(.L_325 - .L_324)


	//   ....[0]....
.L_324:
        /*1164*/ 	.word	0x00000250
        /*1168*/ 	.word	0x000000ff
        /*116c*/ 	.word	0x00016800
        /*1170*/ 	.short	0x0100
        /*1172*/ 	.byte	0x08
	.zero		1


	//   ....[1]....
        /*1174*/ 	.word	0x00000260
        /*1178*/ 	.word	0x000000ff
        /*117c*/ 	.word	0x00016820
        /*1180*/ 	.short	0x0100
        /*1182*/ 	.byte	0x08
	.zero		1


	//   ....[2]....
        /*1184*/ 	.word	0x00000350
        /*1188*/ 	.word	0x000000ff
        /*118c*/ 	.word	0x00016830
        /*1190*/ 	.short	0x0100
        /*1192*/ 	.byte	0x08
	.zero		1


	//   ....[3]....
        /*1194*/ 	.word	0x00000360
        /*1198*/ 	.word	0x000000ff
        /*119c*/ 	.word	0x00016840
        /*11a0*/ 	.short	0x0100
        /*11a2*/ 	.byte	0x08
	.zero		1


	//   ....[4]....
        /*11a4*/ 	.word	0x00000370
        /*11a8*/ 	.word	0x000000ff
        /*11ac*/ 	.word	0x00016838
        /*11b0*/ 	.short	0x0100
        /*11b2*/ 	.byte	0x08
	.zero		1


	//   ....[5]....
        /*11b4*/ 	.word	0x00000380
        /*11b8*/ 	.word	0x000000ff
        /*11bc*/ 	.word	0x00016848
        /*11c0*/ 	.short	0x0100
        /*11c2*/ 	.byte	0x08
	.zero		1


	//   ....[6]....
        /*11c4*/ 	.word	0x000004b0
        /*11c8*/ 	.word	0x000000ff
        /*11cc*/ 	.word	0x00016850
        /*11d0*/ 	.short	0x0100
        /*11d2*/ 	.byte	0x08
	.zero		1


	//   ....[7]....
        /*11d4*/ 	.word	0x000004c0
        /*11d8*/ 	.word	0x000000ff
        /*11dc*/ 	.word	0x00016860
        /*11e0*/ 	.short	0x0100
        /*11e2*/ 	.byte	0x08
	.zero		1


	//   ....[8]....
        /*11e4*/ 	.word	0x000004d0
        /*11e8*/ 	.word	0x000000ff
        /*11ec*/ 	.word	0x00016858
        /*11f0*/ 	.short	0x0100
        /*11f2*/ 	.byte	0x08
	.zero		1


	//   ....[9]....
        /*11f4*/ 	.word	0x000004e0
        /*11f8*/ 	.word	0x000000ff
        /*11fc*/ 	.word	0x00016868
        /*1200*/ 	.short	0x0100
        /*1202*/ 	.byte	0x08
	.zero		1


	//   ....[10]....
        /*1204*/ 	.word	0x000005d0
        /*1208*/ 	.word	0x000000ff
        /*120c*/ 	.word	0x00016870
        /*1210*/ 	.short	0x0100
        /*1212*/ 	.byte	0x06
	.zero		1


	//   ....[11]....
        /*1214*/ 	.word	0x000005e0
        /*1218*/ 	.word	0x000000ff
        /*121c*/ 	.word	0x00016880
        /*1220*/ 	.short	0x0100
        /*1222*/ 	.byte	0x06
	.zero		1


	//   ....[12]....
        /*1224*/ 	.word	0x000005f0
        /*1228*/ 	.word	0x000000ff
        /*122c*/ 	.word	0x00016878
        /*1230*/ 	.short	0x0100
        /*1232*/ 	.byte	0x06
	.zero		1


	//   ....[13]....
        /*1234*/ 	.word	0x00000600
        /*1238*/ 	.word	0x000000ff
        /*123c*/ 	.word	0x00016888
        /*1240*/ 	.short	0x0100
        /*1242*/ 	.byte	0x06
	.zero		1


	//   ....[14]....
        /*1244*/ 	.word	0x00000730
        /*1248*/ 	.word	0x000000ff
        /*124c*/ 	.word	0x00016890
        /*1250*/ 	.short	0x0100
        /*1252*/ 	.byte	0x08
	.zero		1


	//   ....[15]....
        /*1254*/ 	.word	0x00000740
        /*1258*/ 	.word	0x000000ff
        /*125c*/ 	.word	0x000168a0
        /*1260*/ 	.short	0x0100
        /*1262*/ 	.byte	0x08
	.zero		1


	//   ....[16]....
        /*1264*/ 	.word	0x00000750
        /*1268*/ 	.word	0x000000ff
        /*126c*/ 	.word	0x00016898
        /*1270*/ 	.short	0x0100
        /*1272*/ 	.byte	0x08
	.zero		1


	//   ....[17]....
        /*1274*/ 	.word	0x00000760
        /*1278*/ 	.word	0x000000ff
        /*127c*/ 	.word	0x000168a8
        /*1280*/ 	.short	0x0100
        /*1282*/ 	.byte	0x08
	.zero		1


	//   ....[18]....
        /*1284*/ 	.word	0x00000890
        /*1288*/ 	.word	0x000000ff
        /*128c*/ 	.word	0x000168b0
        /*1290*/ 	.short	0x0100
        /*1292*/ 	.byte	0x08
	.zero		1


	//   ....[19]....
        /*1294*/ 	.word	0x000008a0
        /*1298*/ 	.word	0x000000ff
        /*129c*/ 	.word	0x000168c0
        /*12a0*/ 	.short	0x0100
        /*12a2*/ 	.byte	0x08
	.zero		1


	//   ....[20]....
        /*12a4*/ 	.word	0x000008b0
        /*12a8*/ 	.word	0x000000ff
        /*12ac*/ 	.word	0x000168b8
        /*12b0*/ 	.short	0x0100
        /*12b2*/ 	.byte	0x08
	.zero		1


	//   ....[21]....
        /*12b4*/ 	.word	0x000008c0
        /*12b8*/ 	.word	0x000000ff
        /*12bc*/ 	.word	0x000168c8
        /*12c0*/ 	.short	0x0100
        /*12c2*/ 	.byte	0x08
	.zero		1


	//   ....[22]....
        /*12c4*/ 	.word	0x00002e00
        /*12c8*/ 	.word	0x00000044
        /*12cc*/ 	.word	0x00016890
        /*12d0*/ 	.short	0x010a
        /*12d2*/ 	.byte	0x3f
	.zero		1


	//   ....[23]....
        /*12d4*/ 	.word	0x000042a0
        /*12d8*/ 	.word	0x00000044
        /*12dc*/ 	.word	0x00016890
        /*12e0*/ 	.short	0x010a
        /*12e2*/ 	.byte	0x3f
	.zero		1


	//   ....[24]....
        /*12e4*/ 	.word	0x000053a0
        /*12e8*/ 	.word	0x00000044
        /*12ec*/ 	.word	0x00016890
        /*12f0*/ 	.short	0x010a
        /*12f2*/ 	.byte	0x3f
	.zero		1


	//   ....[25]....
        /*12f4*/ 	.word	0x00005830
        /*12f8*/ 	.word	0x00000004
        /*12fc*/ 	.word	0x00000000
        /*1300*/ 	.short	0x0101
        /*1302*/ 	.byte	0x3f
	.zero		1


	//   ....[26]....
        /*1304*/ 	.word	0x00005870
        /*1308*/ 	.word	0x00000044
        /*130c*/ 	.word	0x000168b0
        /*1310*/ 	.short	0x010a
        /*1312*/ 	.byte	0x3f
	.zero		1


	//   ....[27]....
        /*1314*/ 	.word	0x00005c90
        /*1318*/ 	.word	0x00000044
        /*131c*/ 	.word	0x00000000
        /*1320*/ 	.short	0x0101
        /*1322*/ 	.byte	0x3f
	.zero		1


	//   ....[28]....
        /*1324*/ 	.word	0x00006510
        /*1328*/ 	.word	0x00000002
        /*132c*/ 	.word	0x00016800
        /*1330*/ 	.short	0x010a
        /*1332*/ 	.byte	0x3f
	.zero		1


	//   ....[29]....
        /*1334*/ 	.word	0x00006560
        /*1338*/ 	.word	0x00000002
        /*133c*/ 	.word	0x00016800
        /*1340*/ 	.short	0x010a
        /*1342*/ 	.byte	0x3f
	.zero		1


	//   ....[30]....
        /*1344*/ 	.word	0x00007080
        /*1348*/ 	.word	0x00000002
        /*134c*/ 	.word	0x00016800
        /*1350*/ 	.short	0x010a
        /*1352*/ 	.byte	0x3f
	.zero		1


	//   ....[31]....
        /*1354*/ 	.word	0x000086c0
        /*1358*/ 	.word	0x00000002
        /*135c*/ 	.word	0x00016800
        /*1360*/ 	.short	0x010a
        /*1362*/ 	.byte	0x3f
	.zero		1


	//   ....[32]....
        /*1364*/ 	.word	0x000096f0
        /*1368*/ 	.word	0x00000000
        /*136c*/ 	.word	0x00016830
        /*1370*/ 	.short	0x010a
        /*1372*/ 	.byte	0x3f
	.zero		1


	//   ....[33]....
        /*1374*/ 	.word	0x000097a0
        /*1378*/ 	.word	0x00000000
        /*137c*/ 	.word	0x00016830
        /*1380*/ 	.short	0x010a
        /*1382*/ 	.byte	0x3f
	.zero		1


	//   ....[34]....
        /*1384*/ 	.word	0x0000b4a0
        /*1388*/ 	.word	0x00000004
        /*138c*/ 	.word	0x00000000
        /*1390*/ 	.short	0x0101
        /*1392*/ 	.byte	0x3f
	.zero		1


	//   ....[35]....
        /*1394*/ 	.word	0x0000c290
        /*1398*/ 	.word	0x00000005
        /*139c*/ 	.word	0x00016830
        /*13a0*/ 	.short	0x010a
        /*13a2*/ 	.byte	0x3f
	.zero		1


	//   ....[36]....
        /*13a4*/ 	.word	0x0000c2e0
        /*13a8*/ 	.word	0x00000005
        /*13ac*/ 	.word	0x00016830
        /*13b0*/ 	.short	0x010a
        /*13b2*/ 	.byte	0x3f
	.zero		1


	//   ....[37]....
        /*13b4*/ 	.word	0x0000c630
        /*13b8*/ 	.word	0x00000005
        /*13bc*/ 	.word	0x00016850
        /*13c0*/ 	.short	0x010a
        /*13c2*/ 	.byte	0x3f
	.zero		1


	//   ....[38]....
        /*13c4*/ 	.word	0x0000c670
        /*13c8*/ 	.word	0x00000005
        /*13cc*/ 	.word	0x00016850
        /*13d0*/ 	.short	0x010a
        /*13d2*/ 	.byte	0x3f
	.zero		1


	//   ....[39]....
        /*13d4*/ 	.word	0x0000e650
        /*13d8*/ 	.word	0x00000037
        /*13dc*/ 	.word	0x00000000
        /*13e0*/ 	.short	0x0101
        /*13e2*/ 	.byte	0x3f
	.zero		1


	//   ....[40]....
        /*13e4*/ 	.word	0x0000ee50
        /*13e8*/ 	.word	0x0000000d
        /*13ec*/ 	.word	0x00000000
        /*13f0*/ 	.short	0x0101
        /*13f2*/ 	.byte	0x3f
	.zero		1


	//   ....[41]....
        /*13f4*/ 	.word	0x0000f3f0
        /*13f8*/ 	.word	0x00000005
        /*13fc*/ 	.word	0x00016830
        /*1400*/ 	.short	0x010a
        /*1402*/ 	.byte	0x3f
	.zero		1


	//   ....[42]....
        /*1404*/ 	.word	0x0000f440
        /*1408*/ 	.word	0x00000005
        /*140c*/ 	.word	0x00016830
        /*1410*/ 	.short	0x010a
        /*1412*/ 	.byte	0x3f
	.zero		1


	//   ....[43]....
        /*1414*/ 	.word	0x0000f760
        /*1418*/ 	.word	0x00000005
        /*141c*/ 	.word	0x00016850
        /*1420*/ 	.short	0x010a
        /*1422*/ 	.byte	0x3f
	.zero		1


	//   ....[44]....
        /*1424*/ 	.word	0x0000f7a0
        /*1428*/ 	.word	0x00000005
        /*142c*/ 	.word	0x00016850
        /*1430*/ 	.short	0x010a
        /*1432*/ 	.byte	0x3f
	.zero		1


	//   ....[45]....
        /*1434*/ 	.word	0x0000fe40
        /*1438*/ 	.word	0x00000005
        /*143c*/ 	.word	0x00000000
        /*1440*/ 	.short	0x0101
        /*1442*/ 	.byte	0x3f
	.zero		1


	//   ....[46]....
        /*1444*/ 	.word	0x000115f0
        /*1448*/ 	.word	0x0000000d
        /*144c*/ 	.word	0x00000000
        /*1450*/ 	.short	0x0101
        /*1452*/ 	.byte	0x3f
	.zero		1


	//   ....[47]....
        /*1454*/ 	.word	0x00011ac0
        /*1458*/ 	.word	0x0000000d
        /*145c*/ 	.word	0x00016850
        /*1460*/ 	.short	0x010a
        /*1462*/ 	.byte	0x3f
	.zero		1


	//   ....[48]....
        /*1464*/ 	.word	0x00011b30
        /*1468*/ 	.word	0x0000000d
        /*146c*/ 	.word	0x00016850
        /*1470*/ 	.short	0x010a
        /*1472*/ 	.byte	0x3f
	.zero		1


	//   ....[49]....
        /*1474*/ 	.word	0x000120d0
        /*1478*/ 	.word	0x00000002
        /*147c*/ 	.word	0x00000000
        /*1480*/ 	.short	0x0101
        /*1482*/ 	.byte	0x3f
	.zero		1


	//   ....[50]....
        /*1484*/ 	.word	0x00013180
        /*1488*/ 	.word	0x00000000
        /*148c*/ 	.word	0x00000000
        /*1490*/ 	.short	0x0101
        /*1492*/ 	.byte	0x3f
	.zero		1


	//   ....[51]....
        /*1494*/ 	.word	0x00013680
        /*1498*/ 	.word	0x00000004
        /*149c*/ 	.word	0x00000000
        /*14a0*/ 	.short	0x0101
        /*14a2*/ 	.byte	0x3f
	.zero		1


	//   ....[52]....
        /*14a4*/ 	.word	0x000164b0
        /*14a8*/ 	.word	0x00000010
        /*14ac*/ 	.word	0x00016820
        /*14b0*/ 	.short	0x010a
        /*14b2*/ 	.byte	0x3f
	.zero		1


	//   ....[53]....
        /*14b4*/ 	.word	0x00016570
        /*14b8*/ 	.word	0x00000006
        /*14bc*/ 	.word	0x000168a0
        /*14c0*/ 	.short	0x010a
        /*14c2*/ 	.byte	0x3f
	.zero		1


	//   ....[54]....
        /*14c4*/ 	.word	0x000167b0
        /*14c8*/ 	.word	0x00000006
        /*14cc*/ 	.word	0x000168c0
        /*14d0*/ 	.short	0x010a
        /*14d2*/ 	.byte	0x3f
	.zero		1


	//   ....[55]....
        /*14d4*/ 	.word	0x00016b40
        /*14d8*/ 	.word	0x00000006
        /*14dc*/ 	.word	0x000168a0
        /*14e0*/ 	.short	0x010a
        /*14e2*/ 	.byte	0x3f
	.zero		1


	//   ....[56]....
        /*14e4*/ 	.word	0x00016d60
        /*14e8*/ 	.word	0x00000006
        /*14ec*/ 	.word	0x000168c0
        /*14f0*/ 	.short	0x010a
        /*14f2*/ 	.byte	0x3f
	.zero		1


	//   ....[57]....
        /*14f4*/ 	.word	0x00017d00
        /*14f8*/ 	.word	0x00000003
        /*14fc*/ 	.word	0x00016840
        /*1500*/ 	.short	0x010a
        /*1502*/ 	.byte	0x3f
	.zero		1


	//   ....[58]....
        /*1504*/ 	.word	0x000184b0
        /*1508*/ 	.word	0x00000003
        /*150c*/ 	.word	0x00016830
        /*1510*/ 	.short	0x0107
        /*1512*/ 	.byte	0x3f
	.zero		1


	//   ....[59]....
        /*1514*/ 	.word	0x00018580
        /*1518*/ 	.word	0x00000003
        /*151c*/ 	.word	0x00016830
        /*1520*/ 	.short	0x0101
        /*1522*/ 	.byte	0x3f
	.zero		1


	//   ....[60]....
        /*1524*/ 	.word	0x000193d0
        /*1528*/ 	.word	0x00000010
        /*152c*/ 	.word	0x00016800
        /*1530*/ 	.short	0x0107
        /*1532*/ 	.byte	0x3f
	.zero		1


	//   ....[61]....
        /*1534*/ 	.word	0x000194c0
        /*1538*/ 	.word	0x00000010
        /*153c*/ 	.word	0x00016800
        /*1540*/ 	.short	0x0101
        /*1542*/ 	.byte	0x3f
	.zero		1


	//   ....[62]....
        /*1544*/ 	.word	0x000194e0
        /*1548*/ 	.word	0x00000010
        /*154c*/ 	.word	0x00016820
        /*1550*/ 	.short	0x010a
        /*1552*/ 	.byte	0x3f
	.zero		1


	//   ....[63]....
        /*1554*/ 	.word	0x000198b0
        /*1558*/ 	.word	0x00000005
        /*155c*/ 	.word	0x00016840
        /*1560*/ 	.short	0x010a
        /*1562*/ 	.byte	0x3f
	.zero		1


	//   ....[64]....
        /*1564*/ 	.word	0x00019de0
        /*1568*/ 	.word	0x00000005
        /*156c*/ 	.word	0x00016830
        /*1570*/ 	.short	0x0107
        /*1572*/ 	.byte	0x3f
	.zero		1


	//   ....[65]....
        /*1574*/ 	.word	0x00019ea0
        /*1578*/ 	.word	0x00000005
        /*157c*/ 	.word	0x00016830
        /*1580*/ 	.short	0x0101
        /*1582*/ 	.byte	0x3f
	.zero		1


	//   ....[66]....
        /*1584*/ 	.word	0x00019f00
        /*1588*/ 	.word	0x00000005
        /*158c*/ 	.word	0x00016860
        /*1590*/ 	.short	0x010a
        /*1592*/ 	.byte	0x3f
	.zero		1


	//   ....[67]....
        /*1594*/ 	.word	0x0001a3d0
        /*1598*/ 	.word	0x00000005
        /*159c*/ 	.word	0x00016850
        /*15a0*/ 	.short	0x0107
        /*15a2*/ 	.byte	0x3f
	.zero		1


	//   ....[68]....
        /*15a4*/ 	.word	0x0001a550
        /*15a8*/ 	.word	0x00000005
        /*15ac*/ 	.word	0x00016850
        /*15b0*/ 	.short	0x0101
        /*15b2*/ 	.byte	0x3f
	.zero		1


	//   ....[69]....
        /*15b4*/ 	.word	0x0001a770
        /*15b8*/ 	.word	0x00000000
        /*15bc*/ 	.word	0x00016860
        /*15c0*/ 	.short	0x010a
        /*15c2*/ 	.byte	0x3f
	.zero		1


	//   ....[70]....
        /*15c4*/ 	.word	0x0001ac10
        /*15c8*/ 	.word	0x00000000
        /*15cc*/ 	.word	0x00016850
        /*15d0*/ 	.short	0x0107
        /*15d2*/ 	.byte	0x3f
	.zero		1


	//   ....[71]....
        /*15d4*/ 	.word	0x0001ace0
        /*15d8*/ 	.word	0x00000000
        /*15dc*/ 	.word	0x00016850
        /*15e0*/ 	.short	0x0101
        /*15e2*/ 	.byte	0x3f
	.zero		1


	//   ....[72]....
        /*15e4*/ 	.word	0x0001be40
        /*15e8*/ 	.word	0x00000005
        /*15ec*/ 	.word	0x00016820
        /*15f0*/ 	.short	0x010a
        /*15f2*/ 	.byte	0x3f
	.zero		1


	//   ....[73]....
        /*15f4*/ 	.word	0x0001bfb0
        /*15f8*/ 	.word	0x00000003
        /*15fc*/ 	.word	0x00016840
        /*1600*/ 	.short	0x010a
        /*1602*/ 	.byte	0x3f
	.zero		1


	//   ....[74]....
        /*1604*/ 	.word	0x0001c050
        /*1608*/ 	.word	0x00000005
        /*160c*/ 	.word	0x00016840
        /*1610*/ 	.short	0x010a
        /*1612*/ 	.byte	0x3f
	.zero		1


	//   ....[75]....
        /*1614*/ 	.word	0x0001c090
        /*1618*/ 	.word	0x00000003
        /*161c*/ 	.word	0x00016860
        /*1620*/ 	.short	0x010a
        /*1622*/ 	.byte	0x3f
	.zero		1


	//   ....[76]....
        /*1624*/ 	.word	0x0001c0d0
        /*1628*/ 	.word	0x00000005
        /*162c*/ 	.word	0x00016860
        /*1630*/ 	.short	0x010a
        /*1632*/ 	.byte	0x3f
	.zero		1


	//   ....[77]....
        /*1634*/ 	.word	0x0001c130
        /*1638*/ 	.word	0x00000044
        /*163c*/ 	.word	0x00016890
        /*1640*/ 	.short	0x010a
        /*1642*/ 	.byte	0x3f
	.zero		1


	//   ....[78]....
        /*1644*/ 	.word	0x0001c3c0
        /*1648*/ 	.word	0x00000044
        /*164c*/ 	.word	0x00016890
        /*1650*/ 	.short	0x010a
        /*1652*/ 	.byte	0x3f
	.zero		1


	//   ....[79]....
        /*1654*/ 	.word	0x0001c670
        /*1658*/ 	.word	0x00000044
        /*165c*/ 	.word	0x00016890
        /*1660*/ 	.short	0x010a
        /*1662*/ 	.byte	0x3f
	.zero		1


	//   ....[80]....
        /*1664*/ 	.word	0x0001c920
        /*1668*/ 	.word	0x00000044
        /*166c*/ 	.word	0x000168b0
        /*1670*/ 	.short	0x010a
        /*1672*/ 	.byte	0x3f
	.zero		1


	//   ....[81]....
        /*1674*/ 	.word	0x0001cdf0
        /*1678*/ 	.word	0x00000002
        /*167c*/ 	.word	0x00016800
        /*1680*/ 	.short	0x010a
        /*1682*/ 	.byte	0x3f
	.zero		1


	//   ....[82]....
        /*1684*/ 	.word	0x0001d410
        /*1688*/ 	.word	0x00000002
        /*168c*/ 	.word	0x00016800
        /*1690*/ 	.short	0x010a
        /*1692*/ 	.byte	0x3f
	.zero		1


	//   ....[83]....
        /*1694*/ 	.word	0x0001d460
        /*1698*/ 	.word	0x00000000
        /*169c*/ 	.word	0x00016830
        /*16a0*/ 	.short	0x010a
        /*16a2*/ 	.byte	0x3f
	.zero		1


	//   ....[84]....
        /*16a4*/ 	.word	0x0001d4b0
        /*16a8*/ 	.word	0x00000005
        /*16ac*/ 	.word	0x00016830
        /*16b0*/ 	.short	0x010a
        /*16b2*/ 	.byte	0x3f
	.zero		1


	//   ....[85]....
        /*16b4*/ 	.word	0x0001d500
        /*16b8*/ 	.word	0x00000005
        /*16bc*/ 	.word	0x00016850
        /*16c0*/ 	.short	0x010a
        /*16c2*/ 	.byte	0x3f
	.zero		1


	//   ....[86]....
        /*16c4*/ 	.word	0x0001d550
        /*16c8*/ 	.word	0x00000005
        /*16cc*/ 	.word	0x00016830
        /*16d0*/ 	.short	0x010a
        /*16d2*/ 	.byte	0x3f
	.zero		1


	//   ....[87]....
        /*16d4*/ 	.word	0x0001d5a0
        /*16d8*/ 	.word	0x00000005
        /*16dc*/ 	.word	0x00016850
        /*16e0*/ 	.short	0x010a
        /*16e2*/ 	.byte	0x3f
	.zero		1


	//   ....[88]....
        /*16e4*/ 	.word	0x0001d5f0
        /*16e8*/ 	.word	0x0000000d
        /*16ec*/ 	.word	0x00016850
        /*16f0*/ 	.short	0x010a
        /*16f2*/ 	.byte	0x3f
	.zero		1


	//   ....[89]....
        /*16f4*/ 	.word	0x0001e1a0
        /*16f8*/ 	.word	0x00000010
        /*16fc*/ 	.word	0x00016820
        /*1700*/ 	.short	0x010a
        /*1702*/ 	.byte	0x3f
	.zero		1


	//   ....[90]....
        /*1704*/ 	.word	0x0001e1f0
        /*1708*/ 	.word	0x00000006
        /*170c*/ 	.word	0x000168a0
        /*1710*/ 	.short	0x010a
        /*1712*/ 	.byte	0x3f
	.zero		1


	//   ....[91]....
        /*1714*/ 	.word	0x0001e240
        /*1718*/ 	.word	0x00000006
        /*171c*/ 	.word	0x000168c0
        /*1720*/ 	.short	0x010a
        /*1722*/ 	.byte	0x3f
	.zero		1


	//   ....[92]....
        /*1724*/ 	.word	0x0001e290
        /*1728*/ 	.word	0x00000006
        /*172c*/ 	.word	0x000168a0
        /*1730*/ 	.short	0x010a
        /*1732*/ 	.byte	0x3f
	.zero		1


	//   ....[93]....
        /*1734*/ 	.word	0x0001e2e0
        /*1738*/ 	.word	0x00000006
        /*173c*/ 	.word	0x000168c0
        /*1740*/ 	.short	0x010a
        /*1742*/ 	.byte	0x3f
	.zero		1


	//   ....[94]....
        /*1744*/ 	.word	0x0001e400
        /*1748*/ 	.word	0x00000003
        /*174c*/ 	.word	0x00016840
        /*1750*/ 	.short	0x010a
        /*1752*/ 	.byte	0x3f
	.zero		1


	//   ....[95]....
        /*1754*/ 	.word	0x0001fe80
        /*1758*/ 	.word	0x00000010
        /*175c*/ 	.word	0x00016820
        /*1760*/ 	.short	0x010a
        /*1762*/ 	.byte	0x3f
	.zero		1


	//   ....[96]....
        /*1764*/ 	.word	0x0001fed0
        /*1768*/ 	.word	0x00000005
        /*176c*/ 	.word	0x00016840
        /*1770*/ 	.short	0x010a
        /*1772*/ 	.byte	0x3f
	.zero		1


	//   ....[97]....
        /*1774*/ 	.word	0x00020810
        /*1778*/ 	.word	0x00000005
        /*177c*/ 	.word	0x00016860
        /*1780*/ 	.short	0x010a
        /*1782*/ 	.byte	0x3f
	.zero		1


	//   ....[98]....
        /*1784*/ 	.word	0x00021180
        /*1788*/ 	.word	0x00000000
        /*178c*/ 	.word	0x00016860
        /*1790*/ 	.short	0x010a
        /*1792*/ 	.byte	0x3f
	.zero		1


	//   ....[99]....
        /*1794*/ 	.word	0x00022460
        /*1798*/ 	.word	0x00000005
        /*179c*/ 	.word	0x00016820
        /*17a0*/ 	.short	0x010a
        /*17a2*/ 	.byte	0x3f
	.zero		1


	//   ....[100]....
        /*17a4*/ 	.word	0x00022600
        /*17a8*/ 	.word	0x00000003
        /*17ac*/ 	.word	0x00016840
        /*17b0*/ 	.short	0x010a
        /*17b2*/ 	.byte	0x3f
	.zero		1


	//   ....[101]....
        /*17b4*/ 	.word	0x00022650
        /*17b8*/ 	.word	0x00000005
        /*17bc*/ 	.word	0x00016840
        /*17c0*/ 	.short	0x010a
        /*17c2*/ 	.byte	0x3f
	.zero		1


	//   ....[102]....
        /*17c4*/ 	.word	0x000226a0
        /*17c8*/ 	.word	0x00000003
        /*17cc*/ 	.word	0x00016860
        /*17d0*/ 	.short	0x010a
        /*17d2*/ 	.byte	0x3f
	.zero		1


	//----- nvinfo : EIATTR_NUM_MBARRIERS
	.align		4
.L_325:
        /*17d4*/ 	.byte	0x03, 0x38
        /*17d6*/ 	.short	0x0016


	//----- nvinfo : EIATTR_EXIT_INSTR_OFFSETS
	.align		4
        /*17d8*/ 	.byte	0x04, 0x1c
        /*17da*/ 	.short	(.L_327 - .L_326)


	//   ....[0]....
.L_326:
        /*17dc*/ 	.word	0x0001c120


	//----- nvinfo : EIATTR_MAX_THREADS
	.align		4
.L_327:
        /*17e0*/ 	.byte	0x04, 0x05
        /*17e2*/ 	.short	(.L_329 - .L_328)
.L_328:
        /*17e4*/ 	.word	0x00000200
        /*17e8*/ 	.word	0x00000001
        /*17ec*/ 	.word	0x00000001


	//----- nvinfo : EIATTR_CRS_STACK_SIZE
	.align		4
.L_329:
        /*17f0*/ 	.byte	0x04, 0x1e
        /*17f2*/ 	.short	(.L_331 - .L_330)
.L_330:
        /*17f4*/ 	.word	0x00000000


	//----- nvinfo : EIATTR_CBANK_PARAM_SIZE
	.align		4
.L_331:
        /*17f8*/ 	.byte	0x03, 0x19
        /*17fa*/ 	.short	0x0af0


	//----- nvinfo : EIATTR_PARAM_CBANK
	.align		4
        /*17fc*/ 	.byte	0x04, 0x0a
        /*17fe*/ 	.short	(.L_333 - .L_332)
	.align		4
.L_332:
        /*1800*/ 	.word	index@(.nv.constant0._ZN7cutlass13device_kernelIN5flash11enable_sm90INS1_16FlashAttnFwdSm90INS1_25CollectiveMainloopFwdSm90ILi2EN4cute5tupleIJNS5_1CILi1EEES8_S8_EEENS6_IJNS7_ILi192EEENS7_ILi128EEENS7_ILi64EEEEEELi64ENS_10bfloat16_tEfNS_4arch4Sm90ELb1ELb0ELb1ELb1ELb1ELb1ELb0ELb1ELb1ELb1ELb1ELb0EEENS1_21CollectiveEpilogueFwdINS6_IJSA_SC_SB_EEES9_SE_SG_Li384ELb1ELb1ELb1ELb0EEENS1_36VarlenDynamicPersistentTileSchedulerILi192ELi128ELi384ELi128ELb1ELb1ELb1ELb1ELb1ELb1EEEEEEEEEvNT_6ParamsE)
        /*1804*/ 	.short	0x0210
        /*1806*/ 	.short	0x0af0


	//----- nvinfo : EIATTR_SW_WAR
	.align		4
.L_333:
        /*1808*/ 	.byte	0x04, 0x36
        /*180a*/ 	.short	(.L_335 - .L_334)
.L_334:
        /*180c*/ 	.word	0x00000008
.L_335:


//--------------------- .nv.callgraph             --------------------------
	.section	.nv.callgraph,"",@"SHT_CUDA_CALLGRAPH"
	.align	4
	.sectionentsize	8
	.align		4
        /*0000*/ 	.word	0x00000000
	.align		4
        /*0004*/ 	.word	0xffffffff
	.align		4
        /*0008*/ 	.word	index@(_ZN7cutlass13device_kernelIN5flash11enable_sm90INS1_16FlashAttnFwdSm90INS1_25CollectiveMainloopFwdSm90ILi2EN4cute5tupleIJNS5_1CILi1EEES8_S8_EEENS6_IJNS7_ILi192EEENS7_ILi128EEENS7_ILi64EEEEEELi64ENS_10bfloat16_tEfNS_4arch4Sm90ELb0ELb0ELb1ELb0ELb1ELb0ELb0ELb1ELb1ELb1ELb1ELb0EEENS1_21CollectiveEpilogueFwdINS6_IJSA_SC_SB_EEES9_SE_SG_Li384ELb0ELb1ELb1ELb0EEENS1_19SingleTileSchedulerILb0ELb1ELb1ELi192EEEEEEEEEvNT_6ParamsE)
	.align		4
        /*000c*/ 	.word	index@(__assertfail)
	.align		4
        /*0010*/ 	.word	index@(_ZN7cutlass13device_kernelIN5flash11enable_sm90INS1_16FlashAttnFwdSm90INS1_25CollectiveMainloopFwdSm90ILi2EN4cute5tupleIJNS5_1CILi1EEES8_S8_EEENS6_IJNS7_ILi192EEENS7_ILi128EEENS7_ILi64EEEEEELi64ENS_10bfloat16_tEfNS_4arch4Sm90ELb0ELb0ELb1ELb1ELb1ELb0ELb0ELb1ELb1ELb1ELb1ELb0EEENS1_21CollectiveEpilogueFwdINS6_IJSA_SC_SB_EEES9_SE_SG_Li384ELb1ELb1ELb1ELb0EEENS1_36VarlenDynamicPersistentTileSchedulerILi192ELi128ELi384ELi128ELb1ELb1ELb1ELb0ELb1ELb1EEEEEEEEEvNT_6ParamsE)
	.align		4
        /*0014*/ 	.word	index@(__assertfail)
	.align		4
        /*0018*/ 	.word	index@(_ZN7cutlass13device_kernelIN5flash11enable_sm90INS1_16FlashAttnFwdSm90INS1_25CollectiveMainloopFwdSm90ILi2EN4cute5tupleIJNS5_1CILi1EEES8_S8_EEENS6_IJNS7_ILi192EEENS7_ILi128EEENS7_ILi64EEEEEELi64ENS_10bfloat16_tEfNS_4arch4Sm90ELb0ELb0ELb1ELb1ELb1ELb1ELb0ELb1ELb1ELb1ELb1ELb0EEENS1_21CollectiveEpilogueFwdINS6_IJSA_SC_SB_EEES9_SE_SG_Li384ELb1ELb1ELb1ELb0EEENS1_36VarlenDynamicPersistentTileSchedulerILi192ELi128ELi384ELi128ELb1ELb1ELb1ELb0ELb1ELb1EEEEEEEEEvNT_6ParamsE)
	.align		4
        /*001c*/ 	.word	index@(__assertfail)
	.align		4
        /*0020*/ 	.word	index@(_ZN7cutlass13device_kernelIN5flash11enable_sm90INS1_16FlashAttnFwdSm90INS1_25CollectiveMainloopFwdSm90ILi2EN4cute5tupleIJNS5_1CILi1EEES8_S8_EEENS6_IJNS7_ILi192EEENS7_ILi128EEENS7_ILi64EEEEEELi64ENS_10bfloat16_tEfNS_4arch4Sm90ELb0ELb1ELb1ELb0ELb1ELb0ELb0ELb1ELb1ELb1ELb1ELb0EEENS1_21CollectiveEpilogueFwdINS6_IJSA_SC_SB_EEES9_SE_SG_Li384ELb0ELb1ELb1ELb0EEENS1_19SingleTileSchedulerILb0ELb1ELb1ELi192EEEEEEEEEvNT_6ParamsE)
	.align		4
        /*0024*/ 	.word	index@(__assertfail)
	.align		4
        /*0028*/ 	.word	index@(_ZN7cutlass13device_kernelIN5flash11enable_sm90INS1_16FlashAttnFwdSm90INS1_25CollectiveMainloopFwdSm90ILi2EN4cute5tupleIJNS5_1CILi1EEES8_S8_EEENS6_IJNS7_ILi192EEENS7_ILi128EEENS7_ILi64EEEEEELi64ENS_10bfloat16_tEfNS_4arch4Sm90ELb0ELb1ELb1ELb1ELb1ELb0ELb0ELb1ELb1ELb1ELb1ELb0EEENS1_21CollectiveEpilogueFwdINS6_IJSA_SC_SB_EEES9_SE_SG_Li384ELb1ELb1ELb1ELb0EEENS1_36VarlenDynamicPersistentTileSchedulerILi192ELi128ELi384ELi128ELb1ELb1ELb1ELb1ELb0ELb1EEEEEEEEEvNT_6ParamsE)
	.align		4
        /*002c*/ 	.word	index@(__assertfail)
	.align		4
        /*0030*/ 	.word	index@(_ZN7cutlass13device_kernelIN5flash11enable_sm90INS1_16FlashAttnFwdSm90INS1_25CollectiveMainloopFwdSm90ILi2EN4cute5tupleIJNS5_1CILi1EEES8_S8_EEENS6_IJNS7_ILi192EEENS7_ILi128EEENS7_ILi64EEEEEELi64ENS_10bfloat16_tEfNS_4arch4Sm90ELb0ELb1ELb1ELb1ELb1ELb1ELb0ELb1ELb1ELb1ELb1ELb0EEENS1_21CollectiveEpilogueFwdINS6_IJSA_SC_SB_EEES9_SE_SG_Li384ELb1ELb1ELb1ELb0EEENS1_36VarlenDynamicPersistentTileSchedulerILi192ELi128ELi384ELi128ELb1ELb1ELb1ELb1ELb0ELb1EEEEEEEEEvNT_6ParamsE)
	.align		4
        /*0034*/ 	.word	index@(__assertfail)
	.align		4
        /*0038*/ 	.word	index@(_ZN7cutlass13device_kernelIN5flash11enable_sm90INS1_16FlashAttnFwdSm90INS1_25CollectiveMainloopFwdSm90ILi2EN4cute5tupleIJNS5_1CILi1EEES8_S8_EEENS6_IJNS7_ILi192EEENS7_ILi128EEENS7_ILi64EEEEEELi64ENS_10bfloat16_tEfNS_4arch4Sm90ELb1ELb0ELb1ELb0ELb1ELb0ELb0ELb1ELb1ELb1ELb1ELb0EEENS1_21CollectiveEpilogueFwdINS6_IJSA_SC_SB_EEES9_SE_SG_Li384ELb0ELb1ELb1ELb0EEENS1_19SingleTileSchedulerILb0ELb1ELb1ELi192EEEEEEEEEvNT_6ParamsE)
	.align		4
        /*003c*/ 	.word	index@(__assertfail)
	.align		4
        /*0040*/ 	.word	index@(_ZN7cutlass13device_kernelIN5flash11enable_sm90INS1_16FlashAttnFwdSm90INS1_25CollectiveMainloopFwdSm90ILi2EN4cute5tupleIJNS5_1CILi1EEES8_S8_EEENS6_IJNS7_ILi192EEENS7_ILi128EEENS7_ILi64EEEEEELi64ENS_10bfloat16_tEfNS_4arch4Sm90ELb1ELb0ELb1ELb1ELb1ELb0ELb0ELb1ELb1ELb1ELb1ELb0EEENS1_21CollectiveEpilogueFwdINS6_IJSA_SC_SB_EEES9_SE_SG_Li384ELb1ELb1ELb1ELb0EEENS1_36VarlenDynamicPersistentTileSchedulerILi192ELi128ELi384ELi128ELb1ELb1ELb1ELb1ELb1ELb1EEEEEEEEEvNT_6ParamsE)
	.align		4
        /*0044*/ 	.word	index@(__assertfail)
	.align		4
        /*0048*/ 	.word	index@(_ZN7cutlass13device_kernelIN5flash11enable_sm90INS1_16FlashAttnFwdSm90INS1_25CollectiveMainloopFwdSm90ILi2EN4cute5tupleIJNS5_1CILi1EEES8_S8_EEENS6_IJNS7_ILi192EEENS7_ILi128EEENS7_ILi64EEEEEELi64ENS_10bfloat16_tEfNS_4arch4Sm90ELb1ELb0ELb1ELb1ELb1ELb1ELb0ELb1ELb1ELb1ELb1ELb0EEENS1_21CollectiveEpilogueFwdINS6_IJSA_SC_SB_EEES9_SE_SG_Li384ELb1ELb1ELb1ELb0EEENS1_36VarlenDynamicPersistentTileSchedulerILi192ELi128ELi384ELi128ELb1ELb1ELb1ELb1ELb1ELb1EEEEEEEEEvNT_6ParamsE)
	.align		4
        /*004c*/ 	.word	index@(__assertfail)
	.align		4
        /*0050*/ 	.word	0x00000000
	.align		4
        /*0054*/ 	.word	0xfffffffe
	.align		4
        /*0058*/ 	.word	0x00000000
	.align		4
        /*005c*/ 	.word	0xfffffffd
	.align		4
        /*0060*/ 	.word	0x00000000
	.align		4
        /*0064*/ 	.word	0xfffffffc


//--------------------- .nv.constant4             --------------------------
	.section	.nv.constant4,"a",@progbits
	.align	8
	.align		8
.nv.constant4:
        /*0000*/ 	.dword	__assertfail
	.align		8
        /*0008*/ 	.dword	__unnamed_1
	.align		8
        /*0010*/ 	.dword	__unnamed_2
	.align		8
        /*0018*/ 	.dword	__unnamed_3
	.align		8
        /*0020*/ 	.dword	__unnamed_4
	.align		8
        /*0028*/ 	.dword	__unnamed_5
	.align		8
        /*0030*/ 	.dword	_ZN85_INTERNAL_b346540a_49_flash_fwd_hdim64_bf16_paged_split_softcap_sm90_cu_ee213261_36484cuda3std3__45__cpo5beginE
	.align		8
        /*0038*/ 	.dword	_ZN85_INTERNAL_b346540a_49_flash_fwd_hdim64_bf16_paged_split_softcap_sm90_cu_ee213261_36484cuda3std3__45__cpo3endE
	.align		8
        /*0040*/ 	.dword	_ZN85_INTERNAL_b346540a_49_flash_fwd_hdim64_bf16_paged_split_softcap_sm90_cu_ee213261_36484cuda3std3__45__cpo6cbeginE
	.align		8
        /*0048*/ 	.dword	_ZN85_INTERNAL_b346540a_49_flash_fwd_hdim64_bf16_paged_split_softcap_sm90_cu_ee213261_36484cuda3std3__45__cpo4cendE
	.align		8
        /*0050*/ 	.dword	_ZN85_INTERNAL_b346540a_49_flash_fwd_hdim64_bf16_paged_split_softcap_sm90_cu_ee213261_36484cuda3std3__487_GLOBAL__N__b346540a_49_flash_fwd_hdim64_bf16_paged_split_softcap_sm90_cu_ee213261_36486ignoreE
	.align		8
        /*0058*/ 	.dword	_ZN85_INTERNAL_b346540a_49_flash_fwd_hdim64_bf16_paged_split_softcap_sm90_cu_ee213261_36484cuda3std3__419piecewise_constructE
	.align		8
        /*0060*/ 	.dword	_ZN85_INTERNAL_b346540a_49_flash_fwd_hdim64_bf16_paged_split_softcap_sm90_cu_ee213261_36484cuda3std3__48in_placeE
	.align		8
        /*0068*/ 	.dword	_ZN85_INTERNAL_b346540a_49_flash_fwd_hdim64_bf16_paged_split_softcap_sm90_cu_ee213261_36484cuda3std6ranges3__45__cpo4swapE
	.align		8
        /*0070*/ 	.dword	_ZN85_INTERNAL_b346540a_49_flash_fwd_hdim64_bf16_paged_split_softcap_sm90_cu_ee213261_36484cuda3std6ranges3__45__cpo9iter_moveE
	.align		8
        /*0078*/ 	.dword	_ZN85_INTERNAL_b346540a_49_flash_fwd_hdim64_bf16_paged_split_softcap_sm90_cu_ee213261_36484cute7productE
	.align		8
        /*0080*/ 	.dword	_ZN85_INTERNAL_b346540a_49_flash_fwd_hdim64_bf16_paged_split_softcap_sm90_cu_ee213261_36484cute1_E
	.align		8
        /*0088*/ 	.dword	$str$23
	.align		8
        /*0090*/ 	.dword	$str$24


//--------------------- .text._ZN7cutlass13device_kernelIN5flash11enable_sm90INS1_16FlashAttnFwdSm90INS1_25CollectiveMainloopFwdSm90ILi2EN4cute5tupleIJNS5_1CILi1EEES8_S8_EEENS6_IJNS7_ILi192EEENS7_ILi128EEENS7_ILi64EEEEEELi64ENS_10bfloat16_tEfNS_4arch4Sm90ELb0ELb0ELb1ELb0ELb1ELb0ELb0ELb1ELb1ELb1ELb1ELb0EEENS1_21CollectiveEpilogueFwdINS6_IJSA_SC_SB_EEES9_SE_SG_Li384ELb0ELb1ELb1ELb0EEENS1_19SingleTileSchedulerILb0ELb1ELb1ELi192EEEEEEEEEvNT_6ParamsE --------------------------
	.section	.text._ZN7cutlass13device_kernelIN5flash11enable_sm90INS1_16FlashAttnFwdSm90INS1_25CollectiveMainloopFwdSm90ILi2EN4cute5tupleIJNS5_1CILi1EEES8_S8_EEENS6_IJNS7_ILi192EEENS7_ILi128EEENS7_ILi64EEEEEELi64ENS_10bfloat16_tEfNS_4arch4Sm90ELb0ELb0ELb1ELb0ELb1ELb0ELb0ELb1ELb1ELb1ELb1ELb0EEENS1_21CollectiveEpilogueFwdINS6_IJSA_SC_SB_EEES9_SE_SG_Li384ELb0ELb1ELb1ELb0EEENS1_19SingleTileSchedulerILb0ELb1ELb1ELi192EEEEEEEEEvNT_6ParamsE,"ax",@progbits
	.align	128
.text._ZN7cutlass13device_kernelIN5flash11enable_sm90INS1_16FlashAttnFwdSm90INS1_25CollectiveMainloopFwdSm90ILi2EN4cute5tupleIJNS5_1CILi1EEES8_S8_EEENS6_IJNS7_ILi192EEENS7_ILi128EEENS7_ILi64EEEEEELi64ENS_10bfloat16_tEfNS_4arch4Sm90ELb0ELb0ELb1ELb0ELb1ELb0ELb0ELb1ELb1ELb1ELb1ELb0EEENS1_21CollectiveEpilogueFwdINS6_IJSA_SC_SB_EEES9_SE_SG_Li384ELb0ELb1ELb1ELb0EEENS1_19SingleTileSchedulerILb0ELb1ELb1ELi192EEEEEEEEEvNT_6ParamsE:
        .type           _ZN7cutlass13device_kernelIN5flash11enable_sm90INS1_16FlashAttnFwdSm90INS1_25CollectiveMainloopFwdSm90ILi2EN4cute5tupleIJNS5_1CILi1EEES8_S8_EEENS6_IJNS7_ILi192EEENS7_ILi128EEENS7_ILi64EEEEEELi64ENS_10bfloat16_tEfNS_4arch4Sm90ELb0ELb0ELb1ELb0ELb1ELb0ELb0ELb1ELb1ELb1ELb1ELb0EEENS1_21CollectiveEpilogueFwdINS6_IJSA_SC_SB_EEES9_SE_SG_Li384ELb0ELb1ELb1ELb0EEENS1_19SingleTileSchedulerILb0ELb1ELb1ELi192EEEEEEEEEvNT_6ParamsE,@function
        .size           _ZN7cutlass13device_kernelIN5flash11enable_sm90INS1_16FlashAttnFwdSm90INS1_25CollectiveMainloopFwdSm90ILi2EN4cute5tupleIJNS5_1CILi1EEES8_S8_EEENS6_IJNS7_ILi192EEENS7_ILi128EEENS7_ILi64EEEEEELi64ENS_10bfloat16_tEfNS_4arch4Sm90ELb0ELb0ELb1ELb0ELb1ELb0ELb0ELb1ELb1ELb1ELb1ELb0EEENS1_21CollectiveEpilogueFwdINS6_IJSA_SC_SB_EEES9_SE_SG_Li384ELb0ELb1ELb1ELb0EEENS1_19SingleTileSchedulerILb0ELb1ELb1ELi192EEEEEEEEEvNT_6ParamsE,(.L_x_3166 - _ZN7cutlass13device_kernelIN5flash11enable_sm90INS1_16FlashAttnFwdSm90INS1_25CollectiveMainloopFwdSm90ILi2EN4cute5tupleIJNS5_1CILi1EEES8_S8_EEENS6_IJNS7_ILi192EEENS7_ILi128EEENS7_ILi64EEEEEELi64ENS_10bfloat16_tEfNS_4arch4Sm90ELb0ELb0ELb1ELb0ELb1ELb0ELb0ELb1ELb1ELb1ELb1ELb0EEENS1_21CollectiveEpilogueFwdINS6_IJSA_SC_SB_EEES9_SE_SG_Li384ELb0ELb1ELb1ELb0EEENS1_19SingleTileSchedulerILb0ELb1ELb1ELi192EEEEEEEEEvNT_6ParamsE)
        .other          _ZN7cutlass13device_kernelIN5flash11enable_sm90INS1_16FlashAttnFwdSm90INS1_25CollectiveMainloopFwdSm90ILi2EN4cute5tupleIJNS5_1CILi1EEES8_S8_EEENS6_IJNS7_ILi192EEENS7_ILi128EEENS7_ILi64EEEEEELi64ENS_10bfloat16_tEfNS_4arch4Sm90ELb0ELb0ELb1ELb0ELb1ELb0ELb0ELb1ELb1ELb1ELb1ELb0EEENS1_21CollectiveEpilogueFwdINS6_IJSA_SC_SB_EEES9_SE_SG_Li384ELb0ELb1ELb1ELb0EEENS1_19SingleTileSchedulerILb0ELb1ELb1ELi192EEEEEEEEEvNT_6ParamsE,@"STO_CUDA_ENTRY STV_DEFAULT"
_ZN7cutlass13device_kernelIN5flash11enable_sm90INS1_16FlashAttnFwdSm90INS1_25CollectiveMainloopFwdSm90ILi2EN4cute5tupleIJNS5_1CILi1EEES8_S8_EEENS6_IJNS7_ILi192EEENS7_ILi128EEENS7_ILi64EEEEEELi64ENS_10bfloat16_tEfNS_4arch4Sm90ELb0ELb0ELb1ELb0ELb1ELb0ELb0ELb1ELb1ELb1ELb1ELb0EEENS1_21CollectiveEpilogueFwdINS6_IJSA_SC_SB_EEES9_SE_SG_Li384ELb0ELb1ELb1ELb0EEENS1_19SingleTileSchedulerILb0ELb1ELb1ELi192EEEEEEEEEvNT_6ParamsE:
[----:B------:R-:W0:Y:S02]  /*0000*/  LDC R1, c[0x0][0x28] ;  /* 0x00000a00ff017b82 */ /* 0x000e240000000800 */
[----:B0-----:R-:W-:Y:S01]  /*0010*/  VIADD R1, R1, 0xfffffff8 ;  /* 0xfffffff801017836 */ /* 0x001fe20000000000 */
[----:B------:R-:W0:Y:S01]  /*0020*/  S2R R22, SR_TID.X ;  /* 0x0000000000167919 */ /* 0x000e220000002100 */
[----:B------:R-:W-:Y:S01]  /*0030*/  ELECT P0, URZ, PT ;  /* 0x00000000003f782f */ /* 0x000fe20003800000 */
[----:B------:R-:W-:Y:S01]  /*0040*/  UMOV UR4, 0x80 ;  /* 0x0000008000047882 */ /* 0x000fe20000000000 */
[----:B------:R-:W-:Y:S01]  /*0050*/  UMOV UR7, 0x180 ;  /* 0x0000018000077882 */ /* 0x000fe20000000000 */
[--C-:B0-----:R-:W-:Y:S02]  /*0060*/  SHF.R.U32.HI R0, RZ, 0x5, R22.reuse ;  /* 0x00000005ff007819 */ /* 0x101fe40000011616 */
[----:B------:R-:W-:-:S03]  /*0070*/  SHF.R.U32.HI R16, RZ, 0x7, R22 ;  /* 0x00000007ff107819 */ /* 0x000fc60000011616 */
[----:B------:R-:W0:Y:S04]  /*0080*/  SHFL.IDX PT, R2, R0, RZ, 0x1f ;  /* 0x00001fff00027589 */ /* 0x000e2800000e0000 */
[----:B------:R1:W2:Y:S01]  /*0090*/  SHFL.IDX PT, R3, R16, RZ, 0x1f ;  /* 0x00001fff10037589 */ /* 0x0002a200000e0000 */
[C---:B0-----:R-:W-:Y:S02]  /*00a0*/  ISETP.NE.OR P0, PT, R2.reuse, RZ, !P0 ;  /* 0x000000ff0200720c */ /* 0x041fe40004705670 */
[----:B------:R-:W-:-:S11]  /*00b0*/  ISETP.NE.AND P1, PT, R2, RZ, PT ;  /* 0x000000ff0200720c */ /* 0x000fd60003f25270 */
[----:B------:R-:W-:Y:S01]  /*00c0*/  VOTEU.ALL UP0, P0 ;  /* 0x00000000003f7886 */ /* 0x000fe20000000000 */
[----:B------:R-:W-:-:S04]  /*00d0*/  VOTEU.ALL UP1, P0 ;  /* 0x00000000003f7886 */ /* 0x000fc80000020000 */
[----:B------:R-:W0:Y:S01]  /*00e0*/  @!UP0 S2UR UR8, SR_CgaCtaId ;  /* 0x00000000000889c3 */ /* 0x000e220000008800 */
[----:B------:R-:W-:Y:S01]  /*00f0*/  @!UP0 UMOV UR6, 0x400 ;  /* 0x0000040000068882 */ /* 0x000fe20000000000 */
[----:B------:R-:W-:-:S04]  /*0100*/  @!UP0 UIADD3 UR4, -UR4, 0x100000, URZ ;  /* 0x0010000004048890 */ /* 0x000fc8000fffe13f */
[----:B------:R-:W-:Y:S02]  /*0110*/  @!UP0 USHF.L.U32 UR5, UR4, 0xb, URZ ;  /* 0x0000000b04058899 */ /* 0x000fe4000800063f */
[----:B------:R-:W-:Y:S02]  /*0120*/  @!UP0 USHF.L.U32 UR4, UR4, 0x1, URZ ;  /* 0x0000000104048899 */ /* 0x000fe4000800063f */
[----:B0-----:R-:W-:Y:S02]  /*0130*/  @!UP0 ULEA UR8, UR8, UR6, 0x18 ;  /* 0x0000000608088291 */ /* 0x001fe4000f8ec03f */
[----:B------:R-:W-:-:S04]  /*0140*/  @!UP0 UIADD3 UR6, -UR7, 0x100000, URZ ;  /* 0x0010000007068890 */ /* 0x000fc8000fffe13f */
[----:B------:R-:W-:Y:S02]  /*0150*/  @!UP0 USHF.L.U32 UR7, UR6, 0xb, URZ ;  /* 0x0000000b06078899 */ /* 0x000fe4000800063f */
[----:B------:R-:W-:Y:S01]  /*0160*/  @!UP0 USHF.L.U32 UR6, UR6, 0x1, URZ ;  /* 0x0000000106068899 */ /* 0x000fe2000800063f */
[----:B------:R-:W-:-:S05]  /*0170*/  VOTEU.ALL UP0, P0 ;  /* 0x00000000003f7886 */ /* 0x000fca0000000000 */
[----:B------:R1:W0:Y:S06]  /*0180*/  @!UP0 SYNCS.EXCH.64 URZ, [UR8+0x16800], UR4 ;  /* 0x01680004083f85b2 */ /* 0x00022c0008000100 */
[----:B------:R1:W3:Y:S02]  /*0190*/  @!UP1 SYNCS.EXCH.64 URZ, [UR8+0x16820], UR6 ;  /* 0x01682006083f95b2 */ /* 0x0002e40008000100 */
[----:B-12---:R-:W-:Y:S05]  /*01a0*/  @P1 BRA `(.L_x_0) ;  /* 0x0000000000481947 */ /* 0x006fea0003800000 */
[----:B------:R-:W1:Y:S01]  /*01b0*/  S2UR UR5, SR_CgaCtaId ;  /* 0x00000000000579c3 */ /* 0x000e620000008800 */
[----:B------:R-:W-:Y:S01]  /*01c0*/  UMOV UR4, 0x400 ;  /* 0x0000040000047882 */ /* 0x000fe20000000000 */
[----:B------:R-:W-:Y:S01]  /*01d0*/  UMOV UR6, 0x80 ;  /* 0x0000008000067882 */ /* 0x000fe20000000000 */
[----:B------:R-:W-:Y:S01]  /*01e0*/  UMOV UR7, 0x180 ;  /* 0x0000018000077882 */ /* 0x000fe20000000000 */
[----:B------:R-:W-:Y:S01]  /*01f0*/  ELECT P0, URZ, PT ;  /* 0x00000000003f782f */ /* 0x000fe20003800000 */
[----:B-1----:R-:W-:Y:S02]  /*0200*/  ULEA UR8, UR5, UR4, 0x18 ;  /* 0x0000000405087291 */ /* 0x002fe4000f8ec03f */
[----:B------:R-:W-:-:S04]  /*0210*/  UIADD3 UR4, -UR6, 0x100000, URZ ;  /* 0x0010000006047890 */ /* 0x000fc8000fffe13f */
[----:B------:R-:W-:Y:S02]  /*0220*/  USHF.L.U32 UR5, UR4, 0xb, URZ ;  /* 0x0000000b04057899 */ /* 0x000fe4000800063f */
[----:B------:R-:W-:Y:S02]  /*0230*/  USHF.L.U32 UR4, UR4, 0x1, URZ ;  /* 0x0000000104047899 */ /* 0x000fe4000800063f */
[----:B------:R-:W-:-:S04]  /*0240*/  UIADD3 UR6, -UR7, 0x100000, URZ ;  /* 0x0010000007067890 */ /* 0x000fc8000fffe13f */
[----:B------:R-:W-:Y:S02]  /*0250*/  USHF.L.U32 UR7, UR6, 0xb, URZ ;  /* 0x0000000b06077899 */ /* 0x000fe4000800063f */
[----:B------:R-:W-:Y:S01]  /*0260*/  USHF.L.U32 UR6, UR6, 0x1, URZ ;  /* 0x0000000106067899 */ /* 0x000fe2000800063f */
[----:B------:R-:W1:Y:S03]  /*0270*/  FENCE.VIEW.ASYNC.S ;  /* 0x00000000000073c6 */ /* 0x000e660000000000 */
[----:B-1----:R1:W2:Y:S08]  /*0280*/  SYNCS.EXCH.64 URZ, [UR8+0x16830], UR4 ;  /* 0x01683004083f75b2 */ /* 0x0022b00008000100 */
[----:B------:R1:W4:Y:S01]  /*0290*/  SYNCS.EXCH.64 URZ, [UR8+0x16840], UR6 ;  /* 0x01684006083f75b2 */ /* 0x0003220008000100 */
[----:B------:R1:W0:Y:S01]  /*02a0*/  SYNCS.EXCH.64 URZ, [UR8+0x16838], UR4 ;  /* 0x01683804083f75b2 */ /* 0x0002220008000100 */
[----:B------:R1:W0:Y:S01]  /*02b0*/  SYNCS.EXCH.64 URZ, [UR8+0x16848], UR6 ;  /* 0x01684806083f75b2 */ /* 0x0002220008000100 */
[----:B------:R-:W-:Y:S01]  /*02c0*/  NOP ;  /* 0x0000000000007918 */ /* 0x000fe20000000000 */
.L_x_0:
[----:B------:R-:W5:Y:S01]  /*02d0*/  SHFL.IDX PT, R2, R0, RZ, 0x1f ;  /* 0x00001fff00027589 */ /* 0x000f6200000e0000 */
[----:B------:R-:W-:Y:S01]  /*02e0*/  NOP ;  /* 0x0000000000007918 */ /* 0x000fe20000000000 */
[----:B-----5:R-:W-:-:S13]  /*02f0*/  ISETP.NE.AND P0, PT, R2, RZ, PT ;  /* 0x000000ff0200720c */ /* 0x020fda0003f05270 */
[----:B------:R-:W-:Y:S05]  /*0300*/  @P0 BRA `(.L_x_1) ;  /* 0x0000000000480947 */ /* 0x000fea0003800000 */
[----:B-1----:R-:W1:Y:S01]  /*0310*/  S2UR UR5, SR_CgaCtaId ;  /* 0x00000000000579c3 */ /* 0x002e620000008800 */
        /* <DEDUP_REMOVED lines=12> */
[----:B-1----:R1:W0:Y:S08]  /*03e0*/  SYNCS.EXCH.64 URZ, [UR8+0x16850], UR4 ;  /* 0x01685004083f75b2 */ /* 0x0022300008000100 */
[----:B------:R1:W0:Y:S01]  /*03f0*/  SYNCS.EXCH.64 URZ, [UR8+0x16860], UR6 ;  /* 0x01686006083f75b2 */ /* 0x0002220008000100 */
[----:B------:R1:W0:Y:S01]  /*0400*/  SYNCS.EXCH.64 URZ, [UR8+0x16858], UR4 ;  /* 0x01685804083f75b2 */ /* 0x0002220008000100 */
[----:B------:R1:W0:Y:S01]  /*0410*/  SYNCS.EXCH.64 URZ, [UR8+0x16868], UR6 ;  /* 0x01686806083f75b2 */ /* 0x0002220008000100 */
[----:B------:R-:W-:Y:S01]  /*0420*/  NOP ;  /* 0x0000000000007918 */ /* 0x000fe20000000000 */
.L_x_1:
[----:B------:R-:W5:Y:S01]  /*0430*/  SHFL.IDX PT, R2, R0, RZ, 0x1f ;  /* 0x00001fff00027589 */ /* 0x000f6200000e0000 */
[----:B------:R-:W-:Y:S01]  /*0440*/  NOP ;  /* 0x0000000000007918 */ /* 0x000fe20000000000 */
[----:B-----5:R-:W-:-:S13]  /*0450*/  ISETP.NE.AND P0, PT, R2, RZ, PT ;  /* 0x000000ff0200720c */ /* 0x020fda0003f05270 */
[----:B------:R-:W-:Y:S05]  /*0460*/  @P0 BRA `(.L_x_2) ;  /* 0x0000000000380947 */ /* 0x000fea0003800000 */
[----:B-1----:R-:W1:Y:S01]  /*0470*/  S2UR UR5, SR_CgaCtaId ;  /* 0x00000000000579c3 */ /* 0x002e620000008800 */
[----:B------:R-:W-:Y:S01]  /*0480*/  UMOV UR4, 0x400 ;  /* 0x0000040000047882 */ /* 0x000fe20000000000 */
[----:B------:R-:W-:Y:S01]  /*0490*/  UMOV UR7, 0x80 ;  /* 0x0000008000077882 */ /* 0x000fe20000000000 */
[----:B------:R-:W-:Y:S01]  /*04a0*/  ELECT P0, URZ, PT ;  /* 0x00000000003f782f */ /* 0x000fe20003800000 */
[----:B-1----:R-:W-:Y:S02]  /*04b0*/  ULEA UR6, UR5, UR4, 0x18 ;  /* 0x0000000405067291 */ /* 0x002fe4000f8ec03f */
[----:B------:R-:W-:-:S04]  /*04c0*/  UIADD3 UR4, -UR7, 0x100000, URZ ;  /* 0x0010000007047890 */ /* 0x000fc8000fffe13f */
[----:B------:R-:W-:Y:S02]  /*04d0*/  USHF.L.U32 UR5, UR4, 0xb, URZ ;  /* 0x0000000b04057899 */ /* 0x000fe4000800063f */
[----:B------:R-:W-:Y:S01]  /*04e0*/  USHF.L.U32 UR4, UR4, 0x1, URZ ;  /* 0x0000000104047899 */ /* 0x000fe2000800063f */
[----:B------:R-:W1:Y:S11]  /*04f0*/  FENCE.VIEW.ASYNC.S ;  /* 0x00000000000073c6 */ /* 0x000e760000000000 */
[----:B-1----:R1:W0:Y:S01]  /*0500*/  SYNCS.EXCH.64 URZ, [UR6+0x16870], UR4 ;  /* 0x01687004063f75b2 */ /* 0x0022220008000100 */
[----:B------:R1:W0:Y:S01]  /*0510*/  SYNCS.EXCH.64 URZ, [UR6+0x16880], UR4 ;  /* 0x01688004063f75b2 */ /* 0x0002220008000100 */
[----:B------:R1:W0:Y:S01]  /*0520*/  SYNCS.EXCH.64 URZ, [UR6+0x16878], UR4 ;  /* 0x01687804063f75b2 */ /* 0x0002220008000100 */
[----:B------:R1:W0:Y:S01]  /*0530*/  SYNCS.EXCH.64 URZ, [UR6+0x16888], UR4 ;  /* 0x01688804063f75b2 */ /* 0x0002220008000100 */
[----:B------:R-:W-:Y:S01]  /*0540*/  NOP ;  /* 0x0000000000007918 */ /* 0x000fe20000000000 */
.L_x_2:
        /* <DEDUP_REMOVED lines=22> */
.L_x_3:
[----:B------:R-:W5:Y:S01]  /*06b0*/  SHFL.IDX PT, R2, R0, RZ, 0x1f ;  /* 0x00001fff00027589 */ /* 0x000f6200000e0000 */
[----:B------:R-:W-:Y:S01]  /*06c0*/  R2UR UR9, R3 ;  /* 0x00000000030972ca */ /* 0x000fe200000e0000 */
        /* <DEDUP_REMOVED lines=21> */
.L_x_4:
[----:B------:R-:W-:Y:S01]  /*0820*/  UISETP.NE.AND UP0, UPT, UR9, URZ, UPT ;  /* 0x0000003f0900728c */ /* 0x000fe2000bf05270 */
[----:B------:R-:W-:Y:S01]  /*0830*/  NOP ;  /* 0x0000000000007918 */ /* 0x000fe20000000000 */
[----:B------:R-:W-:Y:S01]  /*0840*/  UMOV UR41, 0x1 ;  /* 0x0000000100297882 */ /* 0x000fe20000000000 */
[----:B------:R-:W-:Y:S01]  /*0850*/  ULDC.64 UR38, c[0x0][0x208] ;  /* 0x0000820000267ab9 */ /* 0x000fe20000000a00 */
[----:B------:R-:W-:Y:S01]  /*0860*/  USEL UR41, UR41, 0x2, !UP0 ;  /* 0x0000000229297887 */ /* 0x000fe2000c000000 */
[----:B------:R-:W-:Y:S01]  /*0870*/  BSSY B6, `(.L_x_5) ;  /* 0x0000ad3000067945 */ /* 0x000fe20003800000 */
[----:B0-234-:R-:W-:Y:S01]  /*0880*/  BAR.SYNC.DEFER_BLOCKING 0x0 ;  /* 0x0000000000007b1d */ /* 0x01dfe20000010000 */
[----:B------:R-:W-:-:S13]  /*0890*/  PLOP3.LUT P0, PT, PT, PT, UP0, 0x80, 0x0 ;  /* 0x000000000000781c */ /* 0x000fda0003f0f008 */
[----:B------:R-:W-:Y:S05]  /*08a0*/  @!P0 BRA `(.L_x_6) ;  /* 0x0000007000548947 */ /* 0x000fea0003800000 */
.L_x_7:
[----:B------:R-:W-:-:S08]  /*08b0*/  NOP ;  /* 0x0000000000007918 */ /* 0x000fd00000000000 */
[----:B------:R-:W0:Y:S02]  /*08c0*/  USETMAXREG.TRY_ALLOC.CTAPOOL UP0, 0xa0 ;  /* 0x000000a0000079c8 */ /* 0x000e240008000600 */
[----:B0-----:R-:W-:-:S13]  /*08d0*/  PLOP3.LUT P0, PT, PT, PT, UP0, 0x80, 0x0 ;  /* 0x000000000000781c */ /* 0x001fda0003f0f008 */
[----:B------:R-:W-:Y:S05]  /*08e0*/  @!P0 BRA `(.L_x_7) ;  /* 0xfffffffc00f08947 */ /* 0x000fea000383ffff */
[----:B-1----:R-:W0:Y:S01]  /*08f0*/  S2UR UR6, SR_CTAID.Y ;  /* 0x00000000000679c3 */ /* 0x002e220000002600 */
[----:B------:R-:W-:Y:S01]  /*0900*/  LOP3.LUT R0, R22, 0xffffff80, RZ, 0xc0, !PT ;  /* 0xffffff8016007812 */ /* 0x000fe200078ec0ff */
[----:B------:R-:W-:Y:S02]  /*0910*/  ULDC UR7, c[0x0][0xc50] ;  /* 0x0003140000077ab9 */ /* 0x000fe40000000800 */
[----:B------:R-:W-:-:S04]  /*0920*/  UISETP.NE.AND UP0, UPT, UR7, 0x1, UPT ;  /* 0x000000010700788c */ /* 0x000fc8000bf05270 */
[----:B------:R-:W-:Y:S08]  /*0930*/  BAR.ARV 0x8, 0x200 ;  /* 0x0208000000007b1d */ /* 0x000ff00000002000 */
[----:B------:R-:W1:Y:S01]  /*0940*/  S2UR UR8, SR_CTAID.Z ;  /* 0x00000000000879c3 */ /* 0x000e620000002700 */
[----:B------:R-:W-:Y:S01]  /*0950*/  ISETP.NE.AND P0, PT, R0, 0x80, PT ;  /* 0x000000800000780c */ /* 0x000fe20003f05270 */
[----:B------:R-:W-:Y:S01]  /*0960*/  @UP0 ULDC UR4, c[0x0][0xc54] ;  /* 0x0003150000040ab9 */ /* 0x000fe20000000800 */
[----:B------:R-:W-:Y:S01]  /*0970*/  @UP0 ULDC UR9, c[0x0][0xc58] ;  /* 0x0003160000090ab9 */ /* 0x000fe20000000800 */
[----:B0-----:R-:W-:-:S10]  /*0980*/  UIMAD.WIDE.U32 UR4, UR6, UR4, URZ ;  /* 0x00000004060472a5 */ /* 0x001fd4000f8e003f */
[----:B------:R-:W-:Y:S06]  /*0990*/  @!P0 BAR.ARV 0x9, 0x100 ;  /* 0x0244000000008b1d */ /* 0x000fec0000002000 */
[----:B------:R-:W-:Y:S01]  /*09a0*/  UMOV UR36, UR6 ;  /* 0x0000000600247c82 */ /* 0x000fe20008000000 */
[----:B------:R-:W-:Y:S01]  /*09b0*/  @UP0 USHF.R.U32.HI UR36, URZ, UR9, UR5 ;  /* 0x000000093f240299 */ /* 0x000fe20008011605 */
[----:B-1----:R-:W-:-:S03]  /*09c0*/  ISETP.LE.AND P0, PT, RZ, UR8, PT ;  /* 0x00000008ff007c0c */ /* 0x002fc6000bf03270 */
[----:B------:R-:W-:-:S04]  /*09d0*/  UIADD3 UR4, -UR36, URZ, URZ ;  /* 0x0000003f24047290 */ /* 0x000fc8000fffe13f */
[----:B------:R-:W-:-:S06]  /*09e0*/  UIMAD UR7, UR7, UR4, UR6 ;  /* 0x00000004070772a4 */ /* 0x000fcc000f8e0206 */
[----:B------:R-:W-:Y:S06]  /*09f0*/  @!P0 BRA `(.L_x_8) ;  /* 0x000000a800e88947 */ /* 0x000fec0003800000 */
[----:B------:R-:W-:Y:S01]  /*0a00*/  ULDC.64 UR4, c[0x0][0x418] ;  /* 0x0001060000047ab9 */ /* 0x000fe20000000a00 */
[----:B------:R-:W-:Y:S01]  /*0a10*/  ULDC UR42, c[0x0][0x424] ;  /* 0x00010900002a7ab9 */ /* 0x000fe20000000800 */
[----:B------:R-:W-:Y:S02]  /*0a20*/  UISETP.NE.U32.AND UP0, UPT, UR4, URZ, UPT ;  /* 0x0000003f0400728c */ /* 0x000fe4000bf05070 */
[----:B------:R-:W-:Y:S02]  /*0a30*/  ULOP3.LUT UR37, UR7, 0xffff, URZ, 0xc0, !UPT ;  /* 0x0000ffff07257892 */ /* 0x000fe4000f8ec03f */
[----:B------:R-:W-:Y:S01]  /*0a40*/  UISETP.NE.AND.EX UP0, UPT, UR5, URZ, UPT, UP0 ;  /* 0x0000003f0500728c */ /* 0x000fe2000bf05300 */
[----:B------:R-:W-:-:S03]  /*0a50*/  ULDC UR4, c[0x0][0x2f0] ;  /* 0x0000bc0000047ab9 */ /* 0x000fc60000000800 */
[----:B------:R-:W-:-:S04]  /*0a60*/  USEL UR42, UR42, 0x1, UP0 ;  /* 0x000000012a2a7887 */ /* 0x000fc80008000000 */
[----:B------:R-:W-:-:S04]  /*0a70*/  UIMAD UR42, UR42, UR4, URZ ;  /* 0x000000042a2a72a4 */ /* 0x000fc8000f8e023f */
[----:B------:R-:W-:Y:S02]  /*0a80*/  UISETP.GE.AND UP0, UPT, UR42, 0x1, UPT ;  /* 0x000000012a00788c */ /* 0x000fe4000bf06270 */
[----:B------:R-:W-:-:S04]  /*0a90*/  UIADD3 UR4, UR42, 0x7f, URZ ;  /* 0x0000007f2a047890 */ /* 0x000fc8000fffe03f */
[----:B------:R-:W-:Y:S01]  /*0aa0*/  PLOP3.LUT P0, PT, PT, PT, UP0, 0x80, 0x0 ;  /* 0x000000000000781c */ /* 0x000fe20003f0f008 */
[----:B------:R-:W-:-:S04]  /*0ab0*/  USHF.R.S32.HI UR5, URZ, 0x1f, UR4 ;  /* 0x0000001f3f057899 */ /* 0x000fc80008011404 */
[----:B------:R-:W-:-:S03]  /*0ac0*/  ULEA.HI UR5, UR5, UR4, URZ, 0x7 ;  /* 0x0000000405057291 */ /* 0x000fc6000f8f383f */
[----:B------:R-:W-:Y:S01]  /*0ad0*/  UMOV UR4, URZ ;  /* 0x0000003f00047c82 */ /* 0x000fe20008000000 */
[----:B------:R-:W-:-:S04]  /*0ae0*/  USHF.R.S32.HI UR6, URZ, 0x7, UR5 ;  /* 0x000000073f067899 */ /* 0x000fc80008011405 */
[----:B------:R-:W-:Y:S08]  /*0af0*/  @!P0 BRA `(.L_x_9) ;  /* 0x0000000000908947 */ /* 0x000ff00003800000 */
[----:B------:R-:W-:Y:S01]  /*0b00*/  USHF.R.U32.HI UR7, URZ, 0x10, UR7 ;  /* 0x000000103f077899 */ /* 0x000fe20008011607 */
[----:B------:R-:W-:-:S03]  /*0b10*/  UMOV UR4, URZ ;  /* 0x0000003f00047c82 */ /* 0x000fc60008000000 */
[----:B------:R-:W-:-:S11]  /*0b20*/  UISETP.NE.AND UP0, UPT, UR7, URZ, UPT ;  /* 0x0000003f0700728c */ /* 0x000fd6000bf05270 */
[----:B------:R-:W-:Y:S02]  /*0b30*/  @!UP0 ULDC UR7, c[0x0][0x9f0] ;  /* 0x00027c0000078ab9 */ /* 0x000fe40000000800 */
[----:B------:R-:W-:Y:S01]  /*0b40*/  IMAD.U32 R3, RZ, RZ, UR7 ;  /* 0x00000007ff037e24 */ /* 0x000fe2000f8e00ff */
[----:B------:R-:W-:-:S04]  /*0b50*/  UIADD3 UR8, UR6, -0x1, UR7 ;  /* 0xffffffff06087890 */ /* 0x000fc8000fffe007 */
[-C--:B------:R-:W-:Y:S02]  /*0b60*/  IABS R0, R3.reuse ;  /* 0x0000000300007213 */ /* 0x080fe40000000000 */
[----:B------:R-:W-:Y:S01]  /*0b70*/  MOV R4, UR8 ;  /* 0x0000000800047c02 */ /* 0x000fe20008000f00 */
[----:B------:R-:W-:Y:S01]  /*0b80*/  ULOP3.LUT UR8, UR8, UR7, URZ, 0x3c, !UPT ;  /* 0x0000000708087292 */ /* 0x000fe2000f8e3c3f */
[----:B------:R-:W-:Y:S02]  /*0b90*/  R2UR UR11, R0 ;  /* 0x00000000000b72ca */ /* 0x000fe400000e0000 */
[----:B------:R-:W-:Y:S02]  /*0ba0*/  IABS R4, R4 ;  /* 0x0000000400047213 */ /* 0x000fe40000000000 */
[----:B------:R-:W-:-:S03]  /*0bb0*/  IABS R5, R3 ;  /* 0x0000000300057213 */ /* 0x000fc60000000000 */
[----:B------:R-:W-:-:S05]  /*0bc0*/  IMAD.MOV.U32 R3, RZ, RZ, R4 ;  /* 0x000000ffff037224 */ /* 0x000fca00078e0004 */
[----:B------:R-:W-:Y:S01]  /*0bd0*/  R2UR UR10, R3 ;  /* 0x00000000030a72ca */ /* 0x000fe200000e0000 */
[----:B------:R-:W0:Y:S08]  /*0be0*/  I2F.RP R0, UR11 ;  /* 0x0000000b00007d06 */ /* 0x000e300008209400 */
[----:B0-----:R-:W0:Y:S02]  /*0bf0*/  MUFU.RCP R0, R0 ;  /* 0x0000000000007308 */ /* 0x001e240000001000 */
[----:B0-----:R-:W-:-:S02]  /*0c00*/  VIADD R2, R0, 0xffffffe ;  /* 0x0ffffffe00027836 */ /* 0x001fc40000000000 */
[----:B------:R-:W-:-:S04]  /*0c10*/  IMAD.MOV R0, RZ, RZ, -R5 ;  /* 0x000000ffff007224 */ /* 0x000fc800078e0a05 */
[----:B------:R-:W0:Y:S02]  /*0c20*/  F2I.FTZ.U32.TRUNC.NTZ R2, R2 ;  /* 0x0000000200027305 */ /* 0x000e24000021f000 */
[----:B0-----:R-:W-:-:S13]  /*0c30*/  R2UR UR5, R2 ;  /* 0x00000000020572ca */ /* 0x001fda00000e0000 */
[----:B------:R-:W-:-:S04]  /*0c40*/  UIADD3 UR9, URZ, -UR5, URZ ;  /* 0x800000053f097290 */ /* 0x000fc8000fffe03f */
[----:B------:R-:W-:-:S04]  /*0c50*/  UIMAD UR9, UR9, UR11, URZ ;  /* 0x0000000b090972a4 */ /* 0x000fc8000f8e023f */
[----:B------:R-:W-:-:S03]  /*0c60*/  UIMAD.WIDE.U32 UR4, UR5, UR9, UR4 ;  /* 0x00000009050472a5 */ /* 0x000fc6000f8e0004 */
[----:B------:R-:W-:Y:S01]  /*0c70*/  R2UR UR9, R0 ;  /* 0x00000000000972ca */ /* 0x000fe200000e0000 */
[----:B------:R-:W-:-:S12]  /*0c80*/  UIMAD.WIDE.U32 UR4, UR5, UR10, URZ ;  /* 0x0000000a050472a5 */ /* 0x000fd8000f8e003f */
[----:B------:R-:W-:-:S04]  /*0c90*/  UIMAD UR4, UR5, UR9, UR10 ;  /* 0x00000009050472a4 */ /* 0x000fc8000f8e020a */
[----:B------:R-:W-:-:S11]  /*0ca0*/  UISETP.GT.U32.AND UP0, UPT, UR11, UR4, UPT ;  /* 0x000000040b00728c */ /* 0x000fd6000bf04070 */
[----:B------:R-:W-:Y:S02]  /*0cb0*/  @!UP0 UIADD3 UR4, UR4, -UR11, URZ ;  /* 0x8000000b04048290 */ /* 0x000fe4000fffe03f */
[----:B------:R-:W-:Y:S02]  /*0cc0*/  @!UP0 UIADD3 UR5, UR5, 0x1, URZ ;  /* 0x0000000105058890 */ /* 0x000fe4000fffe03f */
[----:B------:R-:W-:Y:S02]  /*0cd0*/  UISETP.GE.U32.AND UP1, UPT, UR4, UR11, UPT ;  /* 0x0000000b0400728c */ /* 0x000fe4000bf26070 */
[----:B------:R-:W-:-:S09]  /*0ce0*/  UISETP.GE.AND UP0, UPT, UR8, URZ, UPT ;  /* 0x0000003f0800728c */ /* 0x000fd2000bf06270 */
[----:B------:R-:W-:Y:S02]  /*0cf0*/  @UP1 UIADD3 UR5, UR5, 0x1, URZ ;  /* 0x0000000105051890 */ /* 0x000fe4000fffe03f */
[----:B------:R-:W-:-:S05]  /*0d00*/  UISETP.NE.AND UP1, UPT, UR7, URZ, UPT ;  /* 0x0000003f0700728c */ /* 0x000fca000bf25270 */
[----:B------:R-:W-:Y:S02]  /*0d10*/  UMOV UR4, UR5 ;  /* 0x0000000500047c82 */ /* 0x000fe40008000000 */
[----:B------:R-:W-:-:S04]  /*0d20*/  @!UP0 UIADD3 UR4, -UR4, URZ, URZ ;  /* 0x0000003f04048290 */ /* 0x000fc8000fffe13f */
[----:B------:R-:W-:-:S12]  /*0d30*/  @!UP1 ULOP3.LUT UR4, URZ, UR7, URZ, 0x33, !UPT ;  /* 0x000000073f049292 */ /* 0x000fd8000f8e333f */
.L_x_9:
[----:B------:R-:W-:Y:S01]  /*0d40*/  UIMAD UR37, UR37, UR4, URZ ;  /* 0x00000004252572a4 */ /* 0x000fe2000f8e023f */
[----:B------:R-:W-:Y:S01]  /*0d50*/  IMAD.U32 R0, RZ, RZ, UR6 ;  /* 0x00000006ff007e24 */ /* 0x000fe2000f8e00ff */
[----:B------:R-:W-:Y:S01]  /*0d60*/  MOV R3, UR4 ;  /* 0x0000000400037c02 */ /* 0x000fe20008000f00 */
[----:B------:R-:W-:Y:S01]  /*0d70*/  VIADD R17, R22, 0xffffff80 ;  /* 0xffffff8016117836 */ /* 0x000fe20000000000 */
[----:B------:R-:W-:Y:S01]  /*0d80*/  PLOP3.LUT P0, PT, PT, PT, PT, 0x80, 0x0 ;  /* 0x000000000000781c */ /* 0x000fe20003f0f070 */
[----:B------:R-:W-:Y:S01]  /*0d90*/  IMAD.MOV.U32 R23, RZ, RZ, RZ ;  /* 0x000000ffff177224 */ /* 0x000fe200078e00ff */
[----:B------:R-:W-:Y:S02]  /*0da0*/  VIADDMNMX R0, R3, UR37, R0, PT ;  /* 0x0000002503007c46 */ /* 0x000fe4000b800100 */
[----:B------:R-:W-:Y:S02]  /*0db0*/  CS2R R118, SRZ ;  /* 0x0000000000767805 */ /* 0x000fe4000001ff00 */
[----:B------:R-:W-:-:S02]  /*0dc0*/  CS2R R28, SRZ ;  /* 0x00000000001c7805 */ /* 0x000fc4000001ff00 */
[----:B------:R-:W-:Y:S02]  /*0dd0*/  CS2R R30, SRZ ;  /* 0x00000000001e7805 */ /* 0x000fe4000001ff00 */
[----:B------:R-:W-:Y:S01]  /*0de0*/  R2UR UR43, R0 ;  /* 0x00000000002b72ca */ /* 0x000fe200000e0000 */
[----:B------:R-:W-:Y:S01]  /*0df0*/  IMAD.MOV.U32 R0, RZ, RZ, RZ ;  /* 0x000000ffff007224 */ /* 0x000fe200078e00ff */
[----:B------:R-:W-:Y:S02]  /*0e00*/  CS2R R20, SRZ ;  /* 0x0000000000147805 */ /* 0x000fe4000001ff00 */
[----:B------:R-:W-:Y:S02]  /*0e10*/  CS2R R24, SRZ ;  /* 0x0000000000187805 */ /* 0x000fe4000001ff00 */
[----:B------:R-:W-:Y:S02]  /*0e20*/  CS2R R14, SRZ ;  /* 0x00000000000e7805 */ /* 0x000fe4000001ff00 */
[----:B------:R-:W-:-:S02]  /*0e30*/  CS2R R18, SRZ ;  /* 0x0000000000127805 */ /* 0x000fc4000001ff00 */
[----:B------:R-:W-:Y:S02]  /*0e40*/  CS2R R10, SRZ ;  /* 0x00000000000a7805 */ /* 0x000fe4000001ff00 */
[----:B------:R-:W-:Y:S02]  /*0e50*/  CS2R R12, SRZ ;  /* 0x00000000000c7805 */ /* 0x000fe4000001ff00 */
[----:B------:R-:W-:Y:S02]  /*0e60*/  CS2R R6, SRZ ;  /* 0x0000000000067805 */ /* 0x000fe4000001ff00 */
[----:B------:R-:W-:Y:S02]  /*0e70*/  CS2R R8, SRZ ;  /* 0x0000000000087805 */ /* 0x000fe4000001ff00 */
[----:B------:R-:W-:Y:S02]  /*0e80*/  CS2R R4, SRZ ;  /* 0x0000000000047805 */ /* 0x000fe4000001ff00 */
[----:B------:R-:W-:-:S02]  /*0e90*/  CS2R R32, SRZ ;  /* 0x0000000000207805 */ /* 0x000fc4000001ff00 */
[----:B------:R-:W-:Y:S01]  /*0ea0*/  CS2R R2, SRZ ;  /* 0x0000000000027805 */ /* 0x000fe2000001ff00 */
[----:B------:R-:W-:Y:S01]  /*0eb0*/  UISETP.GT.AND UP0, UPT, UR43, UR37, UPT ;  /* 0x000000252b00728c */ /* 0x000fe2000bf04270 */
[----:B------:R-:W-:Y:S02]  /*0ec0*/  CS2R R26, SRZ ;  /* 0x00000000001a7805 */ /* 0x000fe4000001ff00 */
[----:B------:R-:W-:-:S03]  /*0ed0*/  CS2R R34, SRZ ;  /* 0x0000000000227805 */ /* 0x000fc6000001ff00 */
[----:B------:R-:W-:-:S13]  /*0ee0*/  PLOP3.LUT P1, PT, PT, PT, UP0, 0x80, 0x0 ;  /* 0x000000000000781c */ /* 0x000fda0003f2f008 */
[----:B------:R-:W-:Y:S05]  /*0ef0*/  @!P1 BRA `(.L_x_10) ;  /* 0x0000005800089947 */ /* 0x000fea0003800000 */
[----:B------:R-:W-:Y:S01]  /*0f00*/  SHF.R.S32.HI R18, RZ, 0x1f, R17 ;  /* 0x0000001fff127819 */ /* 0x000fe20000011411 */
[----:B------:R-:W0:Y:S01]  /*0f10*/  S2UR UR6, SR_CgaCtaId ;  /* 0x00000000000679c3 */ /* 0x000e220000008800 */
[----:B------:R-:W-:Y:S02]  /*0f20*/  UMOV UR40, 0x400 ;  /* 0x0000040000287882 */ /* 0x000fe40000000000 */
[----:B------:R-:W-:-:S04]  /*0f30*/  LEA.HI R18, R18, R17, RZ, 0x7 ;  /* 0x0000001112127211 */ /* 0x000fc800078f38ff */
[----:B------:R-:W-:-:S06]  /*0f40*/  SHF.R.S32.HI R0, RZ, 0x7, R18 ;  /* 0x00000007ff007819 */ /* 0x000fcc0000011412 */
[----:B------:R-:W1:Y:S01]  /*0f50*/  SHFL.IDX PT, R0, R0, RZ, 0x1f ;  /* 0x00001fff00007589 */ /* 0x000e6200000e0000 */
[----:B0-----:R-:W-:Y:S01]  /*0f60*/  ULEA UR40, UR6, UR40, 0x18 ;  /* 0x0000002806287291 */ /* 0x001fe2000f8ec03f */
[----:B-1----:R-:W-:-:S13]  /*0f70*/  R2UR UR44, R0 ;  /* 0x00000000002c72ca */ /* 0x002fda00000e0000 */
[----:B------:R-:W-:Y:S02]  /*0f80*/  UIMAD.WIDE UR4, UR44, 0x55555556, URZ ;  /* 0x555555562c0478a5 */ /* 0x000fe4000f8e023f */
[----:B------:R-:W-:Y:S02]  /*0f90*/  UIADD3 UR4, UR40, 0x8400, URZ ;  /* 0x0000840028047890 */ /* 0x000fe4000fffe03f */
[----:B------:R-:W-:Y:S02]  /*0fa0*/  ULEA.HI UR5, UR5, UR5, URZ, 0x1 ;  /* 0x0000000505057291 */ /* 0x000fe4000f8f083f */
[----:B------:R-:W-:Y:S02]  /*0fb0*/  ULOP3.LUT UP0, URZ, UR4, 0x3ff, URZ, 0xc0, !UPT ;  /* 0x000003ff043f7892 */ /* 0x000fe4000f80c03f */
[----:B------:R-:W-:-:S04]  /*0fc0*/  UIMAD UR5, UR5, -0x3, UR44 ;  /* 0xfffffffd050578a4 */ /* 0x000fc8000f8e022c */
[----:B------:R-:W-:Y:S01]  /*0fd0*/  PLOP3.LUT P0, PT, PT, PT, UP0, 0x80, 0x0 ;  /* 0x000000000000781c */ /* 0x000fe20003f0f008 */
[----:B------:R-:W-:-:S04]  /*0fe0*/  ULEA UR5, UR5, UR4, 0xd ;  /* 0x0000000405057291 */ /* 0x000fc8000f8e683f */
[----:B------:R-:W-:-:S04]  /*0ff0*/  USHF.R.U32.HI UR5, URZ, 0x4, UR5 ;  /* 0x000000043f057899 */ /* 0x000fc80008011605 */
[----:B------:R-:W-:-:S04]  /*1000*/  ULOP3.LUT UR45, UR5, 0x3fff, URZ, 0xc0, !UPT ;  /* 0x00003fff052d7892 */ /* 0x000fc8000f8ec03f */
[----:B------:R-:W-:Y:S08]  /*1010*/  @!P0 BRA `(.L_x_11) ;  /* 0x0000000000408947 */ /* 0x000ff00003800000 */
[----:B------:R-:W-:Y:S01]  /*1020*/  MOV R0, 0x0 ;  /* 0x0000000000007802 */ /* 0x000fe20000000f00 */
[----:B------:R-:W-:Y:S01]  /*1030*/  ULDC.64 UR4, c[0x4][0x88] ;  /* 0x0100220000047ab9 */ /* 0x000fe20000000a00 */
[----:B------:R-:W-:Y:S01]  /*1040*/  ULDC.64 UR6, c[0x4][0x28] ;  /* 0x01000a0000067ab9 */ /* 0x000fe20000000a00 */
[----:B------:R-:W-:Y:S01]  /*1050*/  MOV R4, UR4 ;  /* 0x0000000400047c02 */ /* 0x000fe20008000f00 */
[----:B------:R0:W1:Y:S01]  /*1060*/  LDC.64 R2, c[0x4][R0] ;  /* 0x0100000000027b82 */ /* 0x0000620000000a00 */
[----:B------:R-:W-:Y:S01]  /*1070*/  IMAD.U32 R5, RZ, RZ, UR5 ;  /* 0x00000005ff057e24 */ /* 0x000fe2000f8e00ff */
[----:B------:R-:W-:Y:S01]  /*1080*/  ULDC.64 UR4, c[0x4][0x90] ;  /* 0x0100240000047ab9 */ /* 0x000fe20000000a00 */
[----:B------:R-:W-:Y:S01]  /*1090*/  MOV R10, UR6 ;  /* 0x00000006000a7c02 */ /* 0x000fe20008000f00 */
[----:B------:R-:W-:Y:S01]  /*10a0*/  IMAD.U32 R6, RZ, RZ, UR4 ;  /* 0x00000004ff067e24 */ /* 0x000fe2000f8e00ff */
[----:B------:R-:W-:Y:S01]  /*10b0*/  MOV R13, RZ ;  /* 0x000000ff000d7202 */ /* 0x000fe20000000f00 */
[----:B------:R-:W-:-:S02]  /*10c0*/  IMAD.U32 R7, RZ, RZ, UR5 ;  /* 0x00000005ff077e24 */ /* 0x000fc4000f8e00ff */
[----:B------:R-:W-:Y:S02]  /*10d0*/  IMAD.U32 R11, RZ, RZ, UR7 ;  /* 0x00000007ff0b7e24 */ /* 0x000fe4000f8e00ff */
[----:B------:R-:W-:Y:S02]  /*10e0*/  IMAD.MOV.U32 R8, RZ, RZ, 0x70 ;  /* 0x00000070ff087424 */ /* 0x000fe400078e00ff */
[----:B0-----:R-:W-:-:S07]  /*10f0*/  IMAD.MOV.U32 R12, RZ, RZ, 0x1 ;  /* 0x00000001ff0c7424 */ /* 0x001fce00078e00ff */
[----:B------:R-:W-:-:S07]  /*1100*/  LEPC R20, `(.L_x_11) ;  /* 0x000000001014794e */ /* 0x000fce0000000000 */
[----:B-1----:R-:W-:Y:S05]  /*1110*/  CALL.ABS.NOINC R2 ;  /* 0x0000000002007343 */ /* 0x002fea0003c00000 */
.L_x_11:
[----:B------:R-:W-:-:S04]  /*1120*/  SHF.L.U32 R2, RZ, 0x1f, RZ ;  /* 0x0000001fff027819 */ /* 0x000fc800000006ff */
[----:B------:R-:W0:Y:S02]  /*1130*/  SYNCS.PHASECHK.TRANS64.TRYWAIT P0, [UR40+0x16800], R2 ;  /* 0x01680002ff0075a7 */ /* 0x000e240008000168 */
[----:B0-----:R-:W-:Y:S05]  /*1140*/  @!P0 BRA `(.L_x_12) ;  /* 0x000000a4001c8947 */ /* 0x001fea0003800000 */
.L_x_83:
[----:B------:R-:W-:-:S06]  /*1150*/  ULOP3.LUT UR4, UR41, 0x1, URZ, 0xfc, !UPT ;  /* 0x0000000129047892 */ /* 0x000fcc000f8efc3f */
[----:B------:R-:W-:-:S05]  /*1160*/  IMAD.U32 R0, RZ, RZ, UR4 ;  /* 0x00000004ff007e24 */ /* 0x000fca000f8e00ff */
[----:B------:R-:W-:-:S13]  /*1170*/  ISETP.NE.AND P0, PT, R0, 0x3, PT ;  /* 0x000000030000780c */ /* 0x000fda0003f05270 */
[----:B------:R-:W-:Y:S05]  /*1180*/  @!P0 BRA `(.L_x_13) ;  /* 0x0000000000048947 */ /* 0x000fea0003800000 */
[----:B------:R-:W-:Y:S01]  /*1190*/  BPT.TRAP 0x1 ;  /* 0x000000040000795c */ /* 0x000fe20000300000 */
.L_x_13:
[----:B------:R1:W2:Y:S01]  /*11a0*/  SYNCS.PHASECHK.TRANS64.TRYWAIT P1, [UR40+0x16830], R2 ;  /* 0x01683002ff0075a7 */ /* 0x0002a20008020168 */
[----:B------:R-:W-:Y:S05]  /*11b0*/  @!P0 BRA `(.L_x_14) ;  /* 0x0000000000048947 */ /* 0x000fea0003800000 */
[----:B------:R-:W-:Y:S01]  /*11c0*/  BPT.TRAP 0x1 ;  /* 0x000000040000795c */ /* 0x000fe20000300000 */
.L_x_14:
[----:B------:R-:W-:Y:S02]  /*11d0*/  IMAD.U32 R4, RZ, RZ, UR45 ;  /* 0x0000002dff047e24 */ /* 0x000fe4000f8e00ff */
[----:B------:R-:W-:Y:S01]  /*11e0*/  IMAD.MOV.U32 R0, RZ, RZ, RZ ;  /* 0x000000ffff007224 */ /* 0x000fe200078e00ff */
[----:B--2---:R-:W-:Y:S06]  /*11f0*/  @P1 BRA `(.L_x_15) ;  /* 0x0000000000081947 */ /* 0x004fec0003800000 */
[----:B------:R-:W2:Y:S02]  /*1200*/  SYNCS.PHASECHK.TRANS64.TRYWAIT P1, [UR40+0x16830], R2 ;  /* 0x01683002ff0075a7 */ /* 0x000ea40008020168 */
[----:B--2---:R-:W-:Y:S05]  /*1210*/  @!P1 BRA `(.L_x_16) ;  /* 0x000000a400009947 */ /* 0x004fea0003800000 */
.L_x_15:
[----:B------:R-:W-:Y:S05]  /*1220*/  WARPSYNC.ALL ;  /* 0x0000000000007948 */ /* 0x000fea0003800000 */
[----:B------:R-:W-:Y:S01]  /*1230*/  MOV R119, RZ ;  /* 0x000000ff00777202 */ /* 0x000fe20000000f00 */
[----:B0-----:R-:W-:Y:S01]  /*1240*/  IMAD.MOV.U32 R3, RZ, RZ, 0x40000040 ;  /* 0x40000040ff037424 */ /* 0x001fe200078e00ff */
[----:B-1----:R-:W-:Y:S01]  /*1250*/  LOP3.LUT R2, R4, 0x10000, RZ, 0xfc, !PT ;  /* 0x0001000004027812 */ /* 0x002fe200078efcff */
[----:B------:R-:W-:-:S03]  /*1260*/  UIADD3 UR4, UR40, 0xe400, URZ ;  /* 0x0000e40028047890 */ /* 0x000fc6000fffe03f */
[C---:B------:R-:W-:Y:S01]  /*1270*/  R2UR UR8, R2.reuse ;  /* 0x00000000020872ca */ /* 0x040fe200000e0000 */
[----:B------:R-:W-:Y:S01]  /*1280*/  WARPGROUP.ARRIVE ;  /* 0x00000000000079c5 */ /* 0x000fe20000000000 */
[----:B------:R-:W-:Y:S01]  /*1290*/  R2UR UR9, R3 ;  /* 0x00000000030972ca */ /* 0x000fe200000e0000 */
[----:B------:R-:W-:Y:S01]  /*12a0*/  USHF.R.U32.HI UR4, URZ, 0x4, UR4 ;  /* 0x000000043f047899 */ /* 0x000fe20008011604 */
[----:B------:R-:W-:Y:S01]  /*12b0*/  R2UR UR16, R2 ;  /* 0x00000000021072ca */ /* 0x000fe200000e0000 */
[----:B------:R-:W-:Y:S01]  /*12c0*/  UMOV UR11, 0x40000040 ;  /* 0x40000040000b7882 */ /* 0x000fe20000000000 */
[----:B------:R-:W-:Y:S01]  /*12d0*/  UMOV UR13, 0x40000040 ;  /* 0x40000040000d7882 */ /* 0x000fe20000000000 */
[----:B------:R-:W-:Y:S01]  /*12e0*/  ULOP3.LUT UR4, UR4, 0x3fff, URZ, 0xc0, !UPT ;  /* 0x00003fff04047892 */ /* 0x000fe2000f8ec03f */
[----:B------:R-:W0:Y:S01]  /*12f0*/  S2UR UR7, SR_CgaCtaId ;  /* 0x00000000000779c3 */ /* 0x000e220000008800 */
[----:B------:R-:W-:Y:S01]  /*1300*/  UMOV UR15, 0x40000040 ;  /* 0x40000040000f7882 */ /* 0x000fe20000000000 */
[----:B------:R-:W-:Y:S01]  /*1310*/  UMOV UR17, 0x40000040 ;  /* 0x4000004000117882 */ /* 0x000fe20000000000 */
[----:B------:R-:W-:Y:S01]  /*1320*/  ULOP3.LUT UR20, UR4, 0x10000, URZ, 0xfc, !UPT ;  /* 0x0001000004147892 */ /* 0x000fe2000f8efc3f */
[----:B------:R-:W-:-:S03]  /*1330*/  UMOV UR19, 0x40000040 ;  /* 0x4000004000137882 */ /* 0x000fc60000000000 */
[----:B------:R-:W-:Y:S02]  /*1340*/  UIADD3 UR14, UR20, 0x4, URZ ;  /* 0x00000004140e7890 */ /* 0x000fe4000fffe03f */
[----:B------:R-:W-:Y:S01]  /*1350*/  UIADD3 UR12, UR16, 0x4, URZ ;  /* 0x00000004100c7890 */ /* 0x000fe2000fffe03f */
[----:B------:R-:W-:Y:S01]  /*1360*/  UMOV UR10, UR20 ;  /* 0x00000014000a7c82 */ /* 0x000fe20008000000 */
[----:B------:R-:W-:Y:S01]  /*1370*/  UIADD3 UR18, UR20, 0x6, URZ ;  /* 0x0000000614127890 */ /* 0x000fe2000fffe03f */
[----:B------:R-:W-:Y:S01]  /*1380*/  HGMMA.64x128x16.F32.BF16 R24, gdesc[UR8], RZ, !UPT, gsb0 ;  /* 0x01e00000081879f0 */ /* 0x000fe2000c0018ff */
[----:B------:R-:W-:Y:S02]  /*1390*/  UIADD3 UR8, UR16, 0x2, URZ ;  /* 0x0000000210087890 */ /* 0x000fe4000fffe03f */
[----:B------:R-:W-:Y:S01]  /*13a0*/  UIADD3 UR10, UR20, 0x2, URZ ;  /* 0x00000002140a7890 */ /* 0x000fe2000fffe03f */
[----:B------:R-:W-:Y:S01]  /*13b0*/  UMOV UR9, 0x40000040 ;  /* 0x4000004000097882 */ /* 0x000fe20000000000 */
[----:B------:R-:W-:Y:S01]  /*13c0*/  UMOV UR11, 0x40000040 ;  /* 0x40000040000b7882 */ /* 0x000fe20000000000 */
[----:B------:R-:W-:Y:S01]  /*13d0*/  UIADD3 UR16, UR16, 0x6, URZ ;  /* 0x0000000610107890 */ /* 0x000fe2000fffe03f */
[----:B------:R-:W-:-:S02]  /*13e0*/  WARPGROUP.DEPBAR.LE gsb0, 0x0 ;  /* 0x00008000000079c5 */ /* 0x000fc40000010000 */
[----:B------:R-:W-:-:S06]  /*13f0*/  WARPGROUP.ARRIVE ;  /* 0x00000000000079c5 */ /* 0x000fcc0000000000 */
[----:B------:R-:W-:Y:S03]  /*1400*/  HGMMA.64x128x16.F32.BF16 R24, gdesc[UR8], R24, gsb0 ;  /* 0x01e00000081879f0 */ /* 0x000fe60008001818 */
[----:B------:R-:W-:Y:S02]  /*1410*/  WARPGROUP.DEPBAR.LE gsb0, 0x0 ;  /* 0x00008000000079c5 */ /* 0x000fe40000010000 */
[----:B------:R-:W-:-:S07]  /*1420*/  WARPGROUP.ARRIVE ;  /* 0x00000000000079c5 */ /* 0x000fce0000000000 */
[----:B------:R-:W-:Y:S03]  /*1430*/  HGMMA.64x128x16.F32.BF16 R24, gdesc[UR12], R24, gsb0 ;  /* 0x01e000000c1879f0 */ /* 0x000fe60008001818 */
[----:B------:R-:W-:Y:S02]  /*1440*/  WARPGROUP.DEPBAR.LE gsb0, 0x0 ;  /* 0x00008000000079c5 */ /* 0x000fe40000010000 */
[----:B------:R-:W-:-:S07]  /*1450*/  WARPGROUP.ARRIVE ;  /* 0x00000000000079c5 */ /* 0x000fce0000000000 */
[----:B------:R-:W-:Y:S03]  /*1460*/  HGMMA.64x128x16.F32.BF16 R24, gdesc[UR16], R24, gsb0 ;  /* 0x01e00000101879f0 */ /* 0x000fe60008001818 */
[----:B------:R-:W-:Y:S02]  /*1470*/  WARPGROUP.DEPBAR.LE gsb0, 0x0 ;  /* 0x00008000000079c5 */ /* 0x000fe40000010000 */
[----:B0-----:R-:W-:Y:S05]  /*1480*/  @!P0 BRA `(.L_x_17) ;  /* 0x0000000000048947 */ /* 0x001fea0003800000 */
[----:B------:R-:W-:Y:S01]  /*1490*/  BPT.TRAP 0x1 ;  /* 0x000000040000795c */ /* 0x000fe20000300000 */
.L_x_17:
[----:B------:R-:W-:Y:S01]  /*14a0*/  LOP3.LUT R18, R18, 0xffffff80, RZ, 0xc0, !PT ;  /* 0xffffff8012127812 */ /* 0x000fe200078ec0ff */
[----:B------:R-:W-:Y:S01]  /*14b0*/  ULDC UR4, c[0x0][0x9d8] ;  /* 0x0002760000047ab9 */ /* 0x000fe20000000800 */
[----:B------:R-:W-:Y:S01]  /*14c0*/  ULDC UR5, c[0x0][0x988] ;  /* 0x0002620000057ab9 */ /* 0x000fe20000000800 */
[----:B------:R-:W-:Y:S01]  /*14d0*/  FMUL.FTZ R19, R40, UR4 ;  /* 0x0000000428137c20 */ /* 0x000fe20008410000 */
[----:B------:R-:W-:Y:S01]  /*14e0*/  FMUL.FTZ R40, R59, UR4 ;  /* 0x000000043b287c20 */ /* 0x000fe20008410000 */
[----:B------:R-:W-:Y:S02]  /*14f0*/  IMAD.IADD R18, R17, 0x1, -R18 ;  /* 0x0000000111127824 */ /* 0x000fe400078e0a12 */
[----:B------:R-:W-:Y:S01]  /*1500*/  FMUL.FTZ R7, R26, UR4 ;  /* 0x000000041a077c20 */ /* 0x000fe20008410000 */
[----:B------:R-:W-:Y:S01]  /*1510*/  FMUL.FTZ R9, R27, UR4 ;  /* 0x000000041b097c20 */ /* 0x000fe20008410000 */
[----:B------:R-:W-:Y:S01]  /*1520*/  FMUL.FTZ R13, R30, UR4 ;  /* 0x000000041e0d7c20 */ /* 0x000fe20008410000 */
[----:B------:R-:W-:Y:S01]  /*1530*/  FMUL.FTZ R15, R31, UR4 ;  /* 0x000000041f0f7c20 */ /* 0x000fe20008410000 */
[----:B------:R-:W-:Y:S01]  /*1540*/  SHF.R.S32.HI R59, RZ, 0x1f, R18 ;  /* 0x0000001fff3b7819 */ /* 0x000fe20000011412 */
[----:B------:R-:W-:Y:S01]  /*1550*/  FMUL.FTZ R4, R24, UR4 ;  /* 0x0000000418047c20 */ /* 0x000fe20008410000 */
[----:B------:R-:W0:Y:S01]  /*1560*/  MUFU.TANH R7, R7 ;  /* 0x0000000700077308 */ /* 0x000e220000002400 */
[----:B------:R-:W-:Y:S01]  /*1570*/  FMUL.FTZ R24, R34, UR4 ;  /* 0x0000000422187c20 */ /* 0x000fe20008410000 */
[----:B------:R-:W-:Y:S01]  /*1580*/  LEA.HI R59, R59, R18, RZ, 0x2 ;  /* 0x000000123b3b7211 */ /* 0x000fe200078f10ff */
[----:B------:R-:W-:Y:S01]  /*1590*/  FMUL.FTZ R5, R25, UR4 ;  /* 0x0000000419057c20 */ /* 0x000fe20008410000 */
[----:B------:R-:W-:Y:S01]  /*15a0*/  FMUL.FTZ R25, R35, UR4 ;  /* 0x0000000423197c20 */ /* 0x000fe20008410000 */
[----:B------:R-:W-:Y:S01]  /*15b0*/  FMUL.FTZ R8, R29, UR4 ;  /* 0x000000041d087c20 */ /* 0x000fe20008410000 */
[----:B------:R-:W-:Y:S01]  /*15c0*/  LOP3.LUT R59, R59, 0x7ffffffc, RZ, 0xc0, !PT ;  /* 0x7ffffffc3b3b7812 */ /* 0x000fe200078ec0ff */
[----:B------:R-:W-:Y:S01]  /*15d0*/  FMUL.FTZ R29, R38, UR4 ;  /* 0x00000004261d7c20 */ /* 0x000fe20008410000 */
[----:B------:R-:W1:Y:S01]  /*15e0*/  MUFU.TANH R9, R9 ;  /* 0x0000000900097308 */ /* 0x000e620000002400 */
[----:B------:R-:W-:Y:S01]  /*15f0*/  FMUL.FTZ R27, R49, UR4 ;  /* 0x00000004311b7c20 */ /* 0x000fe20008410000 */
[----:B------:R-:W-:Y:S01]  /*1600*/  FMUL.FTZ R49, R62, UR4 ;  /* 0x000000043e317c20 */ /* 0x000fe20008410000 */
[----:B------:R-:W-:Y:S01]  /*1610*/  IMAD.IADD R59, R18, 0x1, -R59 ;  /* 0x00000001123b7824 */ /* 0x000fe200078e0a3b */
[----:B------:R-:W-:Y:S01]  /*1620*/  MOV R18, 0xfffffffe ;  /* 0xfffffffe00127802 */ /* 0x000fe20000000f00 */
[----:B------:R-:W-:Y:S01]  /*1630*/  FMUL.FTZ R6, R28, UR4 ;  /* 0x000000041c067c20 */ /* 0x000fe20008410000 */
[----:B------:R-:W-:Y:S01]  /*1640*/  FMUL.FTZ R11, R37, UR4 ;  /* 0x00000004250b7c20 */ /* 0x000fe20008410000 */
[----:B------:R-:W-:Y:S01]  /*1650*/  FMUL.FTZ R28, R39, UR4 ;  /* 0x00000004271c7c20 */ /* 0x000fe20008410000 */
[----:B------:R-:W2:Y:S01]  /*1660*/  MUFU.TANH R13, R13 ;  /* 0x0000000d000d7308 */ /* 0x000ea20000002400 */
[----:B------:R-:W-:-:S02]  /*1670*/  IMAD R59, R59, R18, 0x80 ;  /* 0x000000803b3b7424 */ /* 0x000fc400078e0212 */
[----:B------:R-:W-:Y:S01]  /*1680*/  FMUL.FTZ R37, R50, UR4 ;  /* 0x0000000432257c20 */ /* 0x000fe20008410000 */
[----:B------:R-:W-:Y:S02]  /*1690*/  IMAD.U32 R18, RZ, RZ, UR43 ;  /* 0x0000002bff127e24 */ /* 0x000fe4000f8e00ff */
[----:B------:R-:W-:Y:S01]  /*16a0*/  FMUL.FTZ R50, R64, UR4 ;  /* 0x0000000440327c20 */ /* 0x000fe20008410000 */
[----:B------:R-:W-:Y:S02]  /*16b0*/  VIADD R59, R59, UR42 ;  /* 0x0000002a3b3b7c36 */ /* 0x000fe40008000000 */
[----:B------:R-:W-:Y:S01]  /*16c0*/  FMUL.FTZ R12, R33, UR4 ;  /* 0x00000004210c7c20 */ /* 0x000fe20008410000 */
[----:B------:R-:W-:Y:S01]  /*16d0*/  FMUL.FTZ R33, R42, UR4 ;  /* 0x000000042a217c20 */ /* 0x000fe20008410000 */
[----:B------:R-:W3:Y:S01]  /*16e0*/  MUFU.TANH R15, R15 ;  /* 0x0000000f000f7308 */ /* 0x000ee20000002400 */
[----:B------:R-:W-:Y:S02]  /*16f0*/  IMAD R59, R18, -0x80, R59 ;  /* 0xffffff80123b7824 */ /* 0x000fe400078e023b */
[----:B------:R-:W-:Y:S01]  /*1700*/  FMUL.FTZ R39, R54, UR4 ;  /* 0x0000000436277c20 */ /* 0x000fe20008410000 */
[----:B------:R-:W-:Y:S01]  /*1710*/  FMUL.FTZ R54, R68, UR4 ;  /* 0x0000000444367c20 */ /* 0x000fe20008410000 */
[----:B------:R-:W-:Y:S01]  /*1720*/  FMUL.FTZ R10, R32, UR4 ;  /* 0x00000004200a7c20 */ /* 0x000fe20008410000 */
[----:B------:R-:W-:Y:S01]  /*1730*/  FMUL.FTZ R30, R43, UR4 ;  /* 0x000000042b1e7c20 */ /* 0x000fe20008410000 */
[----:B------:R-:W-:Y:S01]  /*1740*/  ISETP.GT.AND P2, PT, R59, RZ, PT ;  /* 0x000000ff3b00720c */ /* 0x000fe20003f44270 */
[----:B------:R-:W-:Y:S01]  /*1750*/  FMUL.FTZ R31, R53, UR4 ;  /* 0x00000004351f7c20 */ /* 0x000fe20008410000 */
[----:B------:R-:W4:Y:S01]  /*1760*/  MUFU.TANH R24, R24 ;  /* 0x0000001800187308 */ /* 0x000f220000002400 */
[C---:B------:R-:W-:Y:S01]  /*1770*/  ISETP.GT.AND P1, PT, R59.reuse, 0x1, PT ;  /* 0x000000013b00780c */ /* 0x040fe20003f24270 */
[----:B------:R-:W-:Y:S01]  /*1780*/  FMUL.FTZ R53, R66, UR4 ;  /* 0x0000000442357c20 */ /* 0x000fe20008410000 */
[----:B------:R-:W-:Y:S01]  /*1790*/  ISETP.GT.AND P6, PT, R59, 0x8, PT ;  /* 0x000000083b00780c */ /* 0x000fe20003fc4270 */
[----:B------:R-:W-:Y:S01]  /*17a0*/  FMUL.FTZ R35, R46, UR4 ;  /* 0x000000042e237c20 */ /* 0x000fe20008410000 */
[----:B0-----:R-:W-:Y:S01]  /*17b0*/  FSEL R62, R7, -INF , P2 ;  /* 0xff800000073e7808 */ /* 0x001fe20001000000 */
[----:B------:R-:W-:Y:S01]  /*17c0*/  FMUL.FTZ R43, R58, UR4 ;  /* 0x000000043a2b7c20 */ /* 0x000fe20008410000 */
[----:B-1----:R-:W-:Y:S01]  /*17d0*/  FSEL R9, R9, -INF , P1 ;  /* 0xff80000009097808 */ /* 0x002fe20000800000 */
[----:B------:R-:W0:Y:S01]  /*17e0*/  MUFU.TANH R4, R4 ;  /* 0x0000000400047308 */ /* 0x000e220000002400 */
[----:B------:R-:W-:Y:S01]  /*17f0*/  ISETP.GT.AND P5, PT, R59, 0x9, PT ;  /* 0x000000093b00780c */ /* 0x000fe20003fa4270 */
[----:B------:R-:W-:Y:S01]  /*1800*/  FMUL.FTZ R58, R72, UR4 ;  /* 0x00000004483a7c20 */ /* 0x000fe20008410000 */
[----:B--2---:R-:W-:Y:S01]  /*1810*/  FSEL R64, R13, -INF , P6 ;  /* 0xff8000000d407808 */ /* 0x004fe20003000000 */
[----:B------:R-:W-:Y:S01]  /*1820*/  FMUL.FTZ R14, R36, UR4 ;  /* 0x00000004240e7c20 */ /* 0x000fe20008410000 */
[----:B------:R-:W-:Y:S01]  /*1830*/  FMNMX.FTZ R7, R62, R9, !PT ;  /* 0x000000093e077209 */ /* 0x000fe20007810000 */
[----:B------:R-:W-:Y:S01]  /*1840*/  FMUL.FTZ R34, R47, UR4 ;  /* 0x000000042f227c20 */ /* 0x000fe20008410000 */
[----:B------:R-:W-:Y:S01]  /*1850*/  ISETP.GT.AND P4, PT, R59, 0x10, PT ;  /* 0x000000103b00780c */ /* 0x000fe20003f84270 */
[----:B------:R-:W1:Y:S01]  /*1860*/  MUFU.TANH R25, R25 ;  /* 0x0000001900197308 */ /* 0x000e620000002400 */
[----:B---3--:R-:W-:Y:S01]  /*1870*/  FSEL R68, R15, -INF , P5 ;  /* 0xff8000000f447808 */ /* 0x008fe20002800000 */
[----:B------:R-:W-:Y:S01]  /*1880*/  FMUL.FTZ R74, R74, UR4 ;  /* 0x000000044a4a7c20 */ /* 0x000fe20008410000 */
[----:B------:R-:W-:Y:S01]  /*1890*/  FMNMX.FTZ R7, R64, R7, !PT ;  /* 0x0000000740077209 */ /* 0x000fe20007810000 */
[----:B------:R-:W-:Y:S01]  /*18a0*/  FMUL.FTZ R122, R82, UR4 ;  /* 0x00000004527a7c20 */ /* 0x000fe20008410000 */
[----:B------:R-:W-:Y:S01]  /*18b0*/  ISETP.GT.AND P3, PT, R59, 0x11, PT ;  /* 0x000000113b00780c */ /* 0x000fe20003f64270 */
[----:B------:R-:W-:Y:S01]  /*18c0*/  FMUL.FTZ R36, R51, UR4 ;  /* 0x0000000433247c20 */ /* 0x000fe20008410000 */
[----:B----4-:R-:W-:Y:S01]  /*18d0*/  FSEL R66, R24, -INF , P4 ;  /* 0xff80000018427808 */ /* 0x010fe20002000000 */
[----:B------:R-:W2:Y:S01]  /*18e0*/  MUFU.TANH R5, R5 ;  /* 0x0000000500057308 */ /* 0x000ea20000002400 */
[----:B------:R-:W-:Y:S01]  /*18f0*/  FMNMX.FTZ R7, R68, R7, !PT ;  /* 0x0000000744077209 */ /* 0x000fe20007810000 */
[----:B------:R-:W-:Y:S01]  /*1900*/  FMUL.FTZ R118, R78, UR4 ;  /* 0x000000044e767c20 */ /* 0x000fe20008410000 */
[----:B0-----:R-:W-:Y:S01]  /*1910*/  FSEL R4, R4, -INF , P2 ;  /* 0xff80000004047808 */ /* 0x001fe20001000000 */
[----:B------:R-:W-:Y:S01]  /*1920*/  FMUL.FTZ R20, R41, UR4 ;  /* 0x0000000429147c20 */ /* 0x000fe20008410000 */
[----:B------:R-:W-:Y:S01]  /*1930*/  ISETP.GT.AND P2, PT, R59, 0x18, PT ;  /* 0x000000183b00780c */ /* 0x000fe20003f44270 */
[----:B------:R-:W-:Y:S01]  /*1940*/  FMUL.FTZ R42, R56, UR4 ;  /* 0x00000004382a7c20 */ /* 0x000fe20008410000 */
[----:B------:R-:W-:Y:S01]  /*1950*/  FMNMX.FTZ R7, R66, R7, !PT ;  /* 0x0000000742077209 */ /* 0x000fe20007810000 */
[----:B------:R-:W0:Y:S01]  /*1960*/  MUFU.TANH R29, R29 ;  /* 0x0000001d001d7308 */ /* 0x000e220000002400 */
[----:B-1----:R-:W-:Y:S01]  /*1970*/  FSEL R72, R25, -INF , P3 ;  /* 0xff80000019487808 */ /* 0x002fe20001800000 */
[----:B------:R-:W-:Y:S01]  /*1980*/  FMUL.FTZ R56, R70, UR4 ;  /* 0x0000000446387c20 */ /* 0x000fe20008410000 */
[----:B------:R-:W-:Y:S01]  /*1990*/  FMUL.FTZ R86, R86, UR4 ;  /* 0x0000000456567c20 */ /* 0x000fe20008410000 */
[----:B------:R-:W-:Y:S01]  /*19a0*/  FMUL.FTZ R23, R44, UR4 ;  /* 0x000000042c177c20 */ /* 0x000fe20008410000 */
[----:B------:R-:W-:Y:S01]  /*19b0*/  FMNMX.FTZ R7, R72, R7, !PT ;  /* 0x0000000748077209 */ /* 0x000fe20007810000 */
[----:B------:R-:W-:Y:S01]  /*19c0*/  FMUL.FTZ R38, R55, UR4 ;  /* 0x0000000437267c20 */ /* 0x000fe20008410000 */
[----:B------:R-:W-:Y:S01]  /*19d0*/  FMUL.FTZ R21, R45, UR4 ;  /* 0x000000042d157c20 */ /* 0x000fe20008410000 */
[----:B------:R-:W1:Y:S01]  /*19e0*/  MUFU.TANH R6, R6 ;  /* 0x0000000600067308 */ /* 0x000e620000002400 */
[----:B--2---:R-:W-:Y:S01]  /*19f0*/  FSEL R5, R5, -INF , P1 ;  /* 0xff80000005057808 */ /* 0x004fe20000800000 */
[----:B------:R-:W-:Y:S01]  /*1a00*/  FMUL.FTZ R26, R48, UR4 ;  /* 0x00000004301a7c20 */ /* 0x000fe20008410000 */
[----:B------:R-:W-:Y:S01]  /*1a10*/  ISETP.GT.AND P1, PT, R59, 0x19, PT ;  /* 0x000000193b00780c */ /* 0x000fe20003f24270 */
[----:B------:R-:W-:Y:S01]  /*1a20*/  FMUL.FTZ R32, R52, UR4 ;  /* 0x0000000434207c20 */ /* 0x000fe20008410000 */
[----:B------:R-:W-:Y:S01]  /*1a30*/  FMUL.FTZ R47, R63, UR4 ;  /* 0x000000043f2f7c20 */ /* 0x000fe20008410000 */
[----:B------:R-:W-:Y:S01]  /*1a40*/  FMUL.FTZ R51, R67, UR4 ;  /* 0x0000000443337c20 */ /* 0x000fe20008410000 */
[----:B------:R-:W-:Y:S01]  /*1a50*/  FMUL.FTZ R44, R57, UR4 ;  /* 0x00000004392c7c20 */ /* 0x000fe20008410000 */
[----:B------:R-:W-:Y:S01]  /*1a60*/  MUFU.TANH R28, R28 ;  /* 0x0000001c001c7308 */ /* 0x000fe20000002400 */
[----:B0-----:R-:W-:Y:S01]  /*1a70*/  FSEL R82, R29, -INF , P2 ;  /* 0xff8000001d527808 */ /* 0x001fe20001000000 */
[----:B------:R-:W-:Y:S01]  /*1a80*/  FMUL.FTZ R46, R60, UR4 ;  /* 0x000000043c2e7c20 */ /* 0x000fe20008410000 */
[----:B------:R-:W-:Y:S01]  /*1a90*/  FMUL.FTZ R55, R71, UR4 ;  /* 0x0000000447377c20 */ /* 0x000fe20008410000 */
[----:B------:R-:W-:Y:S01]  /*1aa0*/  FMUL.FTZ R48, R61, UR4 ;  /* 0x000000043d307c20 */ /* 0x000fe20008410000 */
[----:B------:R-:W-:Y:S01]  /*1ab0*/  FMNMX.FTZ R7, R82, R7, !PT ;  /* 0x0000000752077209 */ /* 0x000fe20007810000 */
[----:B------:R-:W-:Y:S01]  /*1ac0*/  FMUL.FTZ R57, R75, UR4 ;  /* 0x000000044b397c20 */ /* 0x000fe20008410000 */
[----:B------:R-:W-:Y:S01]  /*1ad0*/  FMUL.FTZ R52, R65, UR4 ;  /* 0x0000000441347c20 */ /* 0x000fe20008410000 */
[----:B------:R-:W0:Y:S01]  /*1ae0*/  MUFU.TANH R8, R8 ;  /* 0x0000000800087308 */ /* 0x000e220000002400 */
[----:B-1----:R-:W-:Y:S01]  /*1af0*/  FSEL R6, R6, -INF , P6 ;  /* 0xff80000006067808 */ /* 0x002fe20003000000 */
[----:B------:R-:W-:Y:S01]  /*1b00*/  FMUL.FTZ R120, R79, UR4 ;  /* 0x000000044f787c20 */ /* 0x000fe20008410000 */
[----:B------:R-:W-:Y:S01]  /*1b10*/  ISETP.GT.AND P6, PT, R59, 0x20, PT ;  /* 0x000000203b00780c */ /* 0x000fe20003fc4270 */
[----:B------:R-:W-:Y:S01]  /*1b20*/  FMUL.FTZ R41, R69, UR4 ;  /* 0x0000000445297c20 */ /* 0x000fe20008410000 */
[----:B------:R-:W-:Y:S01]  /*1b30*/  FMUL.FTZ R83, R83, UR4 ;  /* 0x0000000453537c20 */ /* 0x000fe20008410000 */
[----:B------:R-:W-:Y:S01]  /*1b40*/  FMUL.FTZ R45, R73, UR4 ;  /* 0x00000004492d7c20 */ /* 0x000fe20008410000 */
[----:B------:R-:W-:Y:S01]  /*1b50*/  FMUL.FTZ R87, R87, UR4 ;  /* 0x0000000457577c20 */ /* 0x000fe20008410000 */
[----:B------:R-:W1:Y:S01]  /*1b60*/  MUFU.TANH R33, R33 ;  /* 0x0000002100217308 */ /* 0x000e620000002400 */
[----:B------:R-:W-:Y:S01]  /*1b70*/  P2R R88, PR, RZ, 0x1 ;  /* 0x00000001ff587803 */ /* 0x000fe20000000000 */
[----:B------:R-:W-:Y:S01]  /*1b80*/  FMUL.FTZ R76, R76, UR4 ;  /* 0x000000044c4c7c20 */ /* 0x000fe20008410000 */
[----:B------:R-:W-:Y:S01]  /*1b90*/  FMUL.FTZ R77, R77, UR4 ;  /* 0x000000044d4d7c20 */ /* 0x000fe20008410000 */
[----:B------:R-:W-:Y:S01]  /*1ba0*/  FMUL.FTZ R80, R80, UR4 ;  /* 0x0000000450507c20 */ /* 0x000fe20008410000 */
[----:B------:R-:W-:Y:S01]  /*1bb0*/  FMUL.FTZ R81, R81, UR4 ;  /* 0x0000000451517c20 */ /* 0x000fe20008410000 */
[----:B------:R-:W-:Y:S01]  /*1bc0*/  FMUL.FTZ R84, R84, UR4 ;  /* 0x0000000454547c20 */ /* 0x000fe20008410000 */
[----:B------:R-:W-:Y:S01]  /*1bd0*/  FMUL.FTZ R85, R85, UR4 ;  /* 0x0000000455557c20 */ /* 0x000fe20008410000 */
[----:B------:R-:W2:Y:S01]  /*1be0*/  MUFU.TANH R10, R10 ;  /* 0x0000000a000a7308 */ /* 0x000ea20000002400 */
[----:B0-----:R-:W-:Y:S01]  /*1bf0*/  FSEL R8, R8, -INF , P5 ;  /* 0xff80000008087808 */ /* 0x001fe20002800000 */
[----:B------:R-:W-:Y:S01]  /*1c00*/  UIADD3 UR21, UR43, -0x2, URZ ;  /* 0xfffffffe2b157890 */ /* 0x000fe2000fffe03f */
[----:B------:R-:W-:Y:S01]  /*1c10*/  ISETP.GT.AND P5, PT, R59, 0x21, PT ;  /* 0x000000213b00780c */ /* 0x000fe20003fa4270 */
[----:B------:R-:W-:Y:S01]  /*1c20*/  UIADD3 UR4, UR40, 0x16840, URZ ;  /* 0x0001684028047890 */ /* 0x000fe2000fffe03f */
[--C-:B------:R-:W-:Y:S01]  /*1c30*/  IMAD.MOV.U32 R117, RZ, RZ, R119.reuse ;  /* 0x000000ffff757224 */ /* 0x100fe200078e0077 */
[----:B------:R-:W-:Y:S01]  /*1c40*/  UISETP.GE.AND UP0, UPT, UR21, UR37, UPT ;  /* 0x000000251500728c */ /* 0x000fe2000bf06270 */
[--C-:B------:R-:W-:Y:S01]  /*1c50*/  IMAD.MOV.U32 R115, RZ, RZ, R119.reuse ;  /* 0x000000ffff737224 */ /* 0x100fe200078e0077 */
[----:B------:R-:W0:Y:S01]  /*1c60*/  MUFU.TANH R30, R30 ;  /* 0x0000001e001e7308 */ /* 0x000e220000002400 */
[----:B-1----:R-:W-:Y:S01]  /*1c70*/  FSEL R78, R33, -INF , P6 ;  /* 0xff800000214e7808 */ /* 0x002fe20003000000 */
[----:B------:R-:W-:Y:S01]  /*1c80*/  UPRMT UR4, UR7, 0x654, UR4 ;  /* 0x0000065407047896 */ /* 0x000fe20008000004 */
[----:B------:R-:W-:-:S02]  /*1c90*/  IMAD.MOV.U32 R113, RZ, RZ, R119 ;  /* 0x000000ffff717224 */ /* 0x000fc400078e0077 */
[--C-:B------:R-:W-:Y:S02]  /*1ca0*/  IMAD.MOV.U32 R111, RZ, RZ, R119.reuse ;  /* 0x000000ffff6f7224 */ /* 0x100fe400078e0077 */
[--C-:B------:R-:W-:Y:S01]  /*1cb0*/  IMAD.MOV.U32 R109, RZ, RZ, R119.reuse ;  /* 0x000000ffff6d7224 */ /* 0x100fe200078e0077 */
[----:B------:R-:W1:Y:S01]  /*1cc0*/  MUFU.TANH R12, R12 ;  /* 0x0000000c000c7308 */ /* 0x000e620000002400 */
[----:B--2---:R-:W-:Y:S01]  /*1cd0*/  FSEL R10, R10, -INF , P4 ;  /* 0xff8000000a0a7808 */ /* 0x004fe20002000000 */
[--C-:B------:R-:W-:Y:S01]  /*1ce0*/  IMAD.MOV.U32 R107, RZ, RZ, R119.reuse ;  /* 0x000000ffff6b7224 */ /* 0x100fe200078e0077 */
[----:B------:R-:W-:Y:S01]  /*1cf0*/  ISETP.GT.AND P4, PT, R59, 0x28, PT ;  /* 0x000000283b00780c */ /* 0x000fe20003f84270 */
[----:B------:R-:W-:Y:S01]  /*1d00*/  SYNCS.ARRIVE.TRANS64.RED.A1T0 RZ, [UR4], RZ ;  /* 0x000000ffffff79a7 */ /* 0x000fe20008100404 */
[----:B------:R-:W-:Y:S01]  /*1d10*/  UMOV UR4, URZ ;  /* 0x0000003f00047c82 */ /* 0x000fe20008000000 */
[--C-:B------:R-:W-:Y:S02]  /*1d20*/  IMAD.MOV.U32 R105, RZ, RZ, R119.reuse ;  /* 0x000000ffff697224 */ /* 0x100fe400078e0077 */
[----:B------:R-:W-:Y:S01]  /*1d30*/  MUFU.TANH R35, R35 ;  /* 0x0000002300237308 */ /* 0x000fe20000002400 */
[----:B0-----:R-:W-:Y:S01]  /*1d40*/  FSEL R70, R30, -INF , P5 ;  /* 0xff8000001e467808 */ /* 0x001fe20002800000 */
[----:B------:R-:W-:-:S02]  /*1d50*/  IMAD.MOV.U32 R103, RZ, RZ, R119 ;  /* 0x000000ffff677224 */ /* 0x000fc400078e0077 */
[--C-:B------:R-:W-:Y:S02]  /*1d60*/  IMAD.MOV.U32 R101, RZ, RZ, R119.reuse ;  /* 0x000000ffff657224 */ /* 0x100fe400078e0077 */
[--C-:B------:R-:W-:Y:S02]  /*1d70*/  IMAD.MOV.U32 R99, RZ, RZ, R119.reuse ;  /* 0x000000ffff637224 */ /* 0x100fe400078e0077 */
[----:B------:R-:W0:Y:S01]  /*1d80*/  MUFU.TANH R14, R14 ;  /* 0x0000000e000e7308 */ /* 0x000e220000002400 */
[----:B-1----:R-:W-:Y:S01]  /*1d90*/  FSEL R12, R12, -INF , P3 ;  /* 0xff8000000c0c7808 */ /* 0x002fe20001800000 */
[--C-:B------:R-:W-:Y:S01]  /*1da0*/  IMAD.MOV.U32 R97, RZ, RZ, R119.reuse ;  /* 0x000000ffff617224 */ /* 0x100fe200078e0077 */
[----:B------:R-:W-:Y:S01]  /*1db0*/  ISETP.GT.AND P3, PT, R59, 0x29, PT ;  /* 0x000000293b00780c */ /* 0x000fe20003f64270 */
[--C-:B------:R-:W-:Y:S02]  /*1dc0*/  IMAD.MOV.U32 R95, RZ, RZ, R119.reuse ;  /* 0x000000ffff5f7224 */ /* 0x100fe400078e0077 */
[----:B------:R-:W-:-:S02]  /*1dd0*/  IMAD.MOV.U32 R93, RZ, RZ, R119 ;  /* 0x000000ffff5d7224 */ /* 0x000fc400078e0077 */
[----:B------:R-:W1:Y:S01]  /*1de0*/  MUFU.TANH R34, R34 ;  /* 0x0000002200227308 */ /* 0x000e620000002400 */
[--C-:B------:R-:W-:Y:S02]  /*1df0*/  IMAD.MOV.U32 R91, RZ, RZ, R119.reuse ;  /* 0x000000ffff5b7224 */ /* 0x100fe400078e0077 */
[----:B------:R-:W-:-:S05]  /*1e00*/  IMAD.MOV.U32 R89, RZ, RZ, R119 ;  /* 0x000000ffff597224 */ /* 0x000fca00078e0077 */
[----:B------:R2:W-:Y:S01]  /*1e10*/  MUFU.TANH R17, R74 ;  /* 0x0000004a00117308 */ /* 0x0005e20000002400 */
[----:B0-----:R-:W-:Y:S02]  /*1e20*/  FSEL R14, R14, -INF , P2 ;  /* 0xff8000000e0e7808 */ /* 0x001fe40001000000 */
[----:B------:R-:W-:-:S05]  /*1e30*/  ISETP.GT.AND P2, PT, R59, 0x30, PT ;  /* 0x000000303b00780c */ /* 0x000fca0003f44270 */
[----:B------:R-:W0:Y:S01]  /*1e40*/  MUFU.TANH R11, R11 ;  /* 0x0000000b000b7308 */ /* 0x000e220000002400 */
[----:B--2---:R-:W-:Y:S02]  /*1e50*/  FSEL R74, R28, -INF , P1 ;  /* 0xff8000001c4a7808 */ /* 0x004fe40000800000 */
[----:B-1----:R-:W-:Y:S02]  /*1e60*/  FSEL R90, R34, -INF , P3 ;  /* 0xff800000225a7808 */ /* 0x002fe40001800000 */
[----:B------:R-:W-:-:S03]  /*1e70*/  FMNMX.FTZ R7, R74, R7, !PT ;  /* 0x000000074a077209 */ /* 0x000fc60007810000 */
[----:B------:R-:W1:Y:S01]  /*1e80*/  MUFU.TANH R37, R37 ;  /* 0x0000002500257308 */ /* 0x000e620000002400 */
[----:B------:R-:W-:-:S04]  /*1e90*/  FMNMX.FTZ R7, R78, R7, !PT ;  /* 0x000000074e077209 */ /* 0x000fc80007810000 */
[----:B------:R-:W-:-:S03]  /*1ea0*/  FMNMX.FTZ R7, R70, R7, !PT ;  /* 0x0000000746077209 */ /* 0x000fc60007810000 */
[----:B------:R-:W2:Y:S01]  /*1eb0*/  MUFU.TANH R19, R19 ;  /* 0x0000001300137308 */ /* 0x000ea20000002400 */
[----:B0-----:R-:W-:Y:S02]  /*1ec0*/  FSEL R18, R11, -INF , P1 ;  /* 0xff8000000b127808 */ /* 0x001fe40000800000 */
[----:B------:R-:W-:-:S05]  /*1ed0*/  ISETP.GT.AND P1, PT, R59, 0x31, PT ;  /* 0x000000313b00780c */ /* 0x000fca0003f24270 */
[----:B------:R-:W0:Y:S01]  /*1ee0*/  MUFU.TANH R36, R36 ;  /* 0x0000002400247308 */ /* 0x000e220000002400 */
[----:B-1----:R-:W-:-:S07]  /*1ef0*/  FSEL R92, R37, -INF , P2 ;  /* 0xff800000255c7808 */ /* 0x002fce0001000000 */
[----:B------:R-:W1:Y:S01]  /*1f00*/  MUFU.TANH R20, R20 ;  /* 0x0000001400147308 */ /* 0x000e620000002400 */
[----:B--2---:R-:W-:Y:S02]  /*1f10*/  FSEL R28, R19, -INF , P6 ;  /* 0xff800000131c7808 */ /* 0x004fe40003000000 */
[----:B------:R-:W-:-:S05]  /*1f20*/  ISETP.GT.AND P6, PT, R59, 0x38, PT ;  /* 0x000000383b00780c */ /* 0x000fca0003fc4270 */
[----:B------:R-:W2:Y:S01]  /*1f30*/  MUFU.TANH R39, R39 ;  /* 0x0000002700277308 */ /* 0x000ea20000002400 */
[----:B0-----:R-:W-:-:S07]  /*1f40*/  FSEL R94, R36, -INF , P1 ;  /* 0xff800000245e7808 */ /* 0x001fce0000800000 */
[----:B------:R0:W-:Y:S01]  /*1f50*/  MUFU.TANH R126, R86 ;  /* 0x00000056007e7308 */ /* 0x0001e20000002400 */
[----:B-1----:R-:W-:Y:S02]  /*1f60*/  FSEL R20, R20, -INF , P5 ;  /* 0xff80000014147808 */ /* 0x002fe40002800000 */
[----:B------:R-:W-:-:S05]  /*1f70*/  ISETP.GT.AND P5, PT, R59, 0x39, PT ;  /* 0x000000393b00780c */ /* 0x000fca0003fa4270 */
[----:B------:R-:W1:Y:S01]  /*1f80*/  MUFU.TANH R23, R23 ;  /* 0x0000001700177308 */ /* 0x000e620000002400 */
[----:B0-----:R-:W-:Y:S02]  /*1f90*/  FSEL R86, R35, -INF , P4 ;  /* 0xff80000023567808 */ /* 0x001fe40002000000 */
[----:B--2---:R-:W-:Y:S02]  /*1fa0*/  FSEL R96, R39, -INF , P6 ;  /* 0xff80000027607808 */ /* 0x004fe40003000000 */
[----:B------:R-:W-:-:S03]  /*1fb0*/  FMNMX.FTZ R7, R86, R7, !PT ;  /* 0x0000000756077209 */ /* 0x000fc60007810000 */
[----:B------:R-:W0:Y:S01]  /*1fc0*/  MUFU.TANH R38, R38 ;  /* 0x0000002600267308 */ /* 0x000e220000002400 */
[----:B------:R-:W-:-:S04]  /*1fd0*/  FMNMX.FTZ R7, R90, R7, !PT ;  /* 0x000000075a077209 */ /* 0x000fc80007810000 */
[----:B------:R-:W-:-:S03]  /*1fe0*/  FMNMX.FTZ R7, R92, R7, !PT ;  /* 0x000000075c077209 */ /* 0x000fc60007810000 */
[----:B------:R-:W2:Y:S01]  /*1ff0*/  MUFU.TANH R21, R21 ;  /* 0x0000001500157308 */ /* 0x000ea20000002400 */
[----:B------:R-:W-:Y:S02]  /*2000*/  FMNMX.FTZ R7, R94, R7, !PT ;  /* 0x000000075e077209 */ /* 0x000fe40007810000 */
[----:B-1----:R-:W-:Y:S02]  /*2010*/  FSEL R30, R23, -INF , P4 ;  /* 0xff800000171e7808 */ /* 0x002fe40002000000 */
[----:B------:R-:W-:Y:S02]  /*2020*/  ISETP.GT.AND P4, PT, R59, 0x40, PT ;  /* 0x000000403b00780c */ /* 0x000fe40003f84270 */
[----:B------:R-:W-:Y:S01]  /*2030*/  FMNMX.FTZ R7, R96, R7, !PT ;  /* 0x0000000760077209 */ /* 0x000fe20007810000 */
[----:B------:R-:W1:Y:S01]  /*2040*/  MUFU.TANH R43, R43 ;  /* 0x0000002b002b7308 */ /* 0x000e620000002400 */
[----:B0-----:R-:W-:-:S04]  /*2050*/  FSEL R102, R38, -INF , P5 ;  /* 0xff80000026667808 */ /* 0x001fc80002800000 */
[----:B------:R-:W-:-:S03]  /*2060*/  FMNMX.FTZ R7, R102, R7, !PT ;  /* 0x0000000766077209 */ /* 0x000fc60007810000 */
[----:B------:R-:W0:Y:S01]  /*2070*/  MUFU.TANH R26, R26 ;  /* 0x0000001a001a7308 */ /* 0x000e220000002400 */
[----:B--2---:R-:W-:Y:S01]  /*2080*/  FSEL R34, R21, -INF , P3 ;  /* 0xff80000015227808 */ /* 0x004fe20001800000 */
[----:B------:R-:W-:Y:S01]  /*2090*/  IMAD.U32 R21, RZ, RZ, UR5 ;  /* 0x00000005ff157e24 */ /* 0x000fe2000f8e00ff */
[----:B------:R-:W-:-:S05]  /*20a0*/  ISETP.GT.AND P3, PT, R59, 0x41, PT ;  /* 0x000000413b00780c */ /* 0x000fca0003f64270 */
[----:B------:R-:W2:Y:S01]  /*20b0*/  MUFU.TANH R40, R40 ;  /* 0x0000002800287308 */ /* 0x000ea20000002400 */
[----:B-1----:R-:W-:-:S04]  /*20c0*/  FSEL R100, R43, -INF , P4 ;  /* 0xff8000002b647808 */ /* 0x002fc80002000000 */
[----:B------:R-:W-:-:S03]  /*20d0*/  FMNMX.FTZ R7, R100, R7, !PT ;  /* 0x0000000764077209 */ /* 0x000fc60007810000 */
[----:B------:R-:W1:Y:S01]  /*20e0*/  MUFU.TANH R27, R27 ;  /* 0x0000001b001b7308 */ /* 0x000e620000002400 */
[----:B0-----:R-:W-:Y:S02]  /*20f0*/  FSEL R26, R26, -INF , P2 ;  /* 0xff8000001a1a7808 */ /* 0x001fe40001000000 */
[----:B------:R-:W-:-:S05]  /*2100*/  ISETP.GT.AND P2, PT, R59, 0x48, PT ;  /* 0x000000483b00780c */ /* 0x000fca0003f44270 */
[----:B------:R-:W0:Y:S01]  /*2110*/  MUFU.TANH R49, R49 ;  /* 0x0000003100317308 */ /* 0x000e220000002400 */
[----:B--2---:R-:W-:-:S04]  /*2120*/  FSEL R98, R40, -INF , P3 ;  /* 0xff80000028627808 */ /* 0x004fc80001800000 */
[----:B------:R-:W-:-:S03]  /*2130*/  FMNMX.FTZ R7, R98, R7, !PT ;  /* 0x0000000762077209 */ /* 0x000fc60007810000 */
[----:B------:R-:W2:Y:S01]  /*2140*/  MUFU.TANH R32, R32 ;  /* 0x0000002000207308 */ /* 0x000ea20000002400 */
[----:B-1----:R-:W-:Y:S02]  /*2150*/  FSEL R36, R27, -INF , P1 ;  /* 0xff8000001b247808 */ /* 0x002fe40000800000 */
[----:B------:R-:W-:-:S05]  /*2160*/  ISETP.GT.AND P1, PT, R59, 0x49, PT ;  /* 0x000000493b00780c */ /* 0x000fca0003f24270 */
[----:B------:R-:W1:Y:S01]  /*2170*/  MUFU.TANH R47, R47 ;  /* 0x0000002f002f7308 */ /* 0x000e620000002400 */
[----:B0-----:R-:W-:-:S04]  /*2180*/  FSEL R104, R49, -INF , P2 ;  /* 0xff80000031687808 */ /* 0x001fc80001000000 */
[----:B------:R-:W-:-:S03]  /*2190*/  FMNMX.FTZ R7, R104, R7, !PT ;  /* 0x0000000768077209 */ /* 0x000fc60007810000 */
[----:B------:R-:W0:Y:S01]  /*21a0*/  MUFU.TANH R31, R31 ;  /* 0x0000001f001f7308 */ /* 0x000e220000002400 */
[----:B--2---:R-:W-:Y:S02]  /*21b0*/  FSEL R38, R32, -INF , P6 ;  /* 0xff80000020267808 */ /* 0x004fe40003000000 */
        /* <DEDUP_REMOVED lines=24> */
[----:B------:R-:W-:-:S04]  /*2340*/  ISETP.GT.AND P2, PT, R59, 0x60, PT ;  /* 0x000000603b00780c */ /* 0x000fc80003f44270 */
[----:B------:R-:W-:Y:S01]  /*2350*/  FSEL R114, R17, -INF , P2 ;  /* 0xff80000011727808 */ /* 0x000fe20001000000 */
[----:B------:R-:W0:Y:S01]  /*2360*/  MUFU.TANH R50, R50 ;  /* 0x0000003200327308 */ /* 0x000e220000002400 */
[----:B--2---:R-:W-:-:S04]  /*2370*/  FSEL R112, R55, -INF , P3 ;  /* 0xff80000037707808 */ /* 0x004fc80001800000 */
[----:B------:R-:W-:-:S03]  /*2380*/  FMNMX.FTZ R7, R112, R7, !PT ;  /* 0x0000000770077209 */ /* 0x000fc60007810000 */
[----:B------:R-:W2:Y:S01]  /*2390*/  MUFU.TANH R57, R57 ;  /* 0x0000003900397308 */ /* 0x000ea20000002400 */
[----:B-1----:R-:W-:Y:S02]  /*23a0*/  FSEL R48, R48, -INF , P1 ;  /* 0xff80000030307808 */ /* 0x002fe40000800000 */
[----:B------:R-:W-:Y:S02]  /*23b0*/  ISETP.GT.AND P1, PT, R59, 0x61, PT ;  /* 0x000000613b00780c */ /* 0x000fe40003f24270 */
        /* <DEDUP_REMOVED lines=27> */
[----:B------:R-:W-:-:S04]  /*2570*/  ISETP.GT.AND P2, PT, R59, 0x78, PT ;  /* 0x000000783b00780c */ /* 0x000fc80003f44270 */
[----:B------:R-:W-:Y:S01]  /*2580*/  FSEL R126, R126, -INF , P2 ;  /* 0xff8000007e7e7808 */ /* 0x000fe20001000000 */
[----:B------:R-:W1:Y:S01]  /*2590*/  MUFU.TANH R87, R87 ;  /* 0x0000005700577308 */ /* 0x000e620000002400 */
[----:B0-----:R-:W-:-:S04]  /*25a0*/  FSEL R124, R83, -INF , P3 ;  /* 0xff800000537c7808 */ /* 0x001fc80001800000 */
[----:B------:R-:W-:-:S03]  /*25b0*/  FMNMX.FTZ R7, R124, R7, !PT ;  /* 0x000000077c077209 */ /* 0x000fc60007810000 */
[----:B------:R-:W0:Y:S01]  /*25c0*/  MUFU.TANH R76, R76 ;  /* 0x0000004c004c7308 */ /* 0x000e220000002400 */
[----:B--2---:R-:W-:Y:S02]  /*25d0*/  FSEL R60, R45, -INF , P1 ;  /* 0xff8000002d3c7808 */ /* 0x004fe40000800000 */
[----:B------:R-:W-:Y:S02]  /*25e0*/  ISETP.GT.AND P1, PT, R59, 0x79, PT ;  /* 0x000000793b00780c */ /* 0x000fe40003f24270 */
[----:B------:R-:W-:-:S03]  /*25f0*/  FMNMX.FTZ R7, R126, R7, !PT ;  /* 0x000000077e077209 */ /* 0x000fc60007810000 */
[----:B------:R-:W2:Y:S01]  /*2600*/  MUFU.TANH R77, R77 ;  /* 0x0000004d004d7308 */ /* 0x000ea20000002400 */
[----:B-1----:R-:W-:-:S04]  /*2610*/  FSEL R128, R87, -INF , P1 ;  /* 0xff80000057807808 */ /* 0x002fc80000800000 */
[----:B------:R-:W-:-:S03]  /*2620*/  FMNMX.FTZ R11, R128, R7, !PT ;  /* 0x00000007800b7209 */ /* 0x000fc60007810000 */
[----:B------:R-:W1:Y:S02]  /*2630*/  MUFU.TANH R80, R80 ;  /* 0x0000005000507308 */ /* 0x000e640000002400 */
[----:B------:R-:W3:Y:S06]  /*2640*/  SHFL.BFLY PT, R24, R11, 0x2, 0x1f ;  /* 0x0c401f000b187f89 */ /* 0x000eec00000e0000 */
[----:B------:R-:W4:Y:S08]  /*2650*/  MUFU.TANH R81, R81 ;  /* 0x0000005100517308 */ /* 0x000f300000002400 */
[----:B------:R-:W5:Y:S08]  /*2660*/  MUFU.TANH R84, R84 ;  /* 0x0000005400547308 */ /* 0x000f700000002400 */
[----:B------:R-:W5:Y:S01]  /*2670*/  MUFU.TANH R85, R85 ;  /* 0x0000005500557308 */ /* 0x000f620000002400 */
[----:B---3--:R-:W-:-:S05]  /*2680*/  FMNMX.FTZ R13, R11, R24, !PT ;  /* 0x000000180b0d7209 */ /* 0x008fca0007810000 */
[----:B------:R-:W3:Y:S02]  /*2690*/  SHFL.BFLY PT, R24, R13, 0x1, 0x1f ;  /* 0x0c201f000d187f89 */ /* 0x000ee400000e0000 */
[----:B---3--:R-:W-:-:S04]  /*26a0*/  FMNMX.FTZ R24, R13, R24, !PT ;  /* 0x000000180d187209 */ /* 0x008fc80007810000 */
[C---:B------:R-:W-:Y:S01]  /*26b0*/  FSETP.NEU.FTZ.AND P0, PT, R24.reuse, -INF , PT ;  /* 0xff8000001800780b */ /* 0x040fe20003f1d000 */
[----:B------:R-:W-:-:S05]  /*26c0*/  FMUL.FTZ R7, R24, R21 ;  /* 0x0000001518077220 */ /* 0x000fca0000410000 */
[----:B------:R-:W-:Y:S02]  /*26d0*/  FSEL R7, R7, RZ, P0 ;  /* 0x000000ff07077208 */ /* 0x000fe40000000000 */
[----:B------:R-:W-:-:S03]  /*26e0*/  ISETP.NE.AND P0, PT, R88, RZ, PT ;  /* 0x000000ff5800720c */ /* 0x000fc60003f05270 */
[-CC-:B------:R-:W-:Y:S01]  /*26f0*/  FFMA.FTZ R121, R62, R21.reuse, -R7.reuse ;  /* 0x000000153e797223 */ /* 0x180fe20000010807 */
[--C-:B------:R-:W-:Y:S01]  /*2700*/  FFMA.FTZ R62, R9, R21, -R7.reuse ;  /* 0x00000015093e7223 */ /* 0x100fe20000010807 */
[----:B------:R-:W-:Y:S01]  /*2710*/  FMNMX.FTZ R9, R4, R5, !PT ;  /* 0x0000000504097209 */ /* 0x000fe20007810000 */
[-CC-:B------:R-:W-:Y:S01]  /*2720*/  FFMA.FTZ R129, R78, R21.reuse, -R7.reuse ;  /* 0x000000154e817223 */ /* 0x180fe20000010807 */
[----:B0-----:R-:W-:Y:S01]  /*2730*/  FSEL R78, R76, -INF , P6 ;  /* 0xff8000004c4e7808 */ /* 0x001fe20003000000 */
[--C-:B------:R-:W-:Y:S01]  /*2740*/  FFMA.FTZ R125, R66, R21, -R7.reuse ;  /* 0x00000015427d7223 */ /* 0x100fe20000010807 */
[----:B------:R-:W-:Y:S01]  /*2750*/  FMNMX.FTZ R9, R6, R9, !PT ;  /* 0x0000000906097209 */ /* 0x000fe20007810000 */
[-CC-:B------:R-:W-:Y:S01]  /*2760*/  FFMA.FTZ R66, R72, R21.reuse, -R7.reuse ;  /* 0x0000001548427223 */ /* 0x180fe20000010807 */
[-CC-:B------:R-:W-:Y:S01]  /*2770*/  FFMA.FTZ R72, R90, R21.reuse, -R7.reuse ;  /* 0x000000155a487223 */ /* 0x180fe20000010807 */
[----:B--2---:R-:W-:Y:S01]  /*2780*/  FSEL R90, R77, -INF , P5 ;  /* 0xff8000004d5a7808 */ /* 0x004fe20002800000 */
[--C-:B------:R-:W-:Y:S01]  /*2790*/  FFMA.FTZ R133, R92, R21, -R7.reuse ;  /* 0x000000155c857223 */ /* 0x100fe20000010807 */
[----:B------:R-:W-:Y:S01]  /*27a0*/  FMNMX.FTZ R9, R8, R9, !PT ;  /* 0x0000000908097209 */ /* 0x000fe20007810000 */
[-CC-:B------:R-:W-:Y:S01]  /*27b0*/  FFMA.FTZ R123, R64, R21.reuse, -R7.reuse ;  /* 0x00000015407b7223 */ /* 0x180fe20000010807 */
[----:B-1----:R-:W-:Y:S01]  /*27c0*/  FSEL R92, R80, -INF , P4 ;  /* 0xff800000505c7808 */ /* 0x002fe20002000000 */
[--C-:B------:R-:W-:Y:S01]  /*27d0*/  FFMA.FTZ R64, R68, R21, -R7.reuse ;  /* 0x0000001544407223 */ /* 0x100fe20000010807 */
[----:B------:R-:W-:Y:S01]  /*27e0*/  FMNMX.FTZ R9, R10, R9, !PT ;  /* 0x000000090a097209 */ /* 0x000fe20007810000 */
[-CC-:B------:R-:W-:Y:S01]  /*27f0*/  FFMA.FTZ R68, R74, R21.reuse, -R7.reuse ;  /* 0x000000154a447223 */ /* 0x180fe20000010807 */
[-CC-:B------:R-:W-:Y:S01]  /*2800*/  FFMA.FTZ R74, R94, R21.reuse, -R7.reuse ;  /* 0x000000155e4a7223 */ /* 0x180fe20000010807 */
[----:B----4-:R-:W-:Y:S01]  /*2810*/  FSEL R94, R81, -INF , P3 ;  /* 0xff800000515e7808 */ /* 0x010fe20001800000 */
[--C-:B------:R-:W-:Y:S01]  /*2820*/  FFMA.FTZ R135, R96, R21, -R7.reuse ;  /* 0x0000001560877223 */ /* 0x100fe20000010807 */
[----:B------:R-:W-:Y:S01]  /*2830*/  FMNMX.FTZ R9, R12, R9, !PT ;  /* 0x000000090c097209 */ /* 0x000fe20007810000 */
[-CC-:B------:R-:W-:Y:S01]  /*2840*/  FFMA.FTZ R80, R98, R21.reuse, -R7.reuse ;  /* 0x0000001562507223 */ /* 0x180fe20000010807 */
[----:B-----5:R-:W-:Y:S01]  /*2850*/  FSEL R96, R84, -INF , P2 ;  /* 0xff80000054607808 */ /* 0x020fe20001000000 */
[--C-:B------:R-:W-:Y:S01]  /*2860*/  FFMA.FTZ R127, R82, R21, -R7.reuse ;  /* 0x00000015527f7223 */ /* 0x100fe20000010807 */
[----:B------:R-:W-:Y:S01]  /*2870*/  FMNMX.FTZ R9, R14, R9, !PT ;  /* 0x000000090e097209 */ /* 0x000fe20007810000 */
[--C-:B------:R-:W-:Y:S01]  /*2880*/  FFMA.FTZ R82, R32, R21, -R7.reuse ;  /* 0x0000001520527223 */ /* 0x100fe20000010807 */
[----:B------:R-:W-:Y:S01]  /*2890*/  FSEL R98, R85, -INF , P1 ;  /* 0xff80000055627808 */ /* 0x000fe20000800000 */
[----:B------:R-:W-:Y:S01]  /*28a0*/  MUFU.EX2 R121, R121 ;  /* 0x0000007900797308 */ /* 0x000fe20000000800 */
[----:B------:R-:W-:Y:S01]  /*28b0*/  FMNMX.FTZ R9, R18, R9, !PT ;  /* 0x0000000912097209 */ /* 0x000fe20007810000 */
[-CC-:B------:R-:W-:Y:S01]  /*28c0*/  FFMA.FTZ R131, R86, R21.reuse, -R7.reuse ;  /* 0x0000001556837223 */ /* 0x180fe20000010807 */
[-CC-:B------:R-:W-:Y:S01]  /*28d0*/  FFMA.FTZ R76, R102, R21.reuse, -R7.reuse ;  /* 0x00000015664c7223 */ /* 0x180fe20000010807 */
[--C-:B------:R-:W-:Y:S01]  /*28e0*/  FFMA.FTZ R137, R100, R21, -R7.reuse ;  /* 0x0000001564897223 */ /* 0x100fe20000010807 */
[----:B------:R-:W-:Y:S01]  /*28f0*/  FMNMX.FTZ R9, R28, R9, !PT ;  /* 0x000000091c097209 */ /* 0x000fe20007810000 */
[-CC-:B------:R-:W-:Y:S01]  /*2900*/  FFMA.FTZ R139, R104, R21.reuse, -R7.reuse ;  /* 0x00000015688b7223 */ /* 0x180fe20000010807 */
[--C-:B------:R-:W-:Y:S01]  /*2910*/  FFMA.FTZ R70, R70, R21, -R7.reuse ;  /* 0x0000001546467223 */ /* 0x100fe20000010807 */
[----:B------:R-:W0:Y:S01]  /*2920*/  MUFU.EX2 R62, R62 ;  /* 0x0000003e003e7308 */ /* 0x000e220000000800 */
[----:B------:R-:W-:Y:S01]  /*2930*/  FMNMX.FTZ R9, R20, R9, !PT ;  /* 0x0000000914097209 */ /* 0x000fe20007810000 */
[-CC-:B------:R-:W-:Y:S01]  /*2940*/  FFMA.FTZ R141, R106, R21.reuse, -R7.reuse ;  /* 0x000000156a8d7223 */ /* 0x180fe20000010807 */
[-CC-:B------:R-:W-:Y:S01]  /*2950*/  FFMA.FTZ R84, R108, R21.reuse, -R7.reuse ;  /* 0x000000156c547223 */ /* 0x180fe20000010807 */
[--C-:B------:R-:W-:Y:S01]  /*2960*/  FFMA.FTZ R143, R110, R21, -R7.reuse ;  /* 0x000000156e8f7223 */ /* 0x100fe20000010807 */
[----:B------:R-:W-:Y:S01]  /*2970*/  FMNMX.FTZ R9, R30, R9, !PT ;  /* 0x000000091e097209 */ /* 0x000fe20007810000 */
[-CC-:B------:R-:W-:Y:S01]  /*2980*/  FFMA.FTZ R86, R112, R21.reuse, -R7.reuse ;  /* 0x0000001570567223 */ /* 0x180fe20000010807 */
[--C-:B------:R-:W-:Y:S01]  /*2990*/  FFMA.FTZ R145, R114, R21, -R7.reuse ;  /* 0x0000001572917223 */ /* 0x100fe20000010807 */
[----:B------:R-:W1:Y:S01]  /*29a0*/  MUFU.EX2 R123, R123 ;  /* 0x0000007b007b7308 */ /* 0x000e620000000800 */
[----:B------:R-:W-:Y:S01]  /*29b0*/  FMNMX.FTZ R9, R34, R9, !PT ;  /* 0x0000000922097209 */ /* 0x000fe20007810000 */
[-CC-:B------:R-:W-:Y:S01]  /*29c0*/  FFMA.FTZ R88, R116, R21.reuse, -R7.reuse ;  /* 0x0000001574587223 */ /* 0x180fe20000010807 */
[-CC-:B------:R-:W-:Y:S01]  /*29d0*/  FFMA.FTZ R147, R118, R21.reuse, -R7.reuse ;  /* 0x0000001576937223 */ /* 0x180fe20000010807 */
[--C-:B------:R-:W-:Y:S01]  /*29e0*/  FFMA.FTZ R100, R120, R21, -R7.reuse ;  /* 0x0000001578647223 */ /* 0x100fe20000010807 */
[----:B------:R-:W-:Y:S01]  /*29f0*/  FMNMX.FTZ R9, R26, R9, !PT ;  /* 0x000000091a097209 */ /* 0x000fe20007810000 */
[-CC-:B------:R-:W-:Y:S01]  /*2a00*/  FFMA.FTZ R149, R122, R21.reuse, -R7.reuse ;  /* 0x000000157a957223 */ /* 0x180fe20000010807 */
[-CC-:B------:R-:W-:Y:S01]  /*2a10*/  FFMA.FTZ R102, R124, R21.reuse, -R7.reuse ;  /* 0x000000157c667223 */ /* 0x180fe20000010807 */
[--C-:B------:R-:W-:Y:S01]  /*2a20*/  FFMA.FTZ R151, R126, R21, -R7.reuse ;  /* 0x000000157e977223 */ /* 0x100fe20000010807 */
[----:B------:R-:W-:Y:S01]  /*2a30*/  FMNMX.FTZ R9, R36, R9, !PT ;  /* 0x0000000924097209 */ /* 0x000fe20007810000 */
[----:B------:R-:W-:Y:S01]  /*2a40*/  FFMA.FTZ R104, R128, R21, -R7 ;  /* 0x0000001580687223 */ /* 0x000fe20000010807 */
[----:B------:R-:W2:Y:S01]  /*2a50*/  MUFU.EX2 R64, R64 ;  /* 0x0000004000407308 */ /* 0x000ea20000000800 */
[----:B------:R-:W-:Y:S01]  /*2a60*/  MOV R118, R119 ;  /* 0x0000007700767202 */ /* 0x000fe20000000f00 */
[--C-:B------:R-:W-:Y:S01]  /*2a70*/  IMAD.MOV.U32 R116, RZ, RZ, R119.reuse ;  /* 0x000000ffff747224 */ /* 0x100fe200078e0077 */
[----:B------:R-:W-:Y:S01]  /*2a80*/  FMNMX.FTZ R9, R38, R9, !PT ;  /* 0x0000000926097209 */ /* 0x000fe20007810000 */
[--C-:B------:R-:W-:Y:S01]  /*2a90*/  IMAD.MOV.U32 R112, RZ, RZ, R119.reuse ;  /* 0x000000ffff707224 */ /* 0x100fe200078e0077 */
[----:B------:R-:W-:Y:S01]  /*2aa0*/  MOV R114, R119 ;  /* 0x0000007700727202 */ /* 0x000fe20000000f00 */
[----:B------:R-:W-:Y:S01]  /*2ab0*/  IMAD.MOV.U32 R108, RZ, RZ, R119 ;  /* 0x000000ffff6c7224 */ /* 0x000fe200078e0077 */
[----:B------:R-:W-:Y:S01]  /*2ac0*/  FMNMX.FTZ R9, R40, R9, !PT ;  /* 0x0000000928097209 */ /* 0x000fe20007810000 */
[----:B------:R-:W3:Y:S01]  /*2ad0*/  MUFU.EX2 R125, R125 ;  /* 0x0000007d007d7308 */ /* 0x000ee20000000800 */
[----:B------:R-:W-:-:S02]  /*2ae0*/  MOV R110, R119 ;  /* 0x00000077006e7202 */ /* 0x000fc40000000f00 */
[----:B------:R-:W-:Y:S02]  /*2af0*/  FMNMX.FTZ R9, R42, R9, !PT ;  /* 0x000000092a097209 */ /* 0x000fe40007810000 */
[----:B------:R-:W-:Y:S02]  /*2b00*/  MOV R106, R119 ;  /* 0x00000077006a7202 */ /* 0x000fe40000000f00 */
[----:B------:R-:W-:Y:S01]  /*2b10*/  FMNMX.FTZ R9, R44, R9, !PT ;  /* 0x000000092c097209 */ /* 0x000fe20007810000 */
[----:B------:R-:W4:Y:S03]  /*2b20*/  MUFU.EX2 R66, R66 ;  /* 0x0000004200427308 */ /* 0x000f260000000800 */
[----:B------:R-:W-:-:S04]  /*2b30*/  FMNMX.FTZ R9, R46, R9, !PT ;  /* 0x000000092e097209 */ /* 0x000fc80007810000 */
[----:B------:R-:W-:Y:S01]  /*2b40*/  FMNMX.FTZ R9, R48, R9, !PT ;  /* 0x0000000930097209 */ /* 0x000fe20007810000 */
[----:B------:R-:W5:Y:S03]  /*2b50*/  MUFU.EX2 R127, R127 ;  /* 0x0000007f007f7308 */ /* 0x000f660000000800 */
[----:B------:R-:W-:-:S04]  /*2b60*/  FMNMX.FTZ R9, R50, R9, !PT ;  /* 0x0000000932097209 */ /* 0x000fc80007810000 */
[----:B------:R-:W-:Y:S01]  /*2b70*/  FMNMX.FTZ R9, R52, R9, !PT ;  /* 0x0000000934097209 */ /* 0x000fe20007810000 */
[----:B------:R-:W5:Y:S03]  /*2b80*/  MUFU.EX2 R68, R68 ;  /* 0x0000004400447308 */ /* 0x000f660000000800 */
[----:B------:R-:W-:-:S04]  /*2b90*/  FMNMX.FTZ R9, R54, R9, !PT ;  /* 0x0000000936097209 */ /* 0x000fc80007810000 */
[----:B------:R-:W-:Y:S01]  /*2ba0*/  FMNMX.FTZ R9, R56, R9, !PT ;  /* 0x0000000938097209 */ /* 0x000fe20007810000 */
[----:B------:R-:W-:Y:S03]  /*2bb0*/  MUFU.EX2 R129, R129 ;  /* 0x0000008100817308 */ /* 0x000fe60000000800 */
        /* <DEDUP_REMOVED lines=11> */
[----:B------:R-:W-:Y:S04]  /*2c70*/  MUFU.EX2 R133, R133 ;  /* 0x0000008500857308 */ /* 0x000fe80000000800 */
[----:B------:R-:W0:Y:S04]  /*2c80*/  SHFL.BFLY PT, R32, R9, 0x2, 0x1f ;  /* 0x0c401f0009207f89 */ /* 0x000e2800000e0000 */
[----:B------:R-:W-:Y:S08]  /*2c90*/  MUFU.EX2 R74, R74 ;  /* 0x0000004a004a7308 */ /* 0x000ff00000000800 */
[----:B------:R-:W-:Y:S08]  /*2ca0*/  MUFU.EX2 R135, R135 ;  /* 0x0000008700877308 */ /* 0x000ff00000000800 */
[----:B------:R-:W-:Y:S01]  /*2cb0*/  MUFU.EX2 R76, R76 ;  /* 0x0000004c004c7308 */ /* 0x000fe20000000800 */
[----:B0-----:R-:W-:-:S07]  /*2cc0*/  FMNMX.FTZ R11, R9, R32, !PT ;  /* 0x00000020090b7209 */ /* 0x001fce0007810000 */
[----:B------:R-:W-:Y:S01]  /*2cd0*/  MUFU.EX2 R137, R137 ;  /* 0x0000008900897308 */ /* 0x000fe20000000800 */
[----:B------:R-:W0:Y:S07]  /*2ce0*/  SHFL.BFLY PT, R32, R11, 0x1, 0x1f ;  /* 0x0c201f000b207f89 */ /* 0x000e2e00000e0000 */
[----:B------:R-:W-:Y:S08]  /*2cf0*/  MUFU.EX2 R80, R80 ;  /* 0x0000005000507308 */ /* 0x000ff00000000800 */
[----:B------:R-:W-:Y:S08]  /*2d00*/  MUFU.EX2 R139, R139 ;  /* 0x0000008b008b7308 */ /* 0x000ff00000000800 */
[----:B------:R-:W-:Y:S01]  /*2d10*/  MUFU.EX2 R82, R82 ;  /* 0x0000005200527308 */ /* 0x000fe20000000800 */
[----:B0-----:R-:W-:-:S04]  /*2d20*/  FMNMX.FTZ R32, R11, R32, !PT ;  /* 0x000000200b207209 */ /* 0x001fc80007810000 */
[C---:B------:R-:W-:Y:S01]  /*2d30*/  FSETP.NEU.FTZ.AND P1, PT, R32.reuse, -INF , PT ;  /* 0xff8000002000780b */ /* 0x040fe20003f3d000 */
[----:B------:R-:W-:Y:S02]  /*2d40*/  FMUL.FTZ R9, R32, R21 ;  /* 0x0000001520097220 */ /* 0x000fe40000410000 */
[----:B------:R-:W-:Y:S03]  /*2d50*/  MUFU.EX2 R141, R141 ;  /* 0x0000008d008d7308 */ /* 0x000fe60000000800 */
[----:B------:R-:W-:Y:S02]  /*2d60*/  FSEL R7, R9, RZ, P1 ;  /* 0x000000ff09077208 */ /* 0x000fe40000800000 */
[----:B------:R-:W-:-:S03]  /*2d70*/  PLOP3.LUT P1, PT, PT, PT, UP0, 0x80, 0x0 ;  /* 0x000000000000781c */ /* 0x000fc60003f2f008 */
[-CC-:B------:R-:W-:Y:S01]  /*2d80*/  FFMA.FTZ R120, R4, R21.reuse, -R7.reuse ;  /* 0x0000001504787223 */ /* 0x180fe20000010807 */
[-CC-:B------:R-:W-:Y:S01]  /*2d90*/  FFMA.FTZ R5, R5, R21.reuse, -R7.reuse ;  /* 0x0000001505057223 */ /* 0x180fe20000010807 */
[-CC-:B------:R-:W-:Y:S01]  /*2da0*/  FFMA.FTZ R122, R6, R21.reuse, -R7.reuse ;  /* 0x00000015067a7223 */ /* 0x180fe20000010807 */
[----:B------:R-:W-:Y:S01]  /*2db0*/  FADD.FTZ R4, R121, R62 ;  /* 0x0000003e79047221 */ /* 0x000fe20000010000 */
[-CC-:B------:R-:W-:Y:S01]  /*2dc0*/  FFMA.FTZ R9, R8, R21.reuse, -R7.reuse ;  /* 0x0000001508097223 */ /* 0x180fe20000010807 */
[-CC-:B------:R-:W-:Y:S01]  /*2dd0*/  FFMA.FTZ R124, R10, R21.reuse, -R7.reuse ;  /* 0x000000150a7c7223 */ /* 0x180fe20000010807 */
[----:B------:R-:W-:Y:S01]  /*2de0*/  MUFU.EX2 R120, R120 ;  /* 0x0000007800787308 */ /* 0x000fe20000000800 */
[----:B-1----:R-:W-:Y:S01]  /*2df0*/  FADD.FTZ R25, R123, R4 ;  /* 0x000000047b197221 */ /* 0x002fe20000010000 */
[-CC-:B------:R-:W-:Y:S01]  /*2e00*/  FFMA.FTZ R11, R12, R21.reuse, -R7.reuse ;  /* 0x000000150c0b7223 */ /* 0x180fe20000010807 */
[-CC-:B------:R-:W-:Y:S01]  /*2e10*/  FFMA.FTZ R126, R14, R21.reuse, -R7.reuse ;  /* 0x000000150e7e7223 */ /* 0x180fe20000010807 */
[-C--:B------:R-:W-:Y:S01]  /*2e20*/  FFMA.FTZ R13, R18, R21.reuse, -R7 ;  /* 0x00000015120d7223 */ /* 0x080fe20000010807 */
[----:B--2---:R-:W-:Y:S01]  /*2e30*/  FADD.FTZ R4, R64, R25 ;  /* 0x0000001940047221 */ /* 0x004fe20000010000 */
[-CC-:B------:R-:W-:Y:S01]  /*2e40*/  FFMA.FTZ R128, R28, R21.reuse, -R7.reuse ;  /* 0x000000151c807223 */ /* 0x180fe20000010807 */
[-CC-:B------:R-:W-:Y:S01]  /*2e50*/  FFMA.FTZ R15, R20, R21.reuse, -R7.reuse ;  /* 0x00000015140f7223 */ /* 0x180fe20000010807 */
[----:B------:R-:W0:Y:S01]  /*2e60*/  MUFU.EX2 R5, R5 ;  /* 0x0000000500057308 */ /* 0x000e220000000800 */
[----:B---3--:R-:W-:Y:S01]  /*2e70*/  FADD.FTZ R27, R125, R4 ;  /* 0x000000047d1b7221 */ /* 0x008fe20000010000 */
[-CC-:B------:R-:W-:Y:S01]  /*2e80*/  FFMA.FTZ R130, R30, R21.reuse, -R7.reuse ;  /* 0x000000151e827223 */ /* 0x180fe20000010807 */
[-CC-:B------:R-:W-:Y:S01]  /*2e90*/  FFMA.FTZ R17, R34, R21.reuse, -R7.reuse ;  /* 0x0000001522117223 */ /* 0x180fe20000010807 */
[-C--:B------:R-:W-:Y:S01]  /*2ea0*/  FFMA.FTZ R132, R26, R21.reuse, -R7 ;  /* 0x000000151a847223 */ /* 0x080fe20000010807 */
[----:B----4-:R-:W-:Y:S01]  /*2eb0*/  FADD.FTZ R4, R66, R27 ;  /* 0x0000001b42047221 */ /* 0x010fe20000010000 */
[-CC-:B------:R-:W-:Y:S01]  /*2ec0*/  FFMA.FTZ R19, R36, R21.reuse, -R7.reuse ;  /* 0x0000001524137223 */ /* 0x180fe20000010807 */
[-CC-:B------:R-:W-:Y:S01]  /*2ed0*/  FFMA.FTZ R134, R38, R21.reuse, -R7.reuse ;  /* 0x0000001526867223 */ /* 0x180fe20000010807 */
[----:B------:R-:W1:Y:S01]  /*2ee0*/  MUFU.EX2 R122, R122 ;  /* 0x0000007a007a7308 */ /* 0x000e620000000800 */
[----:B-----5:R-:W-:Y:S01]  /*2ef0*/  FADD.FTZ R27, R127, R4 ;  /* 0x000000047f1b7221 */ /* 0x020fe20000010000 */
[-CC-:B------:R-:W-:Y:S01]  /*2f00*/  FFMA.FTZ R23, R40, R21.reuse, -R7.reuse ;  /* 0x0000001528177223 */ /* 0x180fe20000010807 */
[-CC-:B------:R-:W-:Y:S01]  /*2f10*/  FFMA.FTZ R136, R42, R21.reuse, -R7.reuse ;  /* 0x000000152a887223 */ /* 0x180fe20000010807 */
[-C--:B------:R-:W-:Y:S01]  /*2f20*/  FFMA.FTZ R25, R44, R21.reuse, -R7 ;  /* 0x000000152c197223 */ /* 0x080fe20000010807 */
[----:B------:R-:W-:Y:S01]  /*2f30*/  FADD.FTZ R6, R68, R27 ;  /* 0x0000001b44067221 */ /* 0x000fe20000010000 */
[-CC-:B------:R-:W-:Y:S01]  /*2f40*/  FFMA.FTZ R138, R46, R21.reuse, -R7.reuse ;  /* 0x000000152e8a7223 */ /* 0x180fe20000010807 */
[-C--:B------:R-:W-:Y:S01]  /*2f50*/  FFMA.FTZ R27, R48, R21.reuse, -R7 ;  /* 0x00000015301b7223 */ /* 0x080fe20000010807 */
[----:B------:R-:W2:Y:S01]  /*2f60*/  MUFU.EX2 R9, R9 ;  /* 0x0000000900097308 */ /* 0x000ea20000000800 */
[----:B0-----:R-:W-:Y:S01]  /*2f70*/  FADD.FTZ R29, R120, R5 ;  /* 0x00000005781d7221 */ /* 0x001fe20000010000 */
[----:B------:R-:W-:Y:S01]  /*2f80*/  FADD.FTZ R31, R129, R6 ;  /* 0x00000006811f7221 */ /* 0x000fe20000010000 */
[-CC-:B------:R-:W-:Y:S01]  /*2f90*/  FFMA.FTZ R140, R50, R21.reuse, -R7.reuse ;  /* 0x00000015328c7223 */ /* 0x180fe20000010807 */
[-CC-:B------:R-:W-:Y:S01]  /*2fa0*/  FFMA.FTZ R142, R54, R21.reuse, -R7.reuse ;  /* 0x00000015368e7223 */ /* 0x180fe20000010807 */
[-C--:B------:R-:W-:Y:S01]  /*2fb0*/  FFMA.FTZ R56, R56, R21.reuse, -R7 ;  /* 0x0000001538387223 */ /* 0x080fe20000010807 */
[----:B------:R-:W-:Y:S01]  /*2fc0*/  FADD.FTZ R6, R70, R31 ;  /* 0x0000001f46067221 */ /* 0x000fe20000010000 */
[-C--:B------:R-:W-:Y:S01]  /*2fd0*/  FFMA.FTZ R58, R58, R21.reuse, -R7 ;  /* 0x000000153a3a7223 */ /* 0x080fe20000010807 */
[----:B------:R-:W0:Y:S01]  /*2fe0*/  MUFU.EX2 R124, R124 ;  /* 0x0000007c007c7308 */ /* 0x000e220000000800 */
[----:B-1----:R-:W-:Y:S01]  /*2ff0*/  FADD.FTZ R4, R122, R29 ;  /* 0x0000001d7a047221 */ /* 0x002fe20000010000 */
[-CC-:B------:R-:W-:Y:S01]  /*3000*/  FFMA.FTZ R60, R60, R21.reuse, -R7.reuse ;  /* 0x000000153c3c7223 */ /* 0x180fe20000010807 */
[-CC-:B------:R-:W-:Y:S01]  /*3010*/  FFMA.FTZ R78, R78, R21.reuse, -R7.reuse ;  /* 0x000000154e4e7223 */ /* 0x180fe20000010807 */
[-CC-:B------:R-:W-:Y:S01]  /*3020*/  FFMA.FTZ R90, R90, R21.reuse, -R7.reuse ;  /* 0x000000155a5a7223 */ /* 0x180fe20000010807 */
[-CC-:B------:R-:W-:Y:S01]  /*3030*/  FFMA.FTZ R92, R92, R21.reuse, -R7.reuse ;  /* 0x000000155c5c7223 */ /* 0x180fe20000010807 */
[-CC-:B------:R-:W-:Y:S01]  /*3040*/  FFMA.FTZ R94, R94, R21.reuse, -R7.reuse ;  /* 0x000000155e5e7223 */ /* 0x180fe20000010807 */
[-CC-:B------:R-:W-:Y:S01]  /*3050*/  FFMA.FTZ R96, R96, R21.reuse, -R7.reuse ;  /* 0x0000001560607223 */ /* 0x180fe20000010807 */
[----:B------:R-:W1:Y:S01]  /*3060*/  MUFU.EX2 R11, R11 ;  /* 0x0000000b000b7308 */ /* 0x000e620000000800 */
[C---:B--2---:R-:W-:Y:S01]  /*3070*/  FADD.FTZ R29, R9.reuse, R4 ;  /* 0x00000004091d7221 */ /* 0x044fe20000010000 */
[----:B------:R-:W-:Y:S01]  /*3080*/  FFMA.FTZ R98, R98, R21, -R7 ;  /* 0x0000001562627223 */ /* 0x000fe20000010807 */
[----:B------:R-:W-:-:S02]  /*3090*/  F2FP.BF16.F32.PACK_AB R122, R9, R122 ;  /* 0x0000007a097a723e */ /* 0x000fc400000010ff */
[----:B------:R-:W-:Y:S02]  /*30a0*/  F2FP.BF16.F32.PACK_AB R120, R5, R120 ;  /* 0x000000780578723e */ /* 0x000fe400000010ff */
[----:B------:R-:W-:Y:S01]  /*30b0*/  F2FP.BF16.F32.PACK_AB R121, R62, R121 ;  /* 0x000000793e79723e */ /* 0x000fe200000010ff */
[----:B------:R-:W2:Y:S01]  /*30c0*/  MUFU.EX2 R126, R126 ;  /* 0x0000007e007e7308 */ /* 0x000ea20000000800 */
[----:B0-----:R-:W-:Y:S01]  /*30d0*/  FADD.FTZ R4, R124, R29 ;  /* 0x0000001d7c047221 */ /* 0x001fe20000010000 */
[----:B------:R-:W-:Y:S01]  /*30e0*/  FADD.FTZ R29, R131, R6 ;  /* 0x00000006831d7221 */ /* 0x000fe20000010000 */
[----:B------:R-:W-:Y:S02]  /*30f0*/  F2FP.BF16.F32.PACK_AB R123, R64, R123 ;  /* 0x0000007b407b723e */ /* 0x000fe400000010ff */
[----:B------:R-:W-:Y:S01]  /*3100*/  F2FP.BF16.F32.PACK_AB R125, R66, R125 ;  /* 0x0000007d427d723e */ /* 0x000fe200000010ff */
[----:B------:R-:W-:Y:S01]  /*3110*/  FADD.FTZ R6, R72, R29 ;  /* 0x0000001d48067221 */ /* 0x000fe20000010000 */
[----:B------:R-:W-:Y:S01]  /*3120*/  FFMA.FTZ R29, R52, R21, -R7 ;  /* 0x00000015341d7223 */ /* 0x000fe20000010807 */
[----:B------:R-:W0:Y:S01]  /*3130*/  MUFU.EX2 R13, R13 ;  /* 0x0000000d000d7308 */ /* 0x000e220000000800 */
[----:B-1----:R-:W-:Y:S01]  /*3140*/  FADD.FTZ R31, R11, R4 ;  /* 0x000000040b1f7221 */ /* 0x002fe20000010000 */
[----:B------:R-:W-:Y:S01]  /*3150*/  FADD.FTZ R33, R133, R6 ;  /* 0x0000000685217221 */ /* 0x000fe20000010000 */
[----:B------:R-:W-:-:S02]  /*3160*/  F2FP.BF16.F32.PACK_AB R127, R68, R127 ;  /* 0x0000007f447f723e */ /* 0x000fc400000010ff */
[----:B------:R-:W-:Y:S01]  /*3170*/  F2FP.BF16.F32.PACK_AB R129, R70, R129 ;  /* 0x000000814681723e */ /* 0x000fe200000010ff */
[----:B------:R-:W-:Y:S01]  /*3180*/  FADD.FTZ R6, R74, R33 ;  /* 0x000000214a067221 */ /* 0x000fe20000010000 */
[----:B------:R-:W-:Y:S01]  /*3190*/  F2FP.BF16.F32.PACK_AB R131, R72, R131 ;  /* 0x000000834883723e */ /* 0x000fe200000010ff */
[----:B------:R-:W1:Y:S01]  /*31a0*/  MUFU.EX2 R128, R128 ;  /* 0x0000008000807308 */ /* 0x000e620000000800 */
[----:B--2---:R-:W-:Y:S01]  /*31b0*/  FADD.FTZ R4, R126, R31 ;  /* 0x0000001f7e047221 */ /* 0x004fe20000010000 */
[----:B------:R-:W-:Y:S01]  /*31c0*/  FADD.FTZ R33, R135, R6 ;  /* 0x0000000687217221 */ /* 0x000fe20000010000 */
[----:B------:R-:W-:Y:S02]  /*31d0*/  F2FP.BF16.F32.PACK_AB R133, R74, R133 ;  /* 0x000000854a85723e */ /* 0x000fe400000010ff */
[C---:B------:R-:W-:Y:S01]  /*31e0*/  F2FP.BF16.F32.PACK_AB R135, R76.reuse, R135 ;  /* 0x000000874c87723e */ /* 0x040fe200000010ff */
[----:B------:R-:W-:Y:S01]  /*31f0*/  FADD.FTZ R6, R76, R33 ;  /* 0x000000214c067221 */ /* 0x000fe20000010000 */
[----:B------:R-:W-:Y:S01]  /*3200*/  F2FP.BF16.F32.PACK_AB R124, R11, R124 ;  /* 0x0000007c0b7c723e */ /* 0x000fe200000010ff */
[----:B------:R-:W2:Y:S01]  /*3210*/  MUFU.EX2 R15, R15 ;  /* 0x0000000f000f7308 */ /* 0x000ea20000000800 */
[----:B0-----:R-:W-:Y:S01]  /*3220*/  FADD.FTZ R31, R13, R4 ;  /* 0x000000040d1f7221 */ /* 0x001fe20000010000 */
[----:B------:R-:W-:Y:S01]  /*3230*/  FADD.FTZ R35, R137, R6 ;  /* 0x0000000689237221 */ /* 0x000fe20000010000 */
[----:B------:R-:W-:-:S02]  /*3240*/  F2FP.BF16.F32.PACK_AB R137, R80, R137 ;  /* 0x000000895089723e */ /* 0x000fc400000010ff */
[----:B------:R-:W-:Y:S01]  /*3250*/  F2FP.BF16.F32.PACK_AB R126, R13, R126 ;  /* 0x0000007e0d7e723e */ /* 0x000fe200000010ff */
[----:B------:R-:W-:Y:S02]  /*3260*/  FADD.FTZ R6, R80, R35 ;  /* 0x0000002350067221 */ /* 0x000fe40000010000 */
[----:B------:R-:W0:Y:S01]  /*3270*/  MUFU.EX2 R130, R130 ;  /* 0x0000008200827308 */ /* 0x000e220000000800 */
[----:B-1----:R-:W-:Y:S01]  /*3280*/  FADD.FTZ R4, R128, R31 ;  /* 0x0000001f80047221 */ /* 0x002fe20000010000 */
[----:B------:R-:W-:Y:S01]  /*3290*/  FADD.FTZ R35, R139, R6 ;  /* 0x000000068b237221 */ /* 0x000fe20000010000 */
[----:B------:R-:W-:-:S03]  /*32a0*/  F2FP.BF16.F32.PACK_AB R139, R82, R139 ;  /* 0x0000008b528b723e */ /* 0x000fc600000010ff */
[----:B------:R-:W-:Y:S02]  /*32b0*/  FADD.FTZ R6, R82, R35 ;  /* 0x0000002352067221 */ /* 0x000fe40000010000 */
[----:B------:R-:W1:Y:S01]  /*32c0*/  MUFU.EX2 R17, R17 ;  /* 0x0000001100117308 */ /* 0x000e620000000800 */
[----:B--2---:R-:W-:Y:S01]  /*32d0*/  FADD.FTZ R31, R15, R4 ;  /* 0x000000040f1f7221 */ /* 0x004fe20000010000 */
[----:B------:R-:W-:Y:S01]  /*32e0*/  FADD.FTZ R35, R141, R6 ;  /* 0x000000068d237221 */ /* 0x000fe20000010000 */
[----:B------:R-:W-:-:S05]  /*32f0*/  F2FP.BF16.F32.PACK_AB R128, R15, R128 ;  /* 0x000000800f80723e */ /* 0x000fca00000010ff */
[----:B------:R-:W2:Y:S01]  /*3300*/  MUFU.EX2 R132, R132 ;  /* 0x0000008400847308 */ /* 0x000ea20000000800 */
[----:B0-----:R-:W-:-:S07]  /*3310*/  FADD.FTZ R4, R130, R31 ;  /* 0x0000001f82047221 */ /* 0x001fce0000010000 */
[----:B------:R-:W0:Y:S01]  /*3320*/  MUFU.EX2 R19, R19 ;  /* 0x0000001300137308 */ /* 0x000e220000000800 */
[C---:B-1----:R-:W-:Y:S01]  /*3330*/  FADD.FTZ R33, R17.reuse, R4 ;  /* 0x0000000411217221 */ /* 0x042fe20000010000 */
[----:B------:R-:W-:-:S06]  /*3340*/  F2FP.BF16.F32.PACK_AB R130, R17, R130 ;  /* 0x000000821182723e */ /* 0x000fcc00000010ff */
[----:B------:R-:W1:Y:S01]  /*3350*/  MUFU.EX2 R134, R134 ;  /* 0x0000008600867308 */ /* 0x000e620000000800 */
[----:B--2---:R-:W-:-:S07]  /*3360*/  FADD.FTZ R4, R132, R33 ;  /* 0x0000002184047221 */ /* 0x004fce0000010000 */
[----:B------:R-:W2:Y:S01]  /*3370*/  MUFU.EX2 R23, R23 ;  /* 0x0000001700177308 */ /* 0x000ea20000000800 */
[C---:B0-----:R-:W-:Y:S01]  /*3380*/  FADD.FTZ R33, R19.reuse, R4 ;  /* 0x0000000413217221 */ /* 0x041fe20000010000 */
[----:B------:R-:W-:-:S06]  /*3390*/  F2FP.BF16.F32.PACK_AB R132, R19, R132 ;  /* 0x000000841384723e */ /* 0x000fcc00000010ff */
[----:B------:R-:W0:Y:S01]  /*33a0*/  MUFU.EX2 R136, R136 ;  /* 0x0000008800887308 */ /* 0x000e220000000800 */
[----:B-1----:R-:W-:-:S07]  /*33b0*/  FADD.FTZ R4, R134, R33 ;  /* 0x0000002186047221 */ /* 0x002fce0000010000 */
[----:B------:R-:W1:Y:S01]  /*33c0*/  MUFU.EX2 R84, R84 ;  /* 0x0000005400547308 */ /* 0x000e620000000800 */
[C---:B--2---:R-:W-:Y:S01]  /*33d0*/  FADD.FTZ R7, R23.reuse, R4 ;  /* 0x0000000417077221 */ /* 0x044fe20000010000 */
[----:B------:R-:W-:-:S06]  /*33e0*/  F2FP.BF16.F32.PACK_AB R134, R23, R134 ;  /* 0x000000861786723e */ /* 0x000fcc00000010ff */
[----:B------:R-:W2:Y:S01]  /*33f0*/  MUFU.EX2 R25, R25 ;  /* 0x0000001900197308 */ /* 0x000ea20000000800 */
[----:B0-----:R-:W-:-:S07]  /*3400*/  FADD.FTZ R4, R136, R7 ;  /* 0x0000000788047221 */ /* 0x001fce0000010000 */
[----:B------:R-:W0:Y:S01]  /*3410*/  MUFU.EX2 R143, R143 ;  /* 0x0000008f008f7308 */ /* 0x000e220000000800 */
[C---:B-1----:R-:W-:Y:S01]  /*3420*/  FADD.FTZ R6, R84.reuse, R35 ;  /* 0x0000002354067221 */ /* 0x042fe20000010000 */
[----:B------:R-:W-:-:S06]  /*3430*/  F2FP.BF16.F32.PACK_AB R141, R84, R141 ;  /* 0x0000008d548d723e */ /* 0x000fcc00000010ff */
[----:B------:R-:W1:Y:S01]  /*3440*/  MUFU.EX2 R138, R138 ;  /* 0x0000008a008a7308 */ /* 0x000e620000000800 */
[C---:B--2---:R-:W-:Y:S01]  /*3450*/  FADD.FTZ R7, R25.reuse, R4 ;  /* 0x0000000419077221 */ /* 0x044fe20000010000 */
[----:B------:R-:W-:-:S06]  /*3460*/  F2FP.BF16.F32.PACK_AB R136, R25, R136 ;  /* 0x000000881988723e */ /* 0x000fcc00000010ff */
[----:B------:R-:W2:Y:S01]  /*3470*/  MUFU.EX2 R86, R86 ;  /* 0x0000005600567308 */ /* 0x000ea20000000800 */
[----:B0-----:R-:W-:-:S07]  /*3480*/  FADD.FTZ R35, R143, R6 ;  /* 0x000000068f237221 */ /* 0x001fce0000010000 */
[----:B------:R-:W0:Y:S01]  /*3490*/  MUFU.EX2 R27, R27 ;  /* 0x0000001b001b7308 */ /* 0x000e220000000800 */
[----:B-1----:R-:W-:-:S07]  /*34a0*/  FADD.FTZ R4, R138, R7 ;  /* 0x000000078a047221 */ /* 0x002fce0000010000 */
[----:B------:R-:W1:Y:S01]  /*34b0*/  MUFU.EX2 R145, R145 ;  /* 0x0000009100917308 */ /* 0x000e620000000800 */
[C---:B--2---:R-:W-:Y:S01]  /*34c0*/  FADD.FTZ R6, R86.reuse, R35 ;  /* 0x0000002356067221 */ /* 0x044fe20000010000 */
[----:B------:R-:W-:-:S06]  /*34d0*/  F2FP.BF16.F32.PACK_AB R143, R86, R143 ;  /* 0x0000008f568f723e */ /* 0x000fcc00000010ff */
[----:B------:R-:W2:Y:S01]  /*34e0*/  MUFU.EX2 R140, R140 ;  /* 0x0000008c008c7308 */ /* 0x000ea20000000800 */
[C---:B0-----:R-:W-:Y:S01]  /*34f0*/  FADD.FTZ R7, R27.reuse, R4 ;  /* 0x000000041b077221 */ /* 0x041fe20000010000 */
[----:B------:R-:W-:-:S06]  /*3500*/  F2FP.BF16.F32.PACK_AB R138, R27, R138 ;  /* 0x0000008a1b8a723e */ /* 0x000fcc00000010ff */
[----:B------:R-:W0:Y:S01]  /*3510*/  MUFU.EX2 R88, R88 ;  /* 0x0000005800587308 */ /* 0x000e220000000800 */
[----:B-1----:R-:W-:-:S07]  /*3520*/  FADD.FTZ R37, R145, R6 ;  /* 0x0000000691257221 */ /* 0x002fce0000010000 */
[----:B------:R-:W1:Y:S01]  /*3530*/  MUFU.EX2 R29, R29 ;  /* 0x0000001d001d7308 */ /* 0x000e620000000800 */
[----:B--2---:R-:W-:-:S07]  /*3540*/  FADD.FTZ R4, R140, R7 ;  /* 0x000000078c047221 */ /* 0x004fce0000010000 */
[----:B------:R-:W2:Y:S01]  /*3550*/  MUFU.EX2 R147, R147 ;  /* 0x0000009300937308 */ /* 0x000ea20000000800 */
[C---:B0-----:R-:W-:Y:S01]  /*3560*/  FADD.FTZ R6, R88.reuse, R37 ;  /* 0x0000002558067221 */ /* 0x041fe20000010000 */
[----:B------:R-:W-:Y:S01]  /*3570*/  F2FP.BF16.F32.PACK_AB R145, R88, R145 ;  /* 0x000000915891723e */ /* 0x000fe200000010ff */
[----:B------:R-:W-:-:S05]  /*3580*/  IMAD.MOV.U32 R88, RZ, RZ, R119 ;  /* 0x000000ffff587224 */ /* 0x000fca00078e0077 */
[----:B------:R-:W0:Y:S01]  /*3590*/  MUFU.EX2 R142, R142 ;  /* 0x0000008e008e7308 */ /* 0x000e220000000800 */
[C---:B-1----:R-:W-:Y:S01]  /*35a0*/  FADD.FTZ R7, R29.reuse, R4 ;  /* 0x000000041d077221 */ /* 0x042fe20000010000 */
[----:B------:R-:W-:-:S06]  /*35b0*/  F2FP.BF16.F32.PACK_AB R140, R29, R140 ;  /* 0x0000008c1d8c723e */ /* 0x000fcc00000010ff */
[----:B------:R-:W1:Y:S01]  /*35c0*/  MUFU.EX2 R100, R100 ;  /* 0x0000006400647308 */ /* 0x000e620000000800 */
[----:B--2---:R-:W-:-:S07]  /*35d0*/  FADD.FTZ R37, R147, R6 ;  /* 0x0000000693257221 */ /* 0x004fce0000010000 */
[----:B------:R-:W2:Y:S01]  /*35e0*/  MUFU.EX2 R31, R56 ;  /* 0x00000038001f7308 */ /* 0x000ea20000000800 */
[----:B0-----:R-:W-:-:S07]  /*35f0*/  FADD.FTZ R4, R142, R7 ;  /* 0x000000078e047221 */ /* 0x001fce0000010000 */
[----:B------:R-:W0:Y:S01]  /*3600*/  MUFU.EX2 R149, R149 ;  /* 0x0000009500957308 */ /* 0x000e220000000800 */
[C---:B-1----:R-:W-:Y:S01]  /*3610*/  FADD.FTZ R6, R100.reuse, R37 ;  /* 0x0000002564067221 */ /* 0x042fe20000010000 */
[----:B------:R-:W-:Y:S01]  /*3620*/  F2FP.BF16.F32.PACK_AB R147, R100, R147 ;  /* 0x000000936493723e */ /* 0x000fe200000010ff */
[----:B------:R-:W-:-:S05]  /*3630*/  IMAD.MOV.U32 R100, RZ, RZ, R119 ;  /* 0x000000ffff647224 */ /* 0x000fca00078e0077 */
        /* <DEDUP_REMOVED lines=9> */
[----:B------:R-:W-:Y:S02]  /*36d0*/  F2FP.BF16.F32.PACK_AB R149, R102, R149 ;  /* 0x000000956695723e */ /* 0x000fe400000010ff */
[----:B------:R-:W-:-:S04]  /*36e0*/  MOV R102, R119 ;  /* 0x0000007700667202 */ /* 0x000fc80000000f00 */
[----:B------:R2:W3:Y:S01]  /*36f0*/  MUFU.EX2 R35, R90 ;  /* 0x0000005a00237308 */ /* 0x0004e20000000800 */
[C---:B0-----:R-:W-:Y:S01]  /*3700*/  FADD.FTZ R39, R33.reuse, R4 ;  /* 0x0000000421277221 */ /* 0x041fe20000010000 */
[----:B------:R-:W-:-:S06]  /*3710*/  F2FP.BF16.F32.PACK_AB R144, R33, R58 ;  /* 0x0000003a2190723e */ /* 0x000fcc00000010ff */
[----:B------:R-:W0:Y:S01]  /*3720*/  MUFU.EX2 R92, R92 ;  /* 0x0000005c005c7308 */ /* 0x000e220000000800 */
[----:B-1----:R-:W-:Y:S01]  /*3730*/  FADD.FTZ R4, R78, R39 ;  /* 0x000000274e047221 */ /* 0x002fe20000010000 */
[----:B--2---:R-:W-:-:S06]  /*3740*/  MOV R90, R119 ;  /* 0x00000077005a7202 */ /* 0x004fcc0000000f00 */
[----:B------:R1:W2:Y:S01]  /*3750*/  MUFU.EX2 R37, R94 ;  /* 0x0000005e00257308 */ /* 0x0002a20000000800 */
[C---:B---3--:R-:W-:Y:S01]  /*3760*/  FADD.FTZ R5, R35.reuse, R4 ;  /* 0x0000000423057221 */ /* 0x048fe20000010000 */
[----:B------:R-:W-:-:S06]  /*3770*/  F2FP.BF16.F32.PACK_AB R146, R35, R78 ;  /* 0x0000004e2392723e */ /* 0x000fcc00000010ff */
[----:B------:R-:W3:Y:S01]  /*3780*/  MUFU.EX2 R151, R151 ;  /* 0x0000009700977308 */ /* 0x000ee20000000800 */
[----:B0-----:R-:W-:Y:S01]  /*3790*/  FADD.FTZ R4, R92, R5 ;  /* 0x000000055c047221 */ /* 0x001fe20000010000 */
[----:B-1----:R-:W-:-:S06]  /*37a0*/  MOV R94, R119 ;  /* 0x00000077005e7202 */ /* 0x002fcc0000000f00 */
[----:B------:R-:W0:Y:S01]  /*37b0*/  MUFU.EX2 R96, R96 ;  /* 0x0000006000607308 */ /* 0x000e220000000800 */
[C---:B--2---:R-:W-:Y:S01]  /*37c0*/  FADD.FTZ R5, R37.reuse, R4 ;  /* 0x0000000425057221 */ /* 0x044fe20000010000 */
[----:B------:R-:W-:Y:S01]  /*37d0*/  F2FP.BF16.F32.PACK_AB R148, R37, R92 ;  /* 0x0000005c2594723e */ /* 0x000fe200000010ff */
[----:B------:R-:W-:-:S05]  /*37e0*/  IMAD.MOV.U32 R92, RZ, RZ, R119 ;  /* 0x000000ffff5c7224 */ /* 0x000fca00078e0077 */
[----:B------:R-:W1:Y:S01]  /*37f0*/  MUFU.EX2 R104, R104 ;  /* 0x0000006800687308 */ /* 0x000e620000000800 */
[----:B---3--:R-:W-:-:S07]  /*3800*/  FADD.FTZ R7, R151, R6 ;  /* 0x0000000697077221 */ /* 0x008fce0000010000 */
[----:B------:R2:W3:Y:S01]  /*3810*/  MUFU.EX2 R9, R98 ;  /* 0x0000006200097308 */ /* 0x0004e20000000800 */
[----:B0-----:R-:W-:Y:S01]  /*3820*/  FADD.FTZ R4, R96, R5 ;  /* 0x0000000560047221 */ /* 0x001fe20000010000 */
[C---:B-1----:R-:W-:Y:S01]  /*3830*/  FADD.FTZ R7, R104.reuse, R7 ;  /* 0x0000000768077221 */ /* 0x042fe20000010000 */
[----:B------:R-:W-:Y:S01]  /*3840*/  F2FP.BF16.F32.PACK_AB R151, R104, R151 ;  /* 0x000000976897723e */ /* 0x000fe200000010ff */
[--C-:B------:R-:W-:Y:S01]  /*3850*/  IMAD.MOV.U32 R104, RZ, RZ, R119.reuse ;  /* 0x000000ffff687224 */ /* 0x100fe200078e0077 */
[----:B--2---:R-:W-:Y:S02]  /*3860*/  MOV R98, R119 ;  /* 0x0000007700627202 */ /* 0x004fe40000000f00 */
[C---:B---3--:R-:W-:Y:S01]  /*3870*/  F2FP.BF16.F32.PACK_AB R150, R9.reuse, R96 ;  /* 0x000000600996723e */ /* 0x048fe200000010ff */
[----:B------:R-:W-:Y:S01]  /*3880*/  FADD.FTZ R5, R9, R4 ;  /* 0x0000000409057221 */ /* 0x000fe20000010000 */
[----:B------:R-:W-:Y:S01]  /*3890*/  IMAD.MOV.U32 R96, RZ, RZ, R119 ;  /* 0x000000ffff607224 */ /* 0x000fe200078e0077 */
[----:B------:R-:W-:Y:S06]  /*38a0*/  @!P1 BRA `(.L_x_18) ;  /* 0x0000002400a09947 */ /* 0x000fec0003800000 */
[----:B------:R-:W-:Y:S01]  /*38b0*/  IMAD.MOV.U32 R6, RZ, RZ, R24 ;  /* 0x000000ffff067224 */ /* 0x000fe200078e0018 */
[----:B------:R-:W-:Y:S02]  /*38c0*/  MOV R4, R32 ;  /* 0x0000002000047202 */ /* 0x000fe40000000f00 */
[----:B------:R-:W-:Y:S02]  /*38d0*/  CS2R R118, SRZ ;  /* 0x0000000000767805 */ /* 0x000fe4000001ff00 */
        /* <DEDUP_REMOVED lines=14> */
[----:B------:R-:W-:Y:S01]  /*39c0*/  CS2R R88, SRZ ;  /* 0x0000000000587805 */ /* 0x000fe2000001ff00 */
[----:B------:R-:W-:Y:S01]  /*39d0*/  UMOV UR6, URZ ;  /* 0x0000003f00067c82 */ /* 0x000fe20008000000 */
[----:B------:R-:W-:Y:S01]  /*39e0*/  UMOV UR5, URZ ;  /* 0x0000003f00057c82 */ /* 0x000fe20008000000 */
[----:B------:R-:W-:-:S05]  /*39f0*/  ULDC UR23, c[0x0][0x9d8] ;  /* 0x0002760000177ab9 */ /* 0x000fca0000000800 */
.L_x_29:
[----:B------:R-:W-:Y:S01]  /*3a00*/  ISETP.NE.AND P2, PT, RZ, UR44, PT ;  /* 0x0000002cff007c0c */ /* 0x000fe2000bf45270 */
[----:B------:R-:W-:-:S04]  /*3a10*/  UISETP.NE.AND UP0, UPT, UR5, 0x1, UPT ;  /* 0x000000010500788c */ /* 0x000fc8000bf05270 */
[----:B------:R-:W-:-:S04]  /*3a20*/  USEL UR4, URZ, 0x1, UP0 ;  /* 0x000000013f047887 */ /* 0x000fc80008000000 */
[----:B------:R-:W-:-:S04]  /*3a30*/  ULOP3.LUT UR4, UR6, UR4, URZ, 0x3c, !UPT ;  /* 0x0000000406047292 */ /* 0x000fc8000f8e3c3f */
[----:B------:R-:W-:Y:S08]  /*3a40*/  @P2 BRA `(.L_x_19) ;  /* 0x0000000000382947 */ /* 0x000ff00003800000 */
[----:B------:R-:W-:Y:S05]  /*3a50*/  @!P0 BRA `(.L_x_20) ;  /* 0x0000000000048947 */ /* 0x000fea0003800000 */
[----:B------:R-:W-:Y:S01]  /*3a60*/  BPT.TRAP 0x1 ;  /* 0x000000040000795c */ /* 0x000fe20000300000 */
.L_x_20:
[----:B------:R-:W-:Y:S01]  /*3a70*/  UIADD3 UR10, UR5, 0x1, URZ ;  /* 0x00000001050a7890 */ /* 0x000fe2000fffe03f */
[----:B------:R-:W-:-:S03]  /*3a80*/  IMAD.U32 R0, RZ, RZ, UR4 ;  /* 0x00000004ff007e24 */ /* 0x000fc6000f8e00ff */
[----:B------:R-:W-:Y:S02]  /*3a90*/  UISETP.NE.AND UP0, UPT, UR10, 0x2, UPT ;  /* 0x000000020a00788c */ /* 0x000fe4000bf05270 */
[----:B------:R-:W-:Y:S02]  /*3aa0*/  SHF.L.U32 R0, R0, 0x1f, RZ ;  /* 0x0000001f00007819 */ /* 0x000fe400000006ff */
[----:B------:R-:W-:-:S04]  /*3ab0*/  USEL UR10, UR10, URZ, UP0 ;  /* 0x0000003f0a0a7287 */ /* 0x000fc80008000000 */
[----:B------:R-:W-:-:S09]  /*3ac0*/  ULEA UR10, UR10, UR40, 0x3 ;  /* 0x000000280a0a7291 */ /* 0x000fd2000f8e183f */
[----:B------:R0:W1:Y:S01]  /*3ad0*/  SYNCS.PHASECHK.TRANS64.TRYWAIT P1, [UR10+0x16830], R0 ;  /* 0x01683000ff0075a7 */ /* 0x000062000802014a */
[----:B------:R-:W-:Y:S05]  /*3ae0*/  @!P0 BRA `(.L_x_21) ;  /* 0x0000000000048947 */ /* 0x000fea0003800000 */
[----:B------:R-:W-:Y:S01]  /*3af0*/  BPT.TRAP 0x1 ;  /* 0x000000040000795c */ /* 0x000fe20000300000 */
.L_x_21:
[----:B-1----:R-:W-:Y:S05]  /*3b00*/  @P1 BRA `(.L_x_19) ;  /* 0x0000000000081947 */ /* 0x002fea0003800000 */
[----:B------:R-:W1:Y:S02]  /*3b10*/  SYNCS.PHASECHK.TRANS64.TRYWAIT P1, [UR10+0x16830], R0 ;  /* 0x01683000ff0075a7 */ /* 0x000e64000802014a */
[----:B-1----:R-:W-:Y:S05]  /*3b20*/  @!P1 BRA `(.L_x_22) ;  /* 0x0000007800d49947 */ /* 0x002fea0003800000 */
.L_x_19:
[----:B01----:R-:W-:Y:S01]  /*3b30*/  VIADD R0, R16, 0x8 ;  /* 0x0000000810007836 */ /* 0x003fe20000000000 */
[----:B------:R-:W-:Y:S01]  /*3b40*/  UIADD3 UR10, UR5, 0x1, URZ ;  /* 0x00000001050a7890 */ /* 0x000fe2000fffe03f */
[----:B------:R-:W-:Y:S01]  /*3b50*/  R2UR UR24, R2 ;  /* 0x00000000021872ca */ /* 0x000fe200000e0000 */
[----:B------:R-:W-:Y:S01]  /*3b60*/  UMOV UR27, 0x40000040 ;  /* 0x40000040001b7882 */ /* 0x000fe20000000000 */
[----:B------:R-:W-:Y:S01]  /*3b70*/  R2UR UR25, R3 ;  /* 0x00000000031972ca */ /* 0x000fe200000e0000 */
[----:B------:R0:W-:Y:S01]  /*3b80*/  BAR.SYNC.DEFER_BLOCKING R0, 0x100 ;  /* 0x000400000000751d */ /* 0x0001e20000010000 */
[----:B------:R-:W-:-:S04]  /*3b90*/  UISETP.NE.AND UP0, UPT, UR10, 0x2, UPT ;  /* 0x000000020a00788c */ /* 0x000fc8000bf05270 */
[----:B------:R-:W-:Y:S01]  /*3ba0*/  USEL UR22, UR10, URZ, UP0 ;  /* 0x0000003f0a167287 */ /* 0x000fe20008000000 */
[----:B------:R-:W-:Y:S01]  /*3bb0*/  UMOV UR11, 0x40000040 ;  /* 0x40000040000b7882 */ /* 0x000fe20000000000 */
[----:B------:R-:W-:Y:S02]  /*3bc0*/  UMOV UR15, 0x40000040 ;  /* 0x40000040000f7882 */ /* 0x000fe40000000000 */
[----:B------:R-:W-:Y:S01]  /*3bd0*/  ULEA UR26, UR22, UR20, 0xa ;  /* 0x00000014161a7291 */ /* 0x000fe2000f8e503f */
[----:B------:R-:W-:Y:S01]  /*3be0*/  UMOV UR19, 0x40000040 ;  /* 0x4000004000137882 */ /* 0x000fe20000000000 */
[----:B0-----:R-:W-:Y:S02]  /*3bf0*/  IMAD.U32 R0, RZ, RZ, UR22 ;  /* 0x00000016ff007e24 */ /* 0x001fe4000f8e00ff */
[----:B------:R-:W-:Y:S02]  /*3c00*/  UIADD3 UR10, UR26, 0x2, URZ ;  /* 0x000000021a0a7890 */ /* 0x000fe4000fffe03f */
[----:B------:R-:W-:-:S02]  /*3c10*/  UIADD3 UR14, UR26, 0x4, URZ ;  /* 0x000000041a0e7890 */ /* 0x000fc4000fffe03f */
[----:B------:R-:W-:Y:S01]  /*3c20*/  UIADD3 UR18, UR26, 0x6, URZ ;  /* 0x000000061a127890 */ /* 0x000fe2000fffe03f */
[----:B------:R-:W-:-:S06]  /*3c30*/  WARPGROUP.ARRIVE ;  /* 0x00000000000079c5 */ /* 0x000fcc0000000000 */
[----:B------:R-:W-:Y:S03]  /*3c40*/  HGMMA.64x128x16.F32.BF16 R24, gdesc[UR24], RZ, !UPT, gsb0 ;  /* 0x01e00000181879f0 */ /* 0x000fe6000c0018ff */
[----:B------:R-:W-:Y:S02]  /*3c50*/  WARPGROUP.DEPBAR.LE gsb0, 0x0 ;  /* 0x00008000000079c5 */ /* 0x000fe40000010000 */
[----:B------:R-:W-:-:S07]  /*3c60*/  WARPGROUP.ARRIVE ;  /* 0x00000000000079c5 */ /* 0x000fce0000000000 */
        /* <DEDUP_REMOVED lines=8> */
[----:B------:R-:W-:Y:S05]  /*3cf0*/  @P2 BRA `(.L_x_23) ;  /* 0x00000000002c2947 */ /* 0x000fea0003800000 */
[----:B------:R-:W-:Y:S05]  /*3d00*/  @!P0 BRA `(.L_x_24) ;  /* 0x0000000000048947 */ /* 0x000fea0003800000 */
[----:B------:R-:W-:Y:S01]  /*3d10*/  BPT.TRAP 0x1 ;  /* 0x000000040000795c */ /* 0x000fe20000300000 */
.L_x_24:
[----:B------:R-:W-:Y:S01]  /*3d20*/  ULEA UR10, UR5, UR40, 0x3 ;  /* 0x00000028050a7291 */ /* 0x000fe2000f8e183f */
[----:B------:R-:W-:-:S04]  /*3d30*/  MOV R8, UR6 ;  /* 0x0000000600087c02 */ /* 0x000fc80008000f00 */
[----:B------:R-:W-:-:S04]  /*3d40*/  SHF.L.U32 R8, R8, 0x1f, RZ ;  /* 0x0000001f08087819 */ /* 0x000fc800000006ff */
[----:B------:R0:W1:Y:S01]  /*3d50*/  SYNCS.PHASECHK.TRANS64.TRYWAIT P1, [UR10+0x16850], R8 ;  /* 0x01685008ff0075a7 */ /* 0x000062000802014a */
[----:B------:R-:W-:Y:S05]  /*3d60*/  @!P0 BRA `(.L_x_25) ;  /* 0x0000000000048947 */ /* 0x000fea0003800000 */
[----:B------:R-:W-:Y:S01]  /*3d70*/  BPT.TRAP 0x1 ;  /* 0x000000040000795c */ /* 0x000fe20000300000 */
.L_x_25:
[----:B-1----:R-:W-:Y:S05]  /*3d80*/  @P1 BRA `(.L_x_23) ;  /* 0x0000000000081947 */ /* 0x002fea0003800000 */
[----:B------:R-:W1:Y:S02]  /*3d90*/  SYNCS.PHASECHK.TRANS64.TRYWAIT P1, [UR10+0x16850], R8 ;  /* 0x01685008ff0075a7 */ /* 0x000e64000802014a */
[----:B-1----:R-:W-:Y:S05]  /*3da0*/  @!P1 BRA `(.L_x_26) ;  /* 0x00000078004c9947 */ /* 0x002fea0003800000 */
.L_x_23:
[----:B------:R-:W-:Y:S01]  /*3db0*/  UIADD3 UR6, UR40, 0x400, URZ ;  /* 0x0000040028067890 */ /* 0x000fe2000fffe03f */
[----:B------:R-:W-:Y:S01]  /*3dc0*/  WARPGROUP.ARRIVE ;  /* 0x00000000000079c5 */ /* 0x000fe20000000000 */
[----:B------:R-:W-:Y:S01]  /*3dd0*/  UMOV UR11, 0x40000040 ;  /* 0x40000040000b7882 */ /* 0x000fe20000000000 */
[----:B01----:R-:W-:Y:S01]  /*3de0*/  VIADD R8, R16, 0x9 ;  /* 0x0000000910087836 */ /* 0x003fe20000000000 */
[----:B------:R-:W-:Y:S01]  /*3df0*/  USHF.R.U32.HI UR6, URZ, 0x4, UR6 ;  /* 0x000000043f067899 */ /* 0x000fe20008011606 */
[----:B------:R-:W-:-:S03]  /*3e00*/  ISETP.GE.U32.AND P1, PT, R22, 0x180, PT ;  /* 0x000001801600780c */ /* 0x000fc60003f26070 */
[----:B------:R-:W-:Y:S01]  /*3e10*/  ULOP3.LUT UR6, UR6, 0x3fff, URZ, 0xc0, !UPT ;  /* 0x00003fff06067892 */ /* 0x000fe2000f8ec03f */
[----:B------:R-:W-:-:S03]  /*3e20*/  SEL R8, R8, 0x9, !P1 ;  /* 0x0000000908087807 */ /* 0x000fc60004800000 */
[----:B------:R-:W-:-:S07]  /*3e30*/  ULEA UR6, UR5, UR6, 0xa ;  /* 0x0000000605067291 */ /* 0x000fce000f8e503f */
[----:B------:R-:W-:Y:S02]  /*3e40*/  UMOV UR10, UR6 ;  /* 0x00000006000a7c82 */ /* 0x000fe40008000000 */
[----:B------:R-:W-:Y:S01]  /*3e50*/  HGMMA.64x64x16.F32.BF16 R88, R120, gdesc[UR8].tnspB, R88, gsb0 ;  /* 0x40e0000878587df0 */ /* 0x000fe20008001858 */
[----:B------:R-:W-:Y:S01]  /*3e60*/  UIADD3 UR10, UR6, 0x80, URZ ;  /* 0x00000080060a7890 */ /* 0x000fe2000fffe03f */
[----:B------:R-:W-:Y:S01]  /*3e70*/  UMOV UR11, 0x40000040 ;  /* 0x40000040000b7882 */ /* 0x000fe20000000000 */
[----:B------:R-:W-:Y:S02]  /*3e80*/  WARPGROUP.DEPBAR.LE gsb0, 0x0 ;  /* 0x00008000000079c5 */ /* 0x000fe40000010000 */
[----:B------:R-:W-:-:S06]  /*3e90*/  WARPGROUP.ARRIVE ;  /* 0x00000000000079c5 */ /* 0x000fcc0000000000 */
        /* <DEDUP_REMOVED lines=23> */
[----:B------:R-:W-:Y:S01]  /*4010*/  UIADD3 UR6, UR6, 0x380, URZ ;  /* 0x0000038006067890 */ /* 0x000fe2000fffe03f */
[----:B------:R-:W-:Y:S02]  /*4020*/  WARPGROUP.DEPBAR.LE gsb0, 0x0 ;  /* 0x00008000000079c5 */ /* 0x000fe40000010000 */
[----:B------:R-:W-:-:S06]  /*4030*/  WARPGROUP.ARRIVE ;  /* 0x00000000000079c5 */ /* 0x000fcc0000000000 */
[----:B------:R-:W-:Y:S01]  /*4040*/  HGMMA.64x64x16.F32.BF16 R88, R144, gdesc[UR8].tnspB, R88, gsb0 ;  /* 0x40e0000890587df0 */ /* 0x000fe20008001858 */
[----:B------:R-:W-:Y:S01]  /*4050*/  UMOV UR10, UR6 ;  /* 0x00000006000a7c82 */ /* 0x000fe20008000000 */
[----:B------:R-:W-:Y:S01]  /*4060*/  UMOV UR11, 0x40000040 ;  /* 0x40000040000b7882 */ /* 0x000fe20000000000 */
[----:B------:R-:W-:Y:S02]  /*4070*/  WARPGROUP.DEPBAR.LE gsb0, 0x0 ;  /* 0x00008000000079c5 */ /* 0x000fe40000010000 */
[----:B------:R-:W-:-:S06]  /*4080*/  WARPGROUP.ARRIVE ;  /* 0x00000000000079c5 */ /* 0x000fcc0000000000 */
[----:B------:R-:W-:Y:S03]  /*4090*/  HGMMA.64x64x16.F32.BF16 R88, R148, gdesc[UR8].tnspB, R88, gsb0 ;  /* 0x40e0000894587df0 */ /* 0x000fe60008001858 */
[----:B------:R-:W-:Y:S02]  /*40a0*/  WARPGROUP.DEPBAR.LE gsb0, 0x0 ;  /* 0x00008000000079c5 */ /* 0x000fe40000010000 */
[----:B------:R0:W-:Y:S06]  /*40b0*/  BAR.ARV R8, 0x100 ;  /* 0x000400080000751d */ /* 0x0001ec0000002000 */
[----:B------:R-:W-:Y:S05]  /*40c0*/  @!P0 BRA `(.L_x_27) ;  /* 0x0000000000048947 */ /* 0x000fea0003800000 */
[----:B------:R-:W-:Y:S01]  /*40d0*/  BPT.TRAP 0x1 ;  /* 0x000000040000795c */ /* 0x000fe20000300000 */
.L_x_27:
[----:B------:R-:W-:Y:S01]  /*40e0*/  FMUL.FTZ R9, R24, UR23 ;  /* 0x0000001718097c20 */ /* 0x000fe20008410000 */
[----:B0-----:R-:W-:Y:S01]  /*40f0*/  FMUL.FTZ R8, R25, UR23 ;  /* 0x0000001719087c20 */ /* 0x001fe20008410000 */
[----:B------:R-:W-:Y:S01]  /*4100*/  FMUL.FTZ R11, R26, UR23 ;  /* 0x000000171a0b7c20 */ /* 0x000fe20008410000 */
[----:B------:R-:W-:Y:S01]  /*4110*/  FMUL.FTZ R10, R27, UR23 ;  /* 0x000000171b0a7c20 */ /* 0x000fe20008410000 */
[----:B------:R-:W-:Y:S01]  /*4120*/  FMUL.FTZ R120, R28, UR23 ;  /* 0x000000171c787c20 */ /* 0x000fe20008410000 */
[----:B------:R-:W-:Y:S01]  /*4130*/  FMUL.FTZ R122, R29, UR23 ;  /* 0x000000171d7a7c20 */ /* 0x000fe20008410000 */
[----:B------:R-:W0:Y:S01]  /*4140*/  MUFU.TANH R9, R9 ;  /* 0x0000000900097308 */ /* 0x000e220000002400 */
[----:B------:R-:W-:Y:S01]  /*4150*/  FMUL.FTZ R12, R30, UR23 ;  /* 0x000000171e0c7c20 */ /* 0x000fe20008410000 */
[----:B------:R-:W-:Y:S01]  /*4160*/  FMUL.FTZ R13, R31, UR23 ;  /* 0x000000171f0d7c20 */ /* 0x000fe20008410000 */
[----:B------:R-:W-:Y:S01]  /*4170*/  FMUL.FTZ R124, R32, UR23 ;  /* 0x00000017207c7c20 */ /* 0x000fe20008410000 */
[----:B------:R-:W-:Y:S01]  /*4180*/  FMUL.FTZ R126, R33, UR23 ;  /* 0x00000017217e7c20 */ /* 0x000fe20008410000 */
[----:B------:R-:W-:Y:S01]  /*4190*/  FMUL.FTZ R14, R34, UR23 ;  /* 0x00000017220e7c20 */ /* 0x000fe20008410000 */
[----:B------:R-:W-:Y:S01]  /*41a0*/  FMUL.FTZ R15, R35, UR23 ;  /* 0x00000017230f7c20 */ /* 0x000fe20008410000 */
[----:B------:R-:W-:Y:S01]  /*41b0*/  FMUL.FTZ R128, R36, UR23 ;  /* 0x0000001724807c20 */ /* 0x000fe20008410000 */
[----:B------:R-:W1:Y:S01]  /*41c0*/  MUFU.TANH R8, R8 ;  /* 0x0000000800087308 */ /* 0x000e620000002400 */
[----:B------:R-:W-:Y:S01]  /*41d0*/  FMUL.FTZ R130, R37, UR23 ;  /* 0x0000001725827c20 */ /* 0x000fe20008410000 */
[----:B------:R-:W-:Y:S01]  /*41e0*/  FMUL.FTZ R17, R38, UR23 ;  /* 0x0000001726117c20 */ /* 0x000fe20008410000 */
[----:B------:R-:W-:Y:S01]  /*41f0*/  FMUL.FTZ R18, R39, UR23 ;  /* 0x0000001727127c20 */ /* 0x000fe20008410000 */
[----:B------:R-:W-:Y:S01]  /*4200*/  FMUL.FTZ R132, R40, UR23 ;  /* 0x0000001728847c20 */ /* 0x000fe20008410000 */
[----:B------:R-:W-:Y:S01]  /*4210*/  FMUL.FTZ R134, R41, UR23 ;  /* 0x0000001729867c20 */ /* 0x000fe20008410000 */
[----:B------:R-:W-:Y:S01]  /*4220*/  FMUL.FTZ R19, R42, UR23 ;  /* 0x000000172a137c20 */ /* 0x000fe20008410000 */
[----:B------:R-:W-:Y:S01]  /*4230*/  FMUL.FTZ R20, R43, UR23 ;  /* 0x000000172b147c20 */ /* 0x000fe20008410000 */
[----:B------:R-:W2:Y:S01]  /*4240*/  MUFU.TANH R11, R11 ;  /* 0x0000000b000b7308 */ /* 0x000ea20000002400 */
[----:B0-----:R-:W-:Y:S01]  /*4250*/  FMNMX.FTZ R21, R9, R4, !PT ;  /* 0x0000000409157209 */ /* 0x001fe20007810000 */
[----:B------:R-:W-:Y:S01]  /*4260*/  FMUL.FTZ R136, R44, UR23 ;  /* 0x000000172c887c20 */ /* 0x000fe20008410000 */
[----:B------:R-:W-:Y:S01]  /*4270*/  FMUL.FTZ R138, R45, UR23 ;  /* 0x000000172d8a7c20 */ /* 0x000fe20008410000 */
[----:B------:R-:W-:Y:S01]  /*4280*/  FMUL.FTZ R26, R46, UR23 ;  /* 0x000000172e1a7c20 */ /* 0x000fe20008410000 */
[----:B------:R-:W-:Y:S01]  /*4290*/  FMUL.FTZ R28, R47, UR23 ;  /* 0x000000172f1c7c20 */ /* 0x000fe20008410000 */
[----:B------:R-:W-:Y:S01]  /*42a0*/  FMUL.FTZ R140, R48, UR23 ;  /* 0x00000017308c7c20 */ /* 0x000fe20008410000 */
[----:B------:R-:W-:Y:S01]  /*42b0*/  FMUL.FTZ R142, R49, UR23 ;  /* 0x00000017318e7c20 */ /* 0x000fe20008410000 */
[----:B------:R-:W0:Y:S01]  /*42c0*/  MUFU.TANH R10, R10 ;  /* 0x0000000a000a7308 */ /* 0x000e220000002400 */
[----:B-1----:R-:W-:Y:S01]  /*42d0*/  FMNMX.FTZ R21, R8, R21, !PT ;  /* 0x0000001508157209 */ /* 0x002fe20007810000 */
[----:B------:R-:W-:Y:S01]  /*42e0*/  FMUL.FTZ R30, R50, UR23 ;  /* 0x00000017321e7c20 */ /* 0x000fe20008410000 */
[----:B------:R-:W-:Y:S01]  /*42f0*/  FMUL.FTZ R34, R51, UR23 ;  /* 0x0000001733227c20 */ /* 0x000fe20008410000 */
[----:B------:R-:W-:Y:S01]  /*4300*/  FMUL.FTZ R52, R52, UR23 ;  /* 0x0000001734347c20 */ /* 0x000fe20008410000 */
[----:B------:R-:W-:Y:S01]  /*4310*/  FMUL.FTZ R144, R53, UR23 ;  /* 0x0000001735907c20 */ /* 0x000fe20008410000 */
[----:B------:R-:W-:Y:S01]  /*4320*/  FMUL.FTZ R36, R54, UR23 ;  /* 0x0000001736247c20 */ /* 0x000fe20008410000 */
[----:B------:R-:W-:Y:S01]  /*4330*/  FMUL.FTZ R38, R55, UR23 ;  /* 0x0000001737267c20 */ /* 0x000fe20008410000 */
[----:B------:R-:W1:Y:S01]  /*4340*/  MUFU.TANH R120, R120 ;  /* 0x0000007800787308 */ /* 0x000e620000002400 */
[----:B--2---:R-:W-:Y:S01]  /*4350*/  FMNMX.FTZ R29, R11, R6, !PT ;  /* 0x000000060b1d7209 */ /* 0x004fe20007810000 */
        /* <DEDUP_REMOVED lines=42> */
[----:B------:R-:W-:-:S04]  /*4600*/  R2UR UR6, R0 ;  /* 0x00000000000672ca */ /* 0x000fc800000e0000 */
[----:B------:R-:W1:Y:S01]  /*4610*/  MUFU.TANH R14, R14 ;  /* 0x0000000e000e7308 */ /* 0x000e620000002400 */
[----:B--2---:R-:W-:-:S07]  /*4620*/  FMNMX.FTZ R21, R124, R21, !PT ;  /* 0x000000157c157209 */ /* 0x004fce0007810000 */
[----:B------:R-:W2:Y:S01]  /*4630*/  MUFU.TANH R15, R15 ;  /* 0x0000000f000f7308 */ /* 0x000ea20000002400 */
[----:B0-----:R-:W-:Y:S01]  /*4640*/  FMNMX.FTZ R21, R126, R21, !PT ;  /* 0x000000157e157209 */ /* 0x001fe20007810000 */
[----:B------:R-:W-:-:S04]  /*4650*/  ULEA UR6, UR6, UR40, 0x3 ;  /* 0x0000002806067291 */ /* 0x000fc8000f8e183f */
[----:B------:R-:W-:Y:S02]  /*4660*/  UIADD3 UR6, UR6, 0x16840, URZ ;  /* 0x0001684006067890 */ /* 0x000fe4000fffe03f */
[----:B------:R-:W0:Y:S01]  /*4670*/  MUFU.TANH R128, R128 ;  /* 0x0000008000807308 */ /* 0x000e220000002400 */
[----:B-1----:R-:W-:Y:S01]  /*4680*/  FMNMX.FTZ R24, R14, R29, !PT ;  /* 0x0000001d0e187209 */ /* 0x002fe20007810000 */
[----:B------:R-:W-:-:S06]  /*4690*/  UPRMT UR6, UR7, 0x654, UR6 ;  /* 0x0000065407067896 */ /* 0x000fcc0008000006 */
[----:B------:R-:W1:Y:S01]  /*46a0*/  MUFU.TANH R130, R130 ;  /* 0x0000008200827308 */ /* 0x000e620000002400 */
[----:B--2---:R-:W-:Y:S02]  /*46b0*/  FMNMX.FTZ R24, R15, R24, !PT ;  /* 0x000000180f187209 */ /* 0x004fe40007810000 */
[----:B------:R-:W-:Y:S05]  /*46c0*/  SYNCS.ARRIVE.TRANS64.RED.A1T0 RZ, [UR6], RZ ;  /* 0x000000ffffff79a7 */ /* 0x000fea0008100406 */
[----:B------:R-:W2:Y:S01]  /*46d0*/  MUFU.TANH R17, R17 ;  /* 0x0000001100117308 */ /* 0x000ea20000002400 */
[----:B0-----:R-:W-:-:S07]  /*46e0*/  FMNMX.FTZ R21, R128, R21, !PT ;  /* 0x0000001580157209 */ /* 0x001fce0007810000 */
[----:B------:R-:W0:Y:S01]  /*46f0*/  MUFU.TANH R18, R18 ;  /* 0x0000001200127308 */ /* 0x000e220000002400 */
[----:B-1----:R-:W-:-:S07]  /*4700*/  FMNMX.FTZ R21, R130, R21, !PT ;  /* 0x0000001582157209 */ /* 0x002fce0007810000 */
[----:B------:R-:W1:Y:S01]  /*4710*/  MUFU.TANH R132, R132 ;  /* 0x0000008400847308 */ /* 0x000e620000002400 */
[----:B--2---:R-:W-:-:S07]  /*4720*/  FMNMX.FTZ R29, R17, R24, !PT ;  /* 0x00000018111d7209 */ /* 0x004fce0007810000 */
        /* <DEDUP_REMOVED lines=93> */
[----:B-1----:R-:W-:Y:S02]  /*4d00*/  FMNMX.FTZ R31, R84, R21, !PT ;  /* 0x00000015541f7209 */ /* 0x002fe40007810000 */
[----:B------:R-:W1:Y:S03]  /*4d10*/  LDC R21, c[0x0][0x988] ;  /* 0x00026200ff157b82 */ /* 0x000e660000000800 */
[----:B------:R-:W3:Y:S01]  /*4d20*/  SHFL.BFLY PT, R24, R31, 0x2, 0x1f ;  /* 0x0c401f001f187f89 */ /* 0x000ee200000e0000 */
[----:B--2---:R-:W-:-:S04]  /*4d30*/  FMNMX.FTZ R29, R70, R29, !PT ;  /* 0x0000001d461d7209 */ /* 0x004fc80007810000 */
[----:B0-----:R-:W-:-:S05]  /*4d40*/  FMNMX.FTZ R29, R72, R29, !PT ;  /* 0x0000001d481d7209 */ /* 0x001fca0007810000 */
[----:B------:R-:W0:Y:S01]  /*4d50*/  SHFL.BFLY PT, R32, R29, 0x2, 0x1f ;  /* 0x0c401f001d207f89 */ /* 0x000e2200000e0000 */
[----:B---3--:R-:W-:Y:S02]  /*4d60*/  FMNMX.FTZ R33, R31, R24, !PT ;  /* 0x000000181f217209 */ /* 0x008fe40007810000 */
[----:B0-----:R-:W-:-:S03]  /*4d70*/  FMNMX.FTZ R35, R29, R32, !PT ;  /* 0x000000201d237209 */ /* 0x001fc60007810000 */
[----:B------:R-:W0:Y:S04]  /*4d80*/  SHFL.BFLY PT, R32, R33, 0x1, 0x1f ;  /* 0x0c201f0021207f89 */ /* 0x000e2800000e0000 */
[----:B------:R-:W2:Y:S01]  /*4d90*/  SHFL.BFLY PT, R24, R35, 0x1, 0x1f ;  /* 0x0c201f0023187f89 */ /* 0x000ea200000e0000 */
[----:B0-----:R-:W-:Y:S02]  /*4da0*/  FMNMX.FTZ R32, R33, R32, !PT ;  /* 0x0000002021207209 */ /* 0x001fe40007810000 */
[----:B--2---:R-:W-:-:S03]  /*4db0*/  FMNMX.FTZ R24, R35, R24, !PT ;  /* 0x0000001823187209 */ /* 0x004fc60007810000 */
[C---:B-1----:R-:W-:Y:S01]  /*4dc0*/  FMUL.FTZ R55, R32.reuse, R21 ;  /* 0x0000001520377220 */ /* 0x042fe20000410000 */
[----:B------:R-:W-:-:S03]  /*4dd0*/  FADD.FTZ R4, -R32, R4 ;  /* 0x0000000420047221 */ /* 0x000fc60000010100 */
[-CC-:B------:R-:W-:Y:S01]  /*4de0*/  FFMA.FTZ R29, R25, R21.reuse, -R55.reuse ;  /* 0x00000015191d7223 */ /* 0x180fe20000010837 */
[-C--:B------:R-:W-:Y:S01]  /*4df0*/  FMUL.FTZ R37, R4, R21.reuse ;  /* 0x0000001504257220 */ /* 0x080fe20000410000 */
[-CC-:B------:R-:W-:Y:S01]  /*4e00*/  FFMA.FTZ R25, R53, R21.reuse, -R55.reuse ;  /* 0x0000001535197223 */ /* 0x180fe20000010837 */
[C---:B------:R-:W-:Y:S01]  /*4e10*/  FADD.FTZ R4, -R24.reuse, R6 ;  /* 0x0000000618047221 */ /* 0x040fe20000010100 */
[-C--:B------:R-:W-:Y:S01]  /*4e20*/  FMUL.FTZ R53, R24, R21.reuse ;  /* 0x0000001518357220 */ /* 0x080fe20000410000 */
[-CC-:B------:R-:W-:Y:S01]  /*4e30*/  FFMA.FTZ R9, R9, R21.reuse, -R55.reuse ;  /* 0x0000001509097223 */ /* 0x180fe20000010837 */
[-C--:B------:R-:W-:Y:S01]  /*4e40*/  FFMA.FTZ R74, R8, R21.reuse, -R55 ;  /* 0x00000015084a7223 */ /* 0x080fe20000010837 */
[-C--:B------:R-:W-:Y:S01]  /*4e50*/  FMUL.FTZ R4, R4, R21.reuse ;  /* 0x0000001504047220 */ /* 0x080fe20000410000 */
[-CC-:B------:R-:W-:Y:S01]  /*4e60*/  FFMA.FTZ R121, R11, R21.reuse, -R53.reuse ;  /* 0x000000150b797223 */ /* 0x180fe20000010835 */
[-C--:B------:R-:W-:Y:S01]  /*4e70*/  FFMA.FTZ R10, R10, R21.reuse, -R53 ;  /* 0x000000150a0a7223 */ /* 0x080fe20000010835 */
[----:B------:R-:W-:Y:S01]  /*4e80*/  MUFU.EX2 R6, R37 ;  /* 0x0000002500067308 */ /* 0x000fe20000000800 */
[-C--:B------:R-:W-:Y:S01]  /*4e90*/  FFMA.FTZ R8, R120, R21.reuse, -R55 ;  /* 0x0000001578087223 */ /* 0x080fe20000010837 */
[-C--:B------:R-:W-:Y:S01]  /*4ea0*/  FFMA.FTZ R123, R12, R21.reuse, -R53 ;  /* 0x000000150c7b7223 */ /* 0x080fe20000010835 */
[-C--:B------:R-:W-:Y:S01]  /*4eb0*/  FFMA.FTZ R49, R122, R21.reuse, -R55 ;  /* 0x000000157a317223 */ /* 0x080fe20000010837 */
[-C--:B------:R-:W-:Y:S01]  /*4ec0*/  FFMA.FTZ R12, R13, R21.reuse, -R53 ;  /* 0x000000150d0c7223 */ /* 0x080fe20000010835 */
[-C--:B------:R-:W-:Y:S01]  /*4ed0*/  FFMA.FTZ R124, R124, R21.reuse, -R55 ;  /* 0x000000157c7c7223 */ /* 0x080fe20000010837 */
[-C--:B------:R-:W-:Y:S01]  /*4ee0*/  FFMA.FTZ R125, R14, R21.reuse, -R53 ;  /* 0x000000150e7d7223 */ /* 0x080fe20000010835 */
[-C--:B------:R-:W-:Y:S01]  /*4ef0*/  FFMA.FTZ R47, R126, R21.reuse, -R55 ;  /* 0x000000157e2f7223 */ /* 0x080fe20000010837 */
[----:B------:R-:W0:Y:S01]  /*4f00*/  MUFU.EX2 R9, R9 ;  /* 0x0000000900097308 */ /* 0x000e220000000800 */
[-C--:B------:R-:W-:Y:S01]  /*4f10*/  FFMA.FTZ R14, R15, R21.reuse, -R53 ;  /* 0x000000150f0e7223 */ /* 0x080fe20000010835 */
[-C--:B------:R-:W-:Y:S01]  /*4f20*/  FFMA.FTZ R126, R128, R21.reuse, -R55 ;  /* 0x00000015807e7223 */ /* 0x080fe20000010837 */
[-CC-:B------:R-:W-:Y:S01]  /*4f30*/  FFMA.FTZ R127, R17, R21.reuse, -R53.reuse ;  /* 0x00000015117f7223 */ /* 0x180fe20000010835 */
[-CC-:B------:R-:W-:Y:S01]  /*4f40*/  FFMA.FTZ R133, R30, R21.reuse, -R53.reuse ;  /* 0x000000151e857223 */ /* 0x180fe20000010835 */
[-C--:B------:R-:W-:Y:S01]  /*4f50*/  FFMA.FTZ R30, R38, R21.reuse, -R53 ;  /* 0x00000015261e7223 */ /* 0x080fe20000010835 */
[-C--:B------:R-:W-:Y:S01]  /*4f60*/  FFMA.FTZ R45, R130, R21.reuse, -R55 ;  /* 0x00000015822d7223 */ /* 0x080fe20000010837 */
[-CC-:B------:R-:W-:Y:S01]  /*4f70*/  FFMA.FTZ R18, R18, R21.reuse, -R53.reuse ;  /* 0x0000001512127223 */ /* 0x180fe20000010835 */
[----:B------:R-:W-:Y:S01]  /*4f80*/  MUFU.EX2 R4, R4 ;  /* 0x0000000400047308 */ /* 0x000fe20000000800 */
[-C--:B------:R-:W-:Y:S01]  /*4f90*/  FFMA.FTZ R137, R40, R21.reuse, -R53 ;  /* 0x0000001528897223 */ /* 0x080fe20000010835 */
[-C--:B------:R-:W-:Y:S01]  /*4fa0*/  FFMA.FTZ R128, R132, R21.reuse, -R55 ;  /* 0x0000001584807223 */ /* 0x080fe20000010837 */
[-C--:B------:R-:W-:Y:S01]  /*4fb0*/  FFMA.FTZ R129, R19, R21.reuse, -R53 ;  /* 0x0000001513817223 */ /* 0x080fe20000010835 */
[-C--:B------:R-:W-:Y:S01]  /*4fc0*/  FFMA.FTZ R43, R134, R21.reuse, -R55 ;  /* 0x00000015862b7223 */ /* 0x080fe20000010837 */
[-C--:B------:R-:W-:Y:S01]  /*4fd0*/  FFMA.FTZ R20, R20, R21.reuse, -R53 ;  /* 0x0000001514147223 */ /* 0x080fe20000010835 */
[-C--:B------:R-:W-:Y:S01]  /*4fe0*/  FFMA.FTZ R130, R136, R21.reuse, -R55 ;  /* 0x0000001588827223 */ /* 0x080fe20000010837 */
[----:B------:R-:W-:Y:S01]  /*4ff0*/  FFMA.FTZ R131, R26, R21, -R53 ;  /* 0x000000151a837223 */ /* 0x000fe20000010835 */
[----:B------:R-:W1:Y:S01]  /*5000*/  MUFU.EX2 R121, R121 ;  /* 0x0000007900797308 */ /* 0x000e620000000800 */
[----:B0-----:R-:W-:Y:S01]  /*5010*/  FFMA.FTZ R5, R6, R5, R9 ;  /* 0x0000000506057223 */ /* 0x001fe20000010009 */
[-C--:B------:R-:W-:Y:S01]  /*5020*/  FFMA.FTZ R41, R138, R21.reuse, -R55 ;  /* 0x000000158a297223 */ /* 0x080fe20000010837 */
[-CC-:B------:R-:W-:Y:S01]  /*5030*/  FFMA.FTZ R26, R28, R21.reuse, -R53.reuse ;  /* 0x000000151c1a7223 */ /* 0x180fe20000010835 */
[-CC-:B------:R-:W-:Y:S01]  /*5040*/  FFMA.FTZ R28, R34, R21.reuse, -R53.reuse ;  /* 0x00000015221c7223 */ /* 0x180fe20000010835 */
[-C--:B------:R-:W-:Y:S01]  /*5050*/  FFMA.FTZ R34, R42, R21.reuse, -R53 ;  /* 0x000000152a227223 */ /* 0x080fe20000010835 */
[-CC-:B------:R-:W-:Y:S01]  /*5060*/  FFMA.FTZ R132, R140, R21.reuse, -R55.reuse ;  /* 0x000000158c847223 */ /* 0x180fe20000010837 */
[-CC-:B------:R-:W-:Y:S01]  /*5070*/  FFMA.FTZ R39, R142, R21.reuse, -R55.reuse ;  /* 0x000000158e277223 */ /* 0x180fe20000010837 */
[----:B------:R-:W0:Y:S01]  /*5080*/  MUFU.EX2 R74, R74 ;  /* 0x0000004a004a7308 */ /* 0x000e220000000800 */
[-C--:B------:R-:W-:Y:S01]  /*5090*/  FFMA.FTZ R134, R52, R21.reuse, -R55 ;  /* 0x0000001534867223 */ /* 0x080fe20000010837 */
[-C--:B------:R-:W-:Y:S01]  /*50a0*/  FFMA.FTZ R135, R36, R21.reuse, -R53 ;  /* 0x0000001524877223 */ /* 0x080fe20000010835 */
[-C--:B------:R-:W-:Y:S01]  /*50b0*/  FFMA.FTZ R37, R144, R21.reuse, -R55 ;  /* 0x0000001590257223 */ /* 0x080fe20000010837 */
[-C--:B------:R-:W-:Y:S01]  /*50c0*/  FFMA.FTZ R139, R44, R21.reuse, -R53 ;  /* 0x000000152c8b7223 */ /* 0x080fe20000010835 */
[-CC-:B------:R-:W-:Y:S01]  /*50d0*/  FFMA.FTZ R136, R146, R21.reuse, -R55.reuse ;  /* 0x0000001592887223 */ /* 0x180fe20000010837 */
[-CC-:B------:R-:W-:Y:S01]  /*50e0*/  FFMA.FTZ R35, R148, R21.reuse, -R55.reuse ;  /* 0x0000001594237223 */ /* 0x180fe20000010837 */
[----:B------:R-:W-:Y:S01]  /*50f0*/  FFMA.FTZ R138, R150, R21, -R55 ;  /* 0x00000015968a7223 */ /* 0x000fe20000010837 */
[----:B------:R-:W2:Y:S01]  /*5100*/  MUFU.EX2 R10, R10 ;  /* 0x0000000a000a7308 */ /* 0x000ea20000000800 */
[----:B-1----:R-:W-:Y:S01]  /*5110*/  FFMA.FTZ R7, R4, R7, R121 ;  /* 0x0000000704077223 */ /* 0x002fe20000010079 */
[-C--:B------:R-:W-:Y:S01]  /*5120*/  FFMA.FTZ R33, R152, R21.reuse, -R55 ;  /* 0x0000001598217223 */ /* 0x080fe20000010837 */
[-C--:B------:R-:W-:Y:S01]  /*5130*/  FFMA.FTZ R36, R46, R21.reuse, -R53 ;  /* 0x000000152e247223 */ /* 0x080fe20000010835 */
[-C--:B------:R-:W-:Y:S01]  /*5140*/  FFMA.FTZ R140, R154, R21.reuse, -R55 ;  /* 0x000000159a8c7223 */ /* 0x080fe20000010837 */
[-C--:B------:R-:W-:Y:S01]  /*5150*/  FFMA.FTZ R141, R48, R21.reuse, -R53 ;  /* 0x00000015308d7223 */ /* 0x080fe20000010835 */
[-CC-:B------:R-:W-:Y:S01]  /*5160*/  FFMA.FTZ R31, R156, R21.reuse, -R55.reuse ;  /* 0x000000159c1f7223 */ /* 0x180fe20000010837 */
[-C--:B------:R-:W-:Y:S01]  /*5170*/  FFMA.FTZ R142, R23, R21.reuse, -R55 ;  /* 0x00000015178e7223 */ /* 0x080fe20000010837 */
[----:B------:R-:W1:Y:S01]  /*5180*/  MUFU.EX2 R8, R8 ;  /* 0x0000000800087308 */ /* 0x000e620000000800 */
[----:B0-----:R-:W-:Y:S01]  /*5190*/  FADD.FTZ R5, R74, R5 ;  /* 0x000000054a057221 */ /* 0x001fe20000010000 */
[-C--:B------:R-:W-:Y:S01]  /*51a0*/  FFMA.FTZ R143, R54, R21.reuse, -R53 ;  /* 0x00000015368f7223 */ /* 0x080fe20000010835 */
[-C--:B------:R-:W-:Y:S01]  /*51b0*/  FFMA.FTZ R144, R27, R21.reuse, -R55 ;  /* 0x000000151b907223 */ /* 0x080fe20000010837 */
[-C--:B------:R-:W-:Y:S01]  /*51c0*/  FFMA.FTZ R145, R58, R21.reuse, -R53 ;  /* 0x000000153a917223 */ /* 0x080fe20000010835 */
[-CC-:B------:R-:W-:Y:S01]  /*51d0*/  FFMA.FTZ R27, R51, R21.reuse, -R55.reuse ;  /* 0x00000015331b7223 */ /* 0x180fe20000010837 */
[-C--:B------:R-:W-:Y:S01]  /*51e0*/  FFMA.FTZ R146, R76, R21.reuse, -R55 ;  /* 0x000000154c927223 */ /* 0x080fe20000010837 */
[-C--:B------:R-:W-:Y:S01]  /*51f0*/  FFMA.FTZ R147, R62, R21.reuse, -R53 ;  /* 0x000000153e937223 */ /* 0x080fe20000010835 */
[----:B------:R-:W0:Y:S01]  /*5200*/  MUFU.EX2 R123, R123 ;  /* 0x0000007b007b7308 */ /* 0x000e220000000800 */
[----:B--2---:R-:W-:Y:S01]  /*5210*/  FADD.FTZ R38, R10, R7 ;  /* 0x000000070a267221 */ /* 0x004fe20000010000 */
[-C--:B------:R-:W-:Y:S01]  /*5220*/  FFMA.FTZ R148, R78, R21.reuse, -R55 ;  /* 0x000000154e947223 */ /* 0x080fe20000010837 */
[-C--:B------:R-:W-:Y:S01]  /*5230*/  FFMA.FTZ R149, R66, R21.reuse, -R53 ;  /* 0x0000001542957223 */ /* 0x080fe20000010835 */
[-CC-:B------:R-:W-:Y:S01]  /*5240*/  FFMA.FTZ R23, R80, R21.reuse, -R55.reuse ;  /* 0x0000001550177223 */ /* 0x180fe20000010837 */
[-C--:B------:R-:W-:Y:S01]  /*5250*/  FFMA.FTZ R150, R82, R21.reuse, -R55 ;  /* 0x0000001552967223 */ /* 0x080fe20000010837 */
[-C--:B------:R-:W-:Y:S01]  /*5260*/  FFMA.FTZ R70, R70, R21.reuse, -R53 ;  /* 0x0000001546467223 */ /* 0x080fe20000010835 */
[----:B------:R-:W-:Y:S01]  /*5270*/  FFMA.FTZ R51, R84, R21, -R55 ;  /* 0x0000001554337223 */ /* 0x000fe20000010837 */
[----:B------:R-:W2:Y:S01]  /*5280*/  MUFU.EX2 R49, R49 ;  /* 0x0000003100317308 */ /* 0x000ea20000000800 */
[----:B-1----:R-:W-:-:S07]  /*5290*/  FADD.FTZ R40, R8, R5 ;  /* 0x0000000508287221 */ /* 0x002fce0000010000 */
[----:B------:R-:W1:Y:S01]  /*52a0*/  MUFU.EX2 R12, R12 ;  /* 0x0000000c000c7308 */ /* 0x000e620000000800 */
[----:B0-----:R-:W-:-:S07]  /*52b0*/  FADD.FTZ R5, R123, R38 ;  /* 0x000000267b057221 */ /* 0x001fce0000010000 */
[----:B------:R-:W0:Y:S01]  /*52c0*/  MUFU.EX2 R124, R124 ;  /* 0x0000007c007c7308 */ /* 0x000e220000000800 */
[----:B--2---:R-:W-:-:S07]  /*52d0*/  FADD.FTZ R7, R49, R40 ;  /* 0x0000002831077221 */ /* 0x004fce0000010000 */
[----:B------:R-:W2:Y:S01]  /*52e0*/  MUFU.EX2 R125, R125 ;  /* 0x0000007d007d7308 */ /* 0x000ea20000000800 */
[----:B-1----:R-:W-:-:S07]  /*52f0*/  FADD.FTZ R38, R12, R5 ;  /* 0x000000050c267221 */ /* 0x002fce0000010000 */
[----:B------:R-:W1:Y:S01]  /*5300*/  MUFU.EX2 R47, R47 ;  /* 0x0000002f002f7308 */ /* 0x000e620000000800 */
[----:B0-----:R-:W-:-:S07]  /*5310*/  FADD.FTZ R40, R124, R7 ;  /* 0x000000077c287221 */ /* 0x001fce0000010000 */
[----:B------:R-:W0:Y:S01]  /*5320*/  MUFU.EX2 R14, R14 ;  /* 0x0000000e000e7308 */ /* 0x000e220000000800 */
[----:B--2---:R-:W-:Y:S01]  /*5330*/  FADD.FTZ R5, R125, R38 ;  /* 0x000000267d057221 */ /* 0x004fe20000010000 */
[----:B------:R-:W-:-:S06]  /*5340*/  FFMA.FTZ R38, R50, R21, -R53 ;  /* 0x0000001532267223 */ /* 0x000fcc0000010835 */
        /* <DEDUP_REMOVED lines=15> */
[----:B0-----:R-:W-:Y:S01]  /*5440*/  FADD.FTZ R5, R129, R40 ;  /* 0x0000002881057221 */ /* 0x001fe20000010000 */
[----:B------:R-:W-:-:S06]  /*5450*/  FFMA.FTZ R40, R56, R21, -R53 ;  /* 0x0000001538287223 */ /* 0x000fcc0000010835 */
        /* <DEDUP_REMOVED lines=15> */
[----:B-1----:R-:W-:Y:S01]  /*5550*/  FADD.FTZ R5, R133, R42 ;  /* 0x0000002a85057221 */ /* 0x002fe20000010000 */
[----:B------:R-:W-:-:S06]  /*5560*/  FFMA.FTZ R42, R60, R21, -R53 ;  /* 0x000000153c2a7223 */ /* 0x000fcc0000010835 */
        /* <DEDUP_REMOVED lines=33> */
[-CC-:B------:R-:W-:Y:S01]  /*5780*/  FFMA.FTZ R46, R68, R21.reuse, -R53.reuse ;  /* 0x00000015442e7223 */ /* 0x180fe20000010835 */
[----:B------:R-:W-:-:S05]  /*5790*/  FFMA.FTZ R53, R72, R21, -R53 ;  /* 0x0000001548357223 */ /* 0x000fca0000010835 */
        /* <DEDUP_REMOVED lines=40> */
[----:B0-----:R-:W-:-:S03]  /*5a20*/  FADD.FTZ R5, R51, R48 ;  /* 0x0000003033057221 */ /* 0x001fc60000010000 */
[----:B--2---:R-:W-:Y:S01]  /*5a30*/  FADD.FTZ R7, R53, R7 ;  /* 0x0000000735077221 */ /* 0x004fe20000010000 */
[----:B------:R-:W-:Y:S06]  /*5a40*/  @!P0 BRA `(.L_x_28) ;  /* 0x0000000000048947 */ /* 0x000fec0003800000 */
[----:B------:R-:W-:Y:S01]  /*5a50*/  BPT.TRAP 0x1 ;  /* 0x000000040000795c */ /* 0x000fe20000300000 */
.L_x_28:
[----:B------:R-:W-:Y:S01]  /*5a60*/  ULEA UR5, UR5, UR40, 0x3 ;  /* 0x0000002805057291 */ /* 0x000fe2000f8e183f */
[-C--:B------:R-:W-:Y:S01]  /*5a70*/  FMUL.FTZ R88, R88, R6.reuse ;  /* 0x0000000658587220 */ /* 0x080fe20000410000 */
[----:B------:R-:W-:Y:S01]  /*5a80*/  UISETP.GT.AND UP0, UPT, UR21, UR37, UPT ;  /* 0x000000251500728c */ /* 0x000fe2000bf04270 */
[-C--:B------:R-:W-:Y:S01]  /*5a90*/  FMUL.FTZ R89, R89, R6.reuse ;  /* 0x0000000659597220 */ /* 0x080fe20000410000 */
[----:B------:R-:W-:Y:S01]  /*5aa0*/  UIADD3 UR5, UR5, 0x16860, URZ ;  /* 0x0001686005057890 */ /* 0x000fe2000fffe03f */
[-C--:B------:R-:W-:Y:S01]  /*5ab0*/  FMUL.FTZ R92, R92, R6.reuse ;  /* 0x000000065c5c7220 */ /* 0x080fe20000410000 */
[----:B------:R-:W-:Y:S01]  /*5ac0*/  UIADD3 UR10, UR21, -0x1, URZ ;  /* 0xffffffff150a7890 */ /* 0x000fe2000fffe03f */
[-C--:B------:R-:W-:Y:S01]  /*5ad0*/  FMUL.FTZ R93, R93, R6.reuse ;  /* 0x000000065d5d7220 */ /* 0x080fe20000410000 */
[----:B------:R-:W-:Y:S01]  /*5ae0*/  PLOP3.LUT P1, PT, PT, PT, UP0, 0x80, 0x0 ;  /* 0x000000000000781c */ /* 0x000fe20003f2f008 */
[----:B------:R-:W-:Y:S01]  /*5af0*/  UPRMT UR5, UR7, 0x654, UR5 ;  /* 0x0000065407057896 */ /* 0x000fe20008000005 */
[-C--:B------:R-:W-:Y:S01]  /*5b00*/  FMUL.FTZ R96, R96, R6.reuse ;  /* 0x0000000660607220 */ /* 0x080fe20000410000 */
[----:B------:R-:W-:Y:S01]  /*5b10*/  UMOV UR6, UR4 ;  /* 0x0000000400067c82 */ /* 0x000fe20008000000 */
[-C--:B------:R-:W-:Y:S01]  /*5b20*/  FMUL.FTZ R97, R97, R6.reuse ;  /* 0x0000000661617220 */ /* 0x080fe20000410000 */
[----:B------:R-:W-:Y:S01]  /*5b30*/  UMOV UR21, UR10 ;  /* 0x0000000a00157c82 */ /* 0x000fe20008000000 */
[-C--:B------:R-:W-:Y:S01]  /*5b40*/  FMUL.FTZ R100, R100, R6.reuse ;  /* 0x0000000664647220 */ /* 0x080fe20000410000 */
[-C--:B------:R-:W-:Y:S01]  /*5b50*/  FMUL.FTZ R101, R101, R6.reuse ;  /* 0x0000000665657220 */ /* 0x080fe20000410000 */
[-C--:B------:R-:W-:Y:S01]  /*5b60*/  FMUL.FTZ R104, R104, R6.reuse ;  /* 0x0000000668687220 */ /* 0x080fe20000410000 */
[-C--:B------:R-:W-:Y:S01]  /*5b70*/  FMUL.FTZ R105, R105, R6.reuse ;  /* 0x0000000669697220 */ /* 0x080fe20000410000 */
[----:B------:R-:W-:Y:S01]  /*5b80*/  SYNCS.ARRIVE.TRANS64.RED.A1T0 RZ, [UR5], RZ ;  /* 0x000000ffffff79a7 */ /* 0x000fe20008100405 */
[----:B------:R-:W-:Y:S01]  /*5b90*/  R2UR UR5, R0 ;  /* 0x00000000000572ca */ /* 0x000fe200000e0000 */
[-C--:B------:R-:W-:Y:S01]  /*5ba0*/  FMUL.FTZ R108, R108, R6.reuse ;  /* 0x000000066c6c7220 */ /* 0x080fe20000410000 */
[-C--:B------:R-:W-:Y:S01]  /*5bb0*/  FMUL.FTZ R109, R109, R6.reuse ;  /* 0x000000066d6d7220 */ /* 0x080fe20000410000 */
[-C--:B------:R-:W-:Y:S01]  /*5bc0*/  FMUL.FTZ R112, R112, R6.reuse ;  /* 0x0000000670707220 */ /* 0x080fe20000410000 */
[-C--:B------:R-:W-:Y:S01]  /*5bd0*/  FMUL.FTZ R113, R113, R6.reuse ;  /* 0x0000000671717220 */ /* 0x080fe20000410000 */
[-C--:B------:R-:W-:Y:S01]  /*5be0*/  FMUL.FTZ R116, R116, R6.reuse ;  /* 0x0000000674747220 */ /* 0x080fe20000410000 */
[----:B------:R-:W-:Y:S01]  /*5bf0*/  FMUL.FTZ R117, R117, R6 ;  /* 0x0000000675757220 */ /* 0x000fe20000410000 */
[-C--:B------:R-:W-:Y:S01]  /*5c00*/  FMUL.FTZ R90, R90, R4.reuse ;  /* 0x000000045a5a7220 */ /* 0x080fe20000410000 */
        /* <DEDUP_REMOVED lines=14> */
[----:B------:R-:W-:Y:S01]  /*5cf0*/  FMUL.FTZ R119, R119, R4 ;  /* 0x0000000477777220 */ /* 0x000fe20000410000 */
[----:B------:R-:W-:Y:S01]  /*5d00*/  F2FP.BF16.F32.PACK_AB R120, R74, R9 ;  /* 0x000000094a78723e */ /* 0x000fe200000010ff */
[----:B------:R-:W-:Y:S01]  /*5d10*/  IMAD.MOV.U32 R6, RZ, RZ, R24 ;  /* 0x000000ffff067224 */ /* 0x000fe200078e0018 */
[----:B------:R-:W-:Y:S01]  /*5d20*/  F2FP.BF16.F32.PACK_AB R121, R10, R121 ;  /* 0x000000790a79723e */ /* 0x000fe200000010ff */
[----:B------:R-:W-:Y:S01]  /*5d30*/  IMAD.MOV.U32 R4, RZ, RZ, R32 ;  /* 0x000000ffff047224 */ /* 0x000fe200078e0020 */
[----:B------:R-:W-:-:S02]  /*5d40*/  F2FP.BF16.F32.PACK_AB R122, R49, R8 ;  /* 0x00000008317a723e */ /* 0x000fc400000010ff */
[----:B------:R-:W-:Y:S02]  /*5d50*/  F2FP.BF16.F32.PACK_AB R123, R12, R123 ;  /* 0x0000007b0c7b723e */ /* 0x000fe400000010ff */
[----:B------:R-:W-:Y:S02]  /*5d60*/  F2FP.BF16.F32.PACK_AB R124, R47, R124 ;  /* 0x0000007c2f7c723e */ /* 0x000fe400000010ff */
[----:B------:R-:W-:Y:S02]  /*5d70*/  F2FP.BF16.F32.PACK_AB R125, R14, R125 ;  /* 0x0000007d0e7d723e */ /* 0x000fe400000010ff */
[----:B------:R-:W-:Y:S02]  /*5d80*/  F2FP.BF16.F32.PACK_AB R126, R45, R126 ;  /* 0x0000007e2d7e723e */ /* 0x000fe400000010ff */
[----:B------:R-:W-:Y:S02]  /*5d90*/  F2FP.BF16.F32.PACK_AB R127, R18, R127 ;  /* 0x0000007f127f723e */ /* 0x000fe400000010ff */
        /* <DEDUP_REMOVED lines=23> */
[----:B------:R-:W-:Y:S01]  /*5f10*/  F2FP.BF16.F32.PACK_AB R151, R53, R70 ;  /* 0x000000463597723e */ /* 0x000fe200000010ff */
[----:B------:R-:W-:Y:S06]  /*5f20*/  @P1 BRA `(.L_x_29) ;  /* 0xffffffd800b41947 */ /* 0x000fec000383ffff */
.L_x_18:
[----:B------:R-:W-:Y:S06]  /*5f30*/  BAR.ARV 0x8, 0x200 ;  /* 0x0208000000007b1d */ /* 0x000fec0000002000 */
[----:B------:R-:W-:Y:S05]  /*5f40*/  @!P0 BRA `(.L_x_30) ;  /* 0x0000000000048947 */ /* 0x000fea0003800000 */
[----:B------:R-:W-:Y:S01]  /*5f50*/  BPT.TRAP 0x1 ;  /* 0x000000040000795c */ /* 0x000fe20000300000 */
.L_x_30:
[----:B------:R-:W-:Y:S02]  /*5f60*/  R2UR UR5, R0 ;  /* 0x00000000000572ca */ /* 0x000fe400000e0000 */
[----:B------:R-:W-:-:S04]  /*5f70*/  MOV R2, UR4 ;  /* 0x0000000400027c02 */ /* 0x000fc80008000f00 */
[----:B------:R-:W-:-:S07]  /*5f80*/  SHF.L.U32 R2, R2, 0x1f, RZ ;  /* 0x0000001f02027819 */ /* 0x000fce00000006ff */
[----:B------:R-:W-:-:S09]  /*5f90*/  ULEA UR5, UR5, UR40, 0x3 ;  /* 0x0000002805057291 */ /* 0x000fd2000f8e183f */
[----:B------:R0:W1:Y:S01]  /*5fa0*/  SYNCS.PHASECHK.TRANS64.TRYWAIT P1, [UR5+0x16850], R2 ;  /* 0x01685002ff0075a7 */ /* 0x0000620008020145 */
[----:B------:R-:W-:Y:S05]  /*5fb0*/  @!P0 BRA `(.L_x_31) ;  /* 0x0000000000048947 */ /* 0x000fea0003800000 */
[----:B------:R-:W-:Y:S01]  /*5fc0*/  BPT.TRAP 0x1 ;  /* 0x000000040000795c */ /* 0x000fe20000300000 */
.L_x_31:
[----:B-1----:R-:W-:Y:S05]  /*5fd0*/  @P1 BRA `(.L_x_32) ;  /* 0x0000000000081947 */ /* 0x002fea0003800000 */
[----:B------:R-:W1:Y:S02]  /*5fe0*/  SYNCS.PHASECHK.TRANS64.TRYWAIT P1, [UR5+0x16850], R2 ;  /* 0x01685002ff0075a7 */ /* 0x000e640008020145 */
[----:B-1----:R-:W-:Y:S05]  /*5ff0*/  @!P1 BRA `(.L_x_33) ;  /* 0x0000005400d09947 */ /* 0x002fea0003800000 */
.L_x_32:
[----:B------:R-:W-:Y:S01]  /*6000*/  R2UR UR6, R0 ;  /* 0x00000000000672ca */ /* 0x000fe200000e0000 */
[----:B------:R-:W-:Y:S01]  /*6010*/  UIADD3 UR40, UR40, 0x400, URZ ;  /* 0x0000040028287890 */ /* 0x000fe2000fffe03f */
[----:B------:R-:W-:Y:S01]  /*6020*/  WARPGROUP.ARRIVE ;  /* 0x00000000000079c5 */ /* 0x000fe20000000000 */
[----:B------:R-:W-:Y:S01]  /*6030*/  UMOV UR11, 0x40000040 ;  /* 0x40000040000b7882 */ /* 0x000fe20000000000 */
[----:B------:R-:W2:Y:S01]  /*6040*/  SHFL.BFLY PT, R0, R5, 0x2, 0x1f ;  /* 0x0c401f0005007f89 */ /* 0x000ea200000e0000 */
[----:B------:R-:W-:Y:S01]  /*6050*/  USHF.R.U32.HI UR40, URZ, 0x4, UR40 ;  /* 0x000000043f287899 */ /* 0x000fe20008011628 */
[----:B------:R-:W-:Y:S02]  /*6060*/  IMAD.MOV.U32 R29, RZ, RZ, RZ ;  /* 0x000000ffff1d7224 */ /* 0x000fe400078e00ff */
[----:B01----:R-:W0:Y:S01]  /*6070*/  SHFL.BFLY PT, R2, R7, 0x2, 0x1f ;  /* 0x0c401f0007027f89 */ /* 0x003e2200000e0000 */
[----:B------:R-:W-:Y:S01]  /*6080*/  ULOP3.LUT UR4, UR40, 0x3fff, URZ, 0xc0, !UPT ;  /* 0x00003fff28047892 */ /* 0x000fe2000f8ec03f */
[----:B------:R-:W-:-:S02]  /*6090*/  IMAD.MOV.U32 R16, RZ, RZ, RZ ;  /* 0x000000ffff107224 */ /* 0x000fc400078e00ff */
[----:B------:R-:W-:Y:S01]  /*60a0*/  IMAD.MOV.U32 R23, RZ, RZ, -0x800000 ;  /* 0xff800000ff177424 */ /* 0x000fe200078e00ff */
[----:B------:R-:W-:-:S04]  /*60b0*/  ULEA UR4, UR6, UR4, 0xa ;  /* 0x0000000406047291 */ /* 0x000fc8000f8e503f */
[----:B------:R-:W-:-:S03]  /*60c0*/  UIADD3 UR6, UR4, 0x80, URZ ;  /* 0x0000008004067890 */ /* 0x000fc6000fffe03f */
[----:B------:R-:W-:Y:S02]  /*60d0*/  UMOV UR10, UR4 ;  /* 0x00000004000a7c82 */ /* 0x000fe40008000000 */
[----:B------:R-:W-:Y:S01]  /*60e0*/  HGMMA.64x64x16.F32.BF16 R88, R120, gdesc[UR8].tnspB, R88, gsb0 ;  /* 0x40e0000878587df0 */ /* 0x000fe20008001858 */
[----:B------:R-:W-:Y:S01]  /*60f0*/  UMOV UR11, 0x40000040 ;  /* 0x40000040000b7882 */ /* 0x000fe20000000000 */
[----:B------:R-:W-:Y:S01]  /*6100*/  UMOV UR10, UR6 ;  /* 0x00000006000a7c82 */ /* 0x000fe20008000000 */
[----:B------:R-:W-:Y:S01]  /*6110*/  UIADD3 UR6, UR4, 0x100, URZ ;  /* 0x0000010004067890 */ /* 0x000fe2000fffe03f */
[----:B--2---:R-:W-:Y:S01]  /*6120*/  FADD.FTZ R0, R0, R5 ;  /* 0x0000000500007221 */ /* 0x004fe20000010000 */
[----:B0-----:R-:W-:-:S04]  /*6130*/  FADD.FTZ R2, R2, R7 ;  /* 0x0000000702027221 */ /* 0x001fc80000010000 */
[----:B------:R-:W0:Y:S04]  /*6140*/  SHFL.BFLY PT, R3, R0, 0x1, 0x1f ;  /* 0x0c201f0000037f89 */ /* 0x000e2800000e0000 */
[----:B------:R-:W1:Y:S01]  /*6150*/  SHFL.BFLY PT, R9, R2, 0x1, 0x1f ;  /* 0x0c201f0002097f89 */ /* 0x000e6200000e0000 */
[----:B0-----:R-:W-:Y:S01]  /*6160*/  FADD.FTZ R6, R0, R3 ;  /* 0x0000000300067221 */ /* 0x001fe20000010000 */
[----:B------:R-:W-:Y:S01]  /*6170*/  MOV R0, 0xff800000 ;  /* 0xff80000000007802 */ /* 0x000fe20000000f00 */
[----:B-1----:R-:W-:-:S03]  /*6180*/  FADD.FTZ R9, R2, R9 ;  /* 0x0000000902097221 */ /* 0x002fc60000010000 */
[----:B------:R-:W-:Y:S02]  /*6190*/  FSETP.NE.FTZ.AND P1, PT, R6, RZ, PT ;  /* 0x000000ff0600720b */ /* 0x000fe40003f35000 */
[----:B------:R-:W-:-:S11]  /*61a0*/  FSETP.NE.FTZ.AND P2, PT, R9, RZ, PT ;  /* 0x000000ff0900720b */ /* 0x000fd60003f55000 */
[----:B------:R-:W0:Y:S01]  /*61b0*/  @P1 MUFU.LG2 R4, R6 ;  /* 0x0000000600041308 */ /* 0x000e220000000c00 */
[C---:B------:R-:W-:Y:S01]  /*61c0*/  @P1 FMUL.FTZ R3, R21.reuse, 0.69314718246459960938 ;  /* 0x3f31721815031820 */ /* 0x040fe20000410000 */
[----:B------:R-:W-:-:S06]  /*61d0*/  @P2 FMUL.FTZ R2, R21, 0.69314718246459960938 ;  /* 0x3f31721815022820 */ /* 0x000fcc0000410000 */
[----:B------:R-:W1:Y:S08]  /*61e0*/  @P2 MUFU.LG2 R5, R9 ;  /* 0x0000000900052308 */ /* 0x000e700000000c00 */
[----:B------:R2:W3:Y:S01]  /*61f0*/  @P1 MUFU.RCP R29, R6 ;  /* 0x00000006001d1308 */ /* 0x0004e20000001000 */
[----:B0-----:R-:W-:-:S04]  /*6200*/  @P1 FMUL.FTZ R4, R4, 0.69314718246459960938 ;  /* 0x3f31721804041820 */ /* 0x001fc80000410000 */
[----:B------:R-:W-:-:S03]  /*6210*/  @P1 FFMA.FTZ R23, R3, R32, R4 ;  /* 0x0000002003171223 */ /* 0x000fc60000010004 */
[----:B------:R2:W0:Y:S01]  /*6220*/  @P2 MUFU.RCP R16, R9 ;  /* 0x0000000900102308 */ /* 0x0004220000001000 */
[----:B------:R-:W-:Y:S02]  /*6230*/  WARPGROUP.DEPBAR.LE gsb0, 0x0 ;  /* 0x00008000000079c5 */ /* 0x000fe40000010000 */
[----:B------:R-:W-:Y:S01]  /*6240*/  WARPGROUP.ARRIVE ;  /* 0x00000000000079c5 */ /* 0x000fe20000000000 */
[----:B-1----:R-:W-:-:S04]  /*6250*/  @P2 FMUL.FTZ R5, R5, 0.69314718246459960938 ;  /* 0x3f31721805052820 */ /* 0x002fc80000410000 */
[----:B------:R-:W-:Y:S01]  /*6260*/  @P2 FFMA.FTZ R0, R2, R24, R5 ;  /* 0x0000001802002223 */ /* 0x000fe20000010005 */
[----:B------:R-:W-:Y:S01]  /*6270*/  HGMMA.64x64x16.F32.BF16 R88, R124, gdesc[UR8].tnspB, R88, gsb0 ;  /* 0x40e000087c587df0 */ /* 0x000fe20008001858 */
[----:B------:R-:W-:Y:S01]  /*6280*/  UMOV UR10, UR6 ;  /* 0x00000006000a7c82 */ /* 0x000fe20008000000 */
[----:B------:R-:W-:Y:S01]  /*6290*/  UMOV UR11, 0x40000040 ;  /* 0x40000040000b7882 */ /* 0x000fe20000000000 */
[----:B------:R-:W-:Y:S01]  /*62a0*/  UIADD3 UR6, UR4, 0x180, URZ ;  /* 0x0000018004067890 */ /* 0x000fe2000fffe03f */
[----:B------:R-:W-:Y:S02]  /*62b0*/  WARPGROUP.DEPBAR.LE gsb0, 0x0 ;  /* 0x00008000000079c5 */ /* 0x000fe40000010000 */
[----:B------:R-:W-:-:S06]  /*62c0*/  WARPGROUP.ARRIVE ;  /* 0x00000000000079c5 */ /* 0x000fcc0000000000 */
        /* <DEDUP_REMOVED lines=15> */
[----:B------:R-:W-:Y:S02]  /*63c0*/  UIADD3 UR6, UR4, 0x300, URZ ;  /* 0x0000030004067890 */ /* 0x000fe4000fffe03f */
        /* <DEDUP_REMOVED lines=15> */
[----:B0-23--:R-:W-:Y:S05]  /*64c0*/  @!P0 BRA `(.L_x_34) ;  /* 0x0000000000048947 */ /* 0x00dfea0003800000 */
[----:B------:R-:W-:Y:S01]  /*64d0*/  BPT.TRAP 0x1 ;  /* 0x000000040000795c */ /* 0x000fe20000300000 */
.L_x_34:
[----:B------:R-:W-:Y:S01]  /*64e0*/  UIADD3 UR4, UR5, 0x16860, URZ ;  /* 0x0001686005047890 */ /* 0x000fe2000fffe03f */
[-C--:B------:R-:W-:Y:S01]  /*64f0*/  FMUL.FTZ R34, R88, R29.reuse ;  /* 0x0000001d58227220 */ /* 0x080fe20000410000 */
[-C--:B------:R-:W-:Y:S01]  /*6500*/  FMUL.FTZ R35, R89, R29.reuse ;  /* 0x0000001d59237220 */ /* 0x080fe20000410000 */
[-C--:B------:R-:W-:Y:S01]  /*6510*/  FMUL.FTZ R2, R92, R29.reuse ;  /* 0x0000001d5c027220 */ /* 0x080fe20000410000 */
[----:B------:R-:W-:Y:S01]  /*6520*/  UPRMT UR4, UR7, 0x654, UR4 ;  /* 0x0000065407047896 */ /* 0x000fe20008000004 */
        /* <DEDUP_REMOVED lines=8> */
[----:B------:R-:W-:Y:S01]  /*65b0*/  SYNCS.ARRIVE.TRANS64.RED.A1T0 RZ, [UR4], RZ ;  /* 0x000000ffffff79a7 */ /* 0x000fe20008100404 */
[-C--:B------:R-:W-:Y:S01]  /*65c0*/  FMUL.FTZ R15, R109, R29.reuse ;  /* 0x0000001d6d0f7220 */ /* 0x080fe20000410000 */
[-C--:B------:R-:W-:Y:S01]  /*65d0*/  FMUL.FTZ R20, R112, R29.reuse ;  /* 0x0000001d70147220 */ /* 0x080fe20000410000 */
[-C--:B------:R-:W-:Y:S01]  /*65e0*/  FMUL.FTZ R21, R113, R29.reuse ;  /* 0x0000001d71157220 */ /* 0x080fe20000410000 */
[-C--:B------:R-:W-:Y:S01]  /*65f0*/  FMUL.FTZ R28, R116, R29.reuse ;  /* 0x0000001d741c7220 */ /* 0x080fe20000410000 */
[----:B------:R-:W-:Y:S01]  /*6600*/  FMUL.FTZ R29, R117, R29 ;  /* 0x0000001d751d7220 */ /* 0x000fe20000410000 */
[----:B------:R-:W-:Y:S01]  /*6610*/  PLOP3.LUT P0, PT, PT, PT, PT, 0x8, 0x0 ;  /* 0x000000000000781c */ /* 0x000fe20003f0e170 */
        /* <DEDUP_REMOVED lines=15> */
[----:B------:R-:W-:-:S07]  /*6710*/  FMUL.FTZ R119, R119, R16 ;  /* 0x0000001077777220 */ /* 0x000fce0000410000 */
.L_x_10:
[----:B------:R-:W-:Y:S05]  /*6720*/  @P0 BRA `(.L_x_35) ;  /* 0x0000000c00c80947 */ /* 0x000fea0003800000 */
[----:B------:R-:W-:Y:S01]  /*6730*/  VIADD R38, R22, 0xffffff80 ;  /* 0xffffff8016267836 */ /* 0x000fe20000000000 */
[----:B------:R-:W0:Y:S01]  /*6740*/  LDC R46, c[0x0][0xbe8] ;  /* 0x0002fa00ff2e7b82 */ /* 0x000e220000000800 */
[----:B------:R-:W1:Y:S01]  /*6750*/  S2R R40, SR_CTAID.X ;  /* 0x0000000000287919 */ /* 0x000e620000002500 */
[----:B------:R-:W-:Y:S02]  /*6760*/  USHF.R.S32.HI UR7, URZ, 0x1f, UR36 ;  /* 0x0000001f3f077899 */ /* 0x000fe40008011424 */
[----:B------:R-:W-:Y:S01]  /*6770*/  IMAD R44, RZ, RZ, -UR36 ;  /* 0x80000024ff2c7e24 */ /* 0x000fe2000f8e02ff */
[----:B------:R-:W-:Y:S01]  /*6780*/  SHF.R.S32.HI R17, RZ, 0x1f, R38 ;  /* 0x0000001fff117819 */ /* 0x000fe20000011426 */
[----:B------:R-:W-:Y:S01]  /*6790*/  ULDC.64 UR8, c[0x0][0xbd0] ;  /* 0x0002f40000087ab9 */ /* 0x000fe20000000a00 */
[----:B------:R-:W-:Y:S01]  /*67a0*/  BSSY B0, `(.L_x_36) ;  /* 0x00000b6000007945 */ /* 0x000fe20003800000 */
[----:B------:R-:W-:Y:S01]  /*67b0*/  UIMAD UR6, UR7, UR8, URZ ;  /* 0x00000008070672a4 */ /* 0x000fe2000f8e023f */
[CC--:B------:R-:W-:Y:S01]  /*67c0*/  LEA.HI R16, R17.reuse, R38.reuse, RZ, 0x7 ;  /* 0x0000002611107211 */ /* 0x0c0fe200078f38ff */
[----:B------:R-:W2:Y:S01]  /*67d0*/  S2UR UR12, SR_CTAID.Z ;  /* 0x00000000000c79c3 */ /* 0x000ea20000002700 */
[----:B------:R-:W-:Y:S01]  /*67e0*/  LEA.HI R36, R17, R38, RZ, 0x2 ;  /* 0x0000002611247211 */ /* 0x000fe200078f10ff */
[----:B------:R-:W-:Y:S01]  /*67f0*/  UIMAD.WIDE.U32 UR4, UR36, UR8, URZ ;  /* 0x00000008240472a5 */ /* 0x000fe2000f8e003f */
[----:B------:R-:W-:Y:S01]  /*6800*/  LOP3.LUT R37, R16, 0xffffff80, RZ, 0xc0, !PT ;  /* 0xffffff8010257812 */ /* 0x000fe200078ec0ff */
[----:B------:R-:W-:Y:S01]  /*6810*/  UIMAD UR6, UR36, UR9, UR6 ;  /* 0x00000009240672a4 */ /* 0x000fe2000f8e0206 */
[----:B------:R-:W-:-:S02]  /*6820*/  SHF.R.S32.HI R39, RZ, 0x7, R16 ;  /* 0x00000007ff277819 */ /* 0x000fc40000011410 */
[----:B------:R-:W-:Y:S01]  /*6830*/  ULDC.64 UR8, c[0x0][0xb38] ;  /* 0x0002ce0000087ab9 */ /* 0x000fe20000000a00 */
[----:B------:R-:W-:Y:S01]  /*6840*/  IMAD.IADD R52, R38, 0x1, -R37 ;  /* 0x0000000126347824 */ /* 0x000fe200078e0a25 */
[----:B------:R-:W-:Y:S01]  /*6850*/  LOP3.LUT R37, R36, 0xfffffffc, RZ, 0xc0, !PT ;  /* 0xfffffffc24257812 */ /* 0x000fe200078ec0ff */
[----:B------:R-:W-:Y:S01]  /*6860*/  IMAD.HI R16, R39, 0x55555556, RZ ;  /* 0x5555555627107827 */ /* 0x000fe200078e02ff */
[----:B------:R-:W3:Y:S01]  /*6870*/  LDC.64 R42, c[0x0][0xbd8] ;  /* 0x0002f600ff2a7b82 */ /* 0x000ee20000000a00 */
[----:B------:R-:W-:Y:S01]  /*6880*/  UIADD3 UR6, UR5, UR6, URZ ;  /* 0x0000000605067290 */ /* 0x000fe2000fffe03f */
[----:B------:R-:W-:Y:S01]  /*6890*/  SHF.R.S32.HI R41, RZ, 0x1f, R52 ;  /* 0x0000001fff297819 */ /* 0x000fe20000011434 */
[----:B------:R-:W-:Y:S01]  /*68a0*/  IMAD.IADD R37, R38, 0x1, -R37 ;  /* 0x0000000126257824 */ /* 0x000fe200078e0a25 */
[----:B0-----:R-:W-:Y:S01]  /*68b0*/  ISETP.NE.AND P0, PT, R46, 0x1, PT ;  /* 0x000000012e00780c */ /* 0x001fe20003f05270 */
[----:B------:R-:W-:Y:S01]  /*68c0*/  UIMAD UR7, UR7, UR8, URZ ;  /* 0x00000008070772a4 */ /* 0x000fe2000f8e023f */
[----:B------:R-:W-:-:S02]  /*68d0*/  LEA.HI R53, R41, R52, RZ, 0x2 ;  /* 0x0000003429357211 */ /* 0x000fc400078f10ff */
[----:B------:R-:W-:Y:S01]  /*68e0*/  LEA.HI R16, R16, R16, RZ, 0x1 ;  /* 0x0000001010107211 */ /* 0x000fe200078f08ff */
[----:B------:R-:W0:Y:S01]  /*68f0*/  S2UR UR11, SR_CTAID.Y ;  /* 0x00000000000b79c3 */ /* 0x000e220000002600 */
[--C-:B------:R-:W-:Y:S02]  /*6900*/  SHF.R.S32.HI R17, RZ, 0x2, R53.reuse ;  /* 0x00000002ff117819 */ /* 0x100fe40000011435 */
[----:B------:R-:W-:Y:S01]  /*6910*/  SHF.R.S32.HI R22, RZ, 0x1f, R53 ;  /* 0x0000001fff167819 */ /* 0x000fe20000011435 */
[----:B--2---:R-:W-:Y:S01]  /*6920*/  USHF.R.S32.HI UR10, URZ, 0x1f, UR12 ;  /* 0x0000001f3f0a7899 */ /* 0x004fe2000801140c */
[----:B------:R-:W-:Y:S02]  /*6930*/  LOP3.LUT R53, R53, 0x7ffffffc, RZ, 0xc0, !PT ;  /* 0x7ffffffc35357812 */ /* 0x000fe400078ec0ff */
[----:B------:R-:W-:Y:S01]  /*6940*/  LEA.HI R22, R22, R17, RZ, 0x3 ;  /* 0x0000001116167211 */ /* 0x000fe200078f18ff */
[----:B------:R-:W0:Y:S03]  /*6950*/  LDC R47, c[0x0][0xc50] ;  /* 0x00031400ff2f7b82 */ /* 0x000e260000000800 */
[----:B------:R-:W-:Y:S01]  /*6960*/  LOP3.LUT R36, R22, 0xfffffff8, RZ, 0xc0, !PT ;  /* 0xfffffff816247812 */ /* 0x000fe200078ec0ff */
[----:B------:R-:W-:Y:S01]  /*6970*/  IMAD R22, R16, -0x3, R39 ;  /* 0xfffffffd10167824 */ /* 0x000fe200078e0227 */
[----:B------:R-:W-:-:S02]  /*6980*/  LEA.HI R16, R41, R52, RZ, 0x5 ;  /* 0x0000003429107211 */ /* 0x000fc400078f28ff */
[----:B------:R-:W-:Y:S01]  /*6990*/  IADD3 R17, R17, -R36, RZ ;  /* 0x8000002411117210 */ /* 0x000fe20007ffe0ff */
[----:B------:R-:W2:Y:S01]  /*69a0*/  @P0 LDC R38, c[0x0][0xbec] ;  /* 0x0002fb00ff260b82 */ /* 0x000ea20000000800 */
[----:B------:R-:W-:Y:S02]  /*69b0*/  LEA.HI R36, R37, R37, RZ, 0x1 ;  /* 0x0000002525247211 */ /* 0x000fe400078f08ff */
[----:B------:R-:W-:Y:S02]  /*69c0*/  SHF.R.S32.HI R16, RZ, 0x5, R16 ;  /* 0x00000005ff107819 */ /* 0x000fe40000011410 */
[----:B------:R-:W-:-:S03]  /*69d0*/  LOP3.LUT R36, R36, 0x1ffffffe, RZ, 0xc0, !PT ;  /* 0x1ffffffe24247812 */ /* 0x000fc600078ec0ff */
[----:B------:R-:W4:Y:S02]  /*69e0*/  LDC.64 R48, c[0x0][0xb40] ;  /* 0x0002d000ff307b82 */ /* 0x000f240000000a00 */
[----:B------:R-:W-:Y:S02]  /*69f0*/  IMAD.IADD R39, R37, 0x1, -R36 ;  /* 0x0000000125277824 */ /* 0x000fe400078e0a24 */
[----:B------:R-:W-:Y:S01]  /*6a00*/  IMAD R37, R16, 0x10, R17 ;  /* 0x0000001010257824 */ /* 0x000fe200078e0211 */
[----:B------:R-:W-:Y:S01]  /*6a10*/  MOV R17, UR5 ;  /* 0x0000000500117c02 */ /* 0x000fe20008000f00 */
[----:B------:R-:W-:Y:S01]  /*6a20*/  IMAD.U32 R16, RZ, RZ, UR4 ;  /* 0x00000004ff107e24 */ /* 0x000fe2000f8e00ff */
[----:B------:R-:W-:Y:S01]  /*6a30*/  UIMAD.WIDE.U32 UR4, UR36, UR8, URZ ;  /* 0x00000008240472a5 */ /* 0x000fe2000f8e003f */
[----:B------:R-:W5:Y:S01]  /*6a40*/  @P0 LDC R50, c[0x0][0xbec] ;  /* 0x0002fb00ff320b82 */ /* 0x000f620000000800 */
[----:B------:R-:W-:Y:S02]  /*6a50*/  IMAD R22, R22, 0x40, R37 ;  /* 0x0000004016167824 */ /* 0x000fe400078e0225 */
[----:B------:R-:W-:Y:S01]  /*6a60*/  IMAD.U32 R17, RZ, RZ, UR6 ;  /* 0x00000006ff117e24 */ /* 0x000fe2000f8e00ff */
[----:B------:R-:W-:Y:S01]  /*6a70*/  UIMAD UR6, UR36, UR9, UR7 ;  /* 0x00000009240672a4 */ /* 0x000fe2000f8e0207 */
[----:B------:R-:W-:-:S02]  /*6a80*/  IMAD R39, R39, 0x8, R22 ;  /* 0x0000000827277824 */ /* 0x000fc400078e0216 */
[----:B---3--:R-:W-:Y:S01]  /*6a90*/  IMAD R36, R42, UR10, RZ ;  /* 0x0000000a2a247c24 */ /* 0x008fe2000f8e02ff */
[----:B------:R-:W3:Y:S01]  /*6aa0*/  @P0 LDC R45, c[0x0][0xbf0] ;  /* 0x0002fc00ff2d0b82 */ /* 0x000ee20000000800 */
[----:B------:R-:W-:Y:S01]  /*6ab0*/  UIADD3 UR6, UR5, UR6, URZ ;  /* 0x0000000605067290 */ /* 0x000fe2000fffe03f */
[----:B-1----:R-:W-:Y:S01]  /*6ac0*/  IMAD R39, R40, 0xc0, R39 ;  /* 0x000000c028277824 */ /* 0x002fe200078e0227 */
[----:B------:R-:W-:Y:S01]  /*6ad0*/  ULDC.64 UR8, c[0x0][0xb28] ;  /* 0x0002ca0000087ab9 */ /* 0x000fe20000000a00 */
[----:B0-----:R-:W-:Y:S02]  /*6ae0*/  IMAD R51, R47, R44, UR11 ;  /* 0x0000000b2f337e24 */ /* 0x001fe4000f8e022c */
[----:B------:R-:W-:Y:S01]  /*6af0*/  IMAD R43, R43, UR12, R36 ;  /* 0x0000000c2b2b7c24 */ /* 0x000fe2000f8e0224 */
[----:B------:R-:W-:Y:S01]  /*6b00*/  MOV R36, UR4 ;  /* 0x0000000400247c02 */ /* 0x000fe20008000f00 */
[----:B------:R-:W0:Y:S01]  /*6b10*/  @P0 LDC R55, c[0x0][0xbf0] ;  /* 0x0002fc00ff370b82 */ /* 0x000e220000000800 */
[----:B------:R-:W-:Y:S01]  /*6b20*/  IMAD.WIDE.U32 R16, R42, UR12, R16 ;  /* 0x0000000c2a107c25 */ /* 0x000fe2000f8e0010 */
[----:B------:R-:W-:-:S02]  /*6b30*/  SHF.R.S32.HI R44, RZ, 0x1f, R51 ;  /* 0x0000001fff2c7819 */ /* 0x000fc40000011433 */
[----:B------:R-:W-:Y:S01]  /*6b40*/  MOV R41, R39 ;  /* 0x0000002700297202 */ /* 0x000fe20000000f00 */
[----:B--2---:R-:W-:-:S04]  /*6b50*/  @P0 IMAD.HI.U32 R38, R39, R38, RZ ;  /* 0x0000002627260227 */ /* 0x004fc800078e00ff */
[----:B------:R-:W-:Y:S01]  /*6b60*/  IMAD.U32 R37, RZ, RZ, UR5 ;  /* 0x00000005ff257e24 */ /* 0x000fe2000f8e00ff */
[----:B------:R-:W-:Y:S01]  /*6b70*/  ULDC.64 UR4, c[0x0][0xbe0] ;  /* 0x0002f80000047ab9 */ /* 0x000fe20000000a00 */
[----:B------:R-:W-:Y:S01]  /*6b80*/  IMAD.U32 R37, RZ, RZ, UR6 ;  /* 0x00000006ff257e24 */ /* 0x000fe2000f8e00ff */
[----:B------:R-:W-:Y:S01]  /*6b90*/  ULDC.64 UR6, c[0x0][0xb48] ;  /* 0x0002d20000067ab9 */ /* 0x000fe20000000a00 */
[----:B------:R-:W-:Y:S02]  /*6ba0*/  IMAD.IADD R17, R17, 0x1, R43 ;  /* 0x0000000111117824 */ /* 0x000fe400078e022b */
[----:B----4-:R-:W-:Y:S01]  /*6bb0*/  IMAD R42, R48, UR10, RZ ;  /* 0x0000000a302a7c24 */ /* 0x010fe2000f8e02ff */
[----:B---3--:R-:W-:Y:S01]  /*6bc0*/  @P0 SHF.R.U32.HI R41, RZ, R45, R38 ;  /* 0x0000002dff290219 */ /* 0x008fe20000011626 */
[----:B-----5:R-:W-:-:S04]  /*6bd0*/  @P0 IMAD.HI.U32 R50, R39, R50, RZ ;  /* 0x0000003227320227 */ /* 0x020fc800078e00ff */
[----:B------:R-:W-:Y:S02]  /*6be0*/  IMAD R45, R49, UR12, R42 ;  /* 0x0000000c312d7c24 */ /* 0x000fe4000f8e022a */
[----:B------:R-:W-:-:S04]  /*6bf0*/  IMAD.WIDE.U32 R36, R48, UR12, R36 ;  /* 0x0000000c30247c25 */ /* 0x000fc8000f8e0024 */
[----:B------:R-:W-:-:S04]  /*6c00*/  IMAD.WIDE.U32 R16, R51, UR4, R16 ;  /* 0x0000000433107c25 */ /* 0x000fc8000f8e0010 */
[----:B------:R-:W-:Y:S01]  /*6c10*/  IMAD.MOV.U32 R43, RZ, RZ, R39 ;  /* 0x000000ffff2b7224 */ /* 0x000fe200078e0027 */
[----:B0-----:R-:W-:Y:S01]  /*6c20*/  @P0 SHF.R.U32.HI R43, RZ, R55, R50 ;  /* 0x00000037ff2b0219 */ /* 0x001fe20000011632 */
[C---:B------:R-:W-:Y:S01]  /*6c30*/  IMAD R38, R44.reuse, UR4, RZ ;  /* 0x000000042c267c24 */ /* 0x040fe2000f8e02ff */
[----:B------:R-:W-:Y:S01]  /*6c40*/  BAR.SYNC.DEFER_BLOCKING 0x1, 0x180 ;  /* 0x0046000000007b1d */ /* 0x000fe20000010000 */
[----:B------:R-:W-:Y:S01]  /*6c50*/  IMAD.IADD R37, R37, 0x1, R45 ;  /* 0x0000000125257824 */ /* 0x000fe200078e022d */
[----:B------:R-:W-:Y:S01]  /*6c60*/  SHF.R.S32.HI R45, RZ, 0x1f, R41 ;  /* 0x0000001fff2d7819 */ /* 0x000fe20000011429 */
[----:B------:R-:W-:Y:S01]  /*6c70*/  IMAD R42, R51, UR5, R38 ;  /* 0x00000005332a7c24 */ /* 0x000fe2000f8e0226 */
[C---:B------:R-:W-:Y:S01]  /*6c80*/  IADD3 R16, P0, R41.reuse, R16, RZ ;  /* 0x0000001029107210 */ /* 0x040fe20007f1e0ff */
[----:B------:R-:W-:Y:S01]  /*6c90*/  IMAD R44, R44, UR6, RZ ;  /* 0x000000062c2c7c24 */ /* 0x000fe2000f8e02ff */
[--C-:B------:R-:W-:Y:S01]  /*6ca0*/  SHF.R.S32.HI R38, RZ, 0x1f, R43.reuse ;  /* 0x0000001fff267819 */ /* 0x100fe2000001142b */
[----:B------:R-:W-:Y:S01]  /*6cb0*/  ULDC.64 UR4, c[0x0][0xb30] ;  /* 0x0002cc0000047ab9 */ /* 0x000fe20000000a00 */
[----:B------:R-:W-:Y:S01]  /*6cc0*/  IADD3 R41, -R41, RZ, RZ ;  /* 0x000000ff29297210 */ /* 0x000fe20007ffe1ff */
[----:B------:R-:W-:Y:S01]  /*6cd0*/  IMAD R47, R51, UR7, R44 ;  /* 0x00000007332f7c24 */ /* 0x000fe2000f8e022c */
[----:B------:R-:W-:Y:S01]  /*6ce0*/  IADD3.X R17, R45, R17, R42, P0, !PT ;  /* 0x000000112d117210 */ /* 0x000fe200007fe42a */
[----:B------:R-:W-:-:S02]  /*6cf0*/  IMAD.MOV R44, RZ, RZ, -R43 ;  /* 0x000000ffff2c7224 */ /* 0x000fc400078e0a2b */
[----:B------:R-:W-:Y:S02]  /*6d00*/  IMAD R38, R38, UR4, RZ ;  /* 0x0000000426267c24 */ /* 0x000fe4000f8e02ff */
[----:B------:R-:W-:Y:S02]  /*6d10*/  IMAD R41, R46, R41, R39 ;  /* 0x000000292e297224 */ /* 0x000fe400078e0227 */
[----:B------:R-:W-:Y:S01]  /*6d20*/  IMAD.WIDE.U32 R36, R51, UR6, R36 ;  /* 0x0000000633247c25 */ /* 0x000fe2000f8e0024 */
[----:B------:R-:W-:-:S03]  /*6d30*/  ULDC.64 UR6, c[0x0][0xbc8] ;  /* 0x0002f20000067ab9 */ /* 0x000fc60000000a00 */
[----:B------:R-:W-:Y:S02]  /*6d40*/  IMAD R39, R46, R44, R39 ;  /* 0x0000002c2e277224 */ /* 0x000fe400078e0227 */
[----:B------:R-:W-:Y:S01]  /*6d50*/  IMAD R45, R43, UR5, R38 ;  /* 0x000000052b2d7c24 */ /* 0x000fe2000f8e0226 */
[----:B------:R-:W-:Y:S01]  /*6d60*/  SHF.R.S32.HI R38, RZ, 0x1f, R41 ;  /* 0x0000001fff267819 */ /* 0x000fe20000011429 */
[----:B------:R-:W-:Y:S01]  /*6d70*/  IMAD.IADD R37, R37, 0x1, R47 ;  /* 0x0000000125257824 */ /* 0x000fe200078e022f */
[----:B------:R-:W-:Y:S01]  /*6d80*/  SHF.R.S32.HI R42, RZ, 0x1f, R39 ;  /* 0x0000001fff2a7819 */ /* 0x000fe20000011427 */
[----:B------:R-:W0:Y:S01]  /*6d90*/  S2UR UR5, SR_CgaCtaId ;  /* 0x00000000000579c3 */ /* 0x000e220000008800 */
[----:B------:R-:W-:-:S04]  /*6da0*/  IMAD.WIDE.U32 R16, R41, UR6, R16 ;  /* 0x0000000629107c25 */ /* 0x000fc8000f8e0010 */
[----:B------:R-:W-:Y:S01]  /*6db0*/  IMAD.WIDE.U32 R36, R43, UR4, R36 ;  /* 0x000000042b247c25 */ /* 0x000fe2000f8e0024 */
[----:B------:R-:W-:-:S03]  /*6dc0*/  UMOV UR4, 0x400 ;  /* 0x0000040000047882 */ /* 0x000fc60000000000 */
[----:B------:R-:W-:Y:S02]  /*6dd0*/  IMAD R38, R38, UR6, RZ ;  /* 0x0000000626267c24 */ /* 0x000fe4000f8e02ff */
[----:B------:R-:W-:Y:S02]  /*6de0*/  IMAD.IADD R37, R37, 0x1, R45 ;  /* 0x0000000125257824 */ /* 0x000fe400078e022d */
[----:B------:R-:W-:Y:S02]  /*6df0*/  IMAD R42, R42, UR8, RZ ;  /* 0x000000082a2a7c24 */ /* 0x000fe4000f8e02ff */
[----:B------:R-:W-:Y:S01]  /*6e00*/  IMAD R43, R41, UR7, R38 ;  /* 0x00000007292b7c24 */ /* 0x000fe2000f8e0226 */
[----:B------:R-:W-:Y:S01]  /*6e10*/  ULDC.64 UR6, c[0x0][0xba8] ;  /* 0x0002ea0000067ab9 */ /* 0x000fe20000000a00 */
[C---:B------:R-:W-:Y:S01]  /*6e20*/  IMAD R41, R39.reuse, UR9, R42 ;  /* 0x0000000927297c24 */ /* 0x040fe2000f8e022a */
[----:B------:R-:W-:Y:S01]  /*6e30*/  LEA R38, P0, R16, UR6, 0x2 ;  /* 0x0000000610267c11 */ /* 0x000fe2000f8010ff */
[----:B------:R-:W-:Y:S01]  /*6e40*/  IMAD.WIDE.U32 R36, R39, UR8, R36 ;  /* 0x0000000827247c25 */ /* 0x000fe2000f8e0024 */
[----:B------:R-:W-:Y:S01]  /*6e50*/  IADD3 R39, R17, R43, RZ ;  /* 0x0000002b11277210 */ /* 0x000fe20007ffe0ff */
[----:B------:R-:W-:Y:S01]  /*6e60*/  ULDC.64 UR8, c[0x0][0xb00] ;  /* 0x0002c00000087ab9 */ /* 0x000fe20000000a00 */
[----:B------:R-:W-:Y:S01]  /*6e70*/  ULDC UR6, c[0x0][0xa88] ;  /* 0x0002a20000067ab9 */ /* 0x000fe20000000800 */
[----:B------:R-:W-:Y:S01]  /*6e80*/  IMAD.IADD R17, R37, 0x1, R41 ;  /* 0x0000000125117824 */ /* 0x000fe200078e0229 */
[----:B------:R-:W-:Y:S01]  /*6e90*/  LEA R48, P1, R36, UR8, 0x2 ;  /* 0x0000000824307c11 */ /* 0x000fe2000f8210ff */
[----:B------:R-:W-:Y:S01]  /*6ea0*/  IMAD R22, R40, 0xc0, R22 ;  /* 0x000000c028167824 */ /* 0x000fe200078e0216 */
[----:B------:R-:W-:Y:S01]  /*6eb0*/  LEA.HI.X R39, R16, UR7, R39, 0x2, P0 ;  /* 0x0000000710277c11 */ /* 0x000fe200080f1427 */
[----:B0-----:R-:W-:Y:S01]  /*6ec0*/  ULEA UR4, UR5, UR4, 0x18 ;  /* 0x0000000405047291 */ /* 0x001fe2000f8ec03f */
[----:B------:R-:W-:Y:S01]  /*6ed0*/  LEA.HI.X R50, R36, UR9, R17, 0x2, P1 ;  /* 0x0000000924327c11 */ /* 0x000fe200088f1411 */
[----:B------:R-:W-:Y:S01]  /*6ee0*/  SHFL.IDX PT, R16, R38, RZ, 0x1c1f ;  /* 0x001c1fff26107589 */ /* 0x000fe200000e0000 */
[----:B------:R-:W-:Y:S01]  /*6ef0*/  IMAD R45, R46, UR6, RZ ;  /* 0x000000062e2d7c24 */ /* 0x000fe2000f8e02ff */
[----:B------:R-:W-:Y:S01]  /*6f00*/  LOP3.LUT P0, RZ, R52, 0x3, RZ, 0xc0, !PT ;  /* 0x0000000334ff7812 */ /* 0x000fe2000780c0ff */
[C---:B------:R-:W-:Y:S01]  /*6f10*/  VIADD R44, R22.reuse, 0x8 ;  /* 0x00000008162c7836 */ /* 0x040fe20000000000 */
[----:B------:R-:W0:Y:S01]  /*6f20*/  SHFL.IDX PT, R17, R39, RZ, 0x1c1f ;  /* 0x001c1fff27117589 */ /* 0x000e2200000e0000 */
[----:B------:R-:W-:Y:S01]  /*6f30*/  UIADD3 UR4, UR4, 0x16820, URZ ;  /* 0x0001682004047890 */ /* 0x000fe2000fffe03f */
[-C--:B------:R-:W-:Y:S01]  /*6f40*/  ISETP.GE.OR P1, PT, R22, R45.reuse, P0 ;  /* 0x0000002d1600720c */ /* 0x080fe20000726670 */
[----:B------:R-:W-:Y:S01]  /*6f50*/  IMAD.IADD R47, R52, 0x1, -R53 ;  /* 0x00000001342f7824 */ /* 0x000fe200078e0a35 */
[----:B------:R-:W-:Y:S01]  /*6f60*/  SHFL.IDX PT, R36, R38, 0x1, 0x1c1f ;  /* 0x003c1f0026247f89 */ /* 0x000fe200000e0000 */
[-C--:B------:R-:W-:Y:S01]  /*6f70*/  ISETP.GE.OR P0, PT, R44, R45.reuse, P0 ;  /* 0x0000002d2c00720c */ /* 0x080fe20000706670 */
[----:B------:R-:W-:Y:S01]  /*6f80*/  UPRMT UR4, URZ, 0x654, UR4 ;  /* 0x000006543f047896 */ /* 0x000fe20008000004 */
[----:B------:R-:W-:Y:S01]  /*6f90*/  ISETP.GE.AND P2, PT, R22, R45, PT ;  /* 0x0000002d1600720c */ /* 0x000fe20003f46270 */
[----:B------:R-:W1:Y:S01]  /*6fa0*/  SHFL.IDX PT, R37, R39, 0x1, 0x1c1f ;  /* 0x003c1f0027257f89 */ /* 0x000e6200000e0000 */
[----:B------:R-:W-:-:S03]  /*6fb0*/  SHF.L.U32 R47, R47, 0x1, RZ ;  /* 0x000000012f2f7819 */ /* 0x000fc600000006ff */
[----:B------:R2:W3:Y:S03]  /*6fc0*/  SHFL.IDX PT, R42, R48, RZ, 0x1c1f ;  /* 0x001c1fff302a7589 */ /* 0x0004e600000e0000 */
[----:B------:R-:W-:Y:S01]  /*6fd0*/  SYNCS.ARRIVE.TRANS64.RED.A1T0 RZ, [UR4], RZ ;  /* 0x000000ffffff79a7 */ /* 0x000fe20008100404 */
[----:B------:R2:W4:Y:S04]  /*6fe0*/  SHFL.IDX PT, R43, R50, RZ, 0x1c1f ;  /* 0x001c1fff322b7589 */ /* 0x00052800000e0000 */
[----:B0-----:R2:W-:Y:S04]  /*6ff0*/  @!P1 ST.E desc[UR38][R16.64], R23 ;  /* 0x0000001710009985 */ /* 0x0015e8000c101926 */
[----:B-1----:R2:W-:Y:S01]  /*7000*/  @!P0 ST.E desc[UR38][R36.64], R0 ;  /* 0x0000000024008985 */ /* 0x0025e2000c101926 */
[----:B------:R-:W-:Y:S05]  /*7010*/  @P2 BRA `(.L_x_37) ;  /* 0x0000000000b82947 */ /* 0x000fea0003800000 */
[----:B------:R-:W-:Y:S01]  /*7020*/  ULDC UR4, c[0x0][0xac8] ;  /* 0x0002b20000047ab9 */ /* 0x000fe20000000800 */
[C---:B--2---:R-:W-:Y:S01]  /*7030*/  VIADD R0, R47.reuse, 0x8 ;  /* 0x000000082f007836 */ /* 0x044fe20000000000 */
[C---:B------:R-:W-:Y:S01]  /*7040*/  ISETP.GE.AND P0, PT, R47.reuse, UR4, PT ;  /* 0x000000042f007c0c */ /* 0x040fe2000bf06270 */
[C---:B------:R-:W-:Y:S01]  /*7050*/  VIADD R22, R47.reuse, 0x10 ;  /* 0x000000102f167836 */ /* 0x040fe20000000000 */
[C---:B------:R-:W-:Y:S01]  /*7060*/  IADD3 R36, R47.reuse, 0x20, RZ ;  /* 0x000000202f247810 */ /* 0x040fe20007ffe0ff */
[C---:B------:R-:W-:Y:S02]  /*7070*/  VIADD R23, R47.reuse, 0x18 ;  /* 0x000000182f177836 */ /* 0x040fe40000000000 */
[C---:B------:R-:W-:Y:S01]  /*7080*/  VIADD R37, R47.reuse, 0x28 ;  /* 0x000000282f257836 */ /* 0x040fe20000000000 */
[----:B------:R-:W-:Y:S01]  /*7090*/  ISETP.GE.AND P1, PT, R22, UR4, PT ;  /* 0x0000000416007c0c */ /* 0x000fe2000bf26270 */
[----:B------:R-:W-:Y:S01]  /*70a0*/  VIADD R38, R47, 0x30 ;  /* 0x000000302f267836 */ /* 0x000fe20000000000 */
[----:B------:R-:W-:Y:S01]  /*70b0*/  ISETP.GE.AND P2, PT, R23, UR4, PT ;  /* 0x0000000417007c0c */ /* 0x000fe2000bf46270 */
[----:B------:R-:W-:Y:S01]  /*70c0*/  VIADD R39, R47, 0x38 ;  /* 0x000000382f277836 */ /* 0x000fe20000000000 */
[----:B------:R-:W-:-:S02]  /*70d0*/  ISETP.GE.AND P3, PT, R36, UR4, PT ;  /* 0x0000000424007c0c */ /* 0x000fc4000bf66270 */
[----:B------:R-:W-:Y:S01]  /*70e0*/  ISETP.GE.AND P4, PT, R37, UR4, PT ;  /* 0x0000000425007c0c */ /* 0x000fe2000bf86270 */
[----:B---34-:R-:W-:Y:S01]  /*70f0*/  @!P0 IMAD.WIDE R16, R47, 0x4, R42 ;  /* 0x000000042f108825 */ /* 0x018fe200078e022a */
[----:B------:R-:W-:Y:S02]  /*7100*/  ISETP.GE.AND P5, PT, R38, UR4, PT ;  /* 0x0000000426007c0c */ /* 0x000fe4000bfa6270 */
[----:B------:R-:W-:Y:S02]  /*7110*/  ISETP.GE.AND P6, PT, R39, UR4, PT ;  /* 0x0000000427007c0c */ /* 0x000fe4000bfc6270 */
[----:B------:R0:W-:Y:S01]  /*7120*/  @!P0 ST.E.64 desc[UR38][R16.64], R34 ;  /* 0x0000002210008985 */ /* 0x0001e2000c101b26 */
[----:B------:R-:W-:Y:S02]  /*7130*/  ISETP.GE.AND P0, PT, R0, UR4, PT ;  /* 0x0000000400007c0c */ /* 0x000fe4000bf06270 */
[----:B------:R-:W-:Y:S02]  /*7140*/  @!P1 LEA.HI R22, R22, R22, RZ, 0x1 ;  /* 0x0000001616169211 */ /* 0x000fe400078f08ff */
[----:B------:R-:W-:-:S04]  /*7150*/  @!P3 LEA.HI R36, R36, R36, RZ, 0x1 ;  /* 0x000000242424b211 */ /* 0x000fc800078f08ff */
[----:B------:R-:W-:Y:S02]  /*7160*/  @!P5 LEA.HI R38, R38, R38, RZ, 0x1 ;  /* 0x000000262626d211 */ /* 0x000fe400078f08ff */
[----:B------:R-:W-:Y:S02]  /*7170*/  @!P6 LEA.HI R40, R39, R39, RZ, 0x1 ;  /* 0x000000272728e211 */ /* 0x000fe400078f08ff */
[----:B------:R-:W-:Y:S02]  /*7180*/  @!P5 LOP3.LUT R41, R38, 0xfffffffe, RZ, 0xc0, !PT ;  /* 0xfffffffe2629d812 */ /* 0x000fe400078ec0ff */
[----:B------:R-:W-:Y:S02]  /*7190*/  @!P0 LEA.HI R0, R0, R0, RZ, 0x1 ;  /* 0x0000000000008211 */ /* 0x000fe400078f08ff */
[----:B0-----:R-:W-:Y:S02]  /*71a0*/  @!P2 LEA.HI R16, R23, R23, RZ, 0x1 ;  /* 0x000000171710a211 */ /* 0x001fe400078f08ff */
[----:B------:R-:W-:-:S02]  /*71b0*/  @!P4 LEA.HI R34, R37, R37, RZ, 0x1 ;  /* 0x000000252522c211 */ /* 0x000fc400078f08ff */
[----:B------:R-:W-:Y:S02]  /*71c0*/  @!P0 LOP3.LUT R17, R0, 0xfffffffe, RZ, 0xc0, !PT ;  /* 0xfffffffe00118812 */ /* 0x000fe400078ec0ff */
[----:B------:R-:W-:Y:S02]  /*71d0*/  @!P1 LOP3.LUT R23, R22, 0xfffffffe, RZ, 0xc0, !PT ;  /* 0xfffffffe16179812 */ /* 0x000fe400078ec0ff */
[----:B------:R-:W-:Y:S01]  /*71e0*/  @!P2 LOP3.LUT R35, R16, 0xfffffffe, RZ, 0xc0, !PT ;  /* 0xfffffffe1023a812 */ /* 0x000fe200078ec0ff */
[--C-:B------:R-:W-:Y:S01]  /*71f0*/  @!P0 IMAD.WIDE R16, R17, 0x4, R42.reuse ;  /* 0x0000000411108825 */ /* 0x100fe200078e022a */
[----:B------:R-:W-:Y:S02]  /*7200*/  @!P3 LOP3.LUT R37, R36, 0xfffffffe, RZ, 0xc0, !PT ;  /* 0xfffffffe2425b812 */ /* 0x000fe400078ec0ff */
[----:B------:R-:W-:Y:S01]  /*7210*/  @!P4 LOP3.LUT R39, R34, 0xfffffffe, RZ, 0xc0, !PT ;  /* 0xfffffffe2227c812 */ /* 0x000fe200078ec0ff */
[--C-:B------:R-:W-:Y:S01]  /*7220*/  @!P1 IMAD.WIDE R22, R23, 0x4, R42.reuse ;  /* 0x0000000417169825 */ /* 0x100fe200078e022a */
[----:B------:R-:W-:Y:S01]  /*7230*/  @!P6 LOP3.LUT R49, R40, 0xfffffffe, RZ, 0xc0, !PT ;  /* 0xfffffffe2831e812 */ /* 0x000fe200078ec0ff */
[----:B------:R0:W-:Y:S02]  /*7240*/  @!P0 ST.E.64 desc[UR38][R16.64], R2 ;  /* 0x0000000210008985 */ /* 0x0001e4000c101b26 */
[----:B------:R-:W-:-:S02]  /*7250*/  @!P2 IMAD.WIDE R34, R35, 0x4, R42 ;  /* 0x000000042322a825 */ /* 0x000fc400078e022a */
[----:B------:R0:W-:Y:S02]  /*7260*/  @!P1 ST.E.64 desc[UR38][R22.64], R4 ;  /* 0x0000000416009985 */ /* 0x0001e4000c101b26 */
[--C-:B------:R-:W-:Y:S02]  /*7270*/  @!P3 IMAD.WIDE R36, R37, 0x4, R42.reuse ;  /* 0x000000042524b825 */ /* 0x100fe400078e022a */
[----:B------:R0:W-:Y:S02]  /*7280*/  @!P2 ST.E.64 desc[UR38][R34.64], R6 ;  /* 0x000000062200a985 */ /* 0x0001e4000c101b26 */
[--C-:B------:R-:W-:Y:S02]  /*7290*/  @!P4 IMAD.WIDE R38, R39, 0x4, R42.reuse ;  /* 0x000000042726c825 */ /* 0x100fe400078e022a */
[----:B------:R0:W-:Y:S02]  /*72a0*/  @!P3 ST.E.64 desc[UR38][R36.64], R10 ;  /* 0x0000000a2400b985 */ /* 0x0001e4000c101b26 */
[----:B------:R-:W-:-:S02]  /*72b0*/  @!P5 IMAD.WIDE R40, R41, 0x4, R42 ;  /* 0x000000042928d825 */ /* 0x000fc400078e022a */
[----:B------:R0:W-:Y:S02]  /*72c0*/  @!P4 ST.E.64 desc[UR38][R38.64], R14 ;  /* 0x0000000e2600c985 */ /* 0x0001e4000c101b26 */
[----:B------:R-:W-:Y:S02]  /*72d0*/  @!P6 IMAD.WIDE R42, R49, 0x4, R42 ;  /* 0x00000004312ae825 */ /* 0x000fe400078e022a */
[----:B------:R0:W-:Y:S04]  /*72e0*/  @!P5 ST.E.64 desc[UR38][R40.64], R20 ;  /* 0x000000142800d985 */ /* 0x0001e8000c101b26 */
[----:B------:R0:W-:Y:S02]  /*72f0*/  @!P6 ST.E.64 desc[UR38][R42.64], R28 ;  /* 0x0000001c2a00e985 */ /* 0x0001e4000c101b26 */
.L_x_37:
[----:B------:R-:W-:Y:S05]  /*7300*/  BSYNC B0 ;  /* 0x0000000000007941 */ /* 0x000fea0003800000 */
.L_x_36:
[----:B------:R-:W-:Y:S01]  /*7310*/  ISETP.GE.AND P0, PT, R44, R45, PT ;  /* 0x0000002d2c00720c */ /* 0x000fe20003f06270 */
[----:B0-2---:R1:W2:Y:S04]  /*7320*/  SHFL.IDX PT, R17, R50, 0x1, 0x1c1f ;  /* 0x003c1f0032117f89 */ /* 0x0052a800000e0000 */
[----:B------:R1:W0:Y:S08]  /*7330*/  SHFL.IDX PT, R16, R48, 0x1, 0x1c1f ;  /* 0x003c1f0030107f89 */ /* 0x00023000000e0000 */
[----:B-1----:R-:W-:Y:S05]  /*7340*/  @P0 BRA `(.L_x_8) ;  /* 0x0000004000940947 */ /* 0x002fea0003800000 */
[C---:B------:R-:W-:Y:S01]  /*7350*/  IADD3 R0, R47.reuse, 0x8, RZ ;  /* 0x000000082f007810 */ /* 0x040fe20007ffe0ff */
[----:B------:R-:W-:Y:S01]  /*7360*/  ULDC UR4, c[0x0][0xac8] ;  /* 0x0002b20000047ab9 */ /* 0x000fe20000000800 */
[C---:B------:R-:W-:Y:S01]  /*7370*/  VIADD R6, R47.reuse, 0x10 ;  /* 0x000000102f067836 */ /* 0x040fe20000000000 */
[C---:B------:R-:W-:Y:S01]  /*7380*/  IADD3 R11, R47.reuse, 0x28, RZ ;  /* 0x000000282f0b7810 */ /* 0x040fe20007ffe0ff */
[C---:B------:R-:W-:Y:S01]  /*7390*/  VIADD R7, R47.reuse, 0x18 ;  /* 0x000000182f077836 */ /* 0x040fe20000000000 */
[----:B------:R-:W-:Y:S01]  /*73a0*/  ISETP.GE.AND P1, PT, R0, UR4, PT ;  /* 0x0000000400007c0c */ /* 0x000fe2000bf26270 */
[C---:B------:R-:W-:Y:S01]  /*73b0*/  VIADD R10, R47.reuse, 0x20 ;  /* 0x000000202f0a7836 */ /* 0x040fe20000000000 */
[----:B------:R-:W-:Y:S01]  /*73c0*/  ISETP.GE.AND P2, PT, R6, UR4, PT ;  /* 0x0000000406007c0c */ /* 0x000fe2000bf46270 */
[----:B------:R-:W-:Y:S01]  /*73d0*/  VIADD R15, R47, 0x30 ;  /* 0x000000302f0f7836 */ /* 0x000fe20000000000 */
[----:B------:R-:W-:Y:S02]  /*73e0*/  ISETP.GE.AND P3, PT, R7, UR4, PT ;  /* 0x0000000407007c0c */ /* 0x000fe4000bf66270 */
[----:B------:R-:W-:-:S02]  /*73f0*/  ISETP.GE.AND P4, PT, R10, UR4, PT ;  /* 0x000000040a007c0c */ /* 0x000fc4000bf86270 */
[----:B------:R-:W-:Y:S02]  /*7400*/  ISETP.GE.AND P0, PT, R47, UR4, PT ;  /* 0x000000042f007c0c */ /* 0x000fe4000bf06270 */
[----:B------:R-:W-:Y:S02]  /*7410*/  ISETP.GE.AND P5, PT, R11, UR4, PT ;  /* 0x000000040b007c0c */ /* 0x000fe4000bfa6270 */
[----:B------:R-:W-:Y:S02]  /*7420*/  ISETP.GE.AND P6, PT, R15, UR4, PT ;  /* 0x000000040f007c0c */ /* 0x000fe4000bfc6270 */
[----:B------:R-:W-:Y:S02]  /*7430*/  @!P1 LEA.HI R0, R0, R0, RZ, 0x1 ;  /* 0x0000000000009211 */ /* 0x000fe400078f08ff */
[----:B------:R-:W-:Y:S02]  /*7440*/  @!P2 LEA.HI R6, R6, R6, RZ, 0x1 ;  /* 0x000000060606a211 */ /* 0x000fe400078f08ff */
[----:B------:R-:W-:-:S02]  /*7450*/  @!P1 LOP3.LUT R5, R0, 0xfffffffe, RZ, 0xc0, !PT ;  /* 0xfffffffe00059812 */ /* 0x000fc400078ec0ff */
[----:B------:R-:W-:Y:S01]  /*7460*/  @!P3 LEA.HI R0, R7, R7, RZ, 0x1 ;  /* 0x000000070700b211 */ /* 0x000fe200078f08ff */
[--C-:B0-2---:R-:W-:Y:S01]  /*7470*/  @!P0 IMAD.WIDE R2, R47, 0x4, R16.reuse ;  /* 0x000000042f028825 */ /* 0x105fe200078e0210 */
[----:B------:R-:W-:Y:S02]  /*7480*/  @!P4 LEA.HI R10, R10, R10, RZ, 0x1 ;  /* 0x0000000a0a0ac211 */ /* 0x000fe400078f08ff */
[----:B------:R-:W-:Y:S01]  /*7490*/  @!P5 LEA.HI R14, R11, R11, RZ, 0x1 ;  /* 0x0000000b0b0ed211 */ /* 0x000fe200078f08ff */
[----:B------:R-:W-:Y:S01]  /*74a0*/  @!P1 IMAD.WIDE R4, R5, 0x4, R16 ;  /* 0x0000000405049825 */ /* 0x000fe200078e0210 */
[----:B------:R-:W-:Y:S01]  /*74b0*/  @!P6 LEA.HI R20, R15, R15, RZ, 0x1 ;  /* 0x0000000f0f14e211 */ /* 0x000fe200078f08ff */
[----:B------:R0:W-:Y:S01]  /*74c0*/  @!P0 ST.E.64 desc[UR38][R2.64], R26 ;  /* 0x0000001a02008985 */ /* 0x0001e2000c101b26 */
[----:B------:R-:W-:Y:S01]  /*74d0*/  @!P2 LOP3.LUT R7, R6, 0xfffffffe, RZ, 0xc0, !PT ;  /* 0xfffffffe0607a812 */ /* 0x000fe200078ec0ff */
[----:B------:R-:W-:Y:S01]  /*74e0*/  VIADD R47, R47, 0x38 ;  /* 0x000000382f2f7836 */ /* 0x000fe20000000000 */
[----:B------:R-:W-:Y:S01]  /*74f0*/  @!P3 LOP3.LUT R11, R0, 0xfffffffe, RZ, 0xc0, !PT ;  /* 0xfffffffe000bb812 */ /* 0x000fe200078ec0ff */
[----:B------:R1:W-:Y:S01]  /*7500*/  @!P1 ST.E.64 desc[UR38][R4.64], R32 ;  /* 0x0000002004009985 */ /* 0x0003e2000c101b26 */
[----:B------:R-:W-:-:S02]  /*7510*/  @!P4 LOP3.LUT R15, R10, 0xfffffffe, RZ, 0xc0, !PT ;  /* 0xfffffffe0a0fc812 */ /* 0x000fc400078ec0ff */
[----:B------:R-:W-:Y:S02]  /*7520*/  @!P5 LOP3.LUT R21, R14, 0xfffffffe, RZ, 0xc0, !PT ;  /* 0xfffffffe0e15d812 */ /* 0x000fe400078ec0ff */
[----:B------:R-:W-:Y:S02]  /*7530*/  @!P6 LOP3.LUT R23, R20, 0xfffffffe, RZ, 0xc0, !PT ;  /* 0xfffffffe1417e812 */ /* 0x000fe400078ec0ff */
[----:B------:R-:W-:Y:S01]  /*7540*/  ISETP.GE.AND P0, PT, R47, UR4, PT ;  /* 0x000000042f007c0c */ /* 0x000fe2000bf06270 */
[----:B0-----:R-:W-:-:S04]  /*7550*/  @!P2 IMAD.WIDE R2, R7, 0x4, R16 ;  /* 0x000000040702a825 */ /* 0x001fc800078e0210 */
[--C-:B-1----:R-:W-:Y:S01]  /*7560*/  @!P3 IMAD.WIDE R4, R11, 0x4, R16.reuse ;  /* 0x000000040b04b825 */ /* 0x102fe200078e0210 */
[----:B------:R1:W-:Y:S03]  /*7570*/  @!P2 ST.E.64 desc[UR38][R2.64], R8 ;  /* 0x000000080200a985 */ /* 0x0003e6000c101b26 */
[--C-:B------:R-:W-:Y:S01]  /*7580*/  @!P4 IMAD.WIDE R6, R15, 0x4, R16.reuse ;  /* 0x000000040f06c825 */ /* 0x100fe200078e0210 */
[----:B------:R1:W-:Y:S03]  /*7590*/  @!P3 ST.E.64 desc[UR38][R4.64], R12 ;  /* 0x0000000c0400b985 */ /* 0x0003e6000c101b26 */
[--C-:B------:R-:W-:Y:S01]  /*75a0*/  @!P5 IMAD.WIDE R10, R21, 0x4, R16.reuse ;  /* 0x00000004150ad825 */ /* 0x100fe200078e0210 */
[----:B------:R1:W-:Y:S03]  /*75b0*/  @!P4 ST.E.64 desc[UR38][R6.64], R18 ;  /* 0x000000120600c985 */ /* 0x0003e6000c101b26 */
[----:B------:R-:W-:Y:S01]  /*75c0*/  @!P6 IMAD.WIDE R14, R23, 0x4, R16 ;  /* 0x00000004170ee825 */ /* 0x000fe200078e0210 */
[----:B------:R1:W-:Y:S04]  /*75d0*/  @!P5 ST.E.64 desc[UR38][R10.64], R24 ;  /* 0x000000180a00d985 */ /* 0x0003e8000c101b26 */
[----:B------:R1:W-:Y:S01]  /*75e0*/  @!P6 ST.E.64 desc[UR38][R14.64], R30 ;  /* 0x0000001e0e00e985 */ /* 0x0003e2000c101b26 */
[----:B------:R-:W-:Y:S05]  /*75f0*/  @P0 BRA `(.L_x_8) ;  /* 0x0000003c00e80947 */ /* 0x000fea0003800000 */
[----:B------:R-:W-:-:S04]  /*7600*/  LEA.HI R47, R47, R47, RZ, 0x1 ;  /* 0x0000002f2f2f7211 */ /* 0x000fc800078f08ff */
[----:B-1----:R-:W-:-:S05]  /*7610*/  LOP3.LUT R3, R47, 0xfffffffe, RZ, 0xc0, !PT ;  /* 0xfffffffe2f037812 */ /* 0x002fca00078ec0ff */
[----:B------:R-:W-:-:S05]  /*7620*/  IMAD.WIDE R2, R3, 0x4, R16 ;  /* 0x0000000403027825 */ /* 0x000fca00078e0210 */
[----:B------:R0:W-:Y:S01]  /*7630*/  ST.E.64 desc[UR38][R2.64], R118 ;  /* 0x0000007602007985 */ /* 0x0001e2000c101b26 */
[----:B------:R-:W-:Y:S05]  /*7640*/  BRA `(.L_x_8) ;  /* 0x0000003c00d47947 */ /* 0x000fea0003800000 */
.L_x_35:
[----:B------:R-:W-:-:S05]  /*7650*/  VIADD R0, R22, 0xffffff80 ;  /* 0xffffff8016007836 */ /* 0x000fca0000000000 */
[----:B------:R-:W-:-:S13]  /*7660*/  ISETP.GT.AND P0, PT, R0, 0xbf, PT ;  /* 0x000000bf0000780c */ /* 0x000fda0003f04270 */
[----:B------:R-:W-:Y:S05]  /*7670*/  @P0 BRA `(.L_x_8) ;  /* 0x0000003c00c80947 */ /* 0x000fea0003800000 */
[----:B------:R-:W0:Y:S01]  /*7680*/  S2R R3, SR_CTAID.X ;  /* 0x0000000000037919 */ /* 0x000e220000002500 */
[----:B------:R-:W1:Y:S01]  /*7690*/  LDC R4, c[0x0][0xbe8] ;  /* 0x0002fa00ff047b82 */ /* 0x000e620000000800 */
[----:B------:R-:W-:Y:S01]  /*76a0*/  ULDC UR4, c[0x0][0xa88] ;  /* 0x0002a20000047ab9 */ /* 0x000fe20000000800 */
[----:B0-----:R-:W-:Y:S02]  /*76b0*/  IMAD R22, R3, 0xc0, R22 ;  /* 0x000000c003167824 */ /* 0x001fe400078e0216 */
[----:B-1----:R-:W-:-:S03]  /*76c0*/  IMAD R3, R4, UR4, RZ ;  /* 0x0000000404037c24 */ /* 0x002fc6000f8e02ff */
[----:B------:R-:W-:-:S04]  /*76d0*/  IADD3 R22, R22, -0x80, RZ ;  /* 0xffffff8016167810 */ /* 0x000fc80007ffe0ff */
[----:B------:R-:W-:-:S13]  /*76e0*/  ISETP.GE.AND P0, PT, R22, R3, PT ;  /* 0x000000031600720c */ /* 0x000fda0003f06270 */
[----:B------:R-:W-:Y:S05]  /*76f0*/  @P0 BRA `(.L_x_8) ;  /* 0x0000003c00a80947 */ /* 0x000fea0003800000 */
[----:B------:R-:W-:Y:S01]  /*7700*/  ISETP.NE.AND P0, PT, R4, 0x1, PT ;  /* 0x000000010400780c */ /* 0x000fe20003f05270 */
[----:B------:R-:W0:Y:S01]  /*7710*/  S2UR UR7, SR_CTAID.Z ;  /* 0x00000000000779c3 */ /* 0x000e220000002700 */
[----:B------:R-:W-:Y:S02]  /*7720*/  USHF.R.S32.HI UR6, URZ, 0x1f, UR36 ;  /* 0x0000001f3f067899 */ /* 0x000fe40008011424 */
[----:B------:R-:W-:Y:S01]  /*7730*/  IMAD R6, RZ, RZ, -UR36 ;  /* 0x80000024ff067e24 */ /* 0x000fe2000f8e02ff */
[----:B------:R-:W-:Y:S01]  /*7740*/  ULDC.64 UR8, c[0x0][0xbd0] ;  /* 0x0002f40000087ab9 */ /* 0x000fe20000000a00 */
[----:B------:R-:W-:Y:S01]  /*7750*/  IMAD.MOV.U32 R5, RZ, RZ, R22 ;  /* 0x000000ffff057224 */ /* 0x000fe200078e0016 */
[----:B------:R-:W-:Y:S02]  /*7760*/  UIMAD UR6, UR6, UR8, URZ ;  /* 0x00000008060672a4 */ /* 0x000fe4000f8e023f */
[----:B------:R-:W-:Y:S01]  /*7770*/  UIMAD.WIDE.U32 UR4, UR36, UR8, URZ ;  /* 0x00000008240472a5 */ /* 0x000fe2000f8e003f */
[----:B------:R-:W1:Y:S01]  /*7780*/  LDC.64 R12, c[0x0][0xbd8] ;  /* 0x0002f600ff0c7b82 */ /* 0x000e620000000a00 */
[----:B------:R-:W-:-:S04]  /*7790*/  UIMAD UR6, UR36, UR9, UR6 ;  /* 0x00000009240672a4 */ /* 0x000fc8000f8e0206 */
[----:B------:R-:W-:Y:S02]  /*77a0*/  UIADD3 UR6, UR5, UR6, URZ ;  /* 0x0000000605067290 */ /* 0x000fe4000fffe03f */
[----:B------:R-:W-:Y:S01]  /*77b0*/  IMAD.U32 R3, RZ, RZ, UR5 ;  /* 0x00000005ff037e24 */ /* 0x000fe2000f8e00ff */
[----:B------:R-:W2:Y:S01]  /*77c0*/  @P0 LDC R9, c[0x0][0xbec] ;  /* 0x0002fb00ff090b82 */ /* 0x000ea20000000800 */
[----:B------:R-:W-:Y:S01]  /*77d0*/  IMAD.U32 R2, RZ, RZ, UR4 ;  /* 0x00000004ff027e24 */ /* 0x000fe2000f8e00ff */
[----:B------:R-:W-:Y:S01]  /*77e0*/  ULDC.64 UR4, c[0x0][0xbe0] ;  /* 0x0002f80000047ab9 */ /* 0x000fe20000000a00 */
[----:B------:R-:W-:-:S05]  /*77f0*/  MOV R3, UR6 ;  /* 0x0000000600037c02 */ /* 0x000fca0008000f00 */
[----:B------:R-:W3:Y:S01]  /*7800*/  S2UR UR10, SR_CTAID.Y ;  /* 0x00000000000a79c3 */ /* 0x000ee20000002600 */
[----:B0-----:R-:W-:-:S07]  /*7810*/  USHF.R.S32.HI UR8, URZ, 0x1f, UR7 ;  /* 0x0000001f3f087899 */ /* 0x001fce0008011407 */
[----:B------:R-:W3:Y:S01]  /*7820*/  LDC R7, c[0x0][0xc50] ;  /* 0x00031400ff077b82 */ /* 0x000ee20000000800 */
[C---:B-1----:R-:W-:Y:S02]  /*7830*/  IMAD R8, R12.reuse, UR8, RZ ;  /* 0x000000080c087c24 */ /* 0x042fe4000f8e02ff */
[----:B------:R-:W-:-:S04]  /*7840*/  IMAD.WIDE.U32 R2, R12, UR7, R2 ;  /* 0x000000070c027c25 */ /* 0x000fc8000f8e0002 */
[----:B------:R-:W-:Y:S01]  /*7850*/  IMAD R13, R13, UR7, R8 ;  /* 0x000000070d0d7c24 */ /* 0x000fe2000f8e0208 */
[----:B------:R-:W0:Y:S01]  /*7860*/  @P0 LDC R11, c[0x0][0xbf0] ;  /* 0x0002fc00ff0b0b82 */ /* 0x000e220000000800 */
[----:B--2---:R-:W-:-:S04]  /*7870*/  @P0 IMAD.HI.U32 R0, R22, R9, RZ ;  /* 0x0000000916000227 */ /* 0x004fc800078e00ff */
[----:B------:R-:W-:Y:S02]  /*7880*/  IMAD.IADD R3, R13, 0x1, R3 ;  /* 0x000000010d037824 */ /* 0x000fe400078e0203 */
[----:B---3--:R-:W-:-:S04]  /*7890*/  IMAD R9, R7, R6, UR10 ;  /* 0x0000000a07097e24 */ /* 0x008fc8000f8e0206 */
[----:B------:R-:W-:Y:S01]  /*78a0*/  IMAD.WIDE.U32 R2, R9, UR4, R2 ;  /* 0x0000000409027c25 */ /* 0x000fe2000f8e0002 */
[----:B0-----:R-:W-:Y:S02]  /*78b0*/  @P0 SHF.R.U32.HI R5, RZ, R11, R0 ;  /* 0x0000000bff050219 */ /* 0x001fe40000011600 */
[----:B------:R-:W-:Y:S02]  /*78c0*/  SHF.R.S32.HI R0, RZ, 0x1f, R9 ;  /* 0x0000001fff007819 */ /* 0x000fe40000011409 */
[----:B------:R-:W-:Y:S01]  /*78d0*/  IADD3 R2, P0, R5, R2, RZ ;  /* 0x0000000205027210 */ /* 0x000fe20007f1e0ff */
[----:B------:R-:W-:Y:S02]  /*78e0*/  IMAD.MOV R7, RZ, RZ, -R5 ;  /* 0x000000ffff077224 */ /* 0x000fe400078e0a05 */
[----:B------:R-:W-:Y:S02]  /*78f0*/  IMAD R0, R0, UR4, RZ ;  /* 0x0000000400007c24 */ /* 0x000fe4000f8e02ff */
[----:B------:R-:W-:-:S02]  /*7900*/  IMAD R7, R4, R7, R22 ;  /* 0x0000000704077224 */ /* 0x000fc400078e0216 */
[----:B------:R-:W-:Y:S01]  /*7910*/  IMAD R4, R9, UR5, R0 ;  /* 0x0000000509047c24 */ /* 0x000fe2000f8e0200 */
[----:B------:R-:W-:Y:S01]  /*7920*/  SHF.R.S32.HI R9, RZ, 0x1f, R5 ;  /* 0x0000001fff097819 */ /* 0x000fe20000011405 */
[----:B------:R-:W-:Y:S01]  /*7930*/  ULDC.64 UR4, c[0x0][0xbc8] ;  /* 0x0002f20000047ab9 */ /* 0x000fe20000000a00 */
[----:B------:R-:W-:Y:S02]  /*7940*/  SHF.R.S32.HI R0, RZ, 0x1f, R7 ;  /* 0x0000001fff007819 */ /* 0x000fe40000011407 */
[----:B------:R-:W-:-:S03]  /*7950*/  IADD3.X R3, R9, R3, R4, P0, !PT ;  /* 0x0000000309037210 */ /* 0x000fc600007fe404 */
[----:B------:R-:W-:Y:S02]  /*7960*/  IMAD R0, R0, UR4, RZ ;  /* 0x0000000400007c24 */ /* 0x000fe4000f8e02ff */
[----:B------:R-:W-:-:S04]  /*7970*/  IMAD.WIDE.U32 R2, R7, UR4, R2 ;  /* 0x0000000407027c25 */ /* 0x000fc8000f8e0002 */
[----:B------:R-:W-:Y:S01]  /*7980*/  IMAD R5, R7, UR5, R0 ;  /* 0x0000000507057c24 */ /* 0x000fe2000f8e0200 */
[----:B------:R-:W-:Y:S02]  /*7990*/  ULDC.64 UR4, c[0x0][0xba8] ;  /* 0x0002ea0000047ab9 */ /* 0x000fe40000000a00 */
[----:B------:R-:W-:Y:S02]  /*79a0*/  LEA R4, P0, R2, UR4, 0x2 ;  /* 0x0000000402047c11 */ /* 0x000fe4000f8010ff */
[----:B------:R-:W-:-:S04]  /*79b0*/  IADD3 R3, R3, R5, RZ ;  /* 0x0000000503037210 */ /* 0x000fc80007ffe0ff */
[----:B------:R-:W-:Y:S01]  /*79c0*/  LEA.HI.X R5, R2, UR5, R3, 0x2, P0 ;  /* 0x0000000502057c11 */ /* 0x000fe200080f1403 */
[----:B------:R-:W-:-:S05]  /*79d0*/  IMAD.MOV.U32 R3, RZ, RZ, -0x800000 ;  /* 0xff800000ff037424 */ /* 0x000fca00078e00ff */
[----:B------:R0:W-:Y:S01]  /*79e0*/  STG.E desc[UR38][R4.64], R3 ;  /* 0x0000000304007986 */ /* 0x0001e2000c101926 */
[----:B------:R-:W-:Y:S05]  /*79f0*/  BRA `(.L_x_8) ;  /* 0x0000003800e87947 */ /* 0x000fea0003800000 */
.L_x_6:
[----:B------:R-:W-:-:S08]  /*7a00*/  NOP ;  /* 0x0000000000007918 */ /* 0x000fd00000000000 */
[----:B------:R-:W0:-:S00]  /*7a10*/  USETMAXREG.DEALLOC.CTAPOOL 0x20 ;  /* 0x00000020000079c8 */ /* 0x000e0000080e0500 */
[----:B0-----:R-:W-:Y:S01]  /*7a20*/  LOP3.LUT R17, R0, 0x3, RZ, 0xc0, !PT ;  /* 0x0000000300117812 */ /* 0x001fe200078ec0ff */
[----:B------:R-:W0:Y:S05]  /*7a30*/  S2R R24, SR_CTAID.Z ;  /* 0x0000000000187919 */ /* 0x000e2a0000002700 */
[----:B-1----:R-:W1:Y:S01]  /*7a40*/  S2UR UR6, SR_CTAID.Y ;  /* 0x00000000000679c3 */ /* 0x002e620000002600 */
[----:B------:R-:W2:Y:S02]  /*7a50*/  SHFL.IDX PT, R0, R17, RZ, 0x1f ;  /* 0x00001fff11007589 */ /* 0x000ea400000e0000 */
[----:B--2---:R-:W-:-:S13]  /*7a60*/  ISETP.NE.AND P0, PT, R0, RZ, PT ;  /* 0x000000ff0000720c */ /* 0x004fda0003f05270 */
[----:B01----:R-:W-:Y:S05]  /*7a70*/  @!P0 BRA `(.L_x_38) ;  /* 0x0000000000288947 */ /* 0x003fea0003800000 */
[----:B------:R-:W-:Y:S01]  /*7a80*/  ULDC UR7, c[0x0][0xc50] ;  /* 0x0003140000077ab9 */ /* 0x000fe20000000800 */
[----:B------:R-:W-:Y:S01]  /*7a90*/  UMOV UR42, UR6 ;  /* 0x00000006002a7c82 */ /* 0x000fe20008000000 */
[----:B------:R-:W-:-:S06]  /*7aa0*/  UISETP.NE.AND UP0, UPT, UR7, 0x1, UPT ;  /* 0x000000010700788c */ /* 0x000fcc000bf05270 */
[----:B------:R-:W-:-:S13]  /*7ab0*/  PLOP3.LUT P0, PT, PT, PT, UP0, 0x80, 0x0 ;  /* 0x000000000000781c */ /* 0x000fda0003f0f008 */
[----:B------:R-:W-:Y:S05]  /*7ac0*/  @!P0 BRA `(.L_x_39) ;  /* 0x0000000000308947 */ /* 0x000fea0003800000 */
[----:B------:R-:W-:Y:S01]  /*7ad0*/  ULDC UR4, c[0x0][0xc54] ;  /* 0x0003150000047ab9 */ /* 0x000fe20000000800 */
[----:B------:R-:W-:Y:S01]  /*7ae0*/  ULDC UR42, c[0x0][0xc58] ;  /* 0x00031600002a7ab9 */ /* 0x000fe20000000800 */
[----:B------:R-:W-:-:S04]  /*7af0*/  UIMAD.WIDE.U32 UR4, UR6, UR4, URZ ;  /* 0x00000004060472a5 */ /* 0x000fc8000f8e003f */
[----:B------:R-:W-:Y:S01]  /*7b00*/  USHF.R.U32.HI UR42, URZ, UR42, UR5 ;  /* 0x0000002a3f2a7299 */ /* 0x000fe20008011605 */
[----:B------:R-:W-:Y:S11]  /*7b10*/  BRA `(.L_x_39) ;  /* 0x00000000001c7947 */ /* 0x000ff60003800000 */
.L_x_38:
[----:B------:R-:W-:Y:S01]  /*7b20*/  ULDC UR7, c[0x0][0xc50] ;  /* 0x0003140000077ab9 */ /* 0x000fe20000000800 */
[----:B------:R-:W-:Y:S01]  /*7b30*/  UMOV UR42, UR6 ;  /* 0x00000006002a7c82 */ /* 0x000fe20008000000 */
[----:B------:R-:W-:-:S11]  /*7b40*/  UISETP.NE.AND UP0, UPT, UR7, 0x1, UPT ;  /* 0x000000010700788c */ /* 0x000fd6000bf05270 */
[----:B------:R-:W-:Y:S01]  /*7b50*/  @UP0 ULDC UR4, c[0x0][0xc54] ;  /* 0x0003150000040ab9 */ /* 0x000fe20000000800 */
[----:B------:R-:W-:Y:S01]  /*7b60*/  @UP0 ULDC UR8, c[0x0][0xc58] ;  /* 0x0003160000080ab9 */ /* 0x000fe20000000800 */
[----:B------:R-:W-:-:S04]  /*7b70*/  UIMAD.WIDE.U32 UR4, UR6, UR4, URZ ;  /* 0x00000004060472a5 */ /* 0x000fc8000f8e003f */
[----:B------:R-:W-:-:S12]  /*7b80*/  @UP0 USHF.R.U32.HI UR42, URZ, UR8, UR5 ;  /* 0x000000083f2a0299 */ /* 0x000fd80008011605 */
.L_x_39:
[----:B------:R-:W-:Y:S01]  /*7b90*/  ISETP.GE.AND P0, PT, R24, RZ, PT ;  /* 0x000000ff1800720c */ /* 0x000fe20003f06270 */
[----:B------:R-:W-:Y:S01]  /*7ba0*/  UIADD3 UR4, -UR42, URZ, URZ ;  /* 0x0000003f2a047290 */ /* 0x000fe2000fffe13f */
[----:B------:R-:W-:Y:S01]  /*7bb0*/  IMAD.MOV.U32 R0, RZ, RZ, 0x1 ;  /* 0x00000001ff007424 */ /* 0x000fe200078e00ff */
[----:B------:R-:W-:Y:S01]  /*7bc0*/  MOV R10, 0x1 ;  /* 0x00000001000a7802 */ /* 0x000fe20000000f00 */
[----:B------:R-:W-:Y:S01]  /*7bd0*/  IMAD.MOV.U32 R2, RZ, RZ, RZ ;  /* 0x000000ffff027224 */ /* 0x000fe200078e00ff */
[----:B------:R-:W-:-:S08]  /*7be0*/  UIMAD UR4, UR7, UR4, UR6 ;  /* 0x00000004070472a4 */ /* 0x000fd0000f8e0206 */
[----:B------:R-:W-:Y:S05]  /*7bf0*/  @!P0 BRA `(.L_x_40) ;  /* 0x0000003400a88947 */ /* 0x000fea0003800000 */
[----:B------:R-:W0:Y:S01]  /*7c00*/  LDC.64 R2, c[0x0][0xa28] ;  /* 0x00028a00ff027b82 */ /* 0x000e220000000a00 */
[----:B------:R-:W-:Y:S01]  /*7c10*/  ULDC.64 UR6, c[0x0][0x418] ;  /* 0x0001060000067ab9 */ /* 0x000fe20000000a00 */
[----:B------:R-:W-:Y:S01]  /*7c20*/  ULDC UR5, c[0x0][0x424] ;  /* 0x0001090000057ab9 */ /* 0x000fe20000000800 */
[----:B------:R-:W-:Y:S01]  /*7c30*/  ULDC UR43, c[0x0][0x2f0] ;  /* 0x0000bc00002b7ab9 */ /* 0x000fe20000000800 */
[----:B------:R-:W-:Y:S01]  /*7c40*/  IMAD.MOV.U32 R19, RZ, RZ, RZ ;  /* 0x000000ffff137224 */ /* 0x000fe200078e00ff */
[----:B0-----:R-:W-:-:S04]  /*7c50*/  ISETP.NE.U32.AND P0, PT, R2, RZ, PT ;  /* 0x000000ff0200720c */ /* 0x001fc80003f05070 */
[----:B------:R-:W-:Y:S01]  /*7c60*/  ISETP.NE.AND.EX P0, PT, R3, RZ, PT, P0 ;  /* 0x000000ff0300720c */ /* 0x000fe20003f05300 */
[----:B------:R-:W-:-:S12]  /*7c70*/  UISETP.NE.U32.AND UP0, UPT, UR6, URZ, UPT ;  /* 0x0000003f0600728c */ /* 0x000fd8000bf05070 */
[----:B------:R-:W0:Y:S01]  /*7c80*/  @P0 LDC.64 R2, c[0x0][0xa28] ;  /* 0x00028a00ff020b82 */ /* 0x000e220000000a00 */
[----:B------:R-:W-:-:S04]  /*7c90*/  UISETP.NE.AND.EX UP0, UPT, UR7, URZ, UPT, UP0 ;  /* 0x0000003f0700728c */ /* 0x000fc8000bf05300 */
[----:B------:R-:W-:-:S04]  /*7ca0*/  USEL UR5, UR5, 0x1, UP0 ;  /* 0x0000000105057887 */ /* 0x000fc80008000000 */
[----:B------:R-:W-:-:S04]  /*7cb0*/  UIMAD UR43, UR5, UR43, URZ ;  /* 0x0000002b052b72a4 */ /* 0x000fc8000f8e023f */
[----:B------:R-:W-:Y:S02]  /*7cc0*/  UISETP.GE.AND UP0, UPT, UR43, 0x1, UPT ;  /* 0x000000012b00788c */ /* 0x000fe4000bf06270 */
[----:B------:R-:W-:Y:S01]  /*7cd0*/  UIADD3 UR5, UR43, 0x7f, URZ ;  /* 0x0000007f2b057890 */ /* 0x000fe2000fffe03f */
[----:B0-----:R-:W-:-:S05]  /*7ce0*/  @P0 IMAD.WIDE R2, R24, 0x4, R2 ;  /* 0x0000000418020825 */ /* 0x001fca00078e0202 */
[----:B------:R0:W5:Y:S01]  /*7cf0*/  @P0 LDG.E R19, desc[UR38][R2.64] ;  /* 0x0000002602130981 */ /* 0x000162000c1e1900 */
[----:B------:R-:W-:Y:S01]  /*7d00*/  PLOP3.LUT P0, PT, PT, PT, UP0, 0x80, 0x0 ;  /* 0x000000000000781c */ /* 0x000fe20003f0f008 */
[----:B------:R-:W-:Y:S02]  /*7d10*/  USHF.R.S32.HI UR6, URZ, 0x1f, UR5 ;  /* 0x0000001f3f067899 */ /* 0x000fe40008011405 */
[----:B------:R-:W-:Y:S02]  /*7d20*/  ULOP3.LUT UR47, UR4, 0xffff, URZ, 0xc0, !UPT ;  /* 0x0000ffff042f7892 */ /* 0x000fe4000f8ec03f */
[----:B------:R-:W-:Y:S01]  /*7d30*/  ULEA.HI UR6, UR6, UR5, URZ, 0x7 ;  /* 0x0000000506067291 */ /* 0x000fe2000f8f383f */
[----:B------:R-:W-:-:S03]  /*7d40*/  UMOV UR40, URZ ;  /* 0x0000003f00287c82 */ /* 0x000fc60008000000 */
[----:B------:R-:W-:-:S04]  /*7d50*/  USHF.R.S32.HI UR44, URZ, 0x7, UR6 ;  /* 0x000000073f2c7899 */ /* 0x000fc80008011406 */
[----:B0-----:R-:W-:Y:S08]  /*7d60*/  @!P0 BRA `(.L_x_41) ;  /* 0x0000000000848947 */ /* 0x001ff00003800000 */
[----:B------:R-:W-:-:S03]  /*7d70*/  USHF.R.U32.HI UR6, URZ, 0x10, UR4 ;  /* 0x000000103f067899 */ /* 0x000fc60008011604 */
[----:B------:R-:W-:Y:S01]  /*7d80*/  UMOV UR4, URZ ;  /* 0x0000003f00047c82 */ /* 0x000fe20008000000 */
[----:B------:R-:W-:-:S11]  /*7d90*/  UISETP.NE.AND UP0, UPT, UR6, URZ, UPT ;  /* 0x0000003f0600728c */ /* 0x000fd6000bf05270 */
[----:B------:R-:W-:Y:S02]  /*7da0*/  @!UP0 ULDC UR6, c[0x0][0x9f0] ;  /* 0x00027c0000068ab9 */ /* 0x000fe40000000800 */
[----:B------:R-:W-:Y:S01]  /*7db0*/  IABS R2, UR6 ;  /* 0x0000000600027c13 */ /* 0x000fe20008000000 */
[----:B------:R-:W-:Y:S02]  /*7dc0*/  UIADD3 UR7, UR44, -0x1, UR6 ;  /* 0xffffffff2c077890 */ /* 0x000fe4000fffe006 */
[----:B------:R-:W-:Y:S02]  /*7dd0*/  IABS R5, UR6 ;  /* 0x0000000600057c13 */ /* 0x000fe40008000000 */
[----:B------:R-:W-:Y:S02]  /*7de0*/  R2UR UR10, R2 ;  /* 0x00000000020a72ca */ /* 0x000fe400000e0000 */
[----:B------:R-:W-:Y:S01]  /*7df0*/  IABS R4, UR7 ;  /* 0x0000000700047c13 */ /* 0x000fe20008000000 */
[----:B------:R-:W-:-:S03]  /*7e00*/  ULOP3.LUT UR7, UR7, UR6, URZ, 0x3c, !UPT ;  /* 0x0000000607077292 */ /* 0x000fc6000f8e3c3f */
[----:B------:R-:W-:-:S07]  /*7e10*/  R2UR UR9, R4 ;  /* 0x00000000040972ca */ /* 0x000fce00000e0000 */
        /* <DEDUP_REMOVED lines=18> */
[----:B------:R-:W-:Y:S02]  /*7f40*/  UISETP.NE.AND UP1, UPT, UR6, URZ, UPT ;  /* 0x0000003f0600728c */ /* 0x000fe4000bf25270 */
[----:B------:R-:W-:-:S09]  /*7f50*/  @!UP0 UIADD3 UR5, -UR5, URZ, URZ ;  /* 0x0000003f05058290 */ /* 0x000fd2000fffe13f */
[----:B------:R-:W-:-:S07]  /*7f60*/  @!UP1 ULOP3.LUT UR5, URZ, UR6, URZ, 0x33, !UPT ;  /* 0x000000063f059292 */ /* 0x000fce000f8e333f */
[----:B------:R-:W-:-:S05]  /*7f70*/  UMOV UR40, UR5 ;  /* 0x0000000500287c82 */ /* 0x000fca0008000000 */
.L_x_41:
[----:B------:R-:W-:Y:S02]  /*7f80*/  UIMAD UR48, UR47, UR40, URZ ;  /* 0x000000282f3072a4 */ /* 0x000fe4000f8e023f */
[----:B------:R-:W-:Y:S01]  /*7f90*/  MOV R3, UR40 ;  /* 0x0000002800037c02 */ /* 0x000fe20008000f00 */
[----:B------:R-:W-:-:S03]  /*7fa0*/  IMAD.MOV.U32 R10, RZ, RZ, 0x1 ;  /* 0x00000001ff0a7424 */ /* 0x000fc600078e00ff */
[----:B------:R-:W-:-:S05]  /*7fb0*/  IMAD.U32 R2, RZ, RZ, UR48 ;  /* 0x00000030ff027e24 */ /* 0x000fca000f8e00ff */
[----:B------:R-:W-:-:S04]  /*7fc0*/  VIADDMNMX R2, R2, R3, UR44, PT ;  /* 0x0000002c02027e46 */ /* 0x000fc8000b800103 */
[----:B------:R-:W-:Y:S01]  /*7fd0*/  R2UR UR49, R2 ;  /* 0x00000000023172ca */ /* 0x000fe200000e0000 */
[----:B------:R-:W-:-:S12]  /*7fe0*/  IMAD.MOV.U32 R2, RZ, RZ, RZ ;  /* 0x000000ffff027224 */ /* 0x000fd800078e00ff */
[----:B------:R-:W-:-:S06]  /*7ff0*/  UISETP.GT.AND UP0, UPT, UR49, UR48, UPT ;  /* 0x000000303100728c */ /* 0x000fcc000bf04270 */
[----:B------:R-:W-:-:S13]  /*8000*/  PLOP3.LUT P0, PT, PT, PT, UP0, 0x80, 0x0 ;  /* 0x000000000000781c */ /* 0x000fda0003f0f008 */
[----:B------:R-:W-:Y:S05]  /*8010*/  @!P0 BRA `(.L_x_40) ;  /* 0x0000003000a08947 */ /* 0x000fea0003800000 */
[----:B------:R-:W0:Y:S01]  /*8020*/  S2UR UR4, SR_CgaCtaId ;  /* 0x00000000000479c3 */ /* 0x000e220000008800 */
[----:B------:R-:W-:Y:S02]  /*8030*/  UMOV UR45, 0x400 ;  /* 0x00000400002d7882 */ /* 0x000fe40000000000 */
[----:B0-----:R-:W-:-:S04]  /*8040*/  ULEA UR45, UR4, UR45, 0x18 ;  /* 0x0000002d042d7291 */ /* 0x001fc8000f8ec03f */
[----:B------:R-:W-:-:S04]  /*8050*/  UIADD3 UR4, UR45, 0xe400, URZ ;  /* 0x0000e4002d047890 */ /* 0x000fc8000fffe03f */
[----:B------:R-:W-:-:S06]  /*8060*/  ULOP3.LUT UP0, URZ, UR4, 0x3ff, URZ, 0xc0, !UPT ;  /* 0x000003ff043f7892 */ /* 0x000fcc000f80c03f */
[----:B------:R-:W-:-:S13]  /*8070*/  PLOP3.LUT P0, PT, PT, PT, UP0, 0x80, 0x0 ;  /* 0x000000000000781c */ /* 0x000fda0003f0f008 */
[----:B------:R-:W-:Y:S05]  /*8080*/  @!P0 BRA `(.L_x_42) ;  /* 0x0000000000408947 */ /* 0x000fea0003800000 */
[----:B------:R-:W-:Y:S01]  /*8090*/  MOV R2, 0x0 ;  /* 0x0000000000027802 */ /* 0x000fe20000000f00 */
[----:B------:R-:W-:Y:S01]  /*80a0*/  ULDC.64 UR4, c[0x4][0x88] ;  /* 0x0100220000047ab9 */ /* 0x000fe20000000a00 */
[----:B------:R-:W-:Y:S01]  /*80b0*/  ULDC.64 UR6, c[0x4][0x90] ;  /* 0x0100240000067ab9 */ /* 0x000fe20000000a00 */
[----:B------:R-:W-:Y:S01]  /*80c0*/  MOV R4, UR4 ;  /* 0x0000000400047c02 */ /* 0x000fe20008000f00 */
[----:B------:R-:W-:Y:S01]  /*80d0*/  IMAD.U32 R5, RZ, RZ, UR5 ;  /* 0x00000005ff057e24 */ /* 0x000fe2000f8e00ff */
[----:B------:R-:W-:Y:S01]  /*80e0*/  ULDC.64 UR4, c[0x4][0x8] ;  /* 0x0100020000047ab9 */ /* 0x000fe20000000a00 */
[----:B------:R-:W0:Y:S01]  /*80f0*/  LDC.64 R2, c[0x4][R2] ;  /* 0x0100000002027b82 */ /* 0x000e220000000a00 */
[----:B------:R-:W-:Y:S01]  /*8100*/  IMAD.U32 R6, RZ, RZ, UR6 ;  /* 0x00000006ff067e24 */ /* 0x000fe2000f8e00ff */
[----:B------:R-:W-:Y:S01]  /*8110*/  MOV R10, UR4 ;  /* 0x00000004000a7c02 */ /* 0x000fe20008000f00 */
[----:B------:R-:W-:Y:S01]  /*8120*/  IMAD.U32 R7, RZ, RZ, UR7 ;  /* 0x00000007ff077e24 */ /* 0x000fe2000f8e00ff */
[----:B------:R-:W-:Y:S01]  /*8130*/  MOV R13, RZ ;  /* 0x000000ff000d7202 */ /* 0x000fe20000000f00 */
[----:B------:R-:W-:-:S02]  /*8140*/  IMAD.U32 R11, RZ, RZ, UR5 ;  /* 0x00000005ff0b7e24 */ /* 0x000fc4000f8e00ff */
[----:B------:R-:W-:Y:S02]  /*8150*/  IMAD.MOV.U32 R8, RZ, RZ, 0x70 ;  /* 0x00000070ff087424 */ /* 0x000fe400078e00ff */
[----:B------:R-:W-:-:S07]  /*8160*/  IMAD.MOV.U32 R12, RZ, RZ, 0x1 ;  /* 0x00000001ff0c7424 */ /* 0x000fce00078e00ff */
[----:B------:R-:W-:-:S07]  /*8170*/  LEPC R20, `(.L_x_42) ;  /* 0x000000001014794e */ /* 0x000fce0000000000 */
[----:B0----5:R-:W-:Y:S05]  /*8180*/  CALL.ABS.NOINC R2 ;  /* 0x0000000002007343 */ /* 0x021fea0003c00000 */
.L_x_42:
[----:B------:R-:W-:-:S04]  /*8190*/  UIADD3 UR4, UR45, 0x400, URZ ;  /* 0x000004002d047890 */ /* 0x000fc8000fffe03f */
[----:B------:R-:W-:-:S06]  /*81a0*/  ULOP3.LUT UP0, URZ, UR4, 0x3ff, URZ, 0xc0, !UPT ;  /* 0x000003ff043f7892 */ /* 0x000fcc000f80c03f */
[----:B------:R-:W-:-:S13]  /*81b0*/  PLOP3.LUT P0, PT, PT, PT, UP0, 0x80, 0x0 ;  /* 0x000000000000781c */ /* 0x000fda0003f0f008 */
[----:B------:R-:W-:Y:S05]  /*81c0*/  @!P0 BRA `(.L_x_43) ;  /* 0x00000000007c8947 */ /* 0x000fea0003800000 */
[----:B------:R-:W-:Y:S01]  /*81d0*/  MOV R16, 0x0 ;  /* 0x0000000000107802 */ /* 0x000fe20000000f00 */
[----:B------:R-:W-:Y:S01]  /*81e0*/  ULDC.64 UR4, c[0x4][0x88] ;  /* 0x0100220000047ab9 */ /* 0x000fe20000000a00 */
[----:B------:R-:W-:Y:S01]  /*81f0*/  ULDC.64 UR6, c[0x4][0x90] ;  /* 0x0100240000067ab9 */ /* 0x000fe20000000a00 */
[----:B------:R-:W-:Y:S01]  /*8200*/  IMAD.U32 R4, RZ, RZ, UR4 ;  /* 0x00000004ff047e24 */ /* 0x000fe2000f8e00ff */
[----:B------:R0:W1:Y:S01]  /*8210*/  LDC.64 R2, c[0x4][R16] ;  /* 0x0100000010027b82 */ /* 0x0000620000000a00 */
[----:B------:R-:W-:Y:S01]  /*8220*/  IMAD.U32 R5, RZ, RZ, UR5 ;  /* 0x00000005ff057e24 */ /* 0x000fe2000f8e00ff */
[----:B------:R-:W-:Y:S01]  /*8230*/  ULDC.64 UR4, c[0x4][0x10] ;  /* 0x0100040000047ab9 */ /* 0x000fe20000000a00 */
[----:B------:R-:W-:Y:S01]  /*8240*/  IMAD.U32 R6, RZ, RZ, UR6 ;  /* 0x00000006ff067e24 */ /* 0x000fe2000f8e00ff */
[----:B------:R-:W-:Y:S01]  /*8250*/  MOV R7, UR7 ;  /* 0x0000000700077c02 */ /* 0x000fe20008000f00 */
[----:B------:R-:W-:Y:S01]  /*8260*/  IMAD.U32 R10, RZ, RZ, UR4 ;  /* 0x00000004ff0a7e24 */ /* 0x000fe2000f8e00ff */
[----:B------:R-:W-:Y:S01]  /*8270*/  MOV R12, 0x1 ;  /* 0x00000001000c7802 */ /* 0x000fe20000000f00 */
[----:B------:R-:W-:-:S02]  /*8280*/  IMAD.U32 R11, RZ, RZ, UR5 ;  /* 0x00000005ff0b7e24 */ /* 0x000fc4000f8e00ff */
[----:B------:R-:W-:Y:S02]  /*8290*/  IMAD.MOV.U32 R8, RZ, RZ, 0x70 ;  /* 0x00000070ff087424 */ /* 0x000fe400078e00ff */
[----:B0-----:R-:W-:-:S07]  /*82a0*/  IMAD.MOV.U32 R13, RZ, RZ, RZ ;  /* 0x000000ffff0d7224 */ /* 0x001fce00078e00ff */
[----:B------:R-:W-:-:S07]  /*82b0*/  LEPC R20, `(.L_x_44) ;  /* 0x000000001014794e */ /* 0x000fce0000000000 */
[----:B-1---5:R-:W-:Y:S05]  /*82c0*/  CALL.ABS.NOINC R2 ;  /* 0x0000000002007343 */ /* 0x022fea0003c00000 */
.L_x_44:
[----:B------:R0:W1:Y:S01]  /*82d0*/  LDC.64 R2, c[0x4][R16] ;  /* 0x0100000010027b82 */ /* 0x0000620000000a00 */
[----:B------:R-:W-:Y:S01]  /*82e0*/  ULDC.64 UR4, c[0x4][0x88] ;  /* 0x0100220000047ab9 */ /* 0x000fe20000000a00 */
[----:B------:R-:W-:Y:S01]  /*82f0*/  ULDC.64 UR6, c[0x4][0x90] ;  /* 0x0100240000067ab9 */ /* 0x000fe20000000a00 */
[----:B------:R-:W-:Y:S01]  /*8300*/  IMAD.U32 R4, RZ, RZ, UR4 ;  /* 0x00000004ff047e24 */ /* 0x000fe2000f8e00ff */
[----:B------:R-:W-:Y:S01]  /*8310*/  MOV R6, UR6 ;  /* 0x0000000600067c02 */ /* 0x000fe20008000f00 */
[----:B------:R-:W-:Y:S01]  /*8320*/  IMAD.U32 R5, RZ, RZ, UR5 ;  /* 0x00000005ff057e24 */ /* 0x000fe2000f8e00ff */
[----:B------:R-:W-:Y:S01]  /*8330*/  ULDC.64 UR4, c[0x4][0x18] ;  /* 0x0100060000047ab9 */ /* 0x000fe20000000a00 */
[----:B------:R-:W-:Y:S01]  /*8340*/  IMAD.U32 R7, RZ, RZ, UR7 ;  /* 0x00000007ff077e24 */ /* 0x000fe2000f8e00ff */
[----:B------:R-:W-:Y:S01]  /*8350*/  MOV R8, 0x70 ;  /* 0x0000007000087802 */ /* 0x000fe20000000f00 */
[----:B------:R-:W-:Y:S02]  /*8360*/  IMAD.U32 R10, RZ, RZ, UR4 ;  /* 0x00000004ff0a7e24 */ /* 0x000fe4000f8e00ff */
[----:B------:R-:W-:-:S02]  /*8370*/  IMAD.U32 R11, RZ, RZ, UR5 ;  /* 0x00000005ff0b7e24 */ /* 0x000fc4000f8e00ff */
[----:B------:R-:W-:Y:S02]  /*8380*/  IMAD.MOV.U32 R12, RZ, RZ, 0x1 ;  /* 0x00000001ff0c7424 */ /* 0x000fe400078e00ff */
[----:B0-----:R-:W-:-:S07]  /*8390*/  IMAD.MOV.U32 R13, RZ, RZ, RZ ;  /* 0x000000ffff0d7224 */ /* 0x001fce00078e00ff */
[----:B------:R-:W-:-:S07]  /*83a0*/  LEPC R20, `(.L_x_43) ;  /* 0x000000001014794e */ /* 0x000fce0000000000 */
[----:B-1----:R-:W-:Y:S05]  /*83b0*/  CALL.ABS.NOINC R2 ;  /* 0x0000000002007343 */ /* 0x002fea0003c00000 */
.L_x_43:
[----:B------:R-:W0:Y:S01]  /*83c0*/  LDC.64 R2, c[0x0][0x9f8] ;  /* 0x00027e00ff027b82 */ /* 0x000e220000000a00 */
[----:B------:R-:W-:-:S07]  /*83d0*/  IMAD.MOV.U32 R28, RZ, RZ, R24 ;  /* 0x000000ffff1c7224 */ /* 0x000fce00078e0018 */
[----:B------:R-:W1:Y:S01]  /*83e0*/  LDC R16, c[0x0][0x430] ;  /* 0x00010c00ff107b82 */ /* 0x000e620000000800 */
[----:B0-----:R-:W-:-:S04]  /*83f0*/  ISETP.NE.U32.AND P0, PT, R2, RZ, PT ;  /* 0x000000ff0200720c */ /* 0x001fc80003f05070 */
[----:B------:R-:W-:-:S13]  /*8400*/  ISETP.NE.AND.EX P0, PT, R3, RZ, PT, P0 ;  /* 0x000000ff0300720c */ /* 0x000fda0003f05300 */
[----:B------:R-:W0:Y:S02]  /*8410*/  @P0 LDC.64 R2, c[0x0][0x9f8] ;  /* 0x00027e00ff020b82 */ /* 0x000e240000000a00 */
[----:B0-----:R-:W-:-:S05]  /*8420*/  @P0 IMAD.WIDE R2, R24, 0x4, R2 ;  /* 0x0000000418020825 */ /* 0x001fca00078e0202 */
[----:B------:R0:W2:Y:S01]  /*8430*/  @P0 LDG.E R28, desc[UR38][R2.64] ;  /* 0x00000026021c0981 */ /* 0x0000a2000c1e1900 */
[----:B------:R-:W-:Y:S01]  /*8440*/  MOV R0, UR49 ;  /* 0x0000003100007c02 */ /* 0x000fe20008000f00 */
[C---:B------:R-:W-:Y:S01]  /*8450*/  IMAD.SHL.U32 R23, R22.reuse, 0x10, RZ ;  /* 0x0000001016177824 */ /* 0x040fe200078e00ff */
[----:B------:R-:W-:Y:S02]  /*8460*/  LOP3.LUT R20, R22, 0x7f, RZ, 0xc0, !PT ;  /* 0x0000007f16147812 */ /* 0x000fe400078ec0ff */
[----:B-1----:R-:W-:Y:S01]  /*8470*/  ISETP.NE.AND P1, PT, R16, 0x1, PT ;  /* 0x000000011000780c */ /* 0x002fe20003f25270 */
[----:B------:R-:W-:Y:S01]  /*8480*/  VIADD R0, R0, 0xffffffff ;  /* 0xffffffff00007836 */ /* 0x000fe20000000000 */
[----:B------:R-:W-:Y:S02]  /*8490*/  SHF.R.U32.HI R4, RZ, 0x3, R20 ;  /* 0x00000003ff047819 */ /* 0x000fe40000011614 */
[----:B------:R-:W-:Y:S02]  /*84a0*/  LOP3.LUT R23, R23, 0x70, RZ, 0xc0, !PT ;  /* 0x0000007017177812 */ /* 0x000fe400078ec0ff */
[----:B------:R-:W-:Y:S01]  /*84b0*/  LOP3.LUT R29, R29, 0xfffffffb, RZ, 0xc0, !PT ;  /* 0xfffffffb1d1d7812 */ /* 0x000fe200078ec0ff */
[----:B------:R-:W-:-:S05]  /*84c0*/  IMAD R4, R0, 0x80, R4 ;  /* 0x0000008000047824 */ /* 0x000fca00078e0204 */
[----:B------:R-:W-:Y:S01]  /*84d0*/  IADD3 R4, R23, R4, RZ ;  /* 0x0000000417047210 */ /* 0x000fe20007ffe0ff */
[----:B0-----:R-:W0:Y:S01]  /*84e0*/  @P1 LDC R2, c[0x0][0x434] ;  /* 0x00010d00ff021b82 */ /* 0x001e220000000800 */
[----:B------:R-:W-:Y:S02]  /*84f0*/  @P1 LOP3.LUT R29, R29, 0x4, RZ, 0xfc, !PT ;  /* 0x000000041d1d1812 */ /* 0x000fe400078efcff */
[C---:B------:R-:W-:Y:S01]  /*8500*/  ISETP.GE.AND P0, PT, R4.reuse, UR43, PT ;  /* 0x0000002b04007c0c */ /* 0x040fe2000bf06270 */
[----:B-----5:R-:W-:-:S04]  /*8510*/  IMAD.IADD R7, R4, 0x1, R19 ;  /* 0x0000000104077824 */ /* 0x020fc800078e0213 */
[----:B------:R-:W1:Y:S01]  /*8520*/  @P1 LDC R3, c[0x0][0x438] ;  /* 0x00010e00ff031b82 */ /* 0x000e620000000800 */
[----:B------:R-:W-:-:S07]  /*8530*/  IMAD.MOV.U32 R10, RZ, RZ, R7 ;  /* 0x000000ffff0a7224 */ /* 0x000fce00078e0007 */
[----:B------:R-:W3:Y:S08]  /*8540*/  @!P0 LDC.64 R8, c[0x0][0x428] ;  /* 0x00010a00ff088b82 */ /* 0x000ef00000000a00 */
[----:B------:R-:W4:Y:S01]  /*8550*/  @!P0 LDC.64 R4, c[0x0][0x418] ;  /* 0x00010600ff048b82 */ /* 0x000f220000000a00 */
[----:B0-----:R-:W-:-:S05]  /*8560*/  @P1 IMAD.HI.U32 R2, R7, R2, RZ ;  /* 0x0000000207021227 */ /* 0x001fca00078e00ff */
[----:B-1----:R-:W-:-:S04]  /*8570*/  @P1 SHF.R.U32.HI R10, RZ, R3, R2 ;  /* 0x00000003ff0a1219 */ /* 0x002fc80000011602 */
[----:B------:R-:W-:Y:S02]  /*8580*/  @!P0 SHF.R.S32.HI R3, RZ, 0x1f, R10 ;  /* 0x0000001fff038819 */ /* 0x000fe4000001140a */
[----:B--2---:R-:W-:-:S05]  /*8590*/  SHF.R.S32.HI R6, RZ, 0x1f, R28 ;  /* 0x0000001fff067819 */ /* 0x004fca000001141c */
[----:B---3--:R-:W-:Y:S01]  /*85a0*/  @!P0 IMAD R2, R6, R8, RZ ;  /* 0x0000000806028224 */ /* 0x008fe200078e02ff */
[----:B------:R0:W-:Y:S03]  /*85b0*/  STL [R1], R6 ;  /* 0x0000000601007387 */ /* 0x0001e60000100800 */
[----:B------:R-:W-:Y:S02]  /*85c0*/  @!P0 IMAD R9, R28, R9, R2 ;  /* 0x000000091c098224 */ /* 0x000fe400078e0202 */
[----:B------:R-:W-:-:S04]  /*85d0*/  @!P0 IMAD.MOV.U32 R2, RZ, RZ, R10 ;  /* 0x000000ffff028224 */ /* 0x000fc800078e000a */
[----:B------:R-:W-:-:S04]  /*85e0*/  @!P0 IMAD.WIDE.U32 R2, R28, R8, R2 ;  /* 0x000000081c028225 */ /* 0x000fc800078e0002 */
[----:B0-----:R-:W-:Y:S01]  /*85f0*/  IMAD.MOV.U32 R6, RZ, RZ, RZ ;  /* 0x000000ffff067224 */ /* 0x001fe200078e00ff */
[----:B------:R-:W-:Y:S02]  /*8600*/  @!P0 IADD3 R3, R3, R9, RZ ;  /* 0x0000000903038210 */ /* 0x000fe40007ffe0ff */
[----:B----4-:R-:W-:-:S04]  /*8610*/  @!P0 LEA R4, P1, R2, R4, 0x2 ;  /* 0x0000000402048211 */ /* 0x010fc800078210ff */
[----:B------:R-:W-:-:S05]  /*8620*/  @!P0 LEA.HI.X R5, R2, R5, R3, 0x2, P1 ;  /* 0x0000000502058211 */ /* 0x000fca00008f1403 */
[----:B------:R0:W5:Y:S01]  /*8630*/  @!P0 LDG.E R6, desc[UR38][R4.64] ;  /* 0x0000002604068981 */ /* 0x000162000c1e1900 */
[----:B------:R-:W-:-:S03]  /*8640*/  UMOV UR4, 0xffffffff ;  /* 0xffffffff00047882 */ /* 0x000fc60000000000 */
[----:B------:R-:W-:Y:S05]  /*8650*/  BRA.DIV UR4, `(.L_x_45) ;  /* 0x0000003204507947 */ /* 0x000fea000b800000 */
.L_x_85:
[----:B------:R-:W-:Y:S01]  /*8660*/  ULOP3.LUT UR4, UR41, 0x2, URZ, 0xfc, !UPT ;  /* 0x0000000229047892 */ /* 0x000fe2000f8efc3f */
[----:B------:R-:W-:Y:S01]  /*8670*/  IMAD.MOV R2, RZ, RZ, -R10 ;  /* 0x000000ffff027224 */ /* 0x000fe200078e0a0a */
[----:B------:R-:W-:Y:S01]  /*8680*/  MOV R27, UR42 ;  /* 0x0000002a001b7c02 */ /* 0x000fe20008000f00 */
[----:B------:R-:W-:Y:S01]  /*8690*/  IMAD.SHL.U32 R8, R22, 0x8, RZ ;  /* 0x0000000816087824 */ /* 0x000fe200078e00ff */
[----:B------:R-:W-:Y:S01]  /*86a0*/  LOP3.LUT R29, R29, 0xfffffffd, RZ, 0xc0, !PT ;  /* 0xfffffffd1d1d7812 */ /* 0x000fe200078ec0ff */
[----:B0-----:R-:W-:Y:S01]  /*86b0*/  IMAD R5, R16, R2, R7 ;  /* 0x0000000210057224 */ /* 0x001fe200078e0207 */
[----:B------:R-:W-:Y:S01]  /*86c0*/  SHF.R.S32.HI R27, RZ, 0x1f, R27 ;  /* 0x0000001fff1b7819 */ /* 0x000fe2000001141b */
[----:B------:R-:W-:Y:S01]  /*86d0*/  IMAD.U32 R3, RZ, RZ, UR4 ;  /* 0x00000004ff037e24 */ /* 0x000fe2000f8e00ff */
[----:B------:R-:W-:Y:S01]  /*86e0*/  LOP3.LUT R16, R8, 0x38, RZ, 0xc0, !PT ;  /* 0x0000003808107812 */ /* 0x000fe200078ec0ff */
[----:B------:R-:W-:-:S03]  /*86f0*/  IMAD.MOV.U32 R26, RZ, RZ, R0 ;  /* 0x000000ffff1a7224 */ /* 0x000fc600078e0000 */
[----:B------:R-:W-:-:S13]  /*8700*/  ISETP.NE.AND P0, PT, R3, 0x3, PT ;  /* 0x000000030300780c */ /* 0x000fda0003f05270 */
[----:B------:R-:W-:Y:S01]  /*8710*/  @P0 LOP3.LUT R29, R29, 0x2, RZ, 0xfc, !PT ;  /* 0x000000021d1d0812 */ /* 0x000fe200078efcff */
[----:B------:R-:W-:Y:S06]  /*8720*/  @!P0 BRA `(.L_x_46) ;  /* 0x0000000000048947 */ /* 0x000fec0003800000 */
[----:B------:R-:W-:Y:S01]  /*8730*/  BPT.TRAP 0x1 ;  /* 0x000000040000795c */ /* 0x000fe20000300000 */
.L_x_46:
[----:B------:R-:W-:Y:S01]  /*8740*/  SHF.R.S32.HI R7, RZ, 0x1f, R5 ;  /* 0x0000001fff077819 */ /* 0x000fe20000011405 */
[----:B------:R-:W-:Y:S01]  /*8750*/  ULDC.64 UR4, c[0x0][0x328] ;  /* 0x0000ca0000047ab9 */ /* 0x000fe20000000a00 */
[----:B-----5:R-:W-:Y:S02]  /*8760*/  SHF.R.S32.HI R4, RZ, 0x1f, R6 ;  /* 0x0000001fff047819 */ /* 0x020fe40000011406 */
[----:B------:R-:W-:Y:S01]  /*8770*/  R2UR UR6, R27 ;  /* 0x000000001b0672ca */ /* 0x000fe200000e0000 */
[----:B------:R-:W-:-:S04]  /*8780*/  IMAD R2, R7, UR4, RZ ;  /* 0x0000000407027c24 */ /* 0x000fc8000f8e02ff */
[C---:B------:R-:W-:Y:S02]  /*8790*/  IMAD R9, R5.reuse, UR5, R2 ;  /* 0x0000000505097c24 */ /* 0x040fe4000f8e0202 */
[----:B------:R-:W-:Y:S01]  /*87a0*/  IMAD.WIDE.U32 R2, R5, UR4, RZ ;  /* 0x0000000405027c25 */ /* 0x000fe2000f8e00ff */
[----:B------:R-:W-:-:S03]  /*87b0*/  ULDC.64 UR4, c[0x0][0x338] ;  /* 0x0000ce0000047ab9 */ /* 0x000fc60000000a00 */
[----:B------:R-:W-:Y:S01]  /*87c0*/  IMAD.IADD R3, R3, 0x1, R9 ;  /* 0x0000000103037824 */ /* 0x000fe200078e0209 */
[----:B------:R-:W-:Y:S01]  /*87d0*/  MOV R9, 0x1 ;  /* 0x0000000100097802 */ /* 0x000fe20000000f00 */
[----:B------:R-:W-:Y:S02]  /*87e0*/  IMAD R11, R4, UR4, RZ ;  /* 0x00000004040b7c24 */ /* 0x000fe4000f8e02ff */
[----:B------:R-:W-:Y:S01]  /*87f0*/  IMAD.WIDE.U32 R2, R6, UR4, R2 ;  /* 0x0000000406027c25 */ /* 0x000fe2000f8e0002 */
[----:B------:R-:W-:-:S03]  /*8800*/  SHF.L.U32 R9, R9, 0x1f, RZ ;  /* 0x0000001f09097819 */ /* 0x000fc600000006ff */
[----:B------:R-:W-:Y:S01]  /*8810*/  IMAD R11, R6, UR5, R11 ;  /* 0x00000005060b7c24 */ /* 0x000fe2000f8e020b */
[----:B------:R-:W0:Y:S01]  /*8820*/  SYNCS.PHASECHK.TRANS64.TRYWAIT P0, [UR45+0x16840], R9 ;  /* 0x01684009ff0075a7 */ /* 0x000e22000800016d */
[----:B------:R-:W-:Y:S02]  /*8830*/  ULDC.64 UR4, c[0x0][0x330] ;  /* 0x0000cc0000047ab9 */ /* 0x000fe40000000a00 */
[----:B------:R-:W-:Y:S02]  /*8840*/  IMAD.IADD R3, R3, 0x1, R11 ;  /* 0x0000000103037824 */ /* 0x000fe400078e020b */
[----:B------:R-:W-:Y:S01]  /*8850*/  IMAD.U32 R11, RZ, RZ, UR4 ;  /* 0x00000004ff0b7e24 */ /* 0x000fe2000f8e00ff */
[----:B------:R-:W-:-:S03]  /*8860*/  UIMAD UR4, UR6, UR4, URZ ;  /* 0x00000004060472a4 */ /* 0x000fc6000f8e023f */
[----:B------:R-:W-:Y:S01]  /*8870*/  IMAD.WIDE.U32 R2, R11, UR42, R2 ;  /* 0x0000002a0b027c25 */ /* 0x000fe2000f8e0002 */
[----:B------:R-:W-:Y:S01]  /*8880*/  UIMAD UR4, UR42, UR5, UR4 ;  /* 0x000000052a0472a4 */ /* 0x000fe2000f8e0204 */
[----:B------:R-:W-:Y:S02]  /*8890*/  ULDC.64 UR6, c[0x0][0x318] ;  /* 0x0000c60000067ab9 */ /* 0x000fe40000000a00 */
[----:B------:R-:W-:-:S03]  /*88a0*/  LEA R17, P1, R2, UR6, 0x1 ;  /* 0x0000000602117c11 */ /* 0x000fc6000f8208ff */
[----:B------:R-:W-:-:S05]  /*88b0*/  VIADD R3, R3, UR4 ;  /* 0x0000000403037c36 */ /* 0x000fca0008000000 */
[----:B------:R-:W-:Y:S01]  /*88c0*/  LEA.HI.X R18, R2, UR7, R3, 0x1, P1 ;  /* 0x0000000702127c11 */ /* 0x000fe200088f0c03 */
[----:B0-----:R-:W-:Y:S06]  /*88d0*/  @!P0 BRA `(.L_x_47) ;  /* 0x0000002c00d08947 */ /* 0x001fec0003800000 */
.L_x_86:
[----:B------:R-:W-:Y:S01]  /*88e0*/  ULDC.64 UR4, c[0x0][0x300] ;  /* 0x0000c00000047ab9 */ /* 0x000fe20000000a00 */
[----:B------:R-:W-:Y:S01]  /*88f0*/  R2UR UR6, R27 ;  /* 0x000000001b0672ca */ /* 0x000fe200000e0000 */
[----:B0-----:R-:W-:Y:S01]  /*8900*/  IMAD R2, R7, UR4, RZ ;  /* 0x0000000407027c24 */ /* 0x001fe2000f8e02ff */
[----:B------:R-:W-:Y:S02]  /*8910*/  SHF.R.U32.HI R10, RZ, 0x3, R20 ;  /* 0x00000003ff0a7819 */ /* 0x000fe40000011614 */
[----:B------:R-:W-:Y:S01]  /*8920*/  LOP3.LUT R29, R29, 0xfffffffe, RZ, 0xc0, !PT ;  /* 0xfffffffe1d1d7812 */ /* 0x000fe200078ec0ff */
[C---:B------:R-:W-:Y:S02]  /*8930*/  IMAD R7, R5.reuse, UR5, R2 ;  /* 0x0000000505077c24 */ /* 0x040fe4000f8e0202 */
[----:B------:R-:W-:Y:S01]  /*8940*/  IMAD.WIDE.U32 R2, R5, UR4, RZ ;  /* 0x0000000405027c25 */ /* 0x000fe2000f8e00ff */
[----:B------:R-:W-:-:S03]  /*8950*/  ULDC.64 UR4, c[0x0][0x310] ;  /* 0x0000c40000047ab9 */ /* 0x000fc60000000a00 */
[----:B------:R-:W-:Y:S01]  /*8960*/  IMAD R5, R4, UR4, RZ ;  /* 0x0000000404057c24 */ /* 0x000fe2000f8e02ff */
[----:B------:R-:W-:Y:S02]  /*8970*/  IADD3 R3, R3, R7, RZ ;  /* 0x0000000703037210 */ /* 0x000fe40007ffe0ff */
[----:B------:R-:W-:Y:S01]  /*8980*/  MOV R7, 0xffffff80 ;  /* 0xffffff8000077802 */ /* 0x000fe20000000f00 */
[C---:B------:R-:W-:Y:S02]  /*8990*/  IMAD R5, R6.reuse, UR5, R5 ;  /* 0x0000000506057c24 */ /* 0x040fe4000f8e0205 */
[----:B------:R-:W-:Y:S01]  /*89a0*/  IMAD.WIDE.U32 R2, R6, UR4, R2 ;  /* 0x0000000406027c25 */ /* 0x000fe2000f8e0002 */
[----:B------:R-:W-:-:S03]  /*89b0*/  ULDC.64 UR4, c[0x0][0x308] ;  /* 0x0000c20000047ab9 */ /* 0x000fc60000000a00 */
[----:B------:R-:W-:Y:S02]  /*89c0*/  IMAD.IADD R3, R3, 0x1, R5 ;  /* 0x0000000103037824 */ /* 0x000fe400078e0205 */
[----:B------:R-:W-:Y:S01]  /*89d0*/  IMAD.U32 R5, RZ, RZ, UR4 ;  /* 0x00000004ff057e24 */ /* 0x000fe2000f8e00ff */
[----:B------:R-:W-:Y:S01]  /*89e0*/  UIMAD UR4, UR6, UR4, URZ ;  /* 0x00000004060472a4 */ /* 0x000fe2000f8e023f */
[----:B------:R-:W-:Y:S02]  /*89f0*/  IMAD R6, R0, R7, UR43 ;  /* 0x0000002b00067e24 */ /* 0x000fe4000f8e0207 */
[----:B------:R-:W-:Y:S01]  /*8a00*/  IMAD.WIDE.U32 R2, R5, UR42, R2 ;  /* 0x0000002a05027c25 */ /* 0x000fe2000f8e0002 */
[----:B------:R-:W-:Y:S01]  /*8a10*/  UIMAD UR4, UR42, UR5, UR4 ;  /* 0x000000052a0472a4 */ /* 0x000fe2000f8e0204 */
[----:B------:R-:W-:Y:S01]  /*8a20*/  LOP3.LUT R5, R8, 0x1c0, RZ, 0xc0, !PT ;  /* 0x000001c008057812 */ /* 0x000fe200078ec0ff */
[----:B------:R-:W-:Y:S02]  /*8a30*/  ULDC.64 UR6, c[0x0][0x2e8] ;  /* 0x0000ba0000067ab9 */ /* 0x000fe40000000a00 */
[----:B------:R-:W-:-:S02]  /*8a40*/  LEA R0, P0, R2, UR6, 0x1 ;  /* 0x0000000602007c11 */ /* 0x000fc4000f8008ff */
[----:B------:R-:W-:Y:S01]  /*8a50*/  VIADD R3, R3, UR4 ;  /* 0x0000000403037c36 */ /* 0x000fe20008000000 */
[----:B------:R-:W-:Y:S01]  /*8a60*/  ULDC UR4, c[0x0][0x2f4] ;  /* 0x0000bd0000047ab9 */ /* 0x000fe20000000800 */
[----:B------:R-:W-:Y:S02]  /*8a70*/  LOP3.LUT R5, R5, 0x38, R8, 0xf8, !PT ;  /* 0x0000003805057812 */ /* 0x000fe400078ef808 */
[----:B------:R-:W-:Y:S01]  /*8a80*/  ISETP.GE.AND P3, PT, R16, UR4, PT ;  /* 0x0000000410007c0c */ /* 0x000fe2000bf66270 */
[----:B------:R-:W-:Y:S01]  /*8a90*/  UMOV UR4, 0xffffffff ;  /* 0xffffffff00047882 */ /* 0x000fe20000000000 */
[----:B------:R-:W-:Y:S02]  /*8aa0*/  LEA.HI.X R4, R2, UR7, R3, 0x1, P0 ;  /* 0x0000000702047c11 */ /* 0x000fe400080f0c03 */
[----:B------:R-:W-:Y:S01]  /*8ab0*/  LOP3.LUT R3, R5, 0x38, R22, 0x78, !PT ;  /* 0x0000003805037812 */ /* 0x000fe200078e7816 */
[----:B------:R-:W-:Y:S01]  /*8ac0*/  IMAD.IADD R5, R6, 0x1, -R10 ;  /* 0x0000000106057824 */ /* 0x000fe200078e0a0a */
[----:B------:R-:W-:-:S04]  /*8ad0*/  SHF.L.U32 R22, R20, 0x3, RZ ;  /* 0x0000000314167819 */ /* 0x000fc800000006ff */
[----:B------:R-:W-:Y:S02]  /*8ae0*/  ISETP.GE.AND P0, PT, R5, 0x1, PT ;  /* 0x000000010500780c */ /* 0x000fe40003f06270 */
[----:B------:R-:W-:Y:S02]  /*8af0*/  LOP3.LUT R22, R3, 0x200, R22, 0xf8, !PT ;  /* 0x0000020003167812 */ /* 0x000fe400078ef816 */
[----:B------:R-:W-:Y:S01]  /*8b00*/  @P3 LOP3.LUT R29, R29, 0x1, RZ, 0xfc, !PT ;  /* 0x000000011d1d3812 */ /* 0x000fe200078efcff */
[----:B------:R-:W-:Y:S08]  /*8b10*/  BRA.DIV UR4, `(.L_x_48) ;  /* 0x0000002e04587947 */ /* 0x000ff0000b800000 */
[----:B------:R-:W0:Y:S01]  /*8b20*/  SHFL.IDX PT, R14, R0, RZ, 0x181f ;  /* 0x00181fff000e7589 */ /* 0x000e2200000e0000 */
[----:B------:R-:W-:-:S03]  /*8b30*/  @P0 LEA R9, R22, UR45, 0x1 ;  /* 0x0000002d16090c11 */ /* 0x000fc6000f8e08ff */
[----:B------:R-:W1:Y:S04]  /*8b40*/  SHFL.IDX PT, R2, R4, RZ, 0x181f ;  /* 0x00181fff04027589 */ /* 0x000e6800000e0000 */
[----:B------:R-:W-:Y:S04]  /*8b50*/  SHFL.IDX PT, R7, R4, 0x1, 0x181f ;  /* 0x00381f0004077f89 */ /* 0x000fe800000e0000 */
[----:B------:R-:W-:Y:S04]  /*8b60*/  SHFL.IDX PT, R21, R0, 0x2, 0x181f ;  /* 0x00581f0000157f89 */ /* 0x000fe800000e0000 */
[----:B------:R-:W-:Y:S01]  /*8b70*/  SHFL.IDX PT, R6, R4, 0x2, 0x181f ;  /* 0x00581f0004067f89 */ /* 0x000fe200000e0000 */
[----:B0-----:R-:W-:-:S05]  /*8b80*/  @P0 LEA R14, P1, R16, R14, 0x1 ;  /* 0x0000000e100e0211 */ /* 0x001fca00078208ff */
[----:B-1----:R-:W-:Y:S01]  /*8b90*/  @P0 IMAD.X R3, RZ, RZ, R2, P1 ;  /* 0x000000ffff030224 */ /* 0x002fe200008e0602 */
[C---:B------:R-:W-:Y:S01]  /*8ba0*/  ISETP.GE.AND P1, PT, R5.reuse, 0x21, PT ;  /* 0x000000210500780c */ /* 0x040fe20003f26270 */
[----:B------:R-:W-:Y:S02]  /*8bb0*/  @P0 IMAD.MOV.U32 R2, RZ, RZ, R14 ;  /* 0x000000ffff020224 */ /* 0x000fe400078e000e */
[----:B------:R-:W0:Y:S04]  /*8bc0*/  SHFL.IDX PT, R14, R0, 0x1, 0x181f ;  /* 0x00381f00000e7f89 */ /* 0x000e2800000e0000 */
[----:B------:R1:W-:Y:S01]  /*8bd0*/  @P0 LDGSTS.E.BYPASS.LTC128B.128 [R9+0xe400], desc[UR38][R2.64], !P3 ;  /* 0x0e40000002090fae */ /* 0x0003e2000d901d66 */
[----:B------:R-:W-:-:S03]  /*8be0*/  ISETP.GE.AND P0, PT, R5, 0x11, PT ;  /* 0x000000110500780c */ /* 0x000fc60003f06270 */
[----:B-1----:R-:W-:Y:S10]  /*8bf0*/  SHFL.IDX PT, R9, R0, 0x4, 0x181f ;  /* 0x00981f0000097f89 */ /* 0x002ff400000e0000 */
[----:B------:R-:W-:-:S02]  /*8c00*/  @P0 LEA R25, R22, UR45, 0x1 ;  /* 0x0000002d16190c11 */ /* 0x000fc4000f8e08ff */
[C---:B0-----:R-:W-:Y:S02]  /*8c10*/  @P0 LEA R2, P2, R16.reuse, R14, 0x1 ;  /* 0x0000000e10020211 */ /* 0x041fe400078408ff */
[----:B------:R-:W0:Y:S02]  /*8c20*/  SHFL.IDX PT, R14, R0, 0x3, 0x181f ;  /* 0x00781f00000e7f89 */ /* 0x000e2400000e0000 */
[----:B------:R-:W-:Y:S02]  /*8c30*/  @P0 IADD3.X R3, RZ, R7, RZ, P2, !PT ;  /* 0x00000007ff030210 */ /* 0x000fe400017fe4ff */
[----:B------:R-:W1:Y:S04]  /*8c40*/  SHFL.IDX PT, R7, R4, 0x3, 0x181f ;  /* 0x00781f0004077f89 */ /* 0x000e6800000e0000 */
[----:B------:R2:W-:Y:S02]  /*8c50*/  @P0 LDGSTS.E.BYPASS.LTC128B.128 [R25+0xec00], desc[UR38][R2.64], !P3 ;  /* 0x0ec0000002190fae */ /* 0x0005e4000d901d66 */
[----:B--2---:R-:W-:-:S02]  /*8c60*/  @P1 LEA R2, P0, R16, R21, 0x1 ;  /* 0x0000001510021211 */ /* 0x004fc400078008ff */
[----:B------:R-:W-:-:S03]  /*8c70*/  @P1 LEA R21, R22, UR45, 0x1 ;  /* 0x0000002d16151c11 */ /* 0x000fc6000f8e08ff */
[----:B------:R-:W-:Y:S01]  /*8c80*/  @P1 IMAD.X R3, RZ, RZ, R6, P0 ;  /* 0x000000ffff031224 */ /* 0x000fe200000e0606 */
[C---:B------:R-:W-:Y:S01]  /*8c90*/  ISETP.GE.AND P0, PT, R5.reuse, 0x31, PT ;  /* 0x000000310500780c */ /* 0x040fe20003f06270 */
[----:B------:R-:W2:Y:S04]  /*8ca0*/  SHFL.IDX PT, R6, R4, 0x4, 0x181f ;  /* 0x00981f0004067f89 */ /* 0x000ea800000e0000 */
[----:B------:R0:W-:Y:S01]  /*8cb0*/  @P1 LDGSTS.E.BYPASS.LTC128B.128 [R21+0xf400], desc[UR38][R2.64], !P3 ;  /* 0x0f40000002151fae */ /* 0x0001e2000d901d66 */
[----:B------:R-:W-:-:S07]  /*8cc0*/  ISETP.GE.AND P1, PT, R5, 0x41, PT ;  /* 0x000000410500780c */ /* 0x000fce0003f26270 */
[----:B------:R-:W-:Y:S02]  /*8cd0*/  @P0 LEA R25, R22, UR45, 0x1 ;  /* 0x0000002d16190c11 */ /* 0x000fe4000f8e08ff */
[----:B0-----:R-:W-:Y:S02]  /*8ce0*/  @P0 LEA R2, P2, R16, R14, 0x1 ;  /* 0x0000000e10020211 */ /* 0x001fe400078408ff */
[----:B------:R-:W0:Y:S02]  /*8cf0*/  SHFL.IDX PT, R14, R0, 0x5, 0x181f ;  /* 0x00b81f00000e7f89 */ /* 0x000e2400000e0000 */
[----:B------:R-:W-:Y:S01]  /*8d00*/  @P1 LEA R21, R22, UR45, 0x1 ;  /* 0x0000002d16151c11 */ /* 0x000fe2000f8e08ff */
[----:B-1----:R-:W-:Y:S02]  /*8d10*/  @P0 IMAD.X R3, RZ, RZ, R7, P2 ;  /* 0x000000ffff030224 */ /* 0x002fe400010e0607 */
[----:B------:R-:W1:Y:S04]  /*8d20*/  SHFL.IDX PT, R7, R4, 0x5, 0x181f ;  /* 0x00b81f0004077f89 */ /* 0x000e6800000e0000 */
[----:B------:R3:W-:Y:S02]  /*8d30*/  @P0 LDGSTS.E.BYPASS.LTC128B.128 [R25+0xfc00], desc[UR38][R2.64], !P3 ;  /* 0x0fc0000002190fae */ /* 0x0007e4000d901d66 */
[----:B---3--:R-:W-:-:S02]  /*8d40*/  @P1 LEA R2, P0, R16, R9, 0x1 ;  /* 0x0000000910021211 */ /* 0x008fc400078008ff */
[----:B------:R-:W3:Y:S02]  /*8d50*/  SHFL.IDX PT, R9, R0, 0x6, 0x181f ;  /* 0x00d81f0000097f89 */ /* 0x000ee400000e0000 */
[----:B--2---:R-:W-:Y:S02]  /*8d60*/  @P1 IADD3.X R3, RZ, R6, RZ, P0, !PT ;  /* 0x00000006ff031210 */ /* 0x004fe400007fe4ff */
[C---:B------:R-:W-:Y:S01]  /*8d70*/  ISETP.GE.AND P0, PT, R5.reuse, 0x51, PT ;  /* 0x000000510500780c */ /* 0x040fe20003f06270 */
[----:B------:R-:W2:Y:S04]  /*8d80*/  SHFL.IDX PT, R6, R4, 0x6, 0x181f ;  /* 0x00d81f0004067f89 */ /* 0x000ea800000e0000 */
[----:B------:R0:W-:Y:S01]  /*8d90*/  @P1 LDGSTS.E.BYPASS.LTC128B.128 [R21+0x10400], desc[UR38][R2.64], !P3 ;  /* 0x1040000002151fae */ /* 0x0001e2000d901d66 */
[----:B------:R-:W-:-:S03]  /*8da0*/  ISETP.GE.AND P1, PT, R5, 0x61, PT ;  /* 0x000000610500780c */ /* 0x000fc60003f26270 */
[----:B------:R-:W4:Y:S04]  /*8db0*/  SHFL.IDX PT, R4, R4, 0x7, 0x181f ;  /* 0x00f81f0004047f89 */ /* 0x000f2800000e0000 */
[----:B0-----:R-:W-:Y:S02]  /*8dc0*/  @P0 LEA R2, P2, R16, R14, 0x1 ;  /* 0x0000000e10020211 */ /* 0x001fe400078408ff */
[----:B------:R0:W0:Y:S03]  /*8dd0*/  SHFL.IDX PT, R14, R0, 0x7, 0x181f ;  /* 0x00f81f00000e7f89 */ /* 0x00002600000e0000 */
[----:B-1----:R-:W-:Y:S01]  /*8de0*/  @P0 IMAD.X R3, RZ, RZ, R7, P2 ;  /* 0x000000ffff030224 */ /* 0x002fe200010e0607 */
[----:B------:R-:W-:-:S05]  /*8df0*/  @P0 LEA R7, R22, UR45, 0x1 ;  /* 0x0000002d16070c11 */ /* 0x000fca000f8e08ff */
[----:B------:R3:W-:Y:S02]  /*8e00*/  @P0 LDGSTS.E.BYPASS.LTC128B.128 [R7+0x10c00], desc[UR38][R2.64], !P3 ;  /* 0x10c0000002070fae */ /* 0x0007e4000d901d66 */
[----:B---3--:R-:W-:Y:S02]  /*8e10*/  @P1 LEA R2, P0, R16, R9, 0x1 ;  /* 0x0000000910021211 */ /* 0x008fe400078008ff */
[----:B------:R-:W-:-:S03]  /*8e20*/  @P1 LEA R9, R22, UR45, 0x1 ;  /* 0x0000002d16091c11 */ /* 0x000fc6000f8e08ff */
[----:B--2---:R-:W-:-:S05]  /*8e30*/  @P1 IMAD.X R3, RZ, RZ, R6, P0 ;  /* 0x000000ffff031224 */ /* 0x004fca00000e0606 */
[----:B0---4-:R1:W-:Y:S03]  /*8e40*/  @P1 LDGSTS.E.BYPASS.LTC128B.128 [R9+0x11400], desc[UR38][R2.64], !P3 ;  /* 0x1140000002091fae */ /* 0x0113e6000d901d66 */
.L_x_104:
[----:B------:R-:W-:-:S13]  /*8e50*/  ISETP.GE.AND P0, PT, R5, 0x71, PT ;  /* 0x000000710500780c */ /* 0x000fda0003f06270 */
[----:B-1----:R-:W-:Y:S02]  /*8e60*/  @P0 LEA R2, P1, R16, R14, 0x1 ;  /* 0x0000000e10020211 */ /* 0x002fe400078208ff */
[----:B------:R-:W-:Y:S02]  /*8e70*/  @P0 LEA R5, R22, UR45, 0x1 ;  /* 0x0000002d16050c11 */ /* 0x000fe4000f8e08ff */
[----:B------:R-:W-:-:S05]  /*8e80*/  @P0 IADD3.X R3, RZ, R4, RZ, P1, !PT ;  /* 0x00000004ff030210 */ /* 0x000fca0000ffe4ff */
[----:B------:R-:W-:Y:S01]  /*8e90*/  @!PT LDS RZ, [RZ] ;  /* 0x00000000fffff984 */ /* 0x000fe20000000800 */
[----:B------:R-:W-:Y:S01]  /*8ea0*/  @!PT LDS RZ, [RZ] ;  /* 0x00000000fffff984 */ /* 0x000fe20000000800 */
[----:B------:R-:W-:Y:S01]  /*8eb0*/  @!PT LDS RZ, [RZ] ;  /* 0x00000000fffff984 */ /* 0x000fe20000000800 */
[----:B------:R0:W-:Y:S01]  /*8ec0*/  @P0 LDGSTS.E.BYPASS.LTC128B.128 [R5+0x11c00], desc[UR38][R2.64], !P3 ;  /* 0x11c0000002050fae */ /* 0x0001e2000d901d66 */
[----:B------:R-:W-:Y:S01]  /*8ed0*/  NOP ;  /* 0x0000000000007918 */ /* 0x000fe20000000000 */
[----:B------:R-:W-:Y:S02]  /*8ee0*/  SYNCS.ARRIVE.TRANS64.RED.A0T1 RZ, [UR45+0x16830], RZ ;  /* 0x016830ffffff79a7 */ /* 0x000fe4000820042d */
[----:B------:R-:W-:Y:S01]  /*8ef0*/  ARRIVES.LDGSTSBAR.64.TRANSCNT [UR45+0x16830] ;  /* 0x01683000ff0079b0 */ /* 0x000fe20008000aad */
[----:B------:R-:W-:Y:S01]  /*8f00*/  NOP ;  /* 0x0000000000007918 */ /* 0x000fe20000000000 */
[----:B------:R-:W-:-:S06]  /*8f10*/  ULOP3.LUT UR4, UR41, 0x2, URZ, 0xfc, !UPT ;  /* 0x0000000229047892 */ /* 0x000fcc000f8efc3f */
[----:B------:R-:W-:-:S05]  /*8f20*/  IMAD.U32 R6, RZ, RZ, UR4 ;  /* 0x00000004ff067e24 */ /* 0x000fca000f8e00ff */
[----:B------:R-:W-:-:S13]  /*8f30*/  ISETP.NE.AND P2, PT, R6, 0x3, PT ;  /* 0x000000030600780c */ /* 0x000fda0003f45270 */
[----:B0-----:R-:W-:Y:S05]  /*8f40*/  @!P2 BRA `(.L_x_49) ;  /* 0x000000000004a947 */ /* 0x001fea0003800000 */
[----:B------:R-:W-:Y:S01]  /*8f50*/  BPT.TRAP 0x1 ;  /* 0x000000040000795c */ /* 0x000fe20000300000 */
.L_x_49:
[----:B------:R-:W-:Y:S01]  /*8f60*/  SYNCS.ARRIVE.TRANS64.A1T0 RZ, [UR45+0x16830], RZ ;  /* 0x016830ffffff79a7 */ /* 0x000fe2000810002d */
[----:B------:R-:W-:Y:S05]  /*8f70*/  WARPSYNC.ALL ;  /* 0x0000000000007948 */ /* 0x000fea0003800000 */
[----:B------:R-:W-:Y:S01]  /*8f80*/  UIADD3 UR5, UR45, 0x8400, URZ ;  /* 0x000084002d057890 */ /* 0x000fe2000fffe03f */
[----:B------:R-:W-:Y:S01]  /*8f90*/  R2UR UR4, R27 ;  /* 0x000000001b0472ca */ /* 0x000fe200000e0000 */
[----:B------:R-:W-:Y:S01]  /*8fa0*/  ULDC.64 UR6, c[0x0][0x2d8] ;  /* 0x0000b60000067ab9 */ /* 0x000fe20000000a00 */
[----:B------:R-:W-:Y:S01]  /*8fb0*/  SHF.R.S32.HI R25, RZ, 0x1f, R24 ;  /* 0x0000001fff197819 */ /* 0x000fe20000011418 */
[----:B------:R-:W-:Y:S02]  /*8fc0*/  ULOP3.LUT UP0, URZ, UR5, 0x3ff, URZ, 0xc0, !UPT ;  /* 0x000003ff053f7892 */ /* 0x000fe4000f80c03f */
[----:B------:R-:W-:Y:S01]  /*8fd0*/  UIMAD.WIDE.U32 UR36, UR42, UR6, URZ ;  /* 0x000000062a2472a5 */ /* 0x000fe2000f8e003f */
[----:B------:R-:W-:Y:S03]  /*8fe0*/  BAR.SYNC.DEFER_BLOCKING 0x8, 0x200 ;  /* 0x0208000000007b1d */ /* 0x000fe60000010000 */
[----:B------:R-:W-:-:S04]  /*8ff0*/  PLOP3.LUT P0, PT, PT, PT, UP0, 0x80, 0x0 ;  /* 0x000000000000781c */ /* 0x000fc80003f0f008 */
[----:B------:R-:W-:-:S04]  /*9000*/  UIMAD UR4, UR4, UR6, URZ ;  /* 0x00000006040472a4 */ /* 0x000fc8000f8e023f */
[----:B------:R-:W-:-:S04]  /*9010*/  UIMAD UR4, UR42, UR7, UR4 ;  /* 0x000000072a0472a4 */ /* 0x000fc8000f8e0204 */
[----:B------:R-:W-:Y:S01]  /*9020*/  UIADD3 UR46, UR37, UR4, URZ ;  /* 0x00000004252e7290 */ /* 0x000fe2000fffe03f */
[----:B------:R-:W-:Y:S11]  /*9030*/  @!P0 BRA `(.L_x_50) ;  /* 0x0000000000408947 */ /* 0x000ff60003800000 */
[----:B------:R-:W-:Y:S01]  /*9040*/  MOV R2, 0x0 ;  /* 0x0000000000027802 */ /* 0x000fe20000000f00 */
[----:B------:R-:W-:Y:S01]  /*9050*/  ULDC.64 UR6, c[0x4][0x88] ;  /* 0x0100220000067ab9 */ /* 0x000fe20000000a00 */
[----:B------:R-:W-:Y:S01]  /*9060*/  ULDC.64 UR8, c[0x4][0x90] ;  /* 0x0100240000087ab9 */ /* 0x000fe20000000a00 */
[----:B------:R-:W-:Y:S01]  /*9070*/  ULDC.64 UR4, c[0x4][0x20] ;  /* 0x0100080000047ab9 */ /* 0x000fe20000000a00 */
[----:B------:R-:W-:Y:S01]  /*9080*/  IMAD.U32 R4, RZ, RZ, UR6 ;  /* 0x00000006ff047e24 */ /* 0x000fe2000f8e00ff */
[----:B------:R-:W-:Y:S01]  /*9090*/  MOV R5, UR7 ;  /* 0x0000000700057c02 */ /* 0x000fe20008000f00 */
[----:B------:R-:W0:Y:S01]  /*90a0*/  LDC.64 R2, c[0x4][R2] ;  /* 0x0100000002027b82 */ /* 0x000e220000000a00 */
[----:B------:R-:W-:Y:S01]  /*90b0*/  IMAD.U32 R6, RZ, RZ, UR8 ;  /* 0x00000008ff067e24 */ /* 0x000fe2000f8e00ff */
[----:B------:R-:W-:Y:S01]  /*90c0*/  MOV R10, UR4 ;  /* 0x00000004000a7c02 */ /* 0x000fe20008000f00 */
[----:B------:R-:W-:Y:S01]  /*90d0*/  IMAD.U32 R7, RZ, RZ, UR9 ;  /* 0x00000009ff077e24 */ /* 0x000fe2000f8e00ff */
[----:B------:R-:W-:Y:S01]  /*90e0*/  MOV R12, 0x1 ;  /* 0x00000001000c7802 */ /* 0x000fe20000000f00 */
[----:B------:R-:W-:-:S02]  /*90f0*/  IMAD.U32 R11, RZ, RZ, UR5 ;  /* 0x00000005ff0b7e24 */ /* 0x000fc4000f8e00ff */
[----:B------:R-:W-:Y:S02]  /*9100*/  IMAD.MOV.U32 R8, RZ, RZ, 0x70 ;  /* 0x00000070ff087424 */ /* 0x000fe400078e00ff */
[----:B------:R-:W-:-:S07]  /*9110*/  IMAD.MOV.U32 R13, RZ, RZ, RZ ;  /* 0x000000ffff0d7224 */ /* 0x000fce00078e00ff */
[----:B------:R-:W-:-:S07]  /*9120*/  LEPC R20, `(.L_x_50) ;  /* 0x000000001014794e */ /* 0x000fce0000000000 */
[----:B0-----:R-:W-:Y:S05]  /*9130*/  CALL.ABS.NOINC R2 ;  /* 0x0000000002007343 */ /* 0x001fea0003c00000 */
.L_x_50:
[----:B------:R-:W0:Y:S01]  /*9140*/  LDC R9, c[0x0][0x448] ;  /* 0x00011200ff097b82 */ /* 0x000e220000000800 */
[----:B------:R-:W1:Y:S01]  /*9150*/  S2R R20, SR_TID.X ;  /* 0x0000000000147919 */ /* 0x000e620000002100 */
[----:B------:R-:W-:Y:S01]  /*9160*/  IMAD.U32 R4, RZ, RZ, UR36 ;  /* 0x00000024ff047e24 */ /* 0x000fe2000f8e00ff */
[----:B------:R-:W-:Y:S01]  /*9170*/  ULDC.64 UR4, c[0x0][0x2e0] ;  /* 0x0000b80000047ab9 */ /* 0x000fe20000000a00 */
[----:B------:R-:W-:Y:S01]  /*9180*/  ULDC.64 UR6, c[0x0][0x2c8] ;  /* 0x0000b20000067ab9 */ /* 0x000fe20000000a00 */
[----:B------:R-:W2:Y:S01]  /*9190*/  S2R R2, SR_CTAID.X ;  /* 0x0000000000027919 */ /* 0x000ea20000002500 */
[----:B------:R-:W-:Y:S01]  /*91a0*/  IMAD R25, R25, UR4, RZ ;  /* 0x0000000419197c24 */ /* 0x000fe2000f8e02ff */
[----:B------:R-:W-:-:S03]  /*91b0*/  ULDC.64 UR8, c[0x0][0x280] ;  /* 0x0000a00000087ab9 */ /* 0x000fc60000000a00 */
[----:B------:R-:W-:Y:S01]  /*91c0*/  IMAD R25, R24, UR5, R25 ;  /* 0x0000000518197c24 */ /* 0x000fe2000f8e0219 */
[----:B0-----:R-:W-:Y:S02]  /*91d0*/  ISETP.NE.AND P0, PT, R9, 0x1, PT ;  /* 0x000000010900780c */ /* 0x001fe40003f05270 */
[----:B-1----:R-:W-:-:S11]  /*91e0*/  LOP3.LUT R20, R20, 0x7f, RZ, 0xc0, !PT ;  /* 0x0000007f14147812 */ /* 0x002fd600078ec0ff */
[----:B------:R-:W0:Y:S01]  /*91f0*/  @P0 LDC R3, c[0x0][0x44c] ;  /* 0x00011300ff030b82 */ /* 0x000e220000000800 */
[----:B------:R-:W-:-:S05]  /*9200*/  SHF.R.U32.HI R20, RZ, 0x3, R20 ;  /* 0x00000003ff147819 */ /* 0x000fca0000011614 */
[----:B------:R-:W-:Y:S02]  /*9210*/  IMAD.IADD R0, R23, 0x1, R20 ;  /* 0x0000000117007824 */ /* 0x000fe400078e0214 */
[----:B------:R-:W1:Y:S02]  /*9220*/  @P0 LDC R5, c[0x0][0x450] ;  /* 0x00011400ff050b82 */ /* 0x000e640000000800 */
[----:B--2---:R-:W-:-:S05]  /*9230*/  IMAD R0, R2, 0xc0, R0 ;  /* 0x000000c002007824 */ /* 0x004fca00078e0200 */
[----:B------:R-:W-:Y:S01]  /*9240*/  MOV R7, R0 ;  /* 0x0000000000077202 */ /* 0x000fe20000000f00 */
[----:B------:R-:W2:Y:S01]  /*9250*/  @P0 LDC R6, c[0x0][0x44c] ;  /* 0x00011300ff060b82 */ /* 0x000ea20000000800 */
[----:B0-----:R-:W-:-:S04]  /*9260*/  @P0 IMAD.HI.U32 R2, R0, R3, RZ ;  /* 0x0000000300020227 */ /* 0x001fc800078e00ff */
[----:B------:R-:W-:Y:S01]  /*9270*/  IMAD.U32 R3, RZ, RZ, UR46 ;  /* 0x0000002eff037e24 */ /* 0x000fe2000f8e00ff */
[----:B-1----:R-:W-:Y:S01]  /*9280*/  @P0 SHF.R.U32.HI R7, RZ, R5, R2 ;  /* 0x00000005ff070219 */ /* 0x002fe20000011602 */
[----:B------:R-:W-:Y:S01]  /*9290*/  IMAD.MOV.U32 R2, RZ, RZ, R4 ;  /* 0x000000ffff027224 */ /* 0x000fe200078e0004 */
[----:B------:R-:W-:Y:S02]  /*92a0*/  MOV R5, UR37 ;  /* 0x0000002500057c02 */ /* 0x000fe40008000f00 */
[----:B------:R-:W-:Y:S01]  /*92b0*/  SHF.R.S32.HI R4, RZ, 0x1f, R7 ;  /* 0x0000001fff047819 */ /* 0x000fe20000011407 */
[----:B------:R-:W-:Y:S01]  /*92c0*/  IMAD.WIDE.U32 R2, R24, UR4, R2 ;  /* 0x0000000418027c25 */ /* 0x000fe2000f8e0002 */
[----:B------:R-:W-:Y:S01]  /*92d0*/  ULDC.64 UR4, c[0x0][0x2d0] ;  /* 0x0000b40000047ab9 */ /* 0x000fe20000000a00 */
[----:B------:R-:W-:Y:S01]  /*92e0*/  IADD3 R8, -R7, RZ, RZ ;  /* 0x000000ff07087210 */ /* 0x000fe20007ffe1ff */
[----:B------:R-:W0:Y:S01]  /*92f0*/  S2R R24, SR_CTAID.X ;  /* 0x0000000000187919 */ /* 0x000e220000002500 */
[----:B------:R-:W-:-:S02]  /*9300*/  IMAD R4, R4, UR4, RZ ;  /* 0x0000000404047c24 */ /* 0x000fc4000f8e02ff */
[----:B------:R-:W-:Y:S02]  /*9310*/  IMAD.IADD R3, R3, 0x1, R25 ;  /* 0x0000000103037824 */ /* 0x000fe400078e0219 */
[C---:B------:R-:W-:Y:S02]  /*9320*/  IMAD R11, R7.reuse, UR5, R4 ;  /* 0x00000005070b7c24 */ /* 0x040fe4000f8e0204 */
[----:B------:R-:W-:Y:S02]  /*9330*/  IMAD.WIDE.U32 R4, R7, UR4, R2 ;  /* 0x0000000407047c25 */ /* 0x000fe4000f8e0002 */
[----:B------:R-:W1:Y:S02]  /*9340*/  @P0 LDC R7, c[0x0][0x450] ;  /* 0x00011400ff070b82 */ /* 0x000e640000000800 */
[----:B------:R-:W-:Y:S02]  /*9350*/  IMAD.IADD R5, R5, 0x1, R11 ;  /* 0x0000000105057824 */ /* 0x000fe400078e020b */
[----:B------:R-:W-:-:S02]  /*9360*/  IMAD R11, R9, R8, R0 ;  /* 0x00000008090b7224 */ /* 0x000fc400078e0200 */
[----:B------:R-:W-:Y:S02]  /*9370*/  VIADD R0, R0, 0x80 ;  /* 0x0000008000007836 */ /* 0x000fe40000000000 */
[----:B------:R-:W-:Y:S01]  /*9380*/  IMAD.WIDE.U32 R4, R11, UR6, R4 ;  /* 0x000000060b047c25 */ /* 0x000fe2000f8e0004 */
[----:B------:R-:W-:-:S03]  /*9390*/  SHF.R.S32.HI R8, RZ, 0x1f, R11 ;  /* 0x0000001fff087819 */ /* 0x000fc6000001140b */
[----:B--2---:R-:W-:-:S04]  /*93a0*/  @P0 IMAD.HI.U32 R6, R0, R6, RZ ;  /* 0x0000000600060227 */ /* 0x004fc800078e00ff */
[----:B------:R-:W-:-:S04]  /*93b0*/  IMAD R8, R8, UR6, RZ ;  /* 0x0000000608087c24 */ /* 0x000fc8000f8e02ff */
[----:B------:R-:W-:Y:S01]  /*93c0*/  IMAD R13, R11, UR7, R8 ;  /* 0x000000070b0d7c24 */ /* 0x000fe2000f8e0208 */
[----:B------:R-:W-:Y:S02]  /*93d0*/  MOV R11, R0 ;  /* 0x00000000000b7202 */ /* 0x000fe40000000f00 */
[----:B-1----:R-:W-:Y:S01]  /*93e0*/  @P0 SHF.R.U32.HI R11, RZ, R7, R6 ;  /* 0x00000007ff0b0219 */ /* 0x002fe20000011606 */
[----:B------:R-:W-:Y:S01]  /*93f0*/  IMAD.IADD R13, R5, 0x1, R13 ;  /* 0x00000001050d7824 */ /* 0x000fe200078e020d */
[----:B------:R-:W-:-:S03]  /*9400*/  LEA R5, P0, R4, UR8, 0x1 ;  /* 0x0000000804057c11 */ /* 0x000fc6000f8008ff */
[----:B------:R-:W-:Y:S01]  /*9410*/  IMAD.MOV R7, RZ, RZ, -R11 ;  /* 0x000000ffff077224 */ /* 0x000fe200078e0a0b */
[----:B------:R-:W-:Y:S01]  /*9420*/  LEA.HI.X R8, R4, UR9, R13, 0x1, P0 ;  /* 0x0000000904087c11 */ /* 0x000fe200080f0c0d */
[----:B------:R-:W-:Y:S01]  /*9430*/  IMAD.WIDE.U32 R2, R11, UR4, R2 ;  /* 0x000000040b027c25 */ /* 0x000fe2000f8e0002 */
[----:B------:R-:W-:-:S03]  /*9440*/  SHF.R.S32.HI R4, RZ, 0x1f, R11 ;  /* 0x0000001fff047819 */ /* 0x000fc6000001140b */
[----:B------:R-:W-:Y:S02]  /*9450*/  IMAD R7, R9, R7, R0 ;  /* 0x0000000709077224 */ /* 0x000fe400078e0200 */
[----:B------:R-:W-:Y:S01]  /*9460*/  IMAD R4, R4, UR4, RZ ;  /* 0x0000000404047c24 */ /* 0x000fe2000f8e02ff */
[----:B------:R-:W-:Y:S02]  /*9470*/  ULDC UR4, c[0x0][0x2b8] ;  /* 0x0000ae0000047ab9 */ /* 0x000fe40000000800 */
[----:B------:R-:W-:Y:S01]  /*9480*/  SHF.R.S32.HI R0, RZ, 0x1f, R7 ;  /* 0x0000001fff007819 */ /* 0x000fe20000011407 */
[----:B------:R-:W-:Y:S01]  /*9490*/  IMAD R11, R11, UR5, R4 ;  /* 0x000000050b0b7c24 */ /* 0x000fe2000f8e0204 */
[----:B------:R-:W-:Y:S01]  /*94a0*/  ISETP.GE.AND P0, PT, R16, UR4, PT ;  /* 0x0000000410007c0c */ /* 0x000fe2000bf06270 */
[----:B------:R-:W-:Y:S02]  /*94b0*/  UMOV UR4, 0xffffffff ;  /* 0xffffffff00047882 */ /* 0x000fe40000000000 */
[----:B------:R-:W-:Y:S01]  /*94c0*/  IMAD R0, R0, UR6, RZ ;  /* 0x0000000600007c24 */ /* 0x000fe2000f8e02ff */
[----:B------:R-:W-:-:S03]  /*94d0*/  IADD3 R3, R3, R11, RZ ;  /* 0x0000000b03037210 */ /* 0x000fc60007ffe0ff */
[C---:B------:R-:W-:Y:S02]  /*94e0*/  IMAD R11, R7.reuse, UR7, R0 ;  /* 0x00000007070b7c24 */ /* 0x040fe4000f8e0200 */
[----:B------:R-:W-:-:S04]  /*94f0*/  IMAD.WIDE.U32 R2, R7, UR6, R2 ;  /* 0x0000000607027c25 */ /* 0x000fc8000f8e0002 */
[----:B------:R-:W-:Y:S01]  /*9500*/  IMAD.IADD R7, R3, 0x1, R11 ;  /* 0x0000000103077824 */ /* 0x000fe200078e020b */
[----:B------:R-:W-:-:S04]  /*9510*/  LEA R0, P1, R2, UR8, 0x1 ;  /* 0x0000000802007c11 */ /* 0x000fc8000f8208ff */
[----:B------:R-:W-:Y:S01]  /*9520*/  LEA.HI.X R7, R2, UR9, R7, 0x1, P1 ;  /* 0x0000000902077c11 */ /* 0x000fe200088f0c07 */
[----:B0-----:R-:W-:Y:S08]  /*9530*/  BRA.DIV UR4, `(.L_x_51) ;  /* 0x0000002e041c7947 */ /* 0x001ff0000b800000 */
[----:B------:R-:W0:Y:S01]  /*9540*/  S2R R2, SR_TID.X ;  /* 0x0000000000027919 */ /* 0x000e220000002100 */
[----:B------:R-:W-:Y:S02]  /*9550*/  ULDC UR4, c[0x0][0x288] ;  /* 0x0000a20000047ab9 */ /* 0x000fe40000000800 */
[----:B------:R-:W-:Y:S01]  /*9560*/  IMAD R4, R9, UR4, RZ ;  /* 0x0000000409047c24 */ /* 0x000fe2000f8e02ff */
[----:B------:R-:W1:Y:S04]  /*9570*/  SHFL.IDX PT, R14, R5, RZ, 0x181f ;  /* 0x00181fff050e7589 */ /* 0x000e6800000e0000 */
[----:B------:R-:W-:Y:S04]  /*9580*/  SHFL.IDX PT, R21, R5, 0x1, 0x181f ;  /* 0x00381f0005157f89 */ /* 0x000fe800000e0000 */
[----:B------:R-:W-:Y:S01]  /*9590*/  SHFL.IDX PT, R10, R8, 0x1, 0x181f ;  /* 0x00381f00080a7f89 */ /* 0x000fe200000e0000 */
[----:B0-----:R-:W-:-:S04]  /*95a0*/  LOP3.LUT R2, R2, 0x7f, RZ, 0xc0, !PT ;  /* 0x0000007f02027812 */ /* 0x001fc800078ec0ff */
[----:B------:R-:W-:-:S05]  /*95b0*/  SHF.R.U32.HI R2, RZ, 0x3, R2 ;  /* 0x00000003ff027819 */ /* 0x000fca0000011602 */
[----:B------:R-:W-:Y:S02]  /*95c0*/  IMAD R6, R24, 0xc0, R2 ;  /* 0x000000c018067824 */ /* 0x000fe400078e0202 */
[----:B------:R-:W0:Y:S02]  /*95d0*/  SHFL.IDX PT, R2, R8, RZ, 0x181f ;  /* 0x00181fff08027589 */ /* 0x000e2400000e0000 */
[C---:B------:R-:W-:Y:S01]  /*95e0*/  VIADD R9, R6.reuse, 0x10 ;  /* 0x0000001006097836 */ /* 0x040fe20000000000 */
[C---:B------:R-:W-:Y:S01]  /*95f0*/  ISETP.GE.AND P1, PT, R6.reuse, R4, PT ;  /* 0x000000040600720c */ /* 0x040fe20003f26270 */
[----:B------:R-:W-:-:S03]  /*9600*/  VIADD R11, R6, 0x20 ;  /* 0x00000020060b7836 */ /* 0x000fc60000000000 */
[----:B------:R-:W-:Y:S02]  /*9610*/  ISETP.GE.AND P3, PT, R9, R4, PT ;  /* 0x000000040900720c */ /* 0x000fe40003f66270 */
[----:B------:R-:W-:Y:S07]  /*9620*/  SHFL.IDX PT, R9, R8, 0x2, 0x181f ;  /* 0x00581f0008097f89 */ /* 0x000fee00000e0000 */
[----:B-1----:R-:W-:Y:S02]  /*9630*/  @!P1 LEA R14, P2, R16, R14, 0x1 ;  /* 0x0000000e100e9211 */ /* 0x002fe400078408ff */
[----:B------:R-:W-:-:S03]  /*9640*/  @!P1 LEA R25, R22, UR45, 0x1 ;  /* 0x0000002d16199c11 */ /* 0x000fc6000f8e08ff */
[----:B0-----:R-:W-:Y:S01]  /*9650*/  @!P1 IMAD.X R3, RZ, RZ, R2, P2 ;  /* 0x000000ffff039224 */ /* 0x001fe200010e0602 */
[----:B------:R-:W-:Y:S02]  /*9660*/  @!P1 MOV R2, R14 ;  /* 0x0000000e00029202 */ /* 0x000fe40000000f00 */
[----:B------:R-:W0:Y:S04]  /*9670*/  SHFL.IDX PT, R14, R5, 0x2, 0x181f ;  /* 0x00581f00050e7f89 */ /* 0x000e2800000e0000 */
[----:B------:R1:W-:Y:S01]  /*9680*/  @!P1 LDGSTS.E.BYPASS.LTC128B.128 [R25+0x8400], desc[UR38][R2.64], !P0 ;  /* 0x0840000002199fae */ /* 0x0003e2000c101d66 */
[----:B------:R-:W-:Y:S02]  /*9690*/  ISETP.GE.AND P1, PT, R11, R4, PT ;  /* 0x000000040b00720c */ /* 0x000fe40003f26270 */
[----:B------:R-:W-:-:S02]  /*96a0*/  IADD3 R11, R6, 0x40, RZ ;  /* 0x00000040060b7810 */ /* 0x000fc40007ffe0ff */
[----:B-1----:R-:W-:Y:S02]  /*96b0*/  @!P3 LEA R2, P2, R16, R21, 0x1 ;  /* 0x000000151002b211 */ /* 0x002fe400078408ff */
[----:B------:R-:W-:Y:S01]  /*96c0*/  @!P3 LEA R25, R22, UR45, 0x1 ;  /* 0x0000002d1619bc11 */ /* 0x000fe2000f8e08ff */
[----:B------:R-:W1:Y:S01]  /*96d0*/  SHFL.IDX PT, R21, R5, 0x3, 0x181f ;  /* 0x00781f0005157f89 */ /* 0x000e6200000e0000 */
[----:B------:R-:W-:-:S05]  /*96e0*/  @!P3 IADD3.X R3, RZ, R10, RZ, P2, !PT ;  /* 0x0000000aff03b210 */ /* 0x000fca00017fe4ff */
[----:B------:R-:W-:Y:S01]  /*96f0*/  @!P1 LEA R20, R22, UR45, 0x1 ;  /* 0x0000002d16149c11 */ /* 0x000fe2000f8e08ff */
[----:B------:R-:W2:Y:S04]  /*9700*/  SHFL.IDX PT, R10, R8, 0x3, 0x181f ;  /* 0x00781f00080a7f89 */ /* 0x000ea800000e0000 */
[----:B------:R0:W-:Y:S02]  /*9710*/  @!P3 LDGSTS.E.BYPASS.LTC128B.128 [R25+0x8c00], desc[UR38][R2.64], !P0 ;  /* 0x08c000000219bfae */ /* 0x0001e4000c101d66 */
[----:B0-----:R-:W-:Y:S02]  /*9720*/  @!P1 LEA R2, P2, R16, R14, 0x1 ;  /* 0x0000000e10029211 */ /* 0x001fe400078408ff */
[----:B------:R-:W0:Y:S03]  /*9730*/  SHFL.IDX PT, R14, R5, 0x4, 0x181f ;  /* 0x00981f00050e7f89 */ /* 0x000e2600000e0000 */
[----:B------:R-:W-:-:S02]  /*9740*/  @!P1 IMAD.X R3, RZ, RZ, R9, P2 ;  /* 0x000000ffff039224 */ /* 0x000fc400010e0609 */
[----:B------:R-:W-:-:S03]  /*9750*/  VIADD R9, R6, 0x30 ;  /* 0x0000003006097836 */ /* 0x000fc60000000000 */
[----:B------:R3:W-:Y:S01]  /*9760*/  @!P1 LDGSTS.E.BYPASS.LTC128B.128 [R20+0x9400], desc[UR38][R2.64], !P0 ;  /* 0x0940000002149fae */ /* 0x0007e2000c101d66 */
[-C--:B------:R-:W-:Y:S01]  /*9770*/  ISETP.GE.AND P1, PT, R11, R4.reuse, PT ;  /* 0x000000040b00720c */ /* 0x080fe20003f26270 */
[----:B------:R-:W-:Y:S01]  /*9780*/  VIADD R11, R6, 0x60 ;  /* 0x00000060060b7836 */ /* 0x000fe20000000000 */
[----:B------:R-:W-:Y:S02]  /*9790*/  ISETP.GE.AND P3, PT, R9, R4, PT ;  /* 0x000000040900720c */ /* 0x000fe40003f66270 */
[----:B------:R-:W4:Y:S09]  /*97a0*/  SHFL.IDX PT, R9, R8, 0x4, 0x181f ;  /* 0x00981f0008097f89 */ /* 0x000f3200000e0000 */
[----:B---3--:R-:W-:-:S02]  /*97b0*/  @!P1 LEA R20, R22, UR45, 0x1 ;  /* 0x0000002d16149c11 */ /* 0x008fc4000f8e08ff */
[----:B-1----:R-:W-:Y:S02]  /*97c0*/  @!P3 LEA R2, P2, R16, R21, 0x1 ;  /* 0x000000151002b211 */ /* 0x002fe400078408ff */
[----:B------:R-:W-:Y:S01]  /*97d0*/  @!P3 LEA R25, R22, UR45, 0x1 ;  /* 0x0000002d1619bc11 */ /* 0x000fe2000f8e08ff */
[----:B------:R-:W1:Y:S02]  /*97e0*/  SHFL.IDX PT, R21, R5, 0x5, 0x181f ;  /* 0x00b81f0005157f89 */ /* 0x000e6400000e0000 */
[----:B--2---:R-:W-:Y:S02]  /*97f0*/  @!P3 IMAD.X R3, RZ, RZ, R10, P2 ;  /* 0x000000ffff03b224 */ /* 0x004fe400010e060a */
[----:B------:R-:W2:Y:S04]  /*9800*/  SHFL.IDX PT, R10, R8, 0x5, 0x181f ;  /* 0x00b81f00080a7f89 */ /* 0x000ea800000e0000 */
[----:B------:R0:W-:Y:S02]  /*9810*/  @!P3 LDGSTS.E.BYPASS.LTC128B.128 [R25+0x9c00], desc[UR38][R2.64], !P0 ;  /* 0x09c000000219bfae */ /* 0x0001e4000c101d66 */
[----:B0-----:R-:W-:-:S02]  /*9820*/  @!P1 LEA R2, P2, R16, R14, 0x1 ;  /* 0x0000000e10029211 */ /* 0x001fc400078408ff */
[----:B------:R-:W0:Y:S03]  /*9830*/  SHFL.IDX PT, R14, R5, 0x6, 0x181f ;  /* 0x00d81f00050e7f89 */ /* 0x000e2600000e0000 */
[----:B----4-:R-:W-:Y:S01]  /*9840*/  @!P1 IMAD.X R3, RZ, RZ, R9, P2 ;  /* 0x000000ffff039224 */ /* 0x010fe200010e0609 */
[----:B------:R-:W-:-:S04]  /*9850*/  IADD3 R9, R6, 0x50, RZ ;  /* 0x0000005006097810 */ /* 0x000fc80007ffe0ff */
[-C--:B------:R-:W-:Y:S01]  /*9860*/  ISETP.GE.AND P3, PT, R9, R4.reuse, PT ;  /* 0x000000040900720c */ /* 0x080fe20003f66270 */
[----:B------:R1:W-:Y:S01]  /*9870*/  @!P1 LDGSTS.E.BYPASS.LTC128B.128 [R20+0xa400], desc[UR38][R2.64], !P0 ;  /* 0x0a40000002149fae */ /* 0x0003e2000c101d66 */
[----:B------:R-:W-:Y:S01]  /*9880*/  ISETP.GE.AND P1, PT, R11, R4, PT ;  /* 0x000000040b00720c */ /* 0x000fe20003f26270 */
[----:B------:R-:W-:Y:S02]  /*9890*/  VIADD R11, R6, 0x80 ;  /* 0x00000080060b7836 */ /* 0x000fe40000000000 */
[----:B------:R-:W3:Y:S04]  /*98a0*/  SHFL.IDX PT, R9, R8, 0x6, 0x181f ;  /* 0x00d81f0008097f89 */ /* 0x000ee800000e0000 */
[----:B------:R-:W-:Y:S04]  /*98b0*/  SHFL.IDX PT, R8, R8, 0x7, 0x181f ;  /* 0x00f81f0008087f89 */ /* 0x000fe800000e0000 */
[----:B-1----:R-:W-:-:S02]  /*98c0*/  @!P3 LEA R2, P2, R16, R21, 0x1 ;  /* 0x000000151002b211 */ /* 0x002fc400078408ff */
[C---:B------:R-:W-:Y:S01]  /*98d0*/  @!P3 LEA R25, R22.reuse, UR45, 0x1 ;  /* 0x0000002d1619bc11 */ /* 0x040fe2000f8e08ff */
[----:B------:R-:W-:Y:S02]  /*98e0*/  SHFL.IDX PT, R21, R0, RZ, 0x181f ;  /* 0x00181fff00157589 */ /* 0x000fe400000e0000 */
[----:B--2---:R-:W-:Y:S01]  /*98f0*/  @!P3 IMAD.X R3, RZ, RZ, R10, P2 ;  /* 0x000000ffff03b224 */ /* 0x004fe200010e060a */
[----:B------:R-:W-:-:S04]  /*9900*/  @!P1 LEA R10, R22, UR45, 0x1 ;  /* 0x0000002d160a9c11 */ /* 0x000fc8000f8e08ff */
[----:B------:R0:W-:Y:S02]  /*9910*/  @!P3 LDGSTS.E.BYPASS.LTC128B.128 [R25+0xac00], desc[UR38][R2.64], !P0 ;  /* 0x0ac000000219bfae */ /* 0x0001e4000c101d66 */
[----:B0-----:R-:W-:Y:S02]  /*9920*/  @!P1 LEA R2, P2, R16, R14, 0x1 ;  /* 0x0000000e10029211 */ /* 0x001fe400078408ff */
[----:B------:R0:W1:Y:S02]  /*9930*/  SHFL.IDX PT, R14, R5, 0x7, 0x181f ;  /* 0x00f81f00050e7f89 */ /* 0x00006400000e0000 */
[----:B---3--:R-:W-:Y:S01]  /*9940*/  @!P1 IADD3.X R3, RZ, R9, RZ, P2, !PT ;  /* 0x00000009ff039210 */ /* 0x008fe200017fe4ff */
[----:B------:R-:W-:-:S04]  /*9950*/  VIADD R9, R6, 0x70 ;  /* 0x0000007006097836 */ /* 0x000fc80000000000 */
[----:B------:R1:W-:Y:S01]  /*9960*/  @!P1 LDGSTS.E.BYPASS.LTC128B.128 [R10+0xb400], desc[UR38][R2.64], !P0 ;  /* 0x0b400000020a9fae */ /* 0x0003e2000c101d66 */
[-C--:B------:R-:W-:Y:S01]  /*9970*/  ISETP.GE.AND P3, PT, R9, R4.reuse, PT ;  /* 0x000000040900720c */ /* 0x080fe20003f66270 */
[C---:B0-----:R-:W-:Y:S01]  /*9980*/  VIADD R5, R6.reuse, 0x90 ;  /* 0x0000009006057836 */ /* 0x041fe20000000000 */
[----:B------:R-:W-:Y:S01]  /*9990*/  ISETP.GE.AND P1, PT, R11, R4, PT ;  /* 0x000000040b00720c */ /* 0x000fe20003f26270 */
[----:B------:R-:W0:Y:S01]  /*99a0*/  SHFL.IDX PT, R9, R7, RZ, 0x181f ;  /* 0x00181fff07097589 */ /* 0x000e2200000e0000 */
[----:B------:R-:W-:-:S09]  /*99b0*/  IADD3 R11, R6, 0xa0, RZ ;  /* 0x000000a0060b7810 */ /* 0x000fd20007ffe0ff */
[----:B------:R-:W-:Y:S02]  /*99c0*/  @!P3 LEA R25, R22, UR45, 0x1 ;  /* 0x0000002d1619bc11 */ /* 0x000fe4000f8e08ff */
[----:B-1----:R-:W-:Y:S02]  /*99d0*/  @!P3 LEA R2, P2, R16, R14, 0x1 ;  /* 0x0000000e1002b211 */ /* 0x002fe400078408ff */
[----:B------:R-:W-:Y:S02]  /*99e0*/  SHFL.IDX PT, R14, R0, 0x2, 0x181f ;  /* 0x00581f00000e7f89 */ /* 0x000fe400000e0000 */
[----:B------:R-:W-:Y:S02]  /*99f0*/  @!P3 IADD3.X R3, RZ, R8, RZ, P2, !PT ;  /* 0x00000008ff03b210 */ /* 0x000fe400017fe4ff */
[----:B------:R-:W-:Y:S04]  /*9a00*/  SHFL.IDX PT, R8, R7, 0x1, 0x181f ;  /* 0x00381f0007087f89 */ /* 0x000fe800000e0000 */
[----:B------:R1:W-:Y:S01]  /*9a10*/  @!P3 LDGSTS.E.BYPASS.LTC128B.128 [R25+0xbc00], desc[UR38][R2.64], !P0 ;  /* 0x0bc000000219bfae */ /* 0x0003e2000c101d66 */
[----:B------:R-:W-:-:S03]  /*9a20*/  ISETP.GE.AND P3, PT, R5, R4, PT ;  /* 0x000000040500720c */ /* 0x000fc60003f66270 */
[----:B------:R-:W-:Y:S04]  /*9a30*/  SHFL.IDX PT, R5, R7, 0x2, 0x181f ;  /* 0x00581f0007057f89 */ /* 0x000fe800000e0000 */
[----:B------:R-:W-:Y:S01]  /*9a40*/  SHFL.IDX PT, R7, R7, 0x3, 0x181f ;  /* 0x00781f0007077f89 */ /* 0x000fe200000e0000 */
[----:B-1----:R-:W-:Y:S02]  /*9a50*/  @!P1 LEA R2, P2, R16, R21, 0x1 ;  /* 0x0000001510029211 */ /* 0x002fe400078408ff */
[----:B------:R-:W-:-:S03]  /*9a60*/  @!P1 LEA R21, R22, UR45, 0x1 ;  /* 0x0000002d16159c11 */ /* 0x000fc6000f8e08ff */
[----:B0-----:R-:W-:Y:S02]  /*9a70*/  @!P1 IMAD.X R3, RZ, RZ, R9, P2 ;  /* 0x000000ffff039224 */ /* 0x001fe400010e0609 */
[----:B------:R-:W0:Y:S04]  /*9a80*/  SHFL.IDX PT, R9, R0, 0x1, 0x181f ;  /* 0x00381f0000097f89 */ /* 0x000e2800000e0000 */
[----:B------:R0:W-:Y:S01]  /*9a90*/  @!P1 LDGSTS.E.BYPASS.LTC128B.128 [R21+0xc400], desc[UR38][R2.64], !P0 ;  /* 0x0c40000002159fae */ /* 0x0001e2000c101d66 */
[----:B------:R-:W-:Y:S02]  /*9aa0*/  ISETP.GE.AND P1, PT, R11, R4, PT ;  /* 0x000000040b00720c */ /* 0x000fe40003f26270 */
[----:B0-----:R-:W-:Y:S02]  /*9ab0*/  @!P3 LEA R2, P2, R16, R9, 0x1 ;  /* 0x000000091002b211 */ /* 0x001fe400078408ff */
[----:B------:R-:W-:-:S03]  /*9ac0*/  @!P3 LEA R9, R22, UR45, 0x1 ;  /* 0x0000002d1609bc11 */ /* 0x000fc6000f8e08ff */
[----:B------:R-:W-:-:S05]  /*9ad0*/  @!P3 IMAD.X R3, RZ, RZ, R8, P2 ;  /* 0x000000ffff03b224 */ /* 0x000fca00010e0608 */
[----:B------:R0:W-:Y:S02]  /*9ae0*/  @!P3 LDGSTS.E.BYPASS.LTC128B.128 [R9+0xcc00], desc[UR38][R2.64], !P0 ;  /* 0x0cc000000209bfae */ /* 0x0001e4000c101d66 */
[----:B0-----:R-:W-:Y:S02]  /*9af0*/  @!P1 LEA R2, P2, R16, R14, 0x1 ;  /* 0x0000000e10029211 */ /* 0x001fe400078408ff */
[----:B------:R0:W1:Y:S03]  /*9b00*/  SHFL.IDX PT, R14, R0, 0x3, 0x181f ;  /* 0x00781f00000e7f89 */ /* 0x00006600000e0000 */
[----:B------:R-:W-:Y:S01]  /*9b10*/  @!P1 IMAD.X R3, RZ, RZ, R5, P2 ;  /* 0x000000ffff039224 */ /* 0x000fe200010e0605 */
[----:B------:R-:W-:-:S05]  /*9b20*/  @!P1 LEA R5, R22, UR45, 0x1 ;  /* 0x0000002d16059c11 */ /* 0x000fca000f8e08ff */
[----:B------:R0:W-:Y:S02]  /*9b30*/  @!P1 LDGSTS.E.BYPASS.LTC128B.128 [R5+0xd400], desc[UR38][R2.64], !P0 ;  /* 0x0d40000002059fae */ /* 0x0001e4000c101d66 */
.L_x_129:
[----:B0-----:R-:W-:Y:S01]  /*9b40*/  IADD3 R3, R6, 0xb0, RZ ;  /* 0x000000b006037810 */ /* 0x001fe20007ffe0ff */
[----:B------:R-:W-:-:S03]  /*9b50*/  IMAD.MOV.U32 R0, RZ, RZ, 0x1 ;  /* 0x00000001ff007424 */ /* 0x000fc600078e00ff */
[----:B------:R-:W-:Y:S02]  /*9b60*/  ISETP.GE.AND P1, PT, R3, R4, PT ;  /* 0x000000040300720c */ /* 0x000fe40003f26270 */
[----:B------:R-:W-:-:S11]  /*9b70*/  SHF.L.U32 R0, R0, 0x1f, RZ ;  /* 0x0000001f00007819 */ /* 0x000fd600000006ff */
[----:B-1----:R-:W-:Y:S02]  /*9b80*/  @!P1 LEA R2, P2, R16, R14, 0x1 ;  /* 0x0000000e10029211 */ /* 0x002fe400078408ff */
[----:B------:R-:W-:-:S03]  /*9b90*/  @!P1 LEA R5, R22, UR45, 0x1 ;  /* 0x0000002d16059c11 */ /* 0x000fc6000f8e08ff */
[----:B------:R-:W-:-:S05]  /*9ba0*/  @!P1 IMAD.X R3, RZ, RZ, R7, P2 ;  /* 0x000000ffff039224 */ /* 0x000fca00010e0607 */
[----:B------:R-:W-:Y:S01]  /*9bb0*/  @!PT LDS RZ, [RZ] ;  /* 0x00000000fffff984 */ /* 0x000fe20000000800 */
[----:B------:R-:W-:Y:S01]  /*9bc0*/  @!PT LDS RZ, [RZ] ;  /* 0x00000000fffff984 */ /* 0x000fe20000000800 */
[----:B------:R-:W-:Y:S01]  /*9bd0*/  @!PT LDS RZ, [RZ] ;  /* 0x00000000fffff984 */ /* 0x000fe20000000800 */
[----:B------:R0:W-:Y:S01]  /*9be0*/  @!P1 LDGSTS.E.BYPASS.LTC128B.128 [R5+0xdc00], desc[UR38][R2.64], !P0 ;  /* 0x0dc0000002059fae */ /* 0x0001e2000c101d66 */
[----:B------:R-:W-:Y:S01]  /*9bf0*/  NOP ;  /* 0x0000000000007918 */ /* 0x000fe20000000000 */
[----:B------:R-:W-:Y:S02]  /*9c00*/  SYNCS.ARRIVE.TRANS64.RED.A0T1 RZ, [UR45+0x16800], RZ ;  /* 0x016800ffffff79a7 */ /* 0x000fe4000820042d */
[----:B------:R-:W-:Y:S01]  /*9c10*/  ARRIVES.LDGSTSBAR.64.TRANSCNT [UR45+0x16800] ;  /* 0x01680000ff0079b0 */ /* 0x000fe20008000aad */
[----:B------:R-:W-:Y:S01]  /*9c20*/  NOP ;  /* 0x0000000000007918 */ /* 0x000fe20000000000 */
[----:B------:R-:W-:Y:S01]  /*9c30*/  SYNCS.ARRIVE.TRANS64.A1T0 RZ, [UR45+0x16800], RZ ;  /* 0x016800ffffff79a7 */ /* 0x000fe2000810002d */
[----:B------:R-:W1:Y:S02]  /*9c40*/  SYNCS.PHASECHK.TRANS64.TRYWAIT P0, [UR45+0x16820], R0 ;  /* 0x01682000ff0075a7 */ /* 0x000e64000800016d */
[----:B01----:R-:W-:Y:S05]  /*9c50*/  @!P0 BRA `(.L_x_52) ;  /* 0x0000003000ec8947 */ /* 0x003fea0003800000 */
.L_x_130:
[----:B------:R-:W-:Y:S01]  /*9c60*/  UIADD3 UR4, UR49, -0x2, URZ ;  /* 0xfffffffe31047890 */ /* 0x000fe2000fffe03f */
[----:B------:R-:W-:Y:S01]  /*9c70*/  MOV R24, 0x1 ;  /* 0x0000000100187802 */ /* 0x000fe20000000f00 */
[----:B------:R-:W-:Y:S02]  /*9c80*/  IMAD.MOV.U32 R20, RZ, RZ, RZ ;  /* 0x000000ffff147224 */ /* 0x000fe400078e00ff */
[----:B------:R-:W-:-:S06]  /*9c90*/  UISETP.GE.AND UP0, UPT, UR4, UR48, UPT ;  /* 0x000000300400728c */ /* 0x000fcc000bf06270 */
[----:B------:R-:W-:-:S13]  /*9ca0*/  PLOP3.LUT P0, PT, PT, PT, UP0, 0x80, 0x0 ;  /* 0x000000000000781c */ /* 0x000fda0003f0f008 */
[----:B------:R-:W-:Y:S05]  /*9cb0*/  @!P0 BRA `(.L_x_53) ;  /* 0x0000000c00f88947 */ /* 0x000fea0003800000 */
[----:B------:R-:W1:Y:S01]  /*9cc0*/  S2R R2, SR_TID.X ;  /* 0x0000000000027919 */ /* 0x000e620000002100 */
[----:B------:R-:W-:Y:S01]  /*9cd0*/  UIADD3 UR4, UR47, 0x1, URZ ;  /* 0x000000012f047890 */ /* 0x000fe2000fffe03f */
[----:B0-----:R-:W-:Y:S01]  /*9ce0*/  LOP3.LUT R3, RZ, UR44, RZ, 0x33, !PT ;  /* 0x0000002cff037c12 */ /* 0x001fe2000f8e33ff */
[----:B------:R-:W-:Y:S01]  /*9cf0*/  IMAD.SHL.U32 R4, R16, 0x2, RZ ;  /* 0x0000000210047824 */ /* 0x000fe200078e00ff */
[----:B------:R-:W-:Y:S01]  /*9d00*/  BSSY B0, `(.L_x_53) ;  /* 0x00000f9000007945 */ /* 0x000fe20003800000 */
[----:B------:R-:W-:Y:S01]  /*9d10*/  UIMAD UR4, UR4, UR40, URZ ;  /* 0x00000028040472a4 */ /* 0x000fe2000f8e023f */
[----:B------:R-:W-:Y:S01]  /*9d20*/  IMAD.MOV.U32 R21, RZ, RZ, 0x1 ;  /* 0x00000001ff157424 */ /* 0x000fe200078e00ff */
[----:B------:R-:W-:-:S04]  /*9d30*/  MOV R8, RZ ;  /* 0x000000ff00087202 */ /* 0x000fc80000000f00 */
[----:B------:R-:W-:Y:S01]  /*9d40*/  LOP3.LUT R0, RZ, UR4, RZ, 0x33, !PT ;  /* 0x00000004ff007c12 */ /* 0x000fe2000f8e33ff */
[----:B------:R-:W-:Y:S02]  /*9d50*/  ULDC UR4, c[0x0][0x2f4] ;  /* 0x0000bd0000047ab9 */ /* 0x000fe40000000800 */
[----:B------:R-:W-:Y:S02]  /*9d60*/  ISETP.GE.AND P1, PT, R16, UR4, PT ;  /* 0x0000000410007c0c */ /* 0x000fe4000bf26270 */
[----:B------:R-:W-:-:S04]  /*9d70*/  VIMNMX R3, R0, R3, !PT ;  /* 0x0000000300037248 */ /* 0x000fc80007fe0100 */
[----:B------:R-:W-:Y:S02]  /*9d80*/  IADD3 R26, -R3, -0x2, RZ ;  /* 0xfffffffe031a7810 */ /* 0x000fe40007ffe1ff */
[----:B-1----:R-:W-:-:S04]  /*9d90*/  LOP3.LUT R2, R2, 0x7f, RZ, 0xc0, !PT ;  /* 0x0000007f02027812 */ /* 0x002fc800078ec0ff */
[----:B------:R-:W-:-:S04]  /*9da0*/  SHF.R.U32.HI R2, RZ, 0x3, R2 ;  /* 0x00000003ff027819 */ /* 0x000fc80000011602 */
[----:B------:R-:W-:Y:S02]  /*9db0*/  IADD3 R19, R23, R19, R2 ;  /* 0x0000001317137210 */ /* 0x000fe40007ffe002 */
[----:B------:R-:W-:Y:S02]  /*9dc0*/  IADD3 R0, -R2, UR43, RZ ;  /* 0x0000002b02007c10 */ /* 0x000fe4000fffe1ff */
[----:B------:R-:W-:-:S03]  /*9dd0*/  IADD3 R2, R19, -0x180, RZ ;  /* 0xfffffe8013027810 */ /* 0x000fc60007ffe0ff */
[C---:B------:R-:W-:Y:S02]  /*9de0*/  IMAD R4, R3.reuse, 0x80, R0 ;  /* 0x0000008003047824 */ /* 0x040fe400078e0200 */
[----:B------:R-:W-:Y:S02]  /*9df0*/  IMAD R0, R3, -0x80, R2 ;  /* 0xffffff8003007824 */ /* 0x000fe400078e0202 */
[----:B------:R-:W-:-:S07]  /*9e00*/  VIADD R4, R4, 0x100 ;  /* 0x0000010004047836 */ /* 0x000fce0000000000 */
.L_x_66:
[----:B------:R-:W2:Y:S01]  /*9e10*/  LDL R6, [R1] ;  /* 0x0000000001067983 */ /* 0x000ea20000100800 */
[----:B------:R-:W0:Y:S01]  /*9e20*/  LDC R2, c[0x0][0x430] ;  /* 0x00010c00ff027b82 */ /* 0x000e220000000800 */
[----:B------:R-:W-:Y:S01]  /*9e30*/  IMAD.MOV.U32 R9, RZ, RZ, R0 ;  /* 0x000000ffff097224 */ /* 0x000fe200078e0000 */
[----:B------:R-:W-:Y:S01]  /*9e40*/  ULDC.64 UR4, c[0x0][0x428] ;  /* 0x00010a0000047ab9 */ /* 0x000fe20000000a00 */
[----:B0-----:R-:W-:-:S13]  /*9e50*/  ISETP.NE.AND P0, PT, R2, 0x1, PT ;  /* 0x000000010200780c */ /* 0x001fda0003f05270 */
[----:B------:R-:W0:Y:S08]  /*9e60*/  @P0 LDC R3, c[0x0][0x434] ;  /* 0x00010d00ff030b82 */ /* 0x000e300000000800 */
[----:B------:R-:W1:Y:S01]  /*9e70*/  @P0 LDC R5, c[0x0][0x438] ;  /* 0x00010e00ff050b82 */ /* 0x000e620000000800 */
[----:B0-----:R-:W-:-:S05]  /*9e80*/  @P0 IMAD.HI.U32 R2, R0, R3, RZ ;  /* 0x0000000300020227 */ /* 0x001fca00078e00ff */
[----:B-1----:R-:W-:-:S04]  /*9e90*/  @P0 SHF.R.U32.HI R9, RZ, R5, R2 ;  /* 0x00000005ff090219 */ /* 0x002fc80000011602 */
[----:B------:R-:W-:Y:S02]  /*9ea0*/  SHF.R.S32.HI R3, RZ, 0x1f, R9 ;  /* 0x0000001fff037819 */ /* 0x000fe40000011409 */
[----:B------:R-:W-:-:S05]  /*9eb0*/  MOV R2, R9 ;  /* 0x0000000900027202 */ /* 0x000fca0000000f00 */
[----:B------:R-:W-:-:S04]  /*9ec0*/  IMAD.WIDE.U32 R2, R28, UR4, R2 ;  /* 0x000000041c027c25 */ /* 0x000fc8000f8e0002 */
[----:B--2---:R-:W-:-:S04]  /*9ed0*/  IMAD R5, R6, UR4, RZ ;  /* 0x0000000406057c24 */ /* 0x004fc8000f8e02ff */
[----:B------:R-:W-:Y:S01]  /*9ee0*/  IMAD R5, R28, UR5, R5 ;  /* 0x000000051c057c24 */ /* 0x000fe2000f8e0205 */
[----:B------:R-:W-:Y:S02]  /*9ef0*/  ULDC.64 UR4, c[0x0][0x418] ;  /* 0x0001060000047ab9 */ /* 0x000fe40000000a00 */
[----:B------:R-:W-:Y:S01]  /*9f00*/  LEA R6, P0, R2, UR4, 0x2 ;  /* 0x0000000402067c11 */ /* 0x000fe2000f8010ff */
[----:B------:R-:W-:-:S05]  /*9f10*/  IMAD.IADD R3, R5, 0x1, R3 ;  /* 0x0000000105037824 */ /* 0x000fca00078e0203 */
[----:B------:R-:W-:-:S05]  /*9f20*/  LEA.HI.X R7, R2, UR5, R3, 0x2, P0 ;  /* 0x0000000502077c11 */ /* 0x000fca00080f1403 */
[----:B------:R-:W2:Y:S01]  /*9f30*/  LDG.E R5, desc[UR38][R6.64] ;  /* 0x0000002606057981 */ /* 0x000ea2000c1e1900 */
[----:B------:R-:W-:-:S06]  /*9f40*/  ULOP3.LUT UR6, UR41, 0x2, URZ, 0xfc, !UPT ;  /* 0x0000000229067892 */ /* 0x000fcc000f8efc3f */
[----:B------:R-:W-:Y:S01]  /*9f50*/  IMAD.U32 R10, RZ, RZ, UR6 ;  /* 0x00000006ff0a7e24 */ /* 0x000fe2000f8e00ff */
[----:B------:R-:W-:-:S04]  /*9f60*/  IADD3 R20, R8, 0x1, RZ ;  /* 0x0000000108147810 */ /* 0x000fc80007ffe0ff */
[----:B------:R-:W-:Y:S02]  /*9f70*/  ISETP.NE.AND P2, PT, R10, 0x3, PT ;  /* 0x000000030a00780c */ /* 0x000fe40003f45270 */
[----:B------:R-:W-:-:S04]  /*9f80*/  ISETP.NE.AND P0, PT, R20, 0x2, PT ;  /* 0x000000021400780c */ /* 0x000fc80003f05270 */
[----:B------:R-:W-:Y:S02]  /*9f90*/  SEL R24, RZ, 0x1, P0 ;  /* 0x00000001ff187807 */ /* 0x000fe40000000000 */
[----:B------:R-:W-:Y:S02]  /*9fa0*/  SEL R20, R20, RZ, P0 ;  /* 0x000000ff14147207 */ /* 0x000fe40000000000 */
[----:B------:R-:W-:Y:S02]  /*9fb0*/  LOP3.LUT R24, R21, R24, RZ, 0x3c, !PT ;  /* 0x0000001815187212 */ /* 0x000fe400078e3cff */
[----:B--2---:R-:W-:Y:S01]  /*9fc0*/  SHF.R.S32.HI R25, RZ, 0x1f, R5 ;  /* 0x0000001fff197819 */ /* 0x004fe20000011405 */
[----:B------:R-:W-:Y:S06]  /*9fd0*/  @!P2 BRA `(.L_x_54) ;  /* 0x000000000004a947 */ /* 0x000fec0003800000 */
[----:B------:R-:W-:Y:S01]  /*9fe0*/  BPT.TRAP 0x1 ;  /* 0x000000040000795c */ /* 0x000fe20000300000 */
.L_x_54:
[----:B------:R-:W-:Y:S01]  /*9ff0*/  LEA R7, R20, UR45, 0x3 ;  /* 0x0000002d14077c11 */ /* 0x000fe2000f8e18ff */
[----:B------:R-:W-:Y:S01]  /*a000*/  BSSY B1, `(.L_x_55) ;  /* 0x0000004000017945 */ /* 0x000fe20003800000 */
[----:B------:R-:W-:-:S04]  /*a010*/  SHF.L.U32 R2, R24, 0x1f, RZ ;  /* 0x0000001f18027819 */ /* 0x000fc800000006ff */
[----:B------:R-:W0:Y:S02]  /*a020*/  SYNCS.PHASECHK.TRANS64.TRYWAIT P0, [R7+URZ+0x16840], R2 ;  /* 0x01684002070075a7 */ /* 0x000e24000800017f */
[----:B0-----:R-:W-:Y:S05]  /*a030*/  @!P0 BRA `(.L_x_56) ;  /* 0x00000030000c8947 */ /* 0x001fea0003800000 */
.L_x_131:
[----:B------:R-:W-:Y:S05]  /*a040*/  BSYNC B1 ;  /* 0x0000000000017941 */ /* 0x000fea0003800000 */
.L_x_55:
[----:B------:R-:W-:Y:S01]  /*a050*/  ULDC UR4, c[0x0][0x430] ;  /* 0x00010c0000047ab9 */ /* 0x000fe20000000800 */
[----:B------:R-:W-:Y:S01]  /*a060*/  R2UR UR6, R27 ;  /* 0x000000001b0672ca */ /* 0x000fe200000e0000 */
[----:B------:R-:W-:Y:S01]  /*a070*/  UIADD3 UR4, -UR4, URZ, URZ ;  /* 0x0000003f04047290 */ /* 0x000fe2000fffe13f */
[----:B------:R-:W-:-:S05]  /*a080*/  LOP3.LUT P2, RZ, R29, 0x1, RZ, 0xc0, !PT ;  /* 0x000000011dff7812 */ /* 0x000fca000784c0ff */
[----:B------:R-:W-:Y:S01]  /*a090*/  IMAD R6, R9, UR4, R0 ;  /* 0x0000000409067c24 */ /* 0x000fe2000f8e0200 */
[----:B------:R-:W-:-:S04]  /*a0a0*/  ULDC.64 UR4, c[0x0][0x300] ;  /* 0x0000c00000047ab9 */ /* 0x000fc80000000a00 */
[----:B------:R-:W-:-:S05]  /*a0b0*/  SHF.R.S32.HI R23, RZ, 0x1f, R6 ;  /* 0x0000001fff177819 */ /* 0x000fca0000011406 */
[----:B------:R-:W-:-:S04]  /*a0c0*/  IMAD R3, R23, UR4, RZ ;  /* 0x0000000417037c24 */ /* 0x000fc8000f8e02ff */
[C---:B------:R-:W-:Y:S02]  /*a0d0*/  IMAD R9, R6.reuse, UR5, R3 ;  /* 0x0000000506097c24 */ /* 0x040fe4000f8e0203 */
[----:B0-----:R-:W-:Y:S01]  /*a0e0*/  IMAD.WIDE.U32 R2, R6, UR4, RZ ;  /* 0x0000000406027c25 */ /* 0x001fe2000f8e00ff */
[----:B------:R-:W-:-:S03]  /*a0f0*/  ULDC.64 UR4, c[0x0][0x310] ;  /* 0x0000c40000047ab9 */ /* 0x000fc60000000a00 */
[----:B------:R-:W-:Y:S02]  /*a100*/  IMAD.IADD R3, R3, 0x1, R9 ;  /* 0x0000000103037824 */ /* 0x000fe400078e0209 */
[----:B------:R-:W-:Y:S02]  /*a110*/  IMAD R10, R25, UR4, RZ ;  /* 0x00000004190a7c24 */ /* 0x000fe4000f8e02ff */
[----:B------:R-:W-:-:S04]  /*a120*/  IMAD.WIDE.U32 R2, R5, UR4, R2 ;  /* 0x0000000405027c25 */ /* 0x000fc8000f8e0002 */
[----:B------:R-:W-:Y:S01]  /*a130*/  IMAD R9, R5, UR5, R10 ;  /* 0x0000000505097c24 */ /* 0x000fe2000f8e020a */
[----:B------:R-:W-:-:S03]  /*a140*/  ULDC.64 UR4, c[0x0][0x308] ;  /* 0x0000c20000047ab9 */ /* 0x000fc60000000a00 */
[----:B------:R-:W-:Y:S01]  /*a150*/  IMAD.IADD R3, R3, 0x1, R9 ;  /* 0x0000000103037824 */ /* 0x000fe200078e0209 */
[----:B------:R-:W-:Y:S01]  /*a160*/  MOV R9, UR4 ;  /* 0x0000000400097c02 */ /* 0x000fe20008000f00 */
[----:B------:R-:W-:-:S03]  /*a170*/  UIMAD UR4, UR6, UR4, URZ ;  /* 0x00000004060472a4 */ /* 0x000fc6000f8e023f */
[----:B------:R-:W-:Y:S01]  /*a180*/  ULDC.64 UR6, c[0x0][0x2e8] ;  /* 0x0000ba0000067ab9 */ /* 0x000fe20000000a00 */
[----:B------:R-:W-:Y:S02]  /*a190*/  UIMAD UR4, UR42, UR5, UR4 ;  /* 0x000000052a0472a4 */ /* 0x000fe4000f8e0204 */
[----:B------:R-:W-:-:S04]  /*a1a0*/  IMAD.WIDE.U32 R2, R9, UR42, R2 ;  /* 0x0000002a09027c25 */ /* 0x000fc8000f8e0002 */
[----:B------:R-:W-:Y:S01]  /*a1b0*/  IMAD R9, R20, 0x2000, R22 ;  /* 0x0000200014097824 */ /* 0x000fe200078e0216 */
[----:B------:R-:W-:Y:S01]  /*a1c0*/  LEA R10, P0, R2, UR6, 0x1 ;  /* 0x00000006020a7c11 */ /* 0x000fe2000f8008ff */
[----:B------:R-:W-:Y:S01]  /*a1d0*/  VIADD R19, R3, UR4 ;  /* 0x0000000403137c36 */ /* 0x000fe20008000000 */
[----:B------:R-:W-:-:S04]  /*a1e0*/  UMOV UR4, 0xffffffff ;  /* 0xffffffff00047882 */ /* 0x000fc80000000000 */
[----:B------:R-:W-:Y:S01]  /*a1f0*/  LEA.HI.X R19, R2, UR7, R19, 0x1, P0 ;  /* 0x0000000702137c11 */ /* 0x000fe200080f0c13 */
[----:B------:R-:W-:Y:S06]  /*a200*/  BRA.DIV UR4, `(.L_x_57) ;  /* 0x0000002e04ac7947 */ /* 0x000fec000b800000 */
[----:B------:R-:W0:Y:S01]  /*a210*/  SHFL.IDX PT, R2, R10, RZ, 0x181f ;  /* 0x00181fff0a027589 */ /* 0x000e2200000e0000 */
[----:B------:R-:W-:Y:S02]  /*a220*/  SHF.L.U32 R11, R16, 0x1, RZ ;  /* 0x00000001100b7819 */ /* 0x000fe400000006ff */
[----:B------:R-:W-:Y:S01]  /*a230*/  LEA R9, R9, UR45, 0x1 ;  /* 0x0000002d09097c11 */ /* 0x000fe2000f8e08ff */
[----:B------:R-:W1:Y:S04]  /*a240*/  SHFL.IDX PT, R3, R19, RZ, 0x181f ;  /* 0x00181fff13037589 */ /* 0x000e6800000e0000 */
[----:B------:R-:W-:Y:S01]  /*a250*/  SHFL.IDX PT, R14, R10, 0x7, 0x181f ;  /* 0x00f81f000a0e7f89 */ /* 0x000fe200000e0000 */
[----:B0-----:R-:W-:-:S05]  /*a260*/  IADD3 R2, P0, R2, R11, RZ ;  /* 0x0000000b02027210 */ /* 0x001fca0007f1e0ff */
[----:B-1----:R-:W-:-:S05]  /*a270*/  IMAD.X R3, RZ, RZ, R3, P0 ;  /* 0x000000ffff037224 */ /* 0x002fca00000e0603 */
[----:B------:R0:W-:Y:S04]  /*a280*/  LDGSTS.E.BYPASS.LTC128B.128 [R9+0xe400], desc[UR38][R2.64], !P2 ;  /* 0x0e40000002097fae */ /* 0x0001e8000d101d66 */
[----:B0-----:R-:W0:Y:S04]  /*a290*/  SHFL.IDX PT, R2, R10, 0x1, 0x181f ;  /* 0x00381f000a027f89 */ /* 0x001e2800000e0000 */
[----:B------:R-:W1:Y:S01]  /*a2a0*/  SHFL.IDX PT, R3, R19, 0x1, 0x181f ;  /* 0x00381f0013037f89 */ /* 0x000e6200000e0000 */
[----:B0-----:R-:W-:-:S05]  /*a2b0*/  IADD3 R2, P0, R2, R11, RZ ;  /* 0x0000000b02027210 */ /* 0x001fca0007f1e0ff */
[----:B-1----:R-:W-:-:S05]  /*a2c0*/  IMAD.X R3, RZ, RZ, R3, P0 ;  /* 0x000000ffff037224 */ /* 0x002fca00000e0603 */
[----:B------:R0:W-:Y:S04]  /*a2d0*/  LDGSTS.E.BYPASS.LTC128B.128 [R9+0xec00], desc[UR38][R2.64], !P2 ;  /* 0x0ec0000002097fae */ /* 0x0001e8000d101d66 */
[----:B0-----:R-:W0:Y:S04]  /*a2e0*/  SHFL.IDX PT, R2, R10, 0x2, 0x181f ;  /* 0x00581f000a027f89 */ /* 0x001e2800000e0000 */
[----:B------:R-:W1:Y:S01]  /*a2f0*/  SHFL.IDX PT, R3, R19, 0x2, 0x181f ;  /* 0x00581f0013037f89 */ /* 0x000e6200000e0000 */
[----:B0-----:R-:W-:-:S04]  /*a300*/  IADD3 R2, P0, R2, R11, RZ ;  /* 0x0000000b02027210 */ /* 0x001fc80007f1e0ff */
[----:B-1----:R-:W-:-:S05]  /*a310*/  IADD3.X R3, RZ, R3, RZ, P0, !PT ;  /* 0x00000003ff037210 */ /* 0x002fca00007fe4ff */
        /* <DEDUP_REMOVED lines=17> */
[----:B------:R-:W1:Y:S04]  /*a430*/  SHFL.IDX PT, R3, R19, 0x6, 0x181f ;  /* 0x00d81f0013037f89 */ /* 0x000e6800000e0000 */
[----:B------:R-:W2:Y:S01]  /*a440*/  SHFL.IDX PT, R19, R19, 0x7, 0x181f ;  /* 0x00f81f0013137f89 */ /* 0x000ea200000e0000 */
[----:B0-----:R-:W-:-:S05]  /*a450*/  IADD3 R2, P0, R2, R11, RZ ;  /* 0x0000000b02027210 */ /* 0x001fca0007f1e0ff */
[----:B-1----:R-:W-:-:S05]  /*a460*/  IMAD.X R3, RZ, RZ, R3, P0 ;  /* 0x000000ffff037224 */ /* 0x002fca00000e0603 */
[----:B--2---:R0:W-:Y:S03]  /*a470*/  LDGSTS.E.BYPASS.LTC128B.128 [R9+0x11400], desc[UR38][R2.64], !P2 ;  /* 0x1140000002097fae */ /* 0x0041e6000d101d66 */
.L_x_149:
[----:B0-----:R-:W-:-:S05]  /*a480*/  IMAD.SHL.U32 R2, R16, 0x2, RZ ;  /* 0x0000000210027824 */ /* 0x001fca00078e00ff */
[----:B------:R-:W-:-:S04]  /*a490*/  IADD3 R2, P0, R14, R2, RZ ;  /* 0x000000020e027210 */ /* 0x000fc80007f1e0ff */
[----:B------:R-:W-:Y:S02]  /*a4a0*/  IADD3.X R3, RZ, R19, RZ, P0, !PT ;  /* 0x00000013ff037210 */ /* 0x000fe400007fe4ff */
[----:B------:R-:W-:-:S03]  /*a4b0*/  PLOP3.LUT P0, PT, PT, PT, PT, 0x80, 0x0 ;  /* 0x000000000000781c */ /* 0x000fc60003f0f070 */
[----:B------:R-:W-:Y:S01]  /*a4c0*/  @!PT LDS RZ, [RZ] ;  /* 0x00000000fffff984 */ /* 0x000fe20000000800 */
[----:B------:R-:W-:Y:S01]  /*a4d0*/  @!PT LDS RZ, [RZ] ;  /* 0x00000000fffff984 */ /* 0x000fe20000000800 */
[----:B------:R-:W-:Y:S01]  /*a4e0*/  @!PT LDS RZ, [RZ] ;  /* 0x00000000fffff984 */ /* 0x000fe20000000800 */
[----:B------:R0:W-:Y:S01]  /*a4f0*/  LDGSTS.E.BYPASS.LTC128B.128 [R9+0x11c00], desc[UR38][R2.64], !P2 ;  /* 0x11c0000002097fae */ /* 0x0001e2000d101d66 */
[----:B------:R-:W-:-:S09]  /*a500*/  NOP ;  /* 0x0000000000007918 */ /* 0x000fd20000000000 */
.L_x_58:
[----:B------:R-:W-:Y:S02]  /*a510*/  PLOP3.LUT P2, PT, P2, P0, PT, 0xa2, 0x0 ;  /* 0x000000000000781c */ /* 0x000fe40001741472 */
[----:B------:R-:W-:-:S08]  /*a520*/  @P0 R2UR P2, UR4, R7 ;  /* 0x00000000070402ca */ /* 0x000fd00000040000 */
[----:B------:R-:W-:-:S05]  /*a530*/  @P0 PLOP3.LUT P0, PT, P2, PT, PT, 0x80, 0x0 ;  /* 0x000000000000081c */ /* 0x000fca000170f070 */
[----:B------:R-:W-:Y:S01]  /*a540*/  @!P2 SYNCS.ARRIVE.TRANS64.RED.A0T1 RZ, [UR4+0x16830], RZ ;  /* 0x016830ffffffa9a7 */ /* 0x000fe20008200404 */
[----:B------:R-:W-:Y:S07]  /*a550*/  @!P2 ARRIVES.LDGSTSBAR.64.TRANSCNT [UR4+0x16830] ;  /* 0x01683000ff00a9b0 */ /* 0x000fee0008000a84 */
[----:B------:R-:W-:Y:S05]  /*a560*/  @P0 BRA.U.ANY `(.L_x_58) ;  /* 0xfffffffd00e80947 */ /* 0x000fea000393ffff */
[----:B------:R-:W-:Y:S01]  /*a570*/  NOP ;  /* 0x0000000000007918 */ /* 0x000fe20000000000 */
[----:B------:R-:W-:-:S06]  /*a580*/  ULOP3.LUT UR5, UR41, 0x2, URZ, 0xfc, !UPT ;  /* 0x0000000229057892 */ /* 0x000fcc000f8efc3f */
[----:B0-----:R-:W-:-:S05]  /*a590*/  IMAD.U32 R2, RZ, RZ, UR5 ;  /* 0x00000005ff027e24 */ /* 0x001fca000f8e00ff */
[----:B------:R-:W-:-:S13]  /*a5a0*/  ISETP.NE.AND P3, PT, R2, 0x3, PT ;  /* 0x000000030200780c */ /* 0x000fda0003f65270 */
[----:B------:R-:W-:Y:S05]  /*a5b0*/  @!P3 BRA `(.L_x_59) ;  /* 0x000000000004b947 */ /* 0x000fea0003800000 */
[----:B------:R-:W-:Y:S01]  /*a5c0*/  BPT.TRAP 0x1 ;  /* 0x000000040000795c */ /* 0x000fe20000300000 */
.L_x_59:
[----:B------:R0:W-:Y:S01]  /*a5d0*/  SYNCS.ARRIVE.TRANS64.A1T0 RZ, [R7+URZ+0x16830], RZ ;  /* 0x016830ff07ff79a7 */ /* 0x0001e2000810003f */
[----:B------:R-:W-:Y:S05]  /*a5e0*/  @!P3 BRA `(.L_x_60) ;  /* 0x000000000004b947 */ /* 0x000fea0003800000 */
[----:B------:R-:W-:Y:S01]  /*a5f0*/  BPT.TRAP 0x1 ;  /* 0x000000040000795c */ /* 0x000fe20000300000 */
.L_x_60:
[----:B------:R-:W-:Y:S01]  /*a600*/  SHF.L.U32 R2, R21, 0x1f, RZ ;  /* 0x0000001f15027819 */ /* 0x000fe200000006ff */
[----:B------:R-:W-:Y:S01]  /*a610*/  BSSY B1, `(.L_x_61) ;  /* 0x0000004000017945 */ /* 0x000fe20003800000 */
[----:B0-----:R-:W-:-:S04]  /*a620*/  LEA R7, R8, UR45, 0x3 ;  /* 0x0000002d08077c11 */ /* 0x001fc8000f8e18ff */
[----:B------:R-:W0:Y:S02]  /*a630*/  SYNCS.PHASECHK.TRANS64.TRYWAIT P0, [R7+URZ+0x16860], R2 ;  /* 0x01686002070075a7 */ /* 0x000e24000800017f */
[----:B0-----:R-:W-:Y:S05]  /*a640*/  @!P0 BRA `(.L_x_62) ;  /* 0x0000003000fc8947 */ /* 0x001fea0003800000 */
.L_x_150:
[----:B------:R-:W-:Y:S05]  /*a650*/  BSYNC B1 ;  /* 0x0000000000017941 */ /* 0x000fea0003800000 */
.L_x_61:
[----:B------:R-:W-:Y:S01]  /*a660*/  UMOV UR4, 0xffffffff ;  /* 0xffffffff00047882 */ /* 0x000fe20000000000 */
[----:B------:R-:W-:Y:S01]  /*a670*/  IMAD R8, R8, 0x2000, R22 ;  /* 0x0000200008087824 */ /* 0x000fe200078e0216 */
[----:B------:R-:W-:Y:S01]  /*a680*/  SHF.L.U32 R19, R16, 0x1, RZ ;  /* 0x0000000110137819 */ /* 0x000fe200000006ff */
[----:B------:R-:W-:Y:S06]  /*a690*/  BRA.DIV UR4, `(.L_x_63) ;  /* 0x0000003204fc7947 */ /* 0x000fec000b800000 */
[----:B------:R-:W0:Y:S01]  /*a6a0*/  SHFL.IDX PT, R14, R17, RZ, 0x181f ;  /* 0x00181fff110e7589 */ /* 0x000e2200000e0000 */
[----:B------:R-:W-:Y:S02]  /*a6b0*/  ISETP.LT.OR P0, PT, R4, 0x1, P1 ;  /* 0x000000010400780c */ /* 0x000fe40000f01670 */
[----:B------:R-:W-:Y:S01]  /*a6c0*/  LEA R8, R8, UR45, 0x1 ;  /* 0x0000002d08087c11 */ /* 0x000fe2000f8e08ff */
[----:B------:R-:W1:Y:S04]  /*a6d0*/  SHFL.IDX PT, R3, R18, RZ, 0x181f ;  /* 0x00181fff12037589 */ /* 0x000e6800000e0000 */
[----:B------:R-:W2:Y:S04]  /*a6e0*/  SHFL.IDX PT, R11, R17, 0x1, 0x181f ;  /* 0x00381f00110b7f89 */ /* 0x000ea800000e0000 */
[----:B------:R-:W3:Y:S04]  /*a6f0*/  SHFL.IDX PT, R9, R18, 0x1, 0x181f ;  /* 0x00381f0012097f89 */ /* 0x000ee800000e0000 */
[----:B------:R-:W4:Y:S04]  /*a700*/  SHFL.IDX PT, R12, R17, 0x2, 0x181f ;  /* 0x00581f00110c7f89 */ /* 0x000f2800000e0000 */
[----:B------:R-:W5:Y:S01]  /*a710*/  SHFL.IDX PT, R10, R18, 0x2, 0x181f ;  /* 0x00581f00120a7f89 */ /* 0x000f6200000e0000 */
[----:B0-----:R-:W-:-:S03]  /*a720*/  IADD3 R2, P2, R14, R19, RZ ;  /* 0x000000130e027210 */ /* 0x001fc60007f5e0ff */
[----:B------:R-:W-:Y:S02]  /*a730*/  SHFL.IDX PT, R14, R17, 0x7, 0x181f ;  /* 0x00f81f00110e7f89 */ /* 0x000fe400000e0000 */
[----:B-1----:R-:W-:-:S05]  /*a740*/  IMAD.X R3, RZ, RZ, R3, P2 ;  /* 0x000000ffff037224 */ /* 0x002fca00010e0603 */
[----:B------:R2:W-:Y:S01]  /*a750*/  LDGSTS.E.BYPASS.LTC128B.128 [R8+0x400], desc[UR38][R2.64], !P0 ;  /* 0x0040000002087fae */ /* 0x0005e2000c101d66 */
[C---:B------:R-:W-:Y:S02]  /*a760*/  ISETP.LT.OR P0, PT, R4.reuse, 0x11, P1 ;  /* 0x000000110400780c */ /* 0x040fe40000f01670 */
[----:B--2---:R-:W-:Y:S02]  /*a770*/  IADD3 R2, P2, R11, R19, RZ ;  /* 0x000000130b027210 */ /* 0x004fe40007f5e0ff */
[----:B------:R-:W0:Y:S03]  /*a780*/  SHFL.IDX PT, R11, R17, 0x3, 0x181f ;  /* 0x00781f00110b7f89 */ /* 0x000e2600000e0000 */
[----:B---3--:R-:W-:Y:S02]  /*a790*/  IMAD.X R3, RZ, RZ, R9, P2 ;  /* 0x000000ffff037224 */ /* 0x008fe400010e0609 */
[----:B------:R-:W1:Y:S04]  /*a7a0*/  SHFL.IDX PT, R9, R18, 0x3, 0x181f ;  /* 0x00781f0012097f89 */ /* 0x000e6800000e0000 */
[----:B------:R4:W-:Y:S01]  /*a7b0*/  LDGSTS.E.BYPASS.LTC128B.128 [R8+0xc00], desc[UR38][R2.64], !P0 ;  /* 0x00c0000002087fae */ /* 0x0009e2000c101d66 */
[----:B------:R-:W-:-:S02]  /*a7c0*/  ISETP.LT.OR P0, PT, R4, 0x21, P1 ;  /* 0x000000210400780c */ /* 0x000fc40000f01670 */
[----:B----4-:R-:W-:Y:S02]  /*a7d0*/  IADD3 R2, P2, R12, R19, RZ ;  /* 0x000000130c027210 */ /* 0x010fe40007f5e0ff */
[----:B------:R-:W2:Y:S02]  /*a7e0*/  SHFL.IDX PT, R12, R17, 0x4, 0x181f ;  /* 0x00981f00110c7f89 */ /* 0x000ea400000e0000 */
[----:B-----5:R-:W-:Y:S02]  /*a7f0*/  IADD3.X R3, RZ, R10, RZ, P2, !PT ;  /* 0x0000000aff037210 */ /* 0x020fe400017fe4ff */
[----:B------:R-:W3:Y:S05]  /*a800*/  SHFL.IDX PT, R10, R18, 0x4, 0x181f ;  /* 0x00981f00120a7f89 */ /* 0x000eea00000e0000 */
[----:B------:R0:W-:Y:S01]  /*a810*/  LDGSTS.E.BYPASS.LTC128B.128 [R8+0x1400], desc[UR38][R2.64], !P0 ;  /* 0x0140000002087fae */ /* 0x0001e2000c101d66 */
[----:B------:R-:W-:-:S02]  /*a820*/  ISETP.LT.OR P0, PT, R4, 0x31, P1 ;  /* 0x000000310400780c */ /* 0x000fc40000f01670 */
[----:B0-----:R-:W-:Y:S02]  /*a830*/  IADD3 R2, P2, R11, R19, RZ ;  /* 0x000000130b027210 */ /* 0x001fe40007f5e0ff */
[----:B------:R-:W0:Y:S03]  /*a840*/  SHFL.IDX PT, R11, R17, 0x5, 0x181f ;  /* 0x00b81f00110b7f89 */ /* 0x000e2600000e0000 */
[----:B-1----:R-:W-:Y:S02]  /*a850*/  IMAD.X R3, RZ, RZ, R9, P2 ;  /* 0x000000ffff037224 */ /* 0x002fe400010e0609 */
[----:B------:R-:W1:Y:S04]  /*a860*/  SHFL.IDX PT, R9, R18, 0x5, 0x181f ;  /* 0x00b81f0012097f89 */ /* 0x000e6800000e0000 */
[----:B------:R2:W-:Y:S01]  /*a870*/  LDGSTS.E.BYPASS.LTC128B.128 [R8+0x1c00], desc[UR38][R2.64], !P0 ;  /* 0x01c0000002087fae */ /* 0x0005e2000c101d66 */
[----:B------:R-:W-:-:S02]  /*a880*/  ISETP.LT.OR P0, PT, R4, 0x41, P1 ;  /* 0x000000410400780c */ /* 0x000fc40000f01670 */
[----:B--2---:R-:W-:Y:S02]  /*a890*/  IADD3 R2, P2, R12, R19, RZ ;  /* 0x000000130c027210 */ /* 0x004fe40007f5e0ff */
[----:B------:R-:W2:Y:S03]  /*a8a0*/  SHFL.IDX PT, R12, R17, 0x6, 0x181f ;  /* 0x00d81f00110c7f89 */ /* 0x000ea600000e0000 */
[----:B---3--:R-:W-:Y:S02]  /*a8b0*/  IMAD.X R3, RZ, RZ, R10, P2 ;  /* 0x000000ffff037224 */ /* 0x008fe400010e060a */
[----:B------:R-:W3:Y:S04]  /*a8c0*/  SHFL.IDX PT, R10, R18, 0x6, 0x181f ;  /* 0x00d81f00120a7f89 */ /* 0x000ee800000e0000 */
[----:B------:R0:W-:Y:S01]  /*a8d0*/  LDGSTS.E.BYPASS.LTC128B.128 [R8+0x2400], desc[UR38][R2.64], !P0 ;  /* 0x0240000002087fae */ /* 0x0001e2000c101d66 */
[----:B------:R-:W-:-:S03]  /*a8e0*/  ISETP.LT.OR P0, PT, R4, 0x51, P1 ;  /* 0x000000510400780c */ /* 0x000fc60000f01670 */
[----:B------:R-:W4:Y:S01]  /*a8f0*/  SHFL.IDX PT, R18, R18, 0x7, 0x181f ;  /* 0x00f81f0012127f89 */ /* 0x000f2200000e0000 */
[----:B0-----:R-:W-:-:S04]  /*a900*/  IADD3 R2, P2, R11, R19, RZ ;  /* 0x000000130b027210 */ /* 0x001fc80007f5e0ff */
[----:B-1----:R-:W-:-:S05]  /*a910*/  IADD3.X R3, RZ, R9, RZ, P2, !PT ;  /* 0x00000009ff037210 */ /* 0x002fca00017fe4ff */
[----:B------:R2:W-:Y:S01]  /*a920*/  LDGSTS.E.BYPASS.LTC128B.128 [R8+0x2c00], desc[UR38][R2.64], !P0 ;  /* 0x02c0000002087fae */ /* 0x0005e2000c101d66 */
[----:B------:R-:W-:Y:S02]  /*a930*/  ISETP.LT.OR P0, PT, R4, 0x61, P1 ;  /* 0x000000610400780c */ /* 0x000fe40000f01670 */
[----:B--2---:R-:W-:-:S05]  /*a940*/  IADD3 R2, P2, R12, R19, RZ ;  /* 0x000000130c027210 */ /* 0x004fca0007f5e0ff */
[----:B---3--:R-:W-:-:S06]  /*a950*/  IMAD.X R3, RZ, RZ, R10, P2 ;  /* 0x000000ffff037224 */ /* 0x008fcc00010e060a */
[----:B----4-:R0:W-:Y:S02]  /*a960*/  LDGSTS.E.BYPASS.LTC128B.128 [R8+0x3400], desc[UR38][R2.64], !P0 ;  /* 0x0340000002087fae */ /* 0x0101e4000c101d66 */
.L_x_168:
[----:B------:R-:W-:Y:S01]  /*a970*/  ISETP.LT.OR P0, PT, R4, 0x71, P1 ;  /* 0x000000710400780c */ /* 0x000fe20000f01670 */
[----:B------:R-:W-:Y:S01]  /*a980*/  ULDC.64 UR4, c[0x0][0x328] ;  /* 0x0000ca0000047ab9 */ /* 0x000fe20000000a00 */
[----:B0-----:R-:W-:Y:S01]  /*a990*/  IADD3 R2, P2, R14, R19, RZ ;  /* 0x000000130e027210 */ /* 0x001fe20007f5e0ff */
[----:B------:R-:W-:-:S04]  /*a9a0*/  IMAD R23, R23, UR4, RZ ;  /* 0x0000000417177c24 */ /* 0x000fc8000f8e02ff */
[----:B------:R-:W-:Y:S02]  /*a9b0*/  IMAD.X R3, RZ, RZ, R18, P2 ;  /* 0x000000ffff037224 */ /* 0x000fe400010e0612 */
[----:B------:R-:W-:-:S04]  /*a9c0*/  IMAD R23, R6, UR5, R23 ;  /* 0x0000000506177c24 */ /* 0x000fc8000f8e0217 */
[----:B------:R-:W-:Y:S01]  /*a9d0*/  @!PT LDS RZ, [RZ] ;  /* 0x00000000fffff984 */ /* 0x000fe20000000800 */
[----:B------:R-:W-:Y:S01]  /*a9e0*/  @!PT LDS RZ, [RZ] ;  /* 0x00000000fffff984 */ /* 0x000fe20000000800 */
[----:B------:R-:W-:Y:S01]  /*a9f0*/  @!PT LDS RZ, [RZ] ;  /* 0x00000000fffff984 */ /* 0x000fe20000000800 */
[----:B------:R0:W-:Y:S01]  /*aa00*/  LDGSTS.E.BYPASS.LTC128B.128 [R8+0x3c00], desc[UR38][R2.64], !P0 ;  /* 0x03c0000002087fae */ /* 0x0001e2000c101d66 */
[----:B------:R-:W-:Y:S01]  /*aa10*/  PLOP3.LUT P0, PT, PT, PT, PT, 0x80, 0x0 ;  /* 0x000000000000781c */ /* 0x000fe20003f0f070 */
[----:B------:R-:W-:Y:S01]  /*aa20*/  NOP ;  /* 0x0000000000007918 */ /* 0x000fe20000000000 */
[----:B0-----:R-:W-:Y:S01]  /*aa30*/  IMAD.WIDE.U32 R2, R6, UR4, RZ ;  /* 0x0000000406027c25 */ /* 0x001fe2000f8e00ff */
[----:B------:R-:W-:-:S03]  /*aa40*/  ULDC.64 UR4, c[0x0][0x338] ;  /* 0x0000ce0000047ab9 */ /* 0x000fc60000000a00 */
[----:B------:R-:W-:Y:S01]  /*aa50*/  IMAD R6, R25, UR4, RZ ;  /* 0x0000000419067c24 */ /* 0x000fe2000f8e02ff */
[----:B------:R-:W-:-:S03]  /*aa60*/  IADD3 R3, R3, R23, RZ ;  /* 0x0000001703037210 */ /* 0x000fc60007ffe0ff */
[C---:B------:R-:W-:Y:S02]  /*aa70*/  IMAD R9, R5.reuse, UR5, R6 ;  /* 0x0000000505097c24 */ /* 0x040fe4000f8e0206 */
[----:B------:R-:W-:-:S04]  /*aa80*/  IMAD.WIDE.U32 R2, R5, UR4, R2 ;  /* 0x0000000405027c25 */ /* 0x000fc8000f8e0002 */
[----:B------:R-:W-:-:S07]  /*aa90*/  IMAD.IADD R19, R3, 0x1, R9 ;  /* 0x0000000103137824 */ /* 0x000fce00078e0209 */
.L_x_64:
        /* <DEDUP_REMOVED lines=8> */
[----:B------:R-:W-:-:S05]  /*ab20*/  IMAD.U32 R5, RZ, RZ, UR5 ;  /* 0x00000005ff057e24 */ /* 0x000fca000f8e00ff */
[----:B------:R-:W-:-:S13]  /*ab30*/  ISETP.NE.AND P3, PT, R5, 0x3, PT ;  /* 0x000000030500780c */ /* 0x000fda0003f65270 */
[----:B------:R-:W-:Y:S05]  /*ab40*/  @!P3 BRA `(.L_x_65) ;  /* 0x000000000004b947 */ /* 0x000fea0003800000 */
[----:B------:R-:W-:Y:S01]  /*ab50*/  BPT.TRAP 0x1 ;  /* 0x000000040000795c */ /* 0x000fe20000300000 */
.L_x_65:
[----:B------:R-:W-:Y:S01]  /*ab60*/  R2UR UR4, R27 ;  /* 0x000000001b0472ca */ /* 0x000fe200000e0000 */
[----:B------:R-:W-:Y:S01]  /*ab70*/  VIADD R26, R26, 0xffffffff ;  /* 0xffffffff1a1a7836 */ /* 0x000fe20000000000 */
[----:B------:R-:W-:Y:S01]  /*ab80*/  ULDC.64 UR6, c[0x0][0x330] ;  /* 0x0000cc0000067ab9 */ /* 0x000fe20000000a00 */
[----:B------:R-:W-:Y:S01]  /*ab90*/  IMAD.MOV.U32 R18, RZ, RZ, R2 ;  /* 0x000000ffff127224 */ /* 0x000fe200078e0002 */
[----:B------:R-:W-:Y:S01]  /*aba0*/  MOV R3, UR6 ;  /* 0x0000000600037c02 */ /* 0x000fe20008000f00 */
[----:B------:R0:W-:Y:S01]  /*abb0*/  SYNCS.ARRIVE.TRANS64.A1T0 RZ, [R7+URZ+0x16850], RZ ;  /* 0x016850ff07ff79a7 */ /* 0x0001e2000810003f */
[----:B------:R-:W-:Y:S01]  /*abc0*/  ISETP.GT.AND P0, PT, R26, UR48, PT ;  /* 0x000000301a007c0c */ /* 0x000fe2000bf04270 */
[----:B------:R-:W-:Y:S01]  /*abd0*/  VIADD R4, R4, 0x80 ;  /* 0x0000008004047836 */ /* 0x000fe20000000000 */
[----:B------:R-:W-:Y:S01]  /*abe0*/  MOV R8, R20 ;  /* 0x0000001400087202 */ /* 0x000fe20000000f00 */
[----:B------:R-:W-:-:S04]  /*abf0*/  IMAD.WIDE.U32 R18, R3, UR42, R18 ;  /* 0x0000002a03127c25 */ /* 0x000fc8000f8e0012 */
[----:B------:R-:W-:Y:S01]  /*ac00*/  UIMAD UR4, UR4, UR6, URZ ;  /* 0x00000006040472a4 */ /* 0x000fe2000f8e023f */
[----:B------:R-:W-:Y:S02]  /*ac10*/  VIADD R0, R0, 0xffffff80 ;  /* 0xffffff8000007836 */ /* 0x000fe40000000000 */
[----:B------:R-:W-:Y:S01]  /*ac20*/  IMAD.MOV.U32 R21, RZ, RZ, R24 ;  /* 0x000000ffff157224 */ /* 0x000fe200078e0018 */
[----:B------:R-:W-:-:S03]  /*ac30*/  UIMAD UR4, UR42, UR7, UR4 ;  /* 0x000000072a0472a4 */ /* 0x000fc6000f8e0204 */
[----:B------:R-:W-:Y:S02]  /*ac40*/  ULDC.64 UR6, c[0x0][0x318] ;  /* 0x0000c60000067ab9 */ /* 0x000fe40000000a00 */
[----:B------:R-:W-:Y:S02]  /*ac50*/  LEA R17, P2, R18, UR6, 0x1 ;  /* 0x0000000612117c11 */ /* 0x000fe4000f8408ff */
[----:B------:R-:W-:-:S04]  /*ac60*/  IADD3 R3, R19, UR4, RZ ;  /* 0x0000000413037c10 */ /* 0x000fc8000fffe0ff */
[----:B------:R-:W-:Y:S01]  /*ac70*/  LEA.HI.X R18, R18, UR7, R3, 0x1, P2 ;  /* 0x0000000712127c11 */ /* 0x000fe200090f0c03 */
[----:B0-----:R-:W-:Y:S06]  /*ac80*/  @P0 BRA `(.L_x_66) ;  /* 0xfffffff000600947 */ /* 0x001fec000383ffff */
[----:B------:R-:W-:Y:S05]  /*ac90*/  BSYNC B0 ;  /* 0x0000000000007941 */ /* 0x000fea0003800000 */
.L_x_53:
[----:B------:R-:W-:-:S06]  /*aca0*/  ULOP3.LUT UR4, UR41, 0x2, URZ, 0xfc, !UPT ;  /* 0x0000000229047892 */ /* 0x000fcc000f8efc3f */
[----:B0-----:R-:W-:-:S05]  /*acb0*/  IMAD.U32 R0, RZ, RZ, UR4 ;  /* 0x00000004ff007e24 */ /* 0x001fca000f8e00ff */
[----:B------:R-:W-:-:S13]  /*acc0*/  ISETP.NE.AND P0, PT, R0, 0x3, PT ;  /* 0x000000030000780c */ /* 0x000fda0003f05270 */
[----:B------:R-:W-:Y:S05]  /*acd0*/  @!P0 BRA `(.L_x_67) ;  /* 0x0000000000048947 */ /* 0x000fea0003800000 */
[----:B------:R-:W-:Y:S01]  /*ace0*/  BPT.TRAP 0x1 ;  /* 0x000000040000795c */ /* 0x000fe20000300000 */
.L_x_67:
[----:B------:R-:W-:Y:S01]  /*acf0*/  LEA R0, R20, UR45, 0x3 ;  /* 0x0000002d14007c11 */ /* 0x000fe2000f8e18ff */
[----:B------:R-:W0:Y:S01]  /*ad00*/  S2R R2, SR_TID.X ;  /* 0x0000000000027919 */ /* 0x000e220000002100 */
[----:B------:R-:W-:Y:S01]  /*ad10*/  SHF.L.U32 R3, R24, 0x1f, RZ ;  /* 0x0000001f18037819 */ /* 0x000fe200000006ff */
[----:B------:R-:W-:Y:S01]  /*ad20*/  BSSY B0, `(.L_x_68) ;  /* 0x0000009000007945 */ /* 0x000fe20003800000 */
[----:B------:R-:W-:Y:S01]  /*ad30*/  MOV R5, 0xffffff80 ;  /* 0xffffff8000057802 */ /* 0x000fe20000000f00 */
[----:B------:R-:W-:Y:S01]  /*ad40*/  IMAD R4, R20, 0x2000, R22 ;  /* 0x0000200014047824 */ /* 0x000fe200078e0216 */
[----:B------:R-:W1:Y:S03]  /*ad50*/  SYNCS.PHASECHK.TRANS64.TRYWAIT P0, [R0+URZ+0x16860], R3 ;  /* 0x01686003000075a7 */ /* 0x000e66000800017f */
[----:B------:R-:W-:Y:S01]  /*ad60*/  IMAD R5, R26, R5, UR43 ;  /* 0x0000002b1a057e24 */ /* 0x000fe2000f8e0205 */
[----:B0-----:R-:W-:-:S04]  /*ad70*/  LOP3.LUT R2, R2, 0x7f, RZ, 0xc0, !PT ;  /* 0x0000007f02027812 */ /* 0x001fc800078ec0ff */
[----:B------:R-:W-:-:S05]  /*ad80*/  SHF.R.U32.HI R2, RZ, 0x3, R2 ;  /* 0x00000003ff027819 */ /* 0x000fca0000011602 */
[----:B------:R-:W-:Y:S01]  /*ad90*/  IMAD.IADD R5, R5, 0x1, -R2 ;  /* 0x0000000105057824 */ /* 0x000fe200078e0a02 */
[----:B-1----:R-:W-:Y:S06]  /*ada0*/  @!P0 BRA `(.L_x_69) ;  /* 0x0000003400848947 */ /* 0x002fec0003800000 */
.L_x_169:
[----:B------:R-:W-:Y:S05]  /*adb0*/  BSYNC B0 ;  /* 0x0000000000007941 */ /* 0x000fea0003800000 */
.L_x_68:
[----:B------:R-:W-:Y:S02]  /*adc0*/  ULDC UR4, c[0x0][0x2f4] ;  /* 0x0000bd0000047ab9 */ /* 0x000fe40000000800 */
[----:B------:R-:W-:Y:S01]  /*add0*/  ISETP.GE.AND P0, PT, R16, UR4, PT ;  /* 0x0000000410007c0c */ /* 0x000fe2000bf06270 */
[----:B------:R-:W-:-:S03]  /*ade0*/  UMOV UR4, 0xffffffff ;  /* 0xffffffff00047882 */ /* 0x000fc60000000000 */
[----:B------:R-:W-:Y:S09]  /*adf0*/  BRA.DIV UR4, `(.L_x_70) ;  /* 0x0000003604847947 */ /* 0x000ff2000b800000 */
[----:B------:R-:W1:Y:S01]  /*ae00*/  SHFL.IDX PT, R14, R17, RZ, 0x181f ;  /* 0x00181fff110e7589 */ /* 0x000e6200000e0000 */
[----:B------:R-:W-:Y:S02]  /*ae10*/  SHF.L.U32 R16, R16, 0x1, RZ ;  /* 0x0000000110107819 */ /* 0x000fe400000006ff */
[C---:B------:R-:W-:Y:S01]  /*ae20*/  ISETP.LT.OR P3, PT, R5.reuse, 0x1, P0 ;  /* 0x000000010500780c */ /* 0x040fe20000761670 */
[----:B------:R-:W2:Y:S01]  /*ae30*/  SHFL.IDX PT, R9, R17, 0x1, 0x181f ;  /* 0x00381f0011097f89 */ /* 0x000ea200000e0000 */
[C---:B------:R-:W-:Y:S02]  /*ae40*/  ISETP.LT.OR P2, PT, R5.reuse, 0x11, P0 ;  /* 0x000000110500780c */ /* 0x040fe40000741670 */
[----:B------:R-:W-:Y:S01]  /*ae50*/  ISETP.LT.OR P1, PT, R5, 0x21, P0 ;  /* 0x000000210500780c */ /* 0x000fe20000721670 */
[----:B0-----:R-:W0:Y:S01]  /*ae60*/  SHFL.IDX PT, R3, R18, RZ, 0x181f ;  /* 0x00181fff12037589 */ /* 0x001e2200000e0000 */
[----:B------:R-:W-:-:S03]  /*ae70*/  LEA R4, R4, UR45, 0x1 ;  /* 0x0000002d04047c11 */ /* 0x000fc6000f8e08ff */
[----:B------:R-:W3:Y:S04]  /*ae80*/  SHFL.IDX PT, R21, R17, 0x2, 0x181f ;  /* 0x00581f0011157f89 */ /* 0x000ee800000e0000 */
[----:B------:R-:W4:Y:S04]  /*ae90*/  SHFL.IDX PT, R7, R18, 0x1, 0x181f ;  /* 0x00381f0012077f89 */ /* 0x000f2800000e0000 */
[----:B------:R-:W5:Y:S01]  /*aea0*/  SHFL.IDX PT, R19, R18, 0x2, 0x181f ;  /* 0x00581f0012137f89 */ /* 0x000f6200000e0000 */
[----:B-1----:R-:W-:-:S03]  /*aeb0*/  IADD3 R8, P5, R14, R16, RZ ;  /* 0x000000100e087210 */ /* 0x002fc60007fbe0ff */
[----:B------:R-:W-:Y:S01]  /*aec0*/  SHFL.IDX PT, R10, R18, 0x3, 0x181f ;  /* 0x00781f00120a7f89 */ /* 0x000fe200000e0000 */
[----:B--2---:R-:W-:-:S03]  /*aed0*/  IADD3 R6, P4, R9, R16, RZ ;  /* 0x0000001009067210 */ /* 0x004fc60007f9e0ff */
[----:B------:R-:W-:Y:S01]  /*aee0*/  SHFL.IDX PT, R14, R17, 0x3, 0x181f ;  /* 0x00781f00110e7f89 */ /* 0x000fe200000e0000 */
[----:B0-----:R-:W-:-:S03]  /*aef0*/  IMAD.X R9, RZ, RZ, R3, P5 ;  /* 0x000000ffff097224 */ /* 0x001fc600028e0603 */
[----:B------:R-:W0:Y:S01]  /*af00*/  SHFL.IDX PT, R23, R17, 0x4, 0x181f ;  /* 0x00981f0011177f89 */ /* 0x000e2200000e0000 */
[----:B---3--:R-:W-:-:S03]  /*af10*/  IADD3 R2, P5, R21, R16, RZ ;  /* 0x0000001015027210 */ /* 0x008fc60007fbe0ff */
[----:B------:R-:W1:Y:S01]  /*af20*/  SHFL.IDX PT, R22, R18, 0x4, 0x181f ;  /* 0x00981f0012167f89 */ /* 0x000e6200000e0000 */
[----:B----4-:R-:W-:-:S03]  /*af30*/  IMAD.X R7, RZ, RZ, R7, P4 ;  /* 0x000000ffff077224 */ /* 0x010fc600020e0607 */
[----:B------:R-:W2:Y:S01]  /*af40*/  SHFL.IDX PT, R25, R17, 0x5, 0x181f ;  /* 0x00b81f0011197f89 */ /* 0x000ea200000e0000 */
[----:B-----5:R-:W-:-:S03]  /*af50*/  IADD3.X R3, RZ, R19, RZ, P5, !PT ;  /* 0x00000013ff037210 */ /* 0x020fc60002ffe4ff */
[----:B------:R-:W-:Y:S04]  /*af60*/  SHFL.IDX PT, R27, R17, 0x6, 0x181f ;  /* 0x00d81f00111b7f89 */ /* 0x000fe800000e0000 */
[----:B------:R0:W-:Y:S01]  /*af70*/  LDGSTS.E.BYPASS.LTC128B.128 [R4+0x400], desc[UR38][R8.64], !P3 ;  /* 0x0040000008047fae */ /* 0x0001e2000d901d66 */
[----:B------:R-:W-:-:S03]  /*af80*/  ISETP.LT.OR P3, PT, R5, 0x41, P0 ;  /* 0x000000410500780c */ /* 0x000fc60000761670 */
[----:B------:R-:W3:Y:S04]  /*af90*/  SHFL.IDX PT, R19, R18, 0x5, 0x181f ;  /* 0x00b81f0012137f89 */ /* 0x000ee800000e0000 */
[----:B------:R2:W-:Y:S04]  /*afa0*/  LDGSTS.E.BYPASS.LTC128B.128 [R4+0xc00], desc[UR38][R6.64], !P2 ;  /* 0x00c0000006047fae */ /* 0x0005e8000d101d66 */
[----:B------:R-:W4:Y:S01]  /*afb0*/  SHFL.IDX PT, R21, R18, 0x6, 0x181f ;  /* 0x00d81f0012157f89 */ /* 0x000f2200000e0000 */
[----:B0-----:R-:W-:-:S03]  /*afc0*/  IADD3 R8, P5, R23, R16, RZ ;  /* 0x0000001017087210 */ /* 0x001fc60007fbe0ff */
[----:B------:R0:W-:Y:S01]  /*afd0*/  LDGSTS.E.BYPASS.LTC128B.128 [R4+0x1400], desc[UR38][R2.64], !P1 ;  /* 0x0140000002047fae */ /* 0x0001e2000c901d66 */
[----:B------:R-:W-:Y:S01]  /*afe0*/  ISETP.LT.OR P1, PT, R5, 0x31, P0 ;  /* 0x000000310500780c */ /* 0x000fe20000721670 */
[----:B-1----:R-:W-:Y:S01]  /*aff0*/  IMAD.X R9, RZ, RZ, R22, P5 ;  /* 0x000000ffff097224 */ /* 0x002fe200028e0616 */
[-C--:B--2---:R-:W-:Y:S01]  /*b000*/  IADD3 R6, P4, R25, R16.reuse, RZ ;  /* 0x0000001019067210 */ /* 0x084fe20007f9e0ff */
[----:B------:R-:W1:Y:S01]  /*b010*/  SHFL.IDX PT, R18, R18, 0x7, 0x181f ;  /* 0x00f81f0012127f89 */ /* 0x000e6200000e0000 */
[----:B0-----:R-:W-:Y:S02]  /*b020*/  IADD3 R2, P2, R14, R16, RZ ;  /* 0x000000100e027210 */ /* 0x001fe40007f5e0ff */
[----:B---3--:R-:W-:Y:S01]  /*b030*/  IADD3.X R7, RZ, R19, RZ, P4, !PT ;  /* 0x00000013ff077210 */ /* 0x008fe200027fe4ff */
[----:B------:R0:W2:Y:S02]  /*b040*/  SHFL.IDX PT, R14, R17, 0x7, 0x181f ;  /* 0x00f81f00110e7f89 */ /* 0x0000a400000e0000 */
[----:B------:R-:W-:Y:S01]  /*b050*/  IMAD.X R3, RZ, RZ, R10, P2 ;  /* 0x000000ffff037224 */ /* 0x000fe200010e060a */
[----:B------:R-:W-:Y:S01]  /*b060*/  ISETP.LT.OR P2, PT, R5, 0x51, P0 ;  /* 0x000000510500780c */ /* 0x000fe20000741670 */
[----:B------:R-:W-:-:S03]  /*b070*/  IMAD.MOV.U32 R10, RZ, RZ, RZ ;  /* 0x000000ffff0a7224 */ /* 0x000fc600078e00ff */
[----:B------:R3:W-:Y:S01]  /*b080*/  LDGSTS.E.BYPASS.LTC128B.128 [R4+0x1c00], desc[UR38][R2.64], !P1 ;  /* 0x01c0000002047fae */ /* 0x0007e2000c901d66 */
[----:B------:R-:W-:-:S03]  /*b090*/  ISETP.LT.OR P1, PT, R5, 0x61, P0 ;  /* 0x000000610500780c */ /* 0x000fc60000721670 */
[----:B------:R0:W-:Y:S05]  /*b0a0*/  LDGSTS.E.BYPASS.LTC128B.128 [R4+0x2400], desc[UR38][R8.64], !P3 ;  /* 0x0240000008047fae */ /* 0x0001ea000d901d66 */
[----:B------:R0:W-:Y:S01]  /*b0b0*/  LDGSTS.E.BYPASS.LTC128B.128 [R4+0x2c00], desc[UR38][R6.64], !P2 ;  /* 0x02c0000006047fae */ /* 0x0001e2000d101d66 */
[----:B---3--:R-:W-:-:S05]  /*b0c0*/  IADD3 R2, P5, R27, R16, RZ ;  /* 0x000000101b027210 */ /* 0x008fca0007fbe0ff */
[----:B----4-:R-:W-:-:S05]  /*b0d0*/  IMAD.X R3, RZ, RZ, R21, P5 ;  /* 0x000000ffff037224 */ /* 0x010fca00028e0615 */
[----:B-12---:R0:W-:Y:S03]  /*b0e0*/  LDGSTS.E.BYPASS.LTC128B.128 [R4+0x3400], desc[UR38][R2.64], !P1 ;  /* 0x0340000002047fae */ /* 0x0061e6000c901d66 */
.L_x_187:
[----:B------:R-:W-:Y:S02]  /*b0f0*/  ISETP.LT.OR P0, PT, R5, 0x71, P0 ;  /* 0x000000710500780c */ /* 0x000fe40000701670 */
[----:B0-----:R-:W-:-:S04]  /*b100*/  IADD3 R2, P1, R14, R16, RZ ;  /* 0x000000100e027210 */ /* 0x001fc80007f3e0ff */
[----:B------:R-:W-:-:S07]  /*b110*/  IADD3.X R3, RZ, R18, RZ, P1, !PT ;  /* 0x00000012ff037210 */ /* 0x000fce0000ffe4ff */
[----:B------:R-:W-:Y:S01]  /*b120*/  @!PT LDS RZ, [RZ] ;  /* 0x00000000fffff984 */ /* 0x000fe20000000800 */
[----:B------:R-:W-:Y:S01]  /*b130*/  @!PT LDS RZ, [RZ] ;  /* 0x00000000fffff984 */ /* 0x000fe20000000800 */
[----:B------:R-:W-:Y:S01]  /*b140*/  @!PT LDS RZ, [RZ] ;  /* 0x00000000fffff984 */ /* 0x000fe20000000800 */
[----:B------:R0:W-:Y:S01]  /*b150*/  LDGSTS.E.BYPASS.LTC128B.128 [R4+0x3c00], desc[UR38][R2.64], !P0 ;  /* 0x03c0000002047fae */ /* 0x0001e2000c101d66 */
[----:B------:R-:W-:Y:S01]  /*b160*/  PLOP3.LUT P0, PT, PT, PT, PT, 0x80, 0x0 ;  /* 0x000000000000781c */ /* 0x000fe20003f0f070 */
[----:B------:R-:W-:-:S12]  /*b170*/  NOP ;  /* 0x0000000000007918 */ /* 0x000fd80000000000 */
.L_x_71:
        /* <DEDUP_REMOVED lines=12> */
.L_x_72:
[----:B------:R-:W-:Y:S01]  /*b240*/  VIADD R2, R20, 0x1 ;  /* 0x0000000114027836 */ /* 0x000fe20000000000 */
[----:B------:R0:W-:Y:S04]  /*b250*/  SYNCS.ARRIVE.TRANS64.A1T0 RZ, [R0+URZ+0x16850], RZ ;  /* 0x016850ff00ff79a7 */ /* 0x0001e8000810003f */
[----:B------:R-:W-:-:S04]  /*b260*/  ISETP.NE.AND P0, PT, R2, 0x2, PT ;  /* 0x000000020200780c */ /* 0x000fc80003f05270 */
[----:B------:R-:W-:Y:S02]  /*b270*/  SEL R3, RZ, 0x1, P0 ;  /* 0x00000001ff037807 */ /* 0x000fe40000000000 */
[----:B------:R-:W-:Y:S02]  /*b280*/  SEL R2, R2, RZ, P0 ;  /* 0x000000ff02027207 */ /* 0x000fe40000000000 */
[----:B0-----:R-:W-:-:S07]  /*b290*/  LOP3.LUT R0, R24, R3, RZ, 0x3c, !PT ;  /* 0x0000000318007212 */ /* 0x001fce00078e3cff */
.L_x_40:
[----:B------:R-:W0:Y:S01]  /*b2a0*/  S2R R4, SR_CgaCtaId ;  /* 0x0000000000047919 */ /* 0x000e220000008800 */
[----:B------:R-:W-:Y:S02]  /*b2b0*/  MOV R3, 0x400 ;  /* 0x0000040000037802 */ /* 0x000fe40000000f00 */
[----:B------:R-:W-:Y:S02]  /*b2c0*/  SHF.L.U32 R10, R10, 0x1f, RZ ;  /* 0x0000001f0a0a7819 */ /* 0x000fe400000006ff */
[----:B0-----:R-:W-:-:S04]  /*b2d0*/  LEA R7, R4, R3, 0x18 ;  /* 0x0000000304077211 */ /* 0x001fc800078ec0ff */
[----:B------:R-:W0:Y:S02]  /*b2e0*/  SYNCS.PHASECHK.TRANS64.TRYWAIT P0, [R7+URZ+0x16820], R10 ;  /* 0x0168200a070075a7 */ /* 0x000e24000800017f */
[----:B0-----:R-:W-:Y:S05]  /*b2f0*/  @!P0 BRA `(.L_x_73) ;  /* 0x0000003800888947 */ /* 0x001fea0003800000 */
.L_x_188:
[----:B------:R-:W-:-:S03]  /*b300*/  UMOV UR4, 0xffffffff ;  /* 0xffffffff00047882 */ /* 0x000fc60000000000 */
[----:B------:R-:W-:Y:S05]  /*b310*/  BRA.DIV UR4, `(.L_x_74) ;  /* 0x0000003a04947947 */ /* 0x000fea000b800000 */
[----:B------:R-:W1:Y:S02]  /*b320*/  S2R R3, SR_TID.X ;  /* 0x0000000000037919 */ /* 0x000e640000002100 */
[----:B-1----:R-:W-:-:S04]  /*b330*/  SHF.R.U32.HI R3, RZ, 0x5, R3 ;  /* 0x00000005ff037819 */ /* 0x002fc80000011603 */
[----:B------:R-:W-:-:S05]  /*b340*/  LOP3.LUT R3, R3, 0x3, RZ, 0xc0, !PT ;  /* 0x0000000303037812 */ /* 0x000fca00078ec0ff */
[----:B------:R1:W2:Y:S02]  /*b350*/  SHFL.IDX PT, R14, R3, RZ, 0x1f ;  /* 0x00001fff030e7589 */ /* 0x0002a400000e0000 */
.L_x_191:
[----:B--2---:R-:W-:-:S13]  /*b360*/  ISETP.NE.AND P0, PT, R14, RZ, PT ;  /* 0x000000ff0e00720c */ /* 0x004fda0003f05270 */
[----:B------:R-:W-:Y:S05]  /*b370*/  @P0 BRA `(.L_x_8) ;  /* 0x0000000000880947 */ /* 0x000fea0003800000 */
[----:B------:R-:W-:-:S03]  /*b380*/  UMOV UR4, 0xffffffff ;  /* 0xffffffff00047882 */ /* 0x000fc60000000000 */
[----:B------:R-:W-:Y:S05]  /*b390*/  BRA.DIV UR4, `(.L_x_75) ;  /* 0x0000003a04a87947 */ /* 0x000fea000b800000 */
[----:B------:R-:W-:-:S13]  /*b3a0*/  ELECT P6, URZ, PT ;  /* 0x00000000003f782f */ /* 0x000fda00038c0000 */
.L_x_194:
[----:B------:R-:W-:Y:S05]  /*b3b0*/  @!P6 BRA `(.L_x_8) ;  /* 0x000000000078e947 */ /* 0x000fea0003800000 */
[----:B------:R-:W-:-:S06]  /*b3c0*/  ULOP3.LUT UR4, UR41, 0x2, URZ, 0xfc, !UPT ;  /* 0x0000000229047892 */ /* 0x000fcc000f8efc3f */
[----:B-1----:R-:W-:-:S04]  /*b3d0*/  MOV R3, UR4 ;  /* 0x0000000400037c02 */ /* 0x002fc80008000f00 */
[----:B------:R-:W-:-:S13]  /*b3e0*/  ISETP.NE.AND P0, PT, R3, 0x3, PT ;  /* 0x000000030300780c */ /* 0x000fda0003f05270 */
[----:B------:R-:W-:Y:S05]  /*b3f0*/  @!P0 BRA `(.L_x_76) ;  /* 0x0000000000048947 */ /* 0x000fea0003800000 */
[----:B------:R-:W-:Y:S01]  /*b400*/  BPT.TRAP 0x1 ;  /* 0x000000040000795c */ /* 0x000fe20000300000 */
.L_x_76:
[----:B------:R-:W-:Y:S01]  /*b410*/  IMAD R5, R2, 0x8, R7 ;  /* 0x0000000802057824 */ /* 0x000fe200078e0207 */
[----:B------:R-:W-:Y:S01]  /*b420*/  SHF.L.U32 R4, R0, 0x1f, RZ ;  /* 0x0000001f00047819 */ /* 0x000fe200000006ff */
[----:B------:R-:W-:-:S03]  /*b430*/  VIADD R2, R2, 0x1 ;  /* 0x0000000102027836 */ /* 0x000fc60000000000 */
[----:B------:R-:W1:Y:S02]  /*b440*/  SYNCS.PHASECHK.TRANS64.TRYWAIT P1, [R5+URZ+0x16840], R4 ;  /* 0x01684004050075a7 */ /* 0x000e64000802017f */
[----:B------:R-:W-:-:S04]  /*b450*/  ISETP.NE.AND P2, PT, R2, 0x2, PT ;  /* 0x000000020200780c */ /* 0x000fc80003f45270 */
[----:B------:R-:W-:Y:S01]  /*b460*/  SEL R3, RZ, 0x1, P2 ;  /* 0x00000001ff037807 */ /* 0x000fe20001000000 */
[----:B-1----:R-:W-:Y:S08]  /*b470*/  @!P1 BRA `(.L_x_77) ;  /* 0x0000003800909947 */ /* 0x002ff00003800000 */
.L_x_195:
[----:B------:R-:W-:Y:S02]  /*b480*/  SEL R2, R2, RZ, P2 ;  /* 0x000000ff02027207 */ /* 0x000fe40001000000 */
[----:B------:R-:W-:Y:S01]  /*b490*/  LOP3.LUT R0, R0, R3, RZ, 0x3c, !PT ;  /* 0x0000000300007212 */ /* 0x000fe200078e3cff */
[----:B------:R-:W-:Y:S06]  /*b4a0*/  @!P0 BRA `(.L_x_78) ;  /* 0x0000000000048947 */ /* 0x000fec0003800000 */
[----:B------:R-:W-:Y:S01]  /*b4b0*/  BPT.TRAP 0x1 ;  /* 0x000000040000795c */ /* 0x000fe20000300000 */
.L_x_78:
[----:B------:R-:W-:Y:S02]  /*b4c0*/  LEA R3, R2, R7, 0x3 ;  /* 0x0000000702037211 */ /* 0x000fe400078e18ff */
[----:B------:R-:W-:-:S04]  /*b4d0*/  SHF.L.U32 R0, R0, 0x1f, RZ ;  /* 0x0000001f00007819 */ /* 0x000fc800000006ff */
[----:B------:R-:W2:Y:S02]  /*b4e0*/  SYNCS.PHASECHK.TRANS64.TRYWAIT P1, [R3+URZ+0x16840], R0 ;  /* 0x01684000030075a7 */ /* 0x000ea4000802017f */
[----:B--2---:R-:W-:Y:S05]  /*b4f0*/  @!P1 BRA `(.L_x_79) ;  /* 0x0000003800849947 */ /* 0x004fea0003800000 */
.L_x_196:
[----:B------:R-:W-:Y:S05]  /*b500*/  @!P0 BRA `(.L_x_80) ;  /* 0x0000000000048947 */ /* 0x000fea0003800000 */
[----:B------:R-:W-:Y:S01]  /*b510*/  BPT.TRAP 0x1 ;  /* 0x000000040000795c */ /* 0x000fe20000300000 */
.L_x_80:
[----:B------:R-:W3:Y:S02]  /*b520*/  SYNCS.PHASECHK.TRANS64.TRYWAIT P1, [R5+URZ+0x16860], R4 ;  /* 0x01686004050075a7 */ /* 0x000ee4000802017f */
[----:B---3--:R-:W-:Y:S05]  /*b530*/  @!P1 BRA `(.L_x_81) ;  /* 0x0000003800889947 */ /* 0x008fea0003800000 */
.L_x_197:
[----:B------:R-:W-:Y:S05]  /*b540*/  @!P0 BRA `(.L_x_82) ;  /* 0x0000000000048947 */ /* 0x000fea0003800000 */
[----:B------:R-:W-:Y:S01]  /*b550*/  BPT.TRAP 0x1 ;  /* 0x000000040000795c */ /* 0x000fe20000300000 */
.L_x_82:
[----:B----4-:R4:W0:Y:S02]  /*b560*/  SYNCS.PHASECHK.TRANS64.TRYWAIT P0, [R3+URZ+0x16860], R0 ;  /* 0x01686000030075a7 */ /* 0x010824000800017f */
[----:B0-----:R-:W-:Y:S05]  /*b570*/  @!P0 NANOSLEEP.SYNCS 0x989680 ;  /* 0x009896800000895d */ /* 0x001fea0003900000 */
[----:B------:R-:W0:Y:S02]  /*b580*/  @!P0 SYNCS.PHASECHK.TRANS64 P0, [R3+URZ+0x16860], R0 ;  /* 0x01686000030085a7 */ /* 0x000e24000800007f */
[----:B0-----:R-:W-:Y:S05]  /*b590*/  @!P0 BRA `(.L_x_82) ;  /* 0xfffffffc00f08947 */ /* 0x001fea000383ffff */
.L_x_8:
[----:B------:R-:W-:Y:S05]  /*b5a0*/  BSYNC B6 ;  /* 0x0000000000067941 */ /* 0x000fea0003800000 */
.L_x_5:
[----:B------:R-:W-:Y:S05]  /*b5b0*/  EXIT ;  /* 0x000000000000794d */ /* 0x000fea0003800000 */
.L_x_12:
[----:B0-----:R-:W-:-:S04]  /*b5c0*/  IMAD.U32 R3, RZ, RZ, UR40 ;  /* 0x00000028ff037e24 */ /* 0x001fc8000f8e00ff */
[----:B------:R0:W1:Y:S03]  /*b5d0*/  SYNCS.PHASECHK.TRANS64.TRYWAIT P0, [R3+URZ+0x16800], R2 ;  /* 0x01680002030075a7 */ /* 0x000066000800017f */
[----:B-1----:R-:W-:Y:S05]  /*b5e0*/  @!P0 NANOSLEEP.SYNCS 0x989680 ;  /* 0x009896800000895d */ /* 0x002fea0003900000 */
[----:B------:R-:W1:Y:S02]  /*b5f0*/  @!P0 SYNCS.PHASECHK.TRANS64 P0, [R3+URZ+0x16800], R2 ;  /* 0x01680002030085a7 */ /* 0x000e64000800007f */
[----:B-1----:R-:W-:Y:S05]  /*b600*/  @!P0 BRA `(.L_x_12) ;  /* 0xfffffffc00ec8947 */ /* 0x002fea000383ffff */
[----:B------:R-:W-:Y:S05]  /*b610*/  BRA `(.L_x_83) ;  /* 0xffffff5800cc7947 */ /* 0x000fea000383ffff */
.L_x_16:
[----:B0-----:R-:W-:-:S04]  /*b620*/  IMAD.U32 R3, RZ, RZ, UR40 ;  /* 0x00000028ff037e24 */ /* 0x001fc8000f8e00ff */
[----:B------:R0:W2:Y:S03]  /*b630*/  SYNCS.PHASECHK.TRANS64.TRYWAIT P1, [R3+URZ+0x16830], R2 ;  /* 0x01683002030075a7 */ /* 0x0000a6000802017f */
[----:B--2---:R-:W-:Y:S05]  /*b640*/  @!P1 NANOSLEEP.SYNCS 0x989680 ;  /* 0x009896800000995d */ /* 0x004fea0003900000 */
[----:B------:R-:W2:Y:S02]  /*b650*/  @!P1 SYNCS.PHASECHK.TRANS64 P1, [R3+URZ+0x16830], R2 ;  /* 0x01683002030095a7 */ /* 0x000ea4000802007f */
[----:B--2---:R-:W-:Y:S05]  /*b660*/  @!P1 BRA `(.L_x_16) ;  /* 0xfffffffc00ec9947 */ /* 0x004fea000383ffff */
[----:B------:R-:W-:Y:S05]  /*b670*/  BRA `(.L_x_15) ;  /* 0xffffff5800e87947 */ /* 0x000fea000383ffff */
.L_x_22:
[----:B-1----:R-:W-:-:S04]  /*b680*/  MOV R9, UR10 ;  /* 0x0000000a00097c02 */ /* 0x002fc80008000f00 */
[----:B------:R1:W2:Y:S03]  /*b690*/  SYNCS.PHASECHK.TRANS64.TRYWAIT P1, [R9+URZ+0x16830], R0 ;  /* 0x01683000090075a7 */ /* 0x0002a6000802017f */
[----:B--2---:R-:W-:Y:S05]  /*b6a0*/  @!P1 NANOSLEEP.SYNCS 0x989680 ;  /* 0x009896800000995d */ /* 0x004fea0003900000 */
[----:B------:R-:W2:Y:S02]  /*b6b0*/  @!P1 SYNCS.PHASECHK.TRANS64 P1, [R9+URZ+0x16830], R0 ;  /* 0x01683000090095a7 */ /* 0x000ea4000802007f */
[----:B--2---:R-:W-:Y:S05]  /*b6c0*/  @!P1 BRA `(.L_x_22) ;  /* 0xfffffffc00ec9947 */ /* 0x004fea000383ffff */
[----:B------:R-:W-:Y:S05]  /*b6d0*/  BRA `(.L_x_19) ;  /* 0xffffff8400147947 */ /* 0x000fea000383ffff */
.L_x_26:
[----:B-1----:R-:W-:-:S04]  /*b6e0*/  IMAD.U32 R9, RZ, RZ, UR10 ;  /* 0x0000000aff097e24 */ /* 0x002fc8000f8e00ff */
[----:B------:R1:W2:Y:S03]  /*b6f0*/  SYNCS.PHASECHK.TRANS64.TRYWAIT P1, [R9+URZ+0x16850], R8 ;  /* 0x01685008090075a7 */ /* 0x0002a6000802017f */
[----:B--2---:R-:W-:Y:S05]  /*b700*/  @!P1 NANOSLEEP.SYNCS 0x989680 ;  /* 0x009896800000995d */ /* 0x004fea0003900000 */
[----:B------:R-:W2:Y:S02]  /*b710*/  @!P1 SYNCS.PHASECHK.TRANS64 P1, [R9+URZ+0x16850], R8 ;  /* 0x01685008090095a7 */ /* 0x000ea4000802007f */
[----:B--2---:R-:W-:Y:S05]  /*b720*/  @!P1 BRA `(.L_x_26) ;  /* 0xfffffffc00ec9947 */ /* 0x004fea000383ffff */
[----:B------:R-:W-:Y:S05]  /*b730*/  BRA `(.L_x_23) ;  /* 0xffffff84009c7947 */ /* 0x000fea000383ffff */
.L_x_33:
[----:B-1----:R-:W-:-:S04]  /*b740*/  IMAD.U32 R3, RZ, RZ, UR5 ;  /* 0x00000005ff037e24 */ /* 0x002fc8000f8e00ff */
[----:B------:R1:W2:Y:S03]  /*b750*/  SYNCS.PHASECHK.TRANS64.TRYWAIT P1, [R3+URZ+0x16850], R2 ;  /* 0x01685002030075a7 */ /* 0x0002a6000802017f */
[----:B--2---:R-:W-:Y:S05]  /*b760*/  @!P1 NANOSLEEP.SYNCS 0x989680 ;  /* 0x009896800000995d */ /* 0x004fea0003900000 */
[----:B------:R-:W2:Y:S02]  /*b770*/  @!P1 SYNCS.PHASECHK.TRANS64 P1, [R3+URZ+0x16850], R2 ;  /* 0x01685002030095a7 */ /* 0x000ea4000802007f */
[----:B--2---:R-:W-:Y:S05]  /*b780*/  @!P1 BRA `(.L_x_33) ;  /* 0xfffffffc00ec9947 */ /* 0x004fea000383ffff */
[----:B------:R-:W-:Y:S05]  /*b790*/  BRA `(.L_x_32) ;  /* 0xffffffa800187947 */ /* 0x000fea000383ffff */
.L_x_45:
[----:B------:R-:W-:Y:S01]  /*b7a0*/  MOV R13, R17 ;  /* 0x00000011000d7202 */ /* 0x000fe20000000f00 */
[----:B------:R-:W-:Y:S01]  /*b7b0*/  IMAD.MOV.U32 R12, RZ, RZ, RZ ;  /* 0x000000ffff0c7224 */ /* 0x000fe200078e00ff */
[----:B------:R-:W-:Y:S01]  /*b7c0*/  MOV R15, 0xffffffff ;  /* 0xffffffff000f7802 */ /* 0x000fe20000000f00 */
[----:B------:R-:W-:-:S07]  /*b7d0*/  IMAD.MOV.U32 R11, RZ, RZ, 0x1f ;  /* 0x0000001fff0b7424 */ /* 0x000fce00078e00ff */
[----:B0----5:R-:W-:Y:S05]  /*b7e0*/  WARPSYNC.COLLECTIVE R15, `(.L_x_84) ;  /* 0x000000000f087348 */ /* 0x021fea0003c00000 */
[----:B------:R1:W2:Y:S02]  /*b7f0*/  SHFL.IDX P6, R14, R13, R12, R11 ;  /* 0x0000000c0d0e7389 */ /* 0x0002a400000c000b */
[----:B012--5:R-:W-:Y:S01]  /*b800*/  ENDCOLLECTIVE ;  /* 0x000000000000791b */ /* 0x027fe20003800000 */
.L_x_84:
[----:B------:R-:W-:Y:S05]  /*b810*/  BRA `(.L_x_85) ;  /* 0xffffffcc00907947 */ /* 0x000fea000383ffff */
.L_x_47:
[----:B0-----:R-:W-:-:S04]  /*b820*/  IMAD.U32 R2, RZ, RZ, UR45 ;  /* 0x0000002dff027e24 */ /* 0x001fc8000f8e00ff */
[----:B------:R0:W1:Y:S03]  /*b830*/  SYNCS.PHASECHK.TRANS64.TRYWAIT P0, [R2+URZ+0x16840], R9 ;  /* 0x01684009020075a7 */ /* 0x000066000800017f */
[----:B-1----:R-:W-:Y:S05]  /*b840*/  @!P0 NANOSLEEP.SYNCS 0x989680 ;  /* 0x009896800000895d */ /* 0x002fea0003900000 */
[----:B------:R-:W1:Y:S02]  /*b850*/  @!P0 SYNCS.PHASECHK.TRANS64 P0, [R2+URZ+0x16840], R9 ;  /* 0x01684009020085a7 */ /* 0x000e64000800007f */
[----:B-1----:R-:W-:Y:S05]  /*b860*/  @!P0 BRA `(.L_x_47) ;  /* 0xfffffffc00ec8947 */ /* 0x002fea000383ffff */
[----:B------:R-:W-:Y:S05]  /*b870*/  BRA `(.L_x_86) ;  /* 0xffffffd000187947 */ /* 0x000fea000383ffff */
.L_x_48:
[----:B------:R-:W-:Y:S01]  /*b880*/  BSSY B0, `(.L_x_87) ;  /* 0x0000008000007945 */ /* 0x000fe20003800000 */
[----:B------:R-:W-:Y:S01]  /*b890*/  IMAD.MOV.U32 R13, RZ, RZ, R4 ;  /* 0x000000ffff0d7224 */ /* 0x000fe200078e0004 */
[----:B------:R-:W-:Y:S01]  /*b8a0*/  MOV R12, RZ ;  /* 0x000000ff000c7202 */ /* 0x000fe20000000f00 */
[----:B------:R-:W-:Y:S02]  /*b8b0*/  IMAD.MOV.U32 R11, RZ, RZ, 0x181f ;  /* 0x0000181fff0b7424 */ /* 0x000fe400078e00ff */
[----:B------:R-:W-:-:S07]  /*b8c0*/  IMAD.MOV.U32 R15, RZ, RZ, -0x1 ;  /* 0xffffffffff0f7424 */ /* 0x000fce00078e00ff */
[----:B------:R-:W-:Y:S05]  /*b8d0*/  WARPSYNC.COLLECTIVE R15, `(.L_x_88) ;  /* 0x000000000f087348 */ /* 0x000fea0003c00000 */
[----:B------:R0:W1:Y:S02]  /*b8e0*/  SHFL.IDX P6, R14, R13, R12, R11 ;  /* 0x0000000c0d0e7389 */ /* 0x00006400000c000b */
[----:B01----:R-:W-:Y:S01]  /*b8f0*/  ENDCOLLECTIVE ;  /* 0x000000000000791b */ /* 0x003fe20003800000 */
.L_x_88:
[----:B------:R-:W-:Y:S05]  /*b900*/  BSYNC B0 ;  /* 0x0000000000007941 */ /* 0x000fea0003800000 */
.L_x_87:
[----:B------:R-:W-:Y:S01]  /*b910*/  IMAD.MOV.U32 R13, RZ, RZ, R0 ;  /* 0x000000ffff0d7224 */ /* 0x000fe200078e0000 */
[----:B------:R-:W-:Y:S01]  /*b920*/  MOV R11, 0x181f ;  /* 0x0000181f000b7802 */ /* 0x000fe20000000f00 */
[----:B------:R-:W-:Y:S01]  /*b930*/  IMAD.MOV.U32 R12, RZ, RZ, RZ ;  /* 0x000000ffff0c7224 */ /* 0x000fe200078e00ff */
[----:B------:R-:W-:Y:S01]  /*b940*/  MOV R2, R14 ;  /* 0x0000000e00027202 */ /* 0x000fe20000000f00 */
[----:B------:R-:W-:Y:S01]  /*b950*/  IMAD.MOV.U32 R15, RZ, RZ, -0x1 ;  /* 0xffffffffff0f7424 */ /* 0x000fe200078e00ff */
[----:B------:R-:W-:-:S07]  /*b960*/  @P0 LEA R9, R22, UR45, 0x1 ;  /* 0x0000002d16090c11 */ /* 0x000fce000f8e08ff */
[----:B------:R-:W-:Y:S05]  /*b970*/  WARPSYNC.COLLECTIVE R15, `(.L_x_89) ;  /* 0x000000000f087348 */ /* 0x000fea0003c00000 */
[----:B------:R0:W1:Y:S02]  /*b980*/  SHFL.IDX P6, R14, R13, R12, R11 ;  /* 0x0000000c0d0e7389 */ /* 0x00006400000c000b */
[----:B01----:R-:W-:Y:S01]  /*b990*/  ENDCOLLECTIVE ;  /* 0x000000000000791b */ /* 0x003fe20003800000 */
.L_x_89:
[----:B------:R-:W-:Y:S02]  /*b9a0*/  IMAD.MOV.U32 R13, RZ, RZ, R4 ;  /* 0x000000ffff0d7224 */ /* 0x000fe400078e0004 */
[----:B------:R-:W-:Y:S01]  /*b9b0*/  IMAD.MOV.U32 R12, RZ, RZ, 0x1 ;  /* 0x00000001ff0c7424 */ /* 0x000fe200078e00ff */
[----:B------:R-:W-:-:S05]  /*b9c0*/  @P0 LEA R14, P1, R16, R14, 0x1 ;  /* 0x0000000e100e0211 */ /* 0x000fca00078208ff */
[----:B------:R-:W-:Y:S01]  /*b9d0*/  @P0 IMAD.X R3, RZ, RZ, R2, P1 ;  /* 0x000000ffff030224 */ /* 0x000fe200008e0602 */
[----:B------:R-:W-:-:S07]  /*b9e0*/  @P0 MOV R2, R14 ;  /* 0x0000000e00020202 */ /* 0x000fce0000000f00 */
[----:B------:R-:W-:Y:S05]  /*b9f0*/  WARPSYNC.COLLECTIVE R15, `(.L_x_90) ;  /* 0x000000000f087348 */ /* 0x000fea0003c00000 */
[----:B------:R0:W1:Y:S02]  /*ba00*/  SHFL.IDX P6, R14, R13, R12, R11 ;  /* 0x0000000c0d0e7389 */ /* 0x00006400000c000b */
[----:B01----:R-:W-:Y:S01]  /*ba10*/  ENDCOLLECTIVE ;  /* 0x000000000000791b */ /* 0x003fe20003800000 */
.L_x_90:
[C---:B------:R-:W-:Y:S01]  /*ba20*/  ISETP.GE.AND P1, PT, R5.reuse, 0x21, PT ;  /* 0x000000210500780c */ /* 0x040fe20003f26270 */
[----:B------:R-:W-:Y:S01]  /*ba30*/  @!PT LDS RZ, [RZ] ;  /* 0x00000000fffff984 */ /* 0x000fe20000000800 */
[----:B------:R-:W-:Y:S01]  /*ba40*/  @!PT LDS RZ, [RZ] ;  /* 0x00000000fffff984 */ /* 0x000fe20000000800 */
[----:B------:R-:W-:Y:S01]  /*ba50*/  @!PT LDS RZ, [RZ] ;  /* 0x00000000fffff984 */ /* 0x000fe20000000800 */
[----:B------:R0:W-:Y:S01]  /*ba60*/  @P0 LDGSTS.E.BYPASS.LTC128B.128 [R9+0xe400], desc[UR38][R2.64], !P3 ;  /* 0x0e40000002090fae */ /* 0x0001e2000d901d66 */
[----:B------:R-:W-:Y:S01]  /*ba70*/  ISETP.GE.AND P0, PT, R5, 0x11, PT ;  /* 0x000000110500780c */ /* 0x000fe20003f06270 */
[----:B------:R-:W-:-:S12]  /*ba80*/  IMAD.MOV.U32 R13, RZ, RZ, R0 ;  /* 0x000000ffff0d7224 */ /* 0x000fd800078e0000 */
[----:B------:R-:W-:Y:S02]  /*ba90*/  @P0 LEA R25, R22, UR45, 0x1 ;  /* 0x0000002d16190c11 */ /* 0x000fe4000f8e08ff */
[----:B0-----:R-:W-:-:S07]  /*baa0*/  MOV R7, R14 ;  /* 0x0000000e00077202 */ /* 0x001fce0000000f00 */
[----:B------:R-:W-:Y:S05]  /*bab0*/  WARPSYNC.COLLECTIVE R15, `(.L_x_91) ;  /* 0x000000000f087348 */ /* 0x000fea0003c00000 */
[----:B------:R0:W1:Y:S02]  /*bac0*/  SHFL.IDX P6, R14, R13, R12, R11 ;  /* 0x0000000c0d0e7389 */ /* 0x00006400000c000b */
[----:B01----:R-:W-:Y:S01]  /*bad0*/  ENDCOLLECTIVE ;  /* 0x000000000000791b */ /* 0x003fe20003800000 */
.L_x_91:
[----:B------:R-:W-:Y:S01]  /*bae0*/  MOV R13, R4 ;  /* 0x00000004000d7202 */ /* 0x000fe20000000f00 */
[----:B------:R-:W-:Y:S01]  /*baf0*/  IMAD.MOV.U32 R12, RZ, RZ, 0x2 ;  /* 0x00000002ff0c7424 */ /* 0x000fe200078e00ff */
[----:B------:R-:W-:-:S13]  /*bb00*/  @P0 LEA R2, P2, R16, R14, 0x1 ;  /* 0x0000000e10020211 */ /* 0x000fda00078408ff */
[----:B------:R-:W-:Y:S05]  /*bb10*/  WARPSYNC.COLLECTIVE R15, `(.L_x_92) ;  /* 0x000000000f087348 */ /* 0x000fea0003c00000 */
[----:B------:R0:W1:Y:S02]  /*bb20*/  SHFL.IDX P6, R14, R13, R12, R11 ;  /* 0x0000000c0d0e7389 */ /* 0x00006400000c000b */
[----:B01----:R-:W-:Y:S01]  /*bb30*/  ENDCOLLECTIVE ;  /* 0x000000000000791b */ /* 0x003fe20003800000 */
.L_x_92:
[----:B------:R-:W-:-:S05]  /*bb40*/  @P0 IMAD.X R3, RZ, RZ, R7, P2 ;  /* 0x000000ffff030224 */ /* 0x000fca00010e0607 */
[----:B------:R-:W-:Y:S01]  /*bb50*/  @!PT LDS RZ, [RZ] ;  /* 0x00000000fffff984 */ /* 0x000fe20000000800 */
[----:B------:R-:W-:Y:S01]  /*bb60*/  @!PT LDS RZ, [RZ] ;  /* 0x00000000fffff984 */ /* 0x000fe20000000800 */
[----:B------:R-:W-:Y:S01]  /*bb70*/  @!PT LDS RZ, [RZ] ;  /* 0x00000000fffff984 */ /* 0x000fe20000000800 */
[----:B------:R0:W-:Y:S01]  /*bb80*/  @P0 LDGSTS.E.BYPASS.LTC128B.128 [R25+0xec00], desc[UR38][R2.64], !P3 ;  /* 0x0ec0000002190fae */ /* 0x0001e2000d901d66 */
[----:B------:R-:W-:Y:S01]  /*bb90*/  MOV R13, R0 ;  /* 0x00000000000d7202 */ /* 0x000fe20000000f00 */
[----:B------:R-:W-:-:S07]  /*bba0*/  IMAD.MOV.U32 R6, RZ, RZ, R14 ;  /* 0x000000ffff067224 */ /* 0x000fce00078e000e */
[----:B0-----:R-:W-:Y:S05]  /*bbb0*/  WARPSYNC.COLLECTIVE R15, `(.L_x_93) ;  /* 0x000000000f087348 */ /* 0x001fea0003c00000 */
[----:B------:R1:W2:Y:S02]  /*bbc0*/  SHFL.IDX P6, R14, R13, R12, R11 ;  /* 0x0000000c0d0e7389 */ /* 0x0002a400000c000b */
[----:B012---:R-:W-:Y:S01]  /*bbd0*/  ENDCOLLECTIVE ;  /* 0x000000000000791b */ /* 0x007fe20003800000 */
.L_x_93:
[----:B------:R-:W-:Y:S01]  /*bbe0*/  MOV R13, R4 ;  /* 0x00000004000d7202 */ /* 0x000fe20000000f00 */
[----:B------:R-:W-:Y:S02]  /*bbf0*/  IMAD.MOV.U32 R12, RZ, RZ, 0x3 ;  /* 0x00000003ff0c7424 */ /* 0x000fe400078e00ff */
[----:B------:R-:W-:-:S07]  /*bc00*/  IMAD.MOV.U32 R21, RZ, RZ, R14 ;  /* 0x000000ffff157224 */ /* 0x000fce00078e000e */
[----:B------:R-:W-:Y:S05]  /*bc10*/  WARPSYNC.COLLECTIVE R15, `(.L_x_94) ;  /* 0x000000000f087348 */ /* 0x000fea0003c00000 */
[----:B------:R0:W1:Y:S02]  /*bc20*/  SHFL.IDX P6, R14, R13, R12, R11 ;  /* 0x0000000c0d0e7389 */ /* 0x00006400000c000b */
[----:B01----:R-:W-:Y:S01]  /*bc30*/  ENDCOLLECTIVE ;  /* 0x000000000000791b */ /* 0x003fe20003800000 */
.L_x_94:
[----:B------:R-:W-:Y:S02]  /*bc40*/  @P1 LEA R2, P0, R16, R21, 0x1 ;  /* 0x0000001510021211 */ /* 0x000fe400078008ff */
[----:B------:R-:W-:-:S03]  /*bc50*/  @P1 LEA R21, R22, UR45, 0x1 ;  /* 0x0000002d16151c11 */ /* 0x000fc6000f8e08ff */
[----:B------:R-:W-:Y:S01]  /*bc60*/  @P1 IMAD.X R3, RZ, RZ, R6, P0 ;  /* 0x000000ffff031224 */ /* 0x000fe200000e0606 */
[----:B------:R-:W-:-:S04]  /*bc70*/  ISETP.GE.AND P0, PT, R5, 0x31, PT ;  /* 0x000000310500780c */ /* 0x000fc80003f06270 */
[----:B------:R-:W-:Y:S01]  /*bc80*/  @!PT LDS RZ, [RZ] ;  /* 0x00000000fffff984 */ /* 0x000fe20000000800 */
[----:B------:R-:W-:Y:S01]  /*bc90*/  @!PT LDS RZ, [RZ] ;  /* 0x00000000fffff984 */ /* 0x000fe20000000800 */
[----:B------:R-:W-:Y:S01]  /*bca0*/  @!PT LDS RZ, [RZ] ;  /* 0x00000000fffff984 */ /* 0x000fe20000000800 */
[----:B------:R0:W-:Y:S01]  /*bcb0*/  @P1 LDGSTS.E.BYPASS.LTC128B.128 [R21+0xf400], desc[UR38][R2.64], !P3 ;  /* 0x0f40000002151fae */ /* 0x0001e2000d901d66 */
[----:B------:R-:W-:Y:S02]  /*bcc0*/  MOV R13, R0 ;  /* 0x00000000000d7202 */ /* 0x000fe40000000f00 */
[----:B------:R-:W-:-:S06]  /*bcd0*/  ISETP.GE.AND P1, PT, R5, 0x41, PT ;  /* 0x000000410500780c */ /* 0x000fcc0003f26270 */
[----:B------:R-:W-:Y:S01]  /*bce0*/  @P0 LEA R25, R22, UR45, 0x1 ;  /* 0x0000002d16190c11 */ /* 0x000fe2000f8e08ff */
[----:B------:R-:W-:-:S07]  /*bcf0*/  IMAD.MOV.U32 R7, RZ, RZ, R14 ;  /* 0x000000ffff077224 */ /* 0x000fce00078e000e */
[----:B0-----:R-:W-:Y:S05]  /*bd00*/  WARPSYNC.COLLECTIVE R15, `(.L_x_95) ;  /* 0x000000000f087348 */ /* 0x001fea0003c00000 */
[----:B------:R1:W2:Y:S02]  /*bd10*/  SHFL.IDX P6, R14, R13, R12, R11 ;  /* 0x0000000c0d0e7389 */ /* 0x0002a400000c000b */
[----:B012---:R-:W-:Y:S01]  /*bd20*/  ENDCOLLECTIVE ;  /* 0x000000000000791b */ /* 0x007fe20003800000 */
.L_x_95:
[----:B------:R-:W-:Y:S01]  /*bd30*/  @P1 LEA R21, R22, UR45, 0x1 ;  /* 0x0000002d16151c11 */ /* 0x000fe2000f8e08ff */
[----:B------:R-:W-:Y:S01]  /*bd40*/  IMAD.MOV.U32 R13, RZ, RZ, R4 ;  /* 0x000000ffff0d7224 */ /* 0x000fe200078e0004 */
[----:B------:R-:W-:Y:S02]  /*bd50*/  MOV R12, 0x4 ;  /* 0x00000004000c7802 */ /* 0x000fe40000000f00 */
[----:B------:R-:W-:-:S13]  /*bd60*/  @P0 LEA R2, P2, R16, R14, 0x1 ;  /* 0x0000000e10020211 */ /* 0x000fda00078408ff */
[----:B------:R-:W-:Y:S05]  /*bd70*/  WARPSYNC.COLLECTIVE R15, `(.L_x_96) ;  /* 0x000000000f087348 */ /* 0x000fea0003c00000 */
[----:B------:R0:W1:Y:S02]  /*bd80*/  SHFL.IDX P6, R14, R13, R12, R11 ;  /* 0x0000000c0d0e7389 */ /* 0x00006400000c000b */
[----:B01----:R-:W-:Y:S01]  /*bd90*/  ENDCOLLECTIVE ;  /* 0x000000000000791b */ /* 0x003fe20003800000 */
.L_x_96:
[----:B------:R-:W-:-:S05]  /*bda0*/  @P0 IMAD.X R3, RZ, RZ, R7, P2 ;  /* 0x000000ffff030224 */ /* 0x000fca00010e0607 */
[----:B------:R-:W-:Y:S01]  /*bdb0*/  @!PT LDS RZ, [RZ] ;  /* 0x00000000fffff984 */ /* 0x000fe20000000800 */
[----:B------:R-:W-:Y:S01]  /*bdc0*/  @!PT LDS RZ, [RZ] ;  /* 0x00000000fffff984 */ /* 0x000fe20000000800 */
[----:B------:R-:W-:Y:S01]  /*bdd0*/  @!PT LDS RZ, [RZ] ;  /* 0x00000000fffff984 */ /* 0x000fe20000000800 */
[----:B------:R0:W-:Y:S01]  /*bde0*/  @P0 LDGSTS.E.BYPASS.LTC128B.128 [R25+0xfc00], desc[UR38][R2.64], !P3 ;  /* 0x0fc0000002190fae */ /* 0x0001e2000d901d66 */
[----:B------:R-:W-:Y:S02]  /*bdf0*/  IMAD.MOV.U32 R13, RZ, RZ, R0 ;  /* 0x000000ffff0d7224 */ /* 0x000fe400078e0000 */
[----:B------:R-:W-:-:S07]  /*be00*/  IMAD.MOV.U32 R6, RZ, RZ, R14 ;  /* 0x000000ffff067224 */ /* 0x000fce00078e000e */
[----:B0-----:R-:W-:Y:S05]  /*be10*/  WARPSYNC.COLLECTIVE R15, `(.L_x_97) ;  /* 0x000000000f087348 */ /* 0x001fea0003c00000 */
[----:B------:R1:W2:Y:S02]  /*be20*/  SHFL.IDX P6, R14, R13, R12, R11 ;  /* 0x0000000c0d0e7389 */ /* 0x0002a400000c000b */
[----:B012---:R-:W-:Y:S01]  /*be30*/  ENDCOLLECTIVE ;  /* 0x000000000000791b */ /* 0x007fe20003800000 */
.L_x_97:
[----:B------:R-:W-:Y:S01]  /*be40*/  IMAD.MOV.U32 R13, RZ, RZ, R4 ;  /* 0x000000ffff0d7224 */ /* 0x000fe200078e0004 */
[----:B------:R-:W-:Y:S02]  /*be50*/  MOV R12, 0x5 ;  /* 0x00000005000c7802 */ /* 0x000fe40000000f00 */
[----:B------:R-:W-:-:S07]  /*be60*/  MOV R9, R14 ;  /* 0x0000000e00097202 */ /* 0x000fce0000000f00 */
[----:B------:R-:W-:Y:S05]  /*be70*/  WARPSYNC.COLLECTIVE R15, `(.L_x_98) ;  /* 0x000000000f087348 */ /* 0x000fea0003c00000 */
[----:B------:R0:W1:Y:S02]  /*be80*/  SHFL.IDX P6, R14, R13, R12, R11 ;  /* 0x0000000c0d0e7389 */ /* 0x00006400000c000b */
[----:B01----:R-:W-:Y:S01]  /*be90*/  ENDCOLLECTIVE ;  /* 0x000000000000791b */ /* 0x003fe20003800000 */
.L_x_98:
[----:B------:R-:W-:-:S05]  /*bea0*/  @P1 LEA R2, P0, R16, R9, 0x1 ;  /* 0x0000000910021211 */ /* 0x000fca00078008ff */
[----:B------:R-:W-:Y:S01]  /*beb0*/  @P1 IMAD.X R3, RZ, RZ, R6, P0 ;  /* 0x000000ffff031224 */ /* 0x000fe200000e0606 */
[----:B------:R-:W-:-:S04]  /*bec0*/  ISETP.GE.AND P0, PT, R5, 0x51, PT ;  /* 0x000000510500780c */ /* 0x000fc80003f06270 */
[----:B------:R-:W-:Y:S01]  /*bed0*/  @!PT LDS RZ, [RZ] ;  /* 0x00000000fffff984 */ /* 0x000fe20000000800 */
[----:B------:R-:W-:Y:S01]  /*bee0*/  @!PT LDS RZ, [RZ] ;  /* 0x00000000fffff984 */ /* 0x000fe20000000800 */
[----:B------:R-:W-:Y:S01]  /*bef0*/  @!PT LDS RZ, [RZ] ;  /* 0x00000000fffff984 */ /* 0x000fe20000000800 */
[----:B------:R0:W-:Y:S01]  /*bf00*/  @P1 LDGSTS.E.BYPASS.LTC128B.128 [R21+0x10400], desc[UR38][R2.64], !P3 ;  /* 0x1040000002151fae */ /* 0x0001e2000d901d66 */
[----:B------:R-:W-:Y:S01]  /*bf10*/  ISETP.GE.AND P1, PT, R5, 0x61, PT ;  /* 0x000000610500780c */ /* 0x000fe20003f26270 */
[----:B------:R-:W-:Y:S02]  /*bf20*/  IMAD.MOV.U32 R13, RZ, RZ, R0 ;  /* 0x000000ffff0d7224 */ /* 0x000fe400078e0000 */
[----:B------:R-:W-:-:S10]  /*bf30*/  IMAD.MOV.U32 R7, RZ, RZ, R14 ;  /* 0x000000ffff077224 */ /* 0x000fd400078e000e */
[----:B0-----:R-:W-:Y:S05]  /*bf40*/  WARPSYNC.COLLECTIVE R15, `(.L_x_99) ;  /* 0x000000000f087348 */ /* 0x001fea0003c00000 */
[----:B------:R1:W2:Y:S02]  /*bf50*/  SHFL.IDX P6, R14, R13, R12, R11 ;  /* 0x0000000c0d0e7389 */ /* 0x0002a400000c000b */
[----:B012---:R-:W-:Y:S01]  /*bf60*/  ENDCOLLECTIVE ;  /* 0x000000000000791b */ /* 0x007fe20003800000 */
.L_x_99:
[----:B------:R-:W-:Y:S02]  /*bf70*/  IMAD.MOV.U32 R13, RZ, RZ, R4 ;  /* 0x000000ffff0d7224 */ /* 0x000fe400078e0004 */
[----:B------:R-:W-:Y:S01]  /*bf80*/  IMAD.MOV.U32 R12, RZ, RZ, 0x6 ;  /* 0x00000006ff0c7424 */ /* 0x000fe200078e00ff */
[----:B------:R-:W-:-:S13]  /*bf90*/  @P0 LEA R2, P2, R16, R14, 0x1 ;  /* 0x0000000e10020211 */ /* 0x000fda00078408ff */
[----:B------:R-:W-:Y:S05]  /*bfa0*/  WARPSYNC.COLLECTIVE R15, `(.L_x_100) ;  /* 0x000000000f087348 */ /* 0x000fea0003c00000 */
[----:B------:R0:W1:Y:S02]  /*bfb0*/  SHFL.IDX P6, R14, R13, R12, R11 ;  /* 0x0000000c0d0e7389 */ /* 0x00006400000c000b */
[----:B01----:R-:W-:Y:S01]  /*bfc0*/  ENDCOLLECTIVE ;  /* 0x000000000000791b */ /* 0x003fe20003800000 */
.L_x_100:
[----:B------:R-:W-:Y:S02]  /*bfd0*/  @P0 IADD3.X R3, RZ, R7, RZ, P2, !PT ;  /* 0x00000007ff030210 */ /* 0x000fe400017fe4ff */
[----:B------:R-:W-:-:S05]  /*bfe0*/  @P0 LEA R7, R22, UR45, 0x1 ;  /* 0x0000002d16070c11 */ /* 0x000fca000f8e08ff */
[----:B------:R-:W-:Y:S01]  /*bff0*/  @!PT LDS RZ, [RZ] ;  /* 0x00000000fffff984 */ /* 0x000fe20000000800 */
[----:B------:R-:W-:Y:S01]  /*c000*/  @!PT LDS RZ, [RZ] ;  /* 0x00000000fffff984 */ /* 0x000fe20000000800 */
[----:B------:R-:W-:Y:S01]  /*c010*/  @!PT LDS RZ, [RZ] ;  /* 0x00000000fffff984 */ /* 0x000fe20000000800 */
[----:B------:R0:W-:Y:S01]  /*c020*/  @P0 LDGSTS.E.BYPASS.LTC128B.128 [R7+0x10c00], desc[UR38][R2.64], !P3 ;  /* 0x10c0000002070fae */ /* 0x0001e2000d901d66 */
[----:B------:R-:W-:Y:S01]  /*c030*/  IMAD.MOV.U32 R13, RZ, RZ, R0 ;  /* 0x000000ffff0d7224 */ /* 0x000fe200078e0000 */
[----:B------:R-:W-:-:S07]  /*c040*/  MOV R6, R14 ;  /* 0x0000000e00067202 */ /* 0x000fce0000000f00 */
[----:B0-----:R-:W-:Y:S05]  /*c050*/  WARPSYNC.COLLECTIVE R15, `(.L_x_101) ;  /* 0x000000000f087348 */ /* 0x001fea0003c00000 */
[----:B------:R1:W2:Y:S02]  /*c060*/  SHFL.IDX P6, R14, R13, R12, R11 ;  /* 0x0000000c0d0e7389 */ /* 0x0002a400000c000b */
[----:B012---:R-:W-:Y:S01]  /*c070*/  ENDCOLLECTIVE ;  /* 0x000000000000791b */ /* 0x007fe20003800000 */
.L_x_101:
[----:B------:R-:W-:Y:S02]  /*c080*/  IMAD.MOV.U32 R13, RZ, RZ, R4 ;  /* 0x000000ffff0d7224 */ /* 0x000fe400078e0004 */
[----:B------:R-:W-:Y:S02]  /*c090*/  IMAD.MOV.U32 R12, RZ, RZ, 0x7 ;  /* 0x00000007ff0c7424 */ /* 0x000fe400078e00ff */
[----:B------:R-:W-:-:S07]  /*c0a0*/  IMAD.MOV.U32 R9, RZ, RZ, R14 ;  /* 0x000000ffff097224 */ /* 0x000fce00078e000e */
[----:B------:R-:W-:Y:S05]  /*c0b0*/  WARPSYNC.COLLECTIVE R15, `(.L_x_102) ;  /* 0x000000000f087348 */ /* 0x000fea0003c00000 */
[----:B------:R0:W1:Y:S02]  /*c0c0*/  SHFL.IDX P6, R14, R13, R12, R11 ;  /* 0x0000000c0d0e7389 */ /* 0x00006400000c000b */
[----:B01----:R-:W-:Y:S01]  /*c0d0*/  ENDCOLLECTIVE ;  /* 0x000000000000791b */ /* 0x003fe20003800000 */
.L_x_102:
[----:B------:R-:W-:Y:S02]  /*c0e0*/  @P1 LEA R2, P0, R16, R9, 0x1 ;  /* 0x0000000910021211 */ /* 0x000fe400078008ff */
[----:B------:R-:W-:Y:S02]  /*c0f0*/  @P1 LEA R9, R22, UR45, 0x1 ;  /* 0x0000002d16091c11 */ /* 0x000fe4000f8e08ff */
[----:B------:R-:W-:-:S05]  /*c100*/  @P1 IADD3.X R3, RZ, R6, RZ, P0, !PT ;  /* 0x00000006ff031210 */ /* 0x000fca00007fe4ff */
        /* <DEDUP_REMOVED lines=9> */
.L_x_103:
[----:B------:R-:W-:Y:S05]  /*c1a0*/  BRA `(.L_x_104) ;  /* 0xffffffcc00287947 */ /* 0x000fea000383ffff */
.L_x_51:
[----:B------:R-:W-:Y:S01]  /*c1b0*/  IMAD.MOV.U32 R13, RZ, RZ, R8 ;  /* 0x000000ffff0d7224 */ /* 0x000fe200078e0008 */
[----:B------:R-:W-:Y:S01]  /*c1c0*/  MOV R12, RZ ;  /* 0x000000ff000c7202 */ /* 0x000fe20000000f00 */
[----:B------:R-:W-:Y:S02]  /*c1d0*/  IMAD.MOV.U32 R11, RZ, RZ, 0x181f ;  /* 0x0000181fff0b7424 */ /* 0x000fe400078e00ff */
[----:B------:R-:W-:Y:S02]  /*c1e0*/  IMAD.MOV.U32 R15, RZ, RZ, -0x1 ;  /* 0xffffffffff0f7424 */ /* 0x000fe400078e00ff */
[----:B------:R-:W-:-:S07]  /*c1f0*/  IMAD R6, R24, 0xc0, R20 ;  /* 0x000000c018067824 */ /* 0x000fce00078e0214 */
[----:B------:R-:W-:Y:S05]  /*c200*/  WARPSYNC.COLLECTIVE R15, `(.L_x_105) ;  /* 0x000000000f087348 */ /* 0x000fea0003c00000 */
[----:B------:R0:W1:Y:S02]  /*c210*/  SHFL.IDX P6, R14, R13, R12, R11 ;  /* 0x0000000c0d0e7389 */ /* 0x00006400000c000b */
[----:B01----:R-:W-:Y:S01]  /*c220*/  ENDCOLLECTIVE ;  /* 0x000000000000791b */ /* 0x003fe20003800000 */
.L_x_105:
[----:B------:R-:W-:Y:S01]  /*c230*/  IMAD.MOV.U32 R13, RZ, RZ, R5 ;  /* 0x000000ffff0d7224 */ /* 0x000fe200078e0005 */
[----:B------:R-:W-:-:S07]  /*c240*/  MOV R2, R14 ;  /* 0x0000000e00027202 */ /* 0x000fce0000000f00 */
[----:B------:R-:W-:Y:S05]  /*c250*/  WARPSYNC.COLLECTIVE R15, `(.L_x_106) ;  /* 0x000000000f087348 */ /* 0x000fea0003c00000 */
[----:B------:R0:W1:Y:S02]  /*c260*/  SHFL.IDX P6, R14, R13, R12, R11 ;  /* 0x0000000c0d0e7389 */ /* 0x00006400000c000b */
[----:B01----:R-:W-:Y:S01]  /*c270*/  ENDCOLLECTIVE ;  /* 0x000000000000791b */ /* 0x003fe20003800000 */
.L_x_106:
[----:B------:R-:W-:Y:S02]  /*c280*/  ULDC UR4, c[0x0][0x288] ;  /* 0x0000a20000047ab9 */ /* 0x000fe40000000800 */
[----:B------:R-:W-:Y:S02]  /*c290*/  IMAD R4, R9, UR4, RZ ;  /* 0x0000000409047c24 */ /* 0x000fe4000f8e02ff */
[----:B------:R-:W-:-:S03]  /*c2a0*/  VIADD R9, R6, 0x10 ;  /* 0x0000001006097836 */ /* 0x000fc60000000000 */
[----:B------:R-:W-:Y:S01]  /*c2b0*/  ISETP.GE.AND P1, PT, R6, R4, PT ;  /* 0x000000040600720c */ /* 0x000fe20003f26270 */
[----:B------:R-:W-:Y:S01]  /*c2c0*/  IMAD.MOV.U32 R13, RZ, RZ, R8 ;  /* 0x000000ffff0d7224 */ /* 0x000fe200078e0008 */
[----:B------:R-:W-:-:S11]  /*c2d0*/  MOV R12, 0x1 ;  /* 0x00000001000c7802 */ /* 0x000fd60000000f00 */
[----:B------:R-:W-:Y:S02]  /*c2e0*/  @!P1 LEA R25, R22, UR45, 0x1 ;  /* 0x0000002d16199c11 */ /* 0x000fe4000f8e08ff */
[----:B------:R-:W-:-:S05]  /*c2f0*/  @!P1 LEA R14, P2, R16, R14, 0x1 ;  /* 0x0000000e100e9211 */ /* 0x000fca00078408ff */
[----:B------:R-:W-:Y:S01]  /*c300*/  @!P1 IMAD.X R3, RZ, RZ, R2, P2 ;  /* 0x000000ffff039224 */ /* 0x000fe200010e0602 */
[----:B------:R-:W-:-:S07]  /*c310*/  @!P1 MOV R2, R14 ;  /* 0x0000000e00029202 */ /* 0x000fce0000000f00 */
[----:B------:R-:W-:Y:S05]  /*c320*/  WARPSYNC.COLLECTIVE R15, `(.L_x_107) ;  /* 0x000000000f087348 */ /* 0x000fea0003c00000 */
[----:B------:R0:W1:Y:S02]  /*c330*/  SHFL.IDX P6, R14, R13, R12, R11 ;  /* 0x0000000c0d0e7389 */ /* 0x00006400000c000b */
[----:B01----:R-:W-:Y:S01]  /*c340*/  ENDCOLLECTIVE ;  /* 0x000000000000791b */ /* 0x003fe20003800000 */
.L_x_107:
[----:B------:R-:W-:Y:S01]  /*c350*/  @!PT LDS RZ, [RZ] ;  /* 0x00000000fffff984 */ /* 0x000fe20000000800 */
[----:B------:R-:W-:Y:S01]  /*c360*/  @!PT LDS RZ, [RZ] ;  /* 0x00000000fffff984 */ /* 0x000fe20000000800 */
[----:B------:R-:W-:Y:S01]  /*c370*/  @!PT LDS RZ, [RZ] ;  /* 0x00000000fffff984 */ /* 0x000fe20000000800 */
[----:B------:R0:W-:Y:S01]  /*c380*/  @!P1 LDGSTS.E.BYPASS.LTC128B.128 [R25+0x8400], desc[UR38][R2.64], !P0 ;  /* 0x0840000002199fae */ /* 0x0001e2000c101d66 */
[----:B------:R-:W-:Y:S01]  /*c390*/  ISETP.GE.AND P1, PT, R9, R4, PT ;  /* 0x000000040900720c */ /* 0x000fe20003f26270 */
[----:B------:R-:W-:Y:S02]  /*c3a0*/  VIADD R9, R6, 0x20 ;  /* 0x0000002006097836 */ /* 0x000fe40000000000 */
[----:B------:R-:W-:-:S10]  /*c3b0*/  IMAD.MOV.U32 R13, RZ, RZ, R5 ;  /* 0x000000ffff0d7224 */ /* 0x000fd400078e0005 */
[----:B0-----:R-:W-:Y:S01]  /*c3c0*/  @!P1 LEA R25, R22, UR45, 0x1 ;  /* 0x0000002d16199c11 */ /* 0x001fe2000f8e08ff */
[----:B------:R-:W-:-:S07]  /*c3d0*/  IMAD.MOV.U32 R10, RZ, RZ, R14 ;  /* 0x000000ffff0a7224 */ /* 0x000fce00078e000e */
[----:B------:R-:W-:Y:S05]  /*c3e0*/  WARPSYNC.COLLECTIVE R15, `(.L_x_108) ;  /* 0x000000000f087348 */ /* 0x000fea0003c00000 */
[----:B------:R0:W1:Y:S02]  /*c3f0*/  SHFL.IDX P6, R14, R13, R12, R11 ;  /* 0x0000000c0d0e7389 */ /* 0x00006400000c000b */
[----:B01----:R-:W-:Y:S01]  /*c400*/  ENDCOLLECTIVE ;  /* 0x000000000000791b */ /* 0x003fe20003800000 */
.L_x_108:
[----:B------:R-:W-:Y:S01]  /*c410*/  MOV R13, R8 ;  /* 0x00000008000d7202 */ /* 0x000fe20000000f00 */
[----:B------:R-:W-:Y:S01]  /*c420*/  IMAD.MOV.U32 R12, RZ, RZ, 0x2 ;  /* 0x00000002ff0c7424 */ /* 0x000fe200078e00ff */
[----:B------:R-:W-:-:S07]  /*c430*/  MOV R21, R14 ;  /* 0x0000000e00157202 */ /* 0x000fce0000000f00 */
[----:B------:R-:W-:Y:S05]  /*c440*/  WARPSYNC.COLLECTIVE R15, `(.L_x_109) ;  /* 0x000000000f087348 */ /* 0x000fea0003c00000 */
[----:B------:R0:W1:Y:S02]  /*c450*/  SHFL.IDX P6, R14, R13, R12, R11 ;  /* 0x0000000c0d0e7389 */ /* 0x00006400000c000b */
[----:B01----:R-:W-:Y:S01]  /*c460*/  ENDCOLLECTIVE ;  /* 0x000000000000791b */ /* 0x003fe20003800000 */
.L_x_109:
[----:B------:R-:W-:-:S05]  /*c470*/  @!P1 LEA R2, P2, R16, R21, 0x1 ;  /* 0x0000001510029211 */ /* 0x000fca00078408ff */
[----:B------:R-:W-:-:S05]  /*c480*/  @!P1 IMAD.X R3, RZ, RZ, R10, P2 ;  /* 0x000000ffff039224 */ /* 0x000fca00010e060a */
[----:B------:R-:W-:Y:S01]  /*c490*/  @!PT LDS RZ, [RZ] ;  /* 0x00000000fffff984 */ /* 0x000fe20000000800 */
[----:B------:R-:W-:Y:S01]  /*c4a0*/  @!PT LDS RZ, [RZ] ;  /* 0x00000000fffff984 */ /* 0x000fe20000000800 */
[----:B------:R-:W-:Y:S01]  /*c4b0*/  @!PT LDS RZ, [RZ] ;  /* 0x00000000fffff984 */ /* 0x000fe20000000800 */
[----:B------:R0:W-:Y:S01]  /*c4c0*/  @!P1 LDGSTS.E.BYPASS.LTC128B.128 [R25+0x8c00], desc[UR38][R2.64], !P0 ;  /* 0x08c0000002199fae */ /* 0x0001e2000c101d66 */
[----:B------:R-:W-:Y:S02]  /*c4d0*/  ISETP.GE.AND P1, PT, R9, R4, PT ;  /* 0x000000040900720c */ /* 0x000fe40003f26270 */
[----:B------:R-:W-:Y:S01]  /*c4e0*/  MOV R13, R5 ;  /* 0x00000005000d7202 */ /* 0x000fe20000000f00 */
[----:B------:R-:W-:-:S10]  /*c4f0*/  IMAD.MOV.U32 R9, RZ, RZ, R14 ;  /* 0x000000ffff097224 */ /* 0x000fd400078e000e */
[----:B0-----:R-:W-:Y:S05]  /*c500*/  WARPSYNC.COLLECTIVE R15, `(.L_x_110) ;  /* 0x000000000f087348 */ /* 0x001fea0003c00000 */
[----:B------:R1:W2:Y:S02]  /*c510*/  SHFL.IDX P6, R14, R13, R12, R11 ;  /* 0x0000000c0d0e7389 */ /* 0x0002a400000c000b */
[----:B012---:R-:W-:Y:S01]  /*c520*/  ENDCOLLECTIVE ;  /* 0x000000000000791b */ /* 0x007fe20003800000 */
.L_x_110:
[----:B------:R-:W-:Y:S02]  /*c530*/  @!P1 LEA R20, R22, UR45, 0x1 ;  /* 0x0000002d16149c11 */ /* 0x000fe4000f8e08ff */
[----:B------:R-:W-:Y:S01]  /*c540*/  MOV R13, R8 ;  /* 0x00000008000d7202 */ /* 0x000fe20000000f00 */
[----:B------:R-:W-:Y:S01]  /*c550*/  IMAD.MOV.U32 R12, RZ, RZ, 0x3 ;  /* 0x00000003ff0c7424 */ /* 0x000fe200078e00ff */
[----:B------:R-:W-:-:S13]  /*c560*/  @!P1 LEA R2, P2, R16, R14, 0x1 ;  /* 0x0000000e10029211 */ /* 0x000fda00078408ff */
[----:B------:R-:W-:Y:S05]  /*c570*/  WARPSYNC.COLLECTIVE R15, `(.L_x_111) ;  /* 0x000000000f087348 */ /* 0x000fea0003c00000 */
[----:B------:R0:W1:Y:S02]  /*c580*/  SHFL.IDX P6, R14, R13, R12, R11 ;  /* 0x0000000c0d0e7389 */ /* 0x00006400000c000b */
[----:B01----:R-:W-:Y:S01]  /*c590*/  ENDCOLLECTIVE ;  /* 0x000000000000791b */ /* 0x003fe20003800000 */
.L_x_111:
[----:B------:R-:W-:Y:S02]  /*c5a0*/  @!P1 IMAD.X R3, RZ, RZ, R9, P2 ;  /* 0x000000ffff039224 */ /* 0x000fe400010e0609 */
[----:B------:R-:W-:-:S03]  /*c5b0*/  VIADD R9, R6, 0x30 ;  /* 0x0000003006097836 */ /* 0x000fc60000000000 */
[----:B------:R-:W-:Y:S01]  /*c5c0*/  @!PT LDS RZ, [RZ] ;  /* 0x00000000fffff984 */ /* 0x000fe20000000800 */
[----:B------:R-:W-:Y:S01]  /*c5d0*/  @!PT LDS RZ, [RZ] ;  /* 0x00000000fffff984 */ /* 0x000fe20000000800 */
[----:B------:R-:W-:Y:S01]  /*c5e0*/  @!PT LDS RZ, [RZ] ;  /* 0x00000000fffff984 */ /* 0x000fe20000000800 */
[----:B------:R0:W-:Y:S02]  /*c5f0*/  @!P1 LDGSTS.E.BYPASS.LTC128B.128 [R20+0x9400], desc[UR38][R2.64], !P0 ;  /* 0x0940000002149fae */ /* 0x0001e4000c101d66 */
[----:B------:R-:W-:Y:S02]  /*c600*/  ISETP.GE.AND P1, PT, R9, R4, PT ;  /* 0x000000040900720c */ /* 0x000fe40003f26270 */
[----:B------:R-:W-:Y:S02]  /*c610*/  IADD3 R9, R6, 0x40, RZ ;  /* 0x0000004006097810 */ /* 0x000fe40007ffe0ff */
[----:B------:R-:W-:-:S09]  /*c620*/  MOV R13, R5 ;  /* 0x00000005000d7202 */ /* 0x000fd20000000f00 */
[----:B------:R-:W-:Y:S01]  /*c630*/  @!P1 LEA R25, R22, UR45, 0x1 ;  /* 0x0000002d16199c11 */ /* 0x000fe2000f8e08ff */
[----:B0-----:R-:W-:-:S07]  /*c640*/  IMAD.MOV.U32 R10, RZ, RZ, R14 ;  /* 0x000000ffff0a7224 */ /* 0x001fce00078e000e */
[----:B------:R-:W-:Y:S05]  /*c650*/  WARPSYNC.COLLECTIVE R15, `(.L_x_112) ;  /* 0x000000000f087348 */ /* 0x000fea0003c00000 */
[----:B------:R0:W1:Y:S02]  /*c660*/  SHFL.IDX P6, R14, R13, R12, R11 ;  /* 0x0000000c0d0e7389 */ /* 0x00006400000c000b */
[----:B01----:R-:W-:Y:S01]  /*c670*/  ENDCOLLECTIVE ;  /* 0x000000000000791b */ /* 0x003fe20003800000 */
.L_x_112:
[----:B------:R-:W-:Y:S02]  /*c680*/  IMAD.MOV.U32 R13, RZ, RZ, R8 ;  /* 0x000000ffff0d7224 */ /* 0x000fe400078e0008 */
[----:B------:R-:W-:Y:S02]  /*c690*/  IMAD.MOV.U32 R12, RZ, RZ, 0x4 ;  /* 0x00000004ff0c7424 */ /* 0x000fe400078e00ff */
[----:B------:R-:W-:-:S07]  /*c6a0*/  IMAD.MOV.U32 R21, RZ, RZ, R14 ;  /* 0x000000ffff157224 */ /* 0x000fce00078e000e */
[----:B------:R-:W-:Y:S05]  /*c6b0*/  WARPSYNC.COLLECTIVE R15, `(.L_x_113) ;  /* 0x000000000f087348 */ /* 0x000fea0003c00000 */
[----:B------:R0:W1:Y:S02]  /*c6c0*/  SHFL.IDX P6, R14, R13, R12, R11 ;  /* 0x0000000c0d0e7389 */ /* 0x00006400000c000b */
[----:B01----:R-:W-:Y:S01]  /*c6d0*/  ENDCOLLECTIVE ;  /* 0x000000000000791b */ /* 0x003fe20003800000 */
.L_x_113:
[----:B------:R-:W-:-:S05]  /*c6e0*/  @!P1 LEA R2, P2, R16, R21, 0x1 ;  /* 0x0000001510029211 */ /* 0x000fca00078408ff */
[----:B------:R-:W-:-:S05]  /*c6f0*/  @!P1 IMAD.X R3, RZ, RZ, R10, P2 ;  /* 0x000000ffff039224 */ /* 0x000fca00010e060a */
[----:B------:R-:W-:Y:S01]  /*c700*/  @!PT LDS RZ, [RZ] ;  /* 0x00000000fffff984 */ /* 0x000fe20000000800 */
[----:B------:R-:W-:Y:S01]  /*c710*/  @!PT LDS RZ, [RZ] ;  /* 0x00000000fffff984 */ /* 0x000fe20000000800 */
[----:B------:R-:W-:Y:S01]  /*c720*/  @!PT LDS RZ, [RZ] ;  /* 0x00000000fffff984 */ /* 0x000fe20000000800 */
[----:B------:R0:W-:Y:S01]  /*c730*/  @!P1 LDGSTS.E.BYPASS.LTC128B.128 [R25+0x9c00], desc[UR38][R2.64], !P0 ;  /* 0x09c0000002199fae */ /* 0x0001e2000c101d66 */
[----:B------:R-:W-:Y:S01]  /*c740*/  IMAD.MOV.U32 R13, RZ, RZ, R5 ;  /* 0x000000ffff0d7224 */ /* 0x000fe200078e0005 */
[----:B------:R-:W-:Y:S02]  /*c750*/  ISETP.GE.AND P1, PT, R9, R4, PT ;  /* 0x000000040900720c */ /* 0x000fe40003f26270 */
[----:B------:R-:W-:-:S11]  /*c760*/  MOV R9, R14 ;  /* 0x0000000e00097202 */ /* 0x000fd60000000f00 */
[----:B0-----:R-:W-:Y:S05]  /*c770*/  WARPSYNC.COLLECTIVE R15, `(.L_x_114) ;  /* 0x000000000f087348 */ /* 0x001fea0003c00000 */
[----:B------:R1:W2:Y:S02]  /*c780*/  SHFL.IDX P6, R14, R13, R12, R11 ;  /* 0x0000000c0d0e7389 */ /* 0x0002a400000c000b */
[----:B012---:R-:W-:Y:S01]  /*c790*/  ENDCOLLECTIVE ;  /* 0x000000000000791b */ /* 0x007fe20003800000 */
.L_x_114:
[----:B------:R-:W-:Y:S01]  /*c7a0*/  @!P1 LEA R20, R22, UR45, 0x1 ;  /* 0x0000002d16149c11 */ /* 0x000fe2000f8e08ff */
[----:B------:R-:W-:Y:S02]  /*c7b0*/  IMAD.MOV.U32 R13, RZ, RZ, R8 ;  /* 0x000000ffff0d7224 */ /* 0x000fe400078e0008 */
[----:B------:R-:W-:Y:S01]  /*c7c0*/  IMAD.MOV.U32 R12, RZ, RZ, 0x5 ;  /* 0x00000005ff0c7424 */ /* 0x000fe200078e00ff */
[----:B------:R-:W-:-:S13]  /*c7d0*/  @!P1 LEA R2, P2, R16, R14, 0x1 ;  /* 0x0000000e10029211 */ /* 0x000fda00078408ff */
[----:B------:R-:W-:Y:S05]  /*c7e0*/  WARPSYNC.COLLECTIVE R15, `(.L_x_115) ;  /* 0x000000000f087348 */ /* 0x000fea0003c00000 */
[----:B------:R0:W1:Y:S02]  /*c7f0*/  SHFL.IDX P6, R14, R13, R12, R11 ;  /* 0x0000000c0d0e7389 */ /* 0x00006400000c000b */
[----:B01----:R-:W-:Y:S01]  /*c800*/  ENDCOLLECTIVE ;  /* 0x000000000000791b */ /* 0x003fe20003800000 */
.L_x_115:
[----:B------:R-:W-:Y:S01]  /*c810*/  @!P1 IMAD.X R3, RZ, RZ, R9, P2 ;  /* 0x000000ffff039224 */ /* 0x000fe200010e0609 */
[----:B------:R-:W-:-:S04]  /*c820*/  IADD3 R9, R6, 0x50, RZ ;  /* 0x0000005006097810 */ /* 0x000fc80007ffe0ff */
[----:B------:R-:W-:Y:S01]  /*c830*/  @!PT LDS RZ, [RZ] ;  /* 0x00000000fffff984 */ /* 0x000fe20000000800 */
[----:B------:R-:W-:Y:S01]  /*c840*/  @!PT LDS RZ, [RZ] ;  /* 0x00000000fffff984 */ /* 0x000fe20000000800 */
[----:B------:R-:W-:Y:S01]  /*c850*/  @!PT LDS RZ, [RZ] ;  /* 0x00000000fffff984 */ /* 0x000fe20000000800 */
[----:B------:R0:W-:Y:S01]  /*c860*/  @!P1 LDGSTS.E.BYPASS.LTC128B.128 [R20+0xa400], desc[UR38][R2.64], !P0 ;  /* 0x0a40000002149fae */ /* 0x0001e2000c101d66 */
[----:B------:R-:W-:Y:S01]  /*c870*/  ISETP.GE.AND P1, PT, R9, R4, PT ;  /* 0x000000040900720c */ /* 0x000fe20003f26270 */
[----:B------:R-:W-:Y:S02]  /*c880*/  VIADD R9, R6, 0x60 ;  /* 0x0000006006097836 */ /* 0x000fe40000000000 */
[----:B------:R-:W-:-:S10]  /*c890*/  IMAD.MOV.U32 R13, RZ, RZ, R5 ;  /* 0x000000ffff0d7224 */ /* 0x000fd400078e0005 */
[----:B------:R-:W-:Y:S02]  /*c8a0*/  @!P1 LEA R25, R22, UR45, 0x1 ;  /* 0x0000002d16199c11 */ /* 0x000fe4000f8e08ff */
[----:B0-----:R-:W-:-:S07]  /*c8b0*/  MOV R10, R14 ;  /* 0x0000000e000a7202 */ /* 0x001fce0000000f00 */
[----:B------:R-:W-:Y:S05]  /*c8c0*/  WARPSYNC.COLLECTIVE R15, `(.L_x_116) ;  /* 0x000000000f087348 */ /* 0x000fea0003c00000 */
[----:B------:R0:W1:Y:S02]  /*c8d0*/  SHFL.IDX P6, R14, R13, R12, R11 ;  /* 0x0000000c0d0e7389 */ /* 0x00006400000c000b */
[----:B01----:R-:W-:Y:S01]  /*c8e0*/  ENDCOLLECTIVE ;  /* 0x000000000000791b */ /* 0x003fe20003800000 */
.L_x_116:
[----:B------:R-:W-:Y:S01]  /*c8f0*/  IMAD.MOV.U32 R13, RZ, RZ, R8 ;  /* 0x000000ffff0d7224 */ /* 0x000fe200078e0008 */
[----:B------:R-:W-:Y:S01]  /*c900*/  MOV R12, 0x6 ;  /* 0x00000006000c7802 */ /* 0x000fe20000000f00 */
[----:B------:R-:W-:-:S07]  /*c910*/  IMAD.MOV.U32 R21, RZ, RZ, R14 ;  /* 0x000000ffff157224 */ /* 0x000fce00078e000e */
[----:B------:R-:W-:Y:S05]  /*c920*/  WARPSYNC.COLLECTIVE R15, `(.L_x_117) ;  /* 0x000000000f087348 */ /* 0x000fea0003c00000 */
[----:B------:R0:W1:Y:S02]  /*c930*/  SHFL.IDX P6, R14, R13, R12, R11 ;  /* 0x0000000c0d0e7389 */ /* 0x00006400000c000b */
[----:B01----:R-:W-:Y:S01]  /*c940*/  ENDCOLLECTIVE ;  /* 0x000000000000791b */ /* 0x003fe20003800000 */
.L_x_117:
[----:B------:R-:W-:-:S04]  /*c950*/  @!P1 LEA R2, P2, R16, R21, 0x1 ;  /* 0x0000001510029211 */ /* 0x000fc800078408ff */
[----:B------:R-:W-:-:S05]  /*c960*/  @!P1 IADD3.X R3, RZ, R10, RZ, P2, !PT ;  /* 0x0000000aff039210 */ /* 0x000fca00017fe4ff */
[----:B------:R-:W-:Y:S01]  /*c970*/  @!PT LDS RZ, [RZ] ;  /* 0x00000000fffff984 */ /* 0x000fe20000000800 */
[----:B------:R-:W-:Y:S01]  /*c980*/  @!PT LDS RZ, [RZ] ;  /* 0x00000000fffff984 */ /* 0x000fe20000000800 */
[----:B------:R-:W-:Y:S01]  /*c990*/  @!PT LDS RZ, [RZ] ;  /* 0x00000000fffff984 */ /* 0x000fe20000000800 */
[----:B------:R0:W-:Y:S01]  /*c9a0*/  @!P1 LDGSTS.E.BYPASS.LTC128B.128 [R25+0xac00], desc[UR38][R2.64], !P0 ;  /* 0x0ac0000002199fae */ /* 0x0001e2000c101d66 */
[----:B------:R-:W-:Y:S01]  /*c9b0*/  ISETP.GE.AND P1, PT, R9, R4, PT ;  /* 0x000000040900720c */ /* 0x000fe20003f26270 */
[----:B------:R-:W-:Y:S02]  /*c9c0*/  IMAD.MOV.U32 R13, RZ, RZ, R5 ;  /* 0x000000ffff0d7224 */ /* 0x000fe400078e0005 */
[----:B------:R-:W-:-:S10]  /*c9d0*/  IMAD.MOV.U32 R9, RZ, RZ, R14 ;  /* 0x000000ffff097224 */ /* 0x000fd400078e000e */
[----:B0-----:R-:W-:Y:S05]  /*c9e0*/  WARPSYNC.COLLECTIVE R15, `(.L_x_118) ;  /* 0x000000000f087348 */ /* 0x001fea0003c00000 */
[----:B------:R1:W2:Y:S02]  /*c9f0*/  SHFL.IDX P6, R14, R13, R12, R11 ;  /* 0x0000000c0d0e7389 */ /* 0x0002a400000c000b */
[----:B012---:R-:W-:Y:S01]  /*ca00*/  ENDCOLLECTIVE ;  /* 0x000000000000791b */ /* 0x007fe20003800000 */
.L_x_118:
[----:B------:R-:W-:Y:S01]  /*ca10*/  @!P1 LEA R10, R22, UR45, 0x1 ;  /* 0x0000002d160a9c11 */ /* 0x000fe2000f8e08ff */
[----:B------:R-:W-:Y:S02]  /*ca20*/  IMAD.MOV.U32 R13, RZ, RZ, R8 ;  /* 0x000000ffff0d7224 */ /* 0x000fe400078e0008 */
[----:B------:R-:W-:Y:S01]  /*ca30*/  IMAD.MOV.U32 R12, RZ, RZ, 0x7 ;  /* 0x00000007ff0c7424 */ /* 0x000fe200078e00ff */
[----:B------:R-:W-:-:S13]  /*ca40*/  @!P1 LEA R2, P2, R16, R14, 0x1 ;  /* 0x0000000e10029211 */ /* 0x000fda00078408ff */
[----:B------:R-:W-:Y:S05]  /*ca50*/  WARPSYNC.COLLECTIVE R15, `(.L_x_119) ;  /* 0x000000000f087348 */ /* 0x000fea0003c00000 */
[----:B------:R0:W1:Y:S02]  /*ca60*/  SHFL.IDX P6, R14, R13, R12, R11 ;  /* 0x0000000c0d0e7389 */ /* 0x00006400000c000b */
[----:B01----:R-:W-:Y:S01]  /*ca70*/  ENDCOLLECTIVE ;  /* 0x000000000000791b */ /* 0x003fe20003800000 */
.L_x_119:
[----:B------:R-:W-:-:S05]  /*ca80*/  @!P1 IADD3.X R3, RZ, R9, RZ, P2, !PT ;  /* 0x00000009ff039210 */ /* 0x000fca00017fe4ff */
[----:B------:R-:W-:Y:S01]  /*ca90*/  @!PT LDS RZ, [RZ] ;  /* 0x00000000fffff984 */ /* 0x000fe20000000800 */
[----:B------:R-:W-:Y:S01]  /*caa0*/  @!PT LDS RZ, [RZ] ;  /* 0x00000000fffff984 */ /* 0x000fe20000000800 */
[----:B------:R-:W-:Y:S01]  /*cab0*/  @!PT LDS RZ, [RZ] ;  /* 0x00000000fffff984 */ /* 0x000fe20000000800 */
[----:B------:R0:W-:Y:S01]  /*cac0*/  @!P1 LDGSTS.E.BYPASS.LTC128B.128 [R10+0xb400], desc[UR38][R2.64], !P0 ;  /* 0x0b400000020a9fae */ /* 0x0001e2000c101d66 */
[----:B------:R-:W-:Y:S02]  /*cad0*/  IMAD.MOV.U32 R13, RZ, RZ, R5 ;  /* 0x000000ffff0d7224 */ /* 0x000fe400078e0005 */
[C---:B------:R-:W-:Y:S02]  /*cae0*/  VIADD R5, R6.reuse, 0x80 ;  /* 0x0000008006057836 */ /* 0x040fe40000000000 */
[----:B0-----:R-:W-:Y:S01]  /*caf0*/  VIADD R3, R6, 0x70 ;  /* 0x0000007006037836 */ /* 0x001fe20000000000 */
[----:B------:R-:W-:-:S07]  /*cb00*/  MOV R8, R14 ;  /* 0x0000000e00087202 */ /* 0x000fce0000000f00 */
[----:B------:R-:W-:Y:S05]  /*cb10*/  WARPSYNC.COLLECTIVE R15, `(.L_x_120) ;  /* 0x000000000f087348 */ /* 0x000fea0003c00000 */
[----:B------:R0:W1:Y:S02]  /*cb20*/  SHFL.IDX P6, R14, R13, R12, R11 ;  /* 0x0000000c0d0e7389 */ /* 0x00006400000c000b */
[----:B01----:R-:W-:Y:S01]  /*cb30*/  ENDCOLLECTIVE ;  /* 0x000000000000791b */ /* 0x003fe20003800000 */
.L_x_120:
[----:B------:R-:W-:Y:S01]  /*cb40*/  ISETP.GE.AND P1, PT, R3, R4, PT ;  /* 0x000000040300720c */ /* 0x000fe20003f26270 */
[----:B------:R-:W-:Y:S01]  /*cb50*/  IMAD.MOV.U32 R13, RZ, RZ, R7 ;  /* 0x000000ffff0d7224 */ /* 0x000fe200078e0007 */
[----:B------:R-:W-:-:S11]  /*cb60*/  MOV R12, RZ ;  /* 0x000000ff000c7202 */ /* 0x000fd60000000f00 */
[----:B------:R-:W-:Y:S02]  /*cb70*/  @!P1 LEA R25, R22, UR45, 0x1 ;  /* 0x0000002d16199c11 */ /* 0x000fe4000f8e08ff */
[----:B------:R-:W-:-:S13]  /*cb80*/  @!P1 LEA R2, P2, R16, R14, 0x1 ;  /* 0x0000000e10029211 */ /* 0x000fda00078408ff */
[----:B------:R-:W-:Y:S05]  /*cb90*/  WARPSYNC.COLLECTIVE R15, `(.L_x_121) ;  /* 0x000000000f087348 */ /* 0x000fea0003c00000 */
[----:B------:R0:W1:Y:S02]  /*cba0*/  SHFL.IDX P6, R14, R13, R12, R11 ;  /* 0x0000000c0d0e7389 */ /* 0x00006400000c000b */
[----:B01----:R-:W-:Y:S01]  /*cbb0*/  ENDCOLLECTIVE ;  /* 0x000000000000791b */ /* 0x003fe20003800000 */
.L_x_121:
[----:B------:R-:W-:-:S05]  /*cbc0*/  @!P1 IADD3.X R3, RZ, R8, RZ, P2, !PT ;  /* 0x00000008ff039210 */ /* 0x000fca00017fe4ff */
[----:B------:R-:W-:Y:S01]  /*cbd0*/  @!PT LDS RZ, [RZ] ;  /* 0x00000000fffff984 */ /* 0x000fe20000000800 */
[----:B------:R-:W-:Y:S01]  /*cbe0*/  @!PT LDS RZ, [RZ] ;  /* 0x00000000fffff984 */ /* 0x000fe20000000800 */
[----:B------:R-:W-:Y:S01]  /*cbf0*/  @!PT LDS RZ, [RZ] ;  /* 0x00000000fffff984 */ /* 0x000fe20000000800 */
[----:B------:R0:W-:Y:S01]  /*cc00*/  @!P1 LDGSTS.E.BYPASS.LTC128B.128 [R25+0xbc00], desc[UR38][R2.64], !P0 ;  /* 0x0bc0000002199fae */ /* 0x0001e2000c101d66 */
[----:B------:R-:W-:Y:S01]  /*cc10*/  ISETP.GE.AND P1, PT, R5, R4, PT ;  /* 0x000000040500720c */ /* 0x000fe20003f26270 */
[----:B------:R-:W-:Y:S02]  /*cc20*/  VIADD R5, R6, 0x90 ;  /* 0x0000009006057836 */ /* 0x000fe40000000000 */
[----:B------:R-:W-:Y:S02]  /*cc30*/  IMAD.MOV.U32 R13, RZ, RZ, R0 ;  /* 0x000000ffff0d7224 */ /* 0x000fe400078e0000 */
[----:B------:R-:W-:-:S08]  /*cc40*/  IMAD.MOV.U32 R9, RZ, RZ, R14 ;  /* 0x000000ffff097224 */ /* 0x000fd000078e000e */
[----:B0-----:R-:W-:Y:S05]  /*cc50*/  WARPSYNC.COLLECTIVE R15, `(.L_x_122) ;  /* 0x000000000f087348 */ /* 0x001fea0003c00000 */
[----:B------:R1:W2:Y:S02]  /*cc60*/  SHFL.IDX P6, R14, R13, R12, R11 ;  /* 0x0000000c0d0e7389 */ /* 0x0002a400000c000b */
[----:B012---:R-:W-:Y:S01]  /*cc70*/  ENDCOLLECTIVE ;  /* 0x000000000000791b */ /* 0x007fe20003800000 */
.L_x_122:
[----:B------:R-:W-:Y:S01]  /*cc80*/  MOV R13, R7 ;  /* 0x00000007000d7202 */ /* 0x000fe20000000f00 */
[----:B------:R-:W-:Y:S01]  /*cc90*/  IMAD.MOV.U32 R12, RZ, RZ, 0x1 ;  /* 0x00000001ff0c7424 */ /* 0x000fe200078e00ff */
[----:B------:R-:W-:-:S07]  /*cca0*/  MOV R21, R14 ;  /* 0x0000000e00157202 */ /* 0x000fce0000000f00 */
[----:B------:R-:W-:Y:S05]  /*ccb0*/  WARPSYNC.COLLECTIVE R15, `(.L_x_123) ;  /* 0x000000000f087348 */ /* 0x000fea0003c00000 */
[----:B------:R0:W1:Y:S02]  /*ccc0*/  SHFL.IDX P6, R14, R13, R12, R11 ;  /* 0x0000000c0d0e7389 */ /* 0x00006400000c000b */
[----:B01----:R-:W-:Y:S01]  /*ccd0*/  ENDCOLLECTIVE ;  /* 0x000000000000791b */ /* 0x003fe20003800000 */
.L_x_123:
[----:B------:R-:W-:Y:S02]  /*cce0*/  @!P1 LEA R2, P2, R16, R21, 0x1 ;  /* 0x0000001510029211 */ /* 0x000fe400078408ff */
[----:B------:R-:W-:-:S03]  /*ccf0*/  @!P1 LEA R21, R22, UR45, 0x1 ;  /* 0x0000002d16159c11 */ /* 0x000fc6000f8e08ff */
        /* <DEDUP_REMOVED lines=11> */
.L_x_124:
[----:B------:R-:W-:Y:S01]  /*cdb0*/  MOV R13, R7 ;  /* 0x00000007000d7202 */ /* 0x000fe20000000f00 */
[----:B------:R-:W-:Y:S02]  /*cdc0*/  IMAD.MOV.U32 R12, RZ, RZ, 0x2 ;  /* 0x00000002ff0c7424 */ /* 0x000fe400078e00ff */
[----:B------:R-:W-:-:S07]  /*cdd0*/  IMAD.MOV.U32 R9, RZ, RZ, R14 ;  /* 0x000000ffff097224 */ /* 0x000fce00078e000e */
[----:B------:R-:W-:Y:S05]  /*cde0*/  WARPSYNC.COLLECTIVE R15, `(.L_x_125) ;  /* 0x000000000f087348 */ /* 0x000fea0003c00000 */
[----:B------:R0:W1:Y:S02]  /*cdf0*/  SHFL.IDX P6, R14, R13, R12, R11 ;  /* 0x0000000c0d0e7389 */ /* 0x00006400000c000b */
[----:B01----:R-:W-:Y:S01]  /*ce00*/  ENDCOLLECTIVE ;  /* 0x000000000000791b */ /* 0x003fe20003800000 */
.L_x_125:
[----:B------:R-:W-:Y:S02]  /*ce10*/  @!P1 LEA R2, P2, R16, R9, 0x1 ;  /* 0x0000000910029211 */ /* 0x000fe400078408ff */
[----:B------:R-:W-:-:S03]  /*ce20*/  @!P1 LEA R9, R22, UR45, 0x1 ;  /* 0x0000002d16099c11 */ /* 0x000fc6000f8e08ff */
[----:B------:R-:W-:-:S05]  /*ce30*/  @!P1 IMAD.X R3, RZ, RZ, R8, P2 ;  /* 0x000000ffff039224 */ /* 0x000fca00010e0608 */
[----:B------:R-:W-:Y:S01]  /*ce40*/  @!PT LDS RZ, [RZ] ;  /* 0x00000000fffff984 */ /* 0x000fe20000000800 */
[----:B------:R-:W-:Y:S01]  /*ce50*/  @!PT LDS RZ, [RZ] ;  /* 0x00000000fffff984 */ /* 0x000fe20000000800 */
[----:B------:R-:W-:Y:S01]  /*ce60*/  @!PT LDS RZ, [RZ] ;  /* 0x00000000fffff984 */ /* 0x000fe20000000800 */
[----:B------:R0:W-:Y:S01]  /*ce70*/  @!P1 LDGSTS.E.BYPASS.LTC128B.128 [R9+0xcc00], desc[UR38][R2.64], !P0 ;  /* 0x0cc0000002099fae */ /* 0x0001e2000c101d66 */
[----:B------:R-:W-:Y:S01]  /*ce80*/  MOV R13, R0 ;  /* 0x00000000000d7202 */ /* 0x000fe20000000f00 */
[----:B------:R-:W-:-:S07]  /*ce90*/  IMAD.MOV.U32 R5, RZ, RZ, R14 ;  /* 0x000000ffff057224 */ /* 0x000fce00078e000e */
[----:B0-----:R-:W-:Y:S05]  /*cea0*/  WARPSYNC.COLLECTIVE R15, `(.L_x_126) ;  /* 0x000000000f087348 */ /* 0x001fea0003c00000 */
[----:B------:R1:W2:Y:S02]  /*ceb0*/  SHFL.IDX P6, R14, R13, R12, R11 ;  /* 0x0000000c0d0e7389 */ /* 0x0002a400000c000b */
[----:B012---:R-:W-:Y:S01]  /*cec0*/  ENDCOLLECTIVE ;  /* 0x000000000000791b */ /* 0x007fe20003800000 */
.L_x_126:
[----:B------:R-:W-:-:S05]  /*ced0*/  VIADD R3, R6, 0xa0 ;  /* 0x000000a006037836 */ /* 0x000fca0000000000 */
[----:B------:R-:W-:Y:S02]  /*cee0*/  ISETP.GE.AND P1, PT, R3, R4, PT ;  /* 0x000000040300720c */ /* 0x000fe40003f26270 */
[----:B------:R-:W-:Y:S01]  /*cef0*/  MOV R13, R7 ;  /* 0x00000007000d7202 */ /* 0x000fe20000000f00 */
[----:B------:R-:W-:-:S10]  /*cf00*/  IMAD.MOV.U32 R12, RZ, RZ, 0x3 ;  /* 0x00000003ff0c7424 */ /* 0x000fd400078e00ff */
[----:B------:R-:W-:-:S13]  /*cf10*/  @!P1 LEA R2, P2, R16, R14, 0x1 ;  /* 0x0000000e10029211 */ /* 0x000fda00078408ff */
[----:B------:R-:W-:Y:S05]  /*cf20*/  WARPSYNC.COLLECTIVE R15, `(.L_x_127) ;  /* 0x000000000f087348 */ /* 0x000fea0003c00000 */
[----:B------:R0:W1:Y:S02]  /*cf30*/  SHFL.IDX P6, R14, R13, R12, R11 ;  /* 0x0000000c0d0e7389 */ /* 0x00006400000c000b */
[----:B01----:R-:W-:Y:S01]  /*cf40*/  ENDCOLLECTIVE ;  /* 0x000000000000791b */ /* 0x003fe20003800000 */
.L_x_127:
[----:B------:R-:W-:Y:S01]  /*cf50*/  @!P1 IMAD.X R3, RZ, RZ, R5, P2 ;  /* 0x000000ffff039224 */ /* 0x000fe200010e0605 */
[----:B------:R-:W-:-:S05]  /*cf60*/  @!P1 LEA R5, R22, UR45, 0x1 ;  /* 0x0000002d16059c11 */ /* 0x000fca000f8e08ff */
        /* <DEDUP_REMOVED lines=9> */
.L_x_128:
[----:B------:R-:W-:Y:S05]  /*d000*/  BRA `(.L_x_129) ;  /* 0xffffffc800cc7947 */ /* 0x000fea000383ffff */
.L_x_52:
[----:B0-----:R-:W-:-:S04]  /*d010*/  IMAD.U32 R3, RZ, RZ, UR45 ;  /* 0x0000002dff037e24 */ /* 0x001fc8000f8e00ff */
[----:B------:R0:W1:Y:S03]  /*d020*/  SYNCS.PHASECHK.TRANS64.TRYWAIT P0, [R3+URZ+0x16820], R0 ;  /* 0x01682000030075a7 */ /* 0x000066000800017f */
[----:B-1----:R-:W-:Y:S05]  /*d030*/  @!P0 NANOSLEEP.SYNCS 0x989680 ;  /* 0x009896800000895d */ /* 0x002fea0003900000 */
[----:B------:R-:W1:Y:S02]  /*d040*/  @!P0 SYNCS.PHASECHK.TRANS64 P0, [R3+URZ+0x16820], R0 ;  /* 0x01682000030085a7 */ /* 0x000e64000800007f */
[----:B-1----:R-:W-:Y:S05]  /*d050*/  @!P0 BRA `(.L_x_52) ;  /* 0xfffffffc00ec8947 */ /* 0x002fea000383ffff */
[----:B------:R-:W-:Y:S05]  /*d060*/  BRA `(.L_x_130) ;  /* 0xffffffc800fc7947 */ /* 0x000fea000383ffff */
.L_x_56:
[----:B0-----:R0:W1:Y:S02]  /*d070*/  SYNCS.PHASECHK.TRANS64.TRYWAIT P0, [R7+URZ+0x16840], R2 ;  /* 0x01684002070075a7 */ /* 0x001064000800017f */
[----:B-1----:R-:W-:Y:S05]  /*d080*/  @!P0 NANOSLEEP.SYNCS 0x989680 ;  /* 0x009896800000895d */ /* 0x002fea0003900000 */
[----:B------:R-:W1:Y:S02]  /*d090*/  @!P0 SYNCS.PHASECHK.TRANS64 P0, [R7+URZ+0x16840], R2 ;  /* 0x01684002070085a7 */ /* 0x000e64000800007f */
[----:B-1----:R-:W-:Y:S05]  /*d0a0*/  @!P0 BRA `(.L_x_56) ;  /* 0xfffffffc00f08947 */ /* 0x002fea000383ffff */
[----:B------:R-:W-:Y:S05]  /*d0b0*/  BRA `(.L_x_131) ;  /* 0xffffffcc00e07947 */ /* 0x000fea000383ffff */
.L_x_57:
        /* <DEDUP_REMOVED lines=8> */
.L_x_133:
[----:B------:R-:W-:Y:S05]  /*d140*/  BSYNC B1 ;  /* 0x0000000000017941 */ /* 0x000fea0003800000 */
.L_x_132:
[----:B------:R-:W-:Y:S01]  /*d150*/  IMAD.MOV.U32 R13, RZ, RZ, R10 ;  /* 0x000000ffff0d7224 */ /* 0x000fe200078e000a */
[----:B------:R-:W-:Y:S01]  /*d160*/  MOV R11, 0x181f ;  /* 0x0000181f000b7802 */ /* 0x000fe20000000f00 */
[----:B------:R-:W-:Y:S01]  /*d170*/  IMAD.MOV.U32 R12, RZ, RZ, RZ ;  /* 0x000000ffff0c7224 */ /* 0x000fe200078e00ff */
[----:B------:R-:W-:Y:S01]  /*d180*/  MOV R3, R14 ;  /* 0x0000000e00037202 */ /* 0x000fe20000000f00 */
[----:B------:R-:W-:Y:S01]  /*d190*/  IMAD.MOV.U32 R15, RZ, RZ, -0x1 ;  /* 0xffffffffff0f7424 */ /* 0x000fe200078e00ff */
[----:B------:R-:W-:-:S07]  /*d1a0*/  LEA R9, R9, UR45, 0x1 ;  /* 0x0000002d09097c11 */ /* 0x000fce000f8e08ff */
[----:B------:R-:W-:Y:S05]  /*d1b0*/  WARPSYNC.COLLECTIVE R15, `(.L_x_134) ;  /* 0x000000000f087348 */ /* 0x000fea0003c00000 */
[----:B------:R0:W1:Y:S02]  /*d1c0*/  SHFL.IDX P6, R14, R13, R12, R11 ;  /* 0x0000000c0d0e7389 */ /* 0x00006400000c000b */
[----:B01----:R-:W-:Y:S01]  /*d1d0*/  ENDCOLLECTIVE ;  /* 0x000000000000791b */ /* 0x003fe20003800000 */
.L_x_134:
[----:B------:R-:W-:Y:S01]  /*d1e0*/  IMAD.SHL.U32 R15, R16, 0x2, RZ ;  /* 0x00000002100f7824 */ /* 0x000fe200078e00ff */
[----:B------:R-:W-:Y:S01]  /*d1f0*/  MOV R12, 0x1 ;  /* 0x00000001000c7802 */ /* 0x000fe20000000f00 */
[----:B------:R-:W-:Y:S01]  /*d200*/  IMAD.MOV.U32 R13, RZ, RZ, R19 ;  /* 0x000000ffff0d7224 */ /* 0x000fe200078e0013 */
[----:B------:R-:W-:-:S04]  /*d210*/  MOV R2, R14 ;  /* 0x0000000e00027202 */ /* 0x000fc80000000f00 */
[----:B------:R-:W-:Y:S01]  /*d220*/  IADD3 R2, P0, R2, R15, RZ ;  /* 0x0000000f02027210 */ /* 0x000fe20007f1e0ff */
[----:B------:R-:W-:-:S04]  /*d230*/  IMAD.MOV.U32 R15, RZ, RZ, -0x1 ;  /* 0xffffffffff0f7424 */ /* 0x000fc800078e00ff */
[----:B------:R-:W-:-:S08]  /*d240*/  IMAD.X R3, RZ, RZ, R3, P0 ;  /* 0x000000ffff037224 */ /* 0x000fd000000e0603 */
[----:B------:R-:W-:Y:S05]  /*d250*/  WARPSYNC.COLLECTIVE R15, `(.L_x_135) ;  /* 0x000000000f087348 */ /* 0x000fea0003c00000 */
[----:B------:R0:W1:Y:S02]  /*d260*/  SHFL.IDX P6, R14, R13, R12, R11 ;  /* 0x0000000c0d0e7389 */ /* 0x00006400000c000b */
[----:B01----:R-:W-:Y:S01]  /*d270*/  ENDCOLLECTIVE ;  /* 0x000000000000791b */ /* 0x003fe20003800000 */
.L_x_135:
[----:B------:R-:W-:Y:S01]  /*d280*/  @!PT LDS RZ, [RZ] ;  /* 0x00000000fffff984 */ /* 0x000fe20000000800 */
[----:B------:R-:W-:Y:S01]  /*d290*/  @!PT LDS RZ, [RZ] ;  /* 0x00000000fffff984 */ /* 0x000fe20000000800 */
[----:B------:R-:W-:Y:S01]  /*d2a0*/  @!PT LDS RZ, [RZ] ;  /* 0x00000000fffff984 */ /* 0x000fe20000000800 */
[----:B------:R0:W-:Y:S01]  /*d2b0*/  LDGSTS.E.BYPASS.LTC128B.128 [R9+0xe400], desc[UR38][R2.64], !P2 ;  /* 0x0e40000002097fae */ /* 0x0001e2000d101d66 */
[----:B------:R-:W-:Y:S01]  /*d2c0*/  MOV R13, R10 ;  /* 0x0000000a000d7202 */ /* 0x000fe20000000f00 */
[----:B0-----:R-:W-:-:S07]  /*d2d0*/  IMAD.MOV.U32 R3, RZ, RZ, R14 ;  /* 0x000000ffff037224 */ /* 0x001fce00078e000e */
[----:B------:R-:W-:Y:S05]  /*d2e0*/  WARPSYNC.COLLECTIVE R15, `(.L_x_136) ;  /* 0x000000000f087348 */ /* 0x000fea0003c00000 */
[----:B------:R0:W1:Y:S02]  /*d2f0*/  SHFL.IDX P6, R14, R13, R12, R11 ;  /* 0x0000000c0d0e7389 */ /* 0x00006400000c000b */
[----:B01----:R-:W-:Y:S01]  /*d300*/  ENDCOLLECTIVE ;  /* 0x000000000000791b */ /* 0x003fe20003800000 */
.L_x_136:
[----:B------:R-:W-:Y:S02]  /*d310*/  IMAD.SHL.U32 R15, R16, 0x2, RZ ;  /* 0x00000002100f7824 */ /* 0x000fe400078e00ff */
[----:B------:R-:W-:Y:S02]  /*d320*/  IMAD.MOV.U32 R13, RZ, RZ, R19 ;  /* 0x000000ffff0d7224 */ /* 0x000fe400078e0013 */
[----:B------:R-:W-:Y:S02]  /*d330*/  IMAD.MOV.U32 R12, RZ, RZ, 0x2 ;  /* 0x00000002ff0c7424 */ /* 0x000fe400078e00ff */
[----:B------:R-:W-:-:S05]  /*d340*/  IMAD.MOV.U32 R2, RZ, RZ, R14 ;  /* 0x000000ffff027224 */ /* 0x000fca00078e000e */
[----:B------:R-:W-:Y:S02]  /*d350*/  IADD3 R2, P0, R2, R15, RZ ;  /* 0x0000000f02027210 */ /* 0x000fe40007f1e0ff */
[----:B------:R-:W-:Y:S02]  /*d360*/  MOV R15, 0xffffffff ;  /* 0xffffffff000f7802 */ /* 0x000fe40000000f00 */
[----:B------:R-:W-:-:S09]  /*d370*/  IADD3.X R3, RZ, R3, RZ, P0, !PT ;  /* 0x00000003ff037210 */ /* 0x000fd200007fe4ff */
[----:B------:R-:W-:Y:S05]  /*d380*/  WARPSYNC.COLLECTIVE R15, `(.L_x_137) ;  /* 0x000000000f087348 */ /* 0x000fea0003c00000 */
[----:B------:R0:W1:Y:S02]  /*d390*/  SHFL.IDX P6, R14, R13, R12, R11 ;  /* 0x0000000c0d0e7389 */ /* 0x00006400000c000b */
[----:B01----:R-:W-:Y:S01]  /*d3a0*/  ENDCOLLECTIVE ;  /* 0x000000000000791b */ /* 0x003fe20003800000 */
.L_x_137:
[----:B------:R-:W-:Y:S01]  /*d3b0*/  @!PT LDS RZ, [RZ] ;  /* 0x00000000fffff984 */ /* 0x000fe20000000800 */
[----:B------:R-:W-:Y:S01]  /*d3c0*/  @!PT LDS RZ, [RZ] ;  /* 0x00000000fffff984 */ /* 0x000fe20000000800 */
[----:B------:R-:W-:Y:S01]  /*d3d0*/  @!PT LDS RZ, [RZ] ;  /* 0x00000000fffff984 */ /* 0x000fe20000000800 */
[----:B------:R0:W-:Y:S01]  /*d3e0*/  LDGSTS.E.BYPASS.LTC128B.128 [R9+0xec00], desc[UR38][R2.64], !P2 ;  /* 0x0ec0000002097fae */ /* 0x0001e2000d101d66 */
[----:B------:R-:W-:Y:S02]  /*d3f0*/  IMAD.MOV.U32 R13, RZ, RZ, R10 ;  /* 0x000000ffff0d7224 */ /* 0x000fe400078e000a */
[----:B0-----:R-:W-:-:S07]  /*d400*/  IMAD.MOV.U32 R3, RZ, RZ, R14 ;  /* 0x000000ffff037224 */ /* 0x001fce00078e000e */
[----:B------:R-:W-:Y:S05]  /*d410*/  WARPSYNC.COLLECTIVE R15, `(.L_x_138) ;  /* 0x000000000f087348 */ /* 0x000fea0003c00000 */
[----:B------:R0:W1:Y:S02]  /*d420*/  SHFL.IDX P6, R14, R13, R12, R11 ;  /* 0x0000000c0d0e7389 */ /* 0x00006400000c000b */
[----:B01----:R-:W-:Y:S01]  /*d430*/  ENDCOLLECTIVE ;  /* 0x000000000000791b */ /* 0x003fe20003800000 */
.L_x_138:
[----:B------:R-:W-:Y:S01]  /*d440*/  SHF.L.U32 R15, R16, 0x1, RZ ;  /* 0x00000001100f7819 */ /* 0x000fe200000006ff */
[----:B------:R-:W-:Y:S01]  /*d450*/  IMAD.MOV.U32 R12, RZ, RZ, 0x3 ;  /* 0x00000003ff0c7424 */ /* 0x000fe200078e00ff */
[----:B------:R-:W-:Y:S01]  /*d460*/  MOV R13, R19 ;  /* 0x00000013000d7202 */ /* 0x000fe20000000f00 */
[----:B------:R-:W-:-:S05]  /*d470*/  IMAD.MOV.U32 R2, RZ, RZ, R14 ;  /* 0x000000ffff027224 */ /* 0x000fca00078e000e */
[----:B------:R-:W-:Y:S01]  /*d480*/  IADD3 R2, P0, R2, R15, RZ ;  /* 0x0000000f02027210 */ /* 0x000fe20007f1e0ff */
[----:B------:R-:W-:-:S04]  /*d490*/  IMAD.MOV.U32 R15, RZ, RZ, -0x1 ;  /* 0xffffffffff0f7424 */ /* 0x000fc800078e00ff */
[----:B------:R-:W-:-:S08]  /*d4a0*/  IMAD.X R3, RZ, RZ, R3, P0 ;  /* 0x000000ffff037224 */ /* 0x000fd000000e0603 */
[----:B------:R-:W-:Y:S05]  /*d4b0*/  WARPSYNC.COLLECTIVE R15, `(.L_x_139) ;  /* 0x000000000f087348 */ /* 0x000fea0003c00000 */
[----:B------:R0:W1:Y:S02]  /*d4c0*/  SHFL.IDX P6, R14, R13, R12, R11 ;  /* 0x0000000c0d0e7389 */ /* 0x00006400000c000b */
[----:B01----:R-:W-:Y:S01]  /*d4d0*/  ENDCOLLECTIVE ;  /* 0x000000000000791b */ /* 0x003fe20003800000 */
.L_x_139:
[----:B------:R-:W-:Y:S01]  /*d4e0*/  @!PT LDS RZ, [RZ] ;  /* 0x00000000fffff984 */ /* 0x000fe20000000800 */
[----:B------:R-:W-:Y:S01]  /*d4f0*/  @!PT LDS RZ, [RZ] ;  /* 0x00000000fffff984 */ /* 0x000fe20000000800 */
[----:B------:R-:W-:Y:S01]  /*d500*/  @!PT LDS RZ, [RZ] ;  /* 0x00000000fffff984 */ /* 0x000fe20000000800 */
[----:B------:R0:W-:Y:S01]  /*d510*/  LDGSTS.E.BYPASS.LTC128B.128 [R9+0xf400], desc[UR38][R2.64], !P2 ;  /* 0x0f40000002097fae */ /* 0x0001e2000d101d66 */
[----:B------:R-:W-:Y:S01]  /*d520*/  IMAD.MOV.U32 R13, RZ, RZ, R10 ;  /* 0x000000ffff0d7224 */ /* 0x000fe200078e000a */
[----:B0-----:R-:W-:-:S07]  /*d530*/  MOV R3, R14 ;  /* 0x0000000e00037202 */ /* 0x001fce0000000f00 */
[----:B------:R-:W-:Y:S05]  /*d540*/  WARPSYNC.COLLECTIVE R15, `(.L_x_140) ;  /* 0x000000000f087348 */ /* 0x000fea0003c00000 */
[----:B------:R0:W1:Y:S02]  /*d550*/  SHFL.IDX P6, R14, R13, R12, R11 ;  /* 0x0000000c0d0e7389 */ /* 0x00006400000c000b */
[----:B01----:R-:W-:Y:S01]  /*d560*/  ENDCOLLECTIVE ;  /* 0x000000000000791b */ /* 0x003fe20003800000 */
.L_x_140:
        /* <DEDUP_REMOVED lines=10> */
.L_x_141:
        /* <DEDUP_REMOVED lines=9> */
.L_x_142:
        /* <DEDUP_REMOVED lines=10> */
.L_x_143:
        /* <DEDUP_REMOVED lines=9> */
.L_x_144:
        /* <DEDUP_REMOVED lines=10> */
.L_x_145:
        /* <DEDUP_REMOVED lines=9> */
.L_x_146:
        /* <DEDUP_REMOVED lines=10> */
.L_x_147:
[----:B------:R-:W-:Y:S01]  /*d9a0*/  @!PT LDS RZ, [RZ] ;  /* 0x00000000fffff984 */ /* 0x000fe20000000800 */
[----:B------:R-:W-:Y:S01]  /*d9b0*/  @!PT LDS RZ, [RZ] ;  /* 0x00000000fffff984 */ /* 0x000fe20000000800 */
[----:B------:R-:W-:Y:S01]  /*d9c0*/  @!PT LDS RZ, [RZ] ;  /* 0x00000000fffff984 */ /* 0x000fe20000000800 */
[----:B------:R0:W-:Y:S01]  /*d9d0*/  LDGSTS.E.BYPASS.LTC128B.128 [R9+0x11400], desc[UR38][R2.64], !P2 ;  /* 0x1140000002097fae */ /* 0x0001e2000d101d66 */
[----:B------:R-:W-:Y:S01]  /*d9e0*/  MOV R13, R10 ;  /* 0x0000000a000d7202 */ /* 0x000fe20000000f00 */
[----:B------:R-:W-:-:S07]  /*d9f0*/  IMAD.MOV.U32 R19, RZ, RZ, R14 ;  /* 0x000000ffff137224 */ /* 0x000fce00078e000e */
[----:B0-----:R-:W-:Y:S05]  /*da00*/  WARPSYNC.COLLECTIVE R15, `(.L_x_148) ;  /* 0x000000000f087348 */ /* 0x001fea0003c00000 */
[----:B------:R1:W2:Y:S02]  /*da10*/  SHFL.IDX P6, R14, R13, R12, R11 ;  /* 0x0000000c0d0e7389 */ /* 0x0002a400000c000b */
[----:B012---:R-:W-:Y:S01]  /*da20*/  ENDCOLLECTIVE ;  /* 0x000000000000791b */ /* 0x007fe20003800000 */
.L_x_148:
[----:B------:R-:W-:Y:S05]  /*da30*/  BRA `(.L_x_149) ;  /* 0xffffffc800907947 */ /* 0x000fea000383ffff */
.L_x_62:
[----:B0-----:R0:W1:Y:S02]  /*da40*/  SYNCS.PHASECHK.TRANS64.TRYWAIT P0, [R7+URZ+0x16860], R2 ;  /* 0x01686002070075a7 */ /* 0x001064000800017f */
[----:B-1----:R-:W-:Y:S05]  /*da50*/  @!P0 NANOSLEEP.SYNCS 0x989680 ;  /* 0x009896800000895d */ /* 0x002fea0003900000 */
[----:B------:R-:W1:Y:S02]  /*da60*/  @!P0 SYNCS.PHASECHK.TRANS64 P0, [R7+URZ+0x16860], R2 ;  /* 0x01686002070085a7 */ /* 0x000e64000800007f */
[----:B-1----:R-:W-:Y:S05]  /*da70*/  @!P0 BRA `(.L_x_62) ;  /* 0xfffffffc00f08947 */ /* 0x002fea000383ffff */
[----:B------:R-:W-:Y:S05]  /*da80*/  BRA `(.L_x_150) ;  /* 0xffffffc800f07947 */ /* 0x000fea000383ffff */
.L_x_63:
[----:B------:R-:W-:Y:S01]  /*da90*/  BSSY B1, `(.L_x_151) ;  /* 0x0000008000017945 */ /* 0x000fe20003800000 */
[----:B------:R-:W-:Y:S01]  /*daa0*/  IMAD.MOV.U32 R13, RZ, RZ, R18 ;  /* 0x000000ffff0d7224 */ /* 0x000fe200078e0012 */
[----:B------:R-:W-:Y:S01]  /*dab0*/  MOV R11, 0x181f ;  /* 0x0000181f000b7802 */ /* 0x000fe20000000f00 */
[----:B------:R-:W-:Y:S02]  /*dac0*/  IMAD.MOV.U32 R12, RZ, RZ, RZ ;  /* 0x000000ffff0c7224 */ /* 0x000fe400078e00ff */
[----:B------:R-:W-:-:S07]  /*dad0*/  IMAD.MOV.U32 R15, RZ, RZ, -0x1 ;  /* 0xffffffffff0f7424 */ /* 0x000fce00078e00ff */
[----:B0-----:R-:W-:Y:S05]  /*dae0*/  WARPSYNC.COLLECTIVE R15, `(.L_x_152) ;  /* 0x000000000f087348 */ /* 0x001fea0003c00000 */
[----:B------:R1:W2:Y:S02]  /*daf0*/  SHFL.IDX P6, R14, R13, R12, R11 ;  /* 0x0000000c0d0e7389 */ /* 0x0002a400000c000b */
[----:B012---:R-:W-:Y:S01]  /*db00*/  ENDCOLLECTIVE ;  /* 0x000000000000791b */ /* 0x007fe20003800000 */
.L_x_152:
[----:B------:R-:W-:Y:S05]  /*db10*/  BSYNC B1 ;  /* 0x0000000000017941 */ /* 0x000fea0003800000 */
.L_x_151:
[----:B------:R-:W-:Y:S01]  /*db20*/  MOV R13, R17 ;  /* 0x00000011000d7202 */ /* 0x000fe20000000f00 */
[----:B------:R-:W-:Y:S01]  /*db30*/  IMAD.MOV.U32 R12, RZ, RZ, RZ ;  /* 0x000000ffff0c7224 */ /* 0x000fe200078e00ff */
[----:B------:R-:W-:Y:S01]  /*db40*/  MOV R15, 0xffffffff ;  /* 0xffffffff000f7802 */ /* 0x000fe20000000f00 */
[----:B------:R-:W-:Y:S01]  /*db50*/  IMAD.MOV.U32 R11, RZ, RZ, 0x181f ;  /* 0x0000181fff0b7424 */ /* 0x000fe200078e00ff */
[----:B------:R-:W-:Y:S01]  /*db60*/  ISETP.LT.OR P2, PT, R4, 0x1, P1 ;  /* 0x000000010400780c */ /* 0x000fe20000f41670 */
[----:B------:R-:W-:Y:S01]  /*db70*/  IMAD.MOV.U32 R3, RZ, RZ, R14 ;  /* 0x000000ffff037224 */ /* 0x000fe200078e000e */
[----:B------:R-:W-:-:S11]  /*db80*/  LEA R8, R8, UR45, 0x1 ;  /* 0x0000002d08087c11 */ /* 0x000fd6000f8e08ff */
[----:B------:R-:W-:Y:S05]  /*db90*/  WARPSYNC.COLLECTIVE R15, `(.L_x_153) ;  /* 0x000000000f087348 */ /* 0x000fea0003c00000 */
[----:B------:R0:W1:Y:S02]  /*dba0*/  SHFL.IDX P6, R14, R13, R12, R11 ;  /* 0x0000000c0d0e7389 */ /* 0x00006400000c000b */
[----:B01----:R-:W-:Y:S01]  /*dbb0*/  ENDCOLLECTIVE ;  /* 0x000000000000791b */ /* 0x003fe20003800000 */
.L_x_153:
[----:B------:R-:W-:Y:S01]  /*dbc0*/  IMAD.MOV.U32 R13, RZ, RZ, R18 ;  /* 0x000000ffff0d7224 */ /* 0x000fe200078e0012 */
[----:B------:R-:W-:Y:S02]  /*dbd0*/  MOV R12, 0x1 ;  /* 0x00000001000c7802 */ /* 0x000fe40000000f00 */
[----:B------:R-:W-:-:S13]  /*dbe0*/  IADD3 R2, P0, R14, R19, RZ ;  /* 0x000000130e027210 */ /* 0x000fda0007f1e0ff */
[----:B------:R-:W-:Y:S05]  /*dbf0*/  WARPSYNC.COLLECTIVE R15, `(.L_x_154) ;  /* 0x000000000f087348 */ /* 0x000fea0003c00000 */
[----:B------:R0:W1:Y:S02]  /*dc00*/  SHFL.IDX P6, R14, R13, R12, R11 ;  /* 0x0000000c0d0e7389 */ /* 0x00006400000c000b */
[----:B01----:R-:W-:Y:S01]  /*dc10*/  ENDCOLLECTIVE ;  /* 0x000000000000791b */ /* 0x003fe20003800000 */
.L_x_154:
[----:B------:R-:W-:-:S05]  /*dc20*/  IMAD.X R3, RZ, RZ, R3, P0 ;  /* 0x000000ffff037224 */ /* 0x000fca00000e0603 */
[----:B------:R-:W-:Y:S01]  /*dc30*/  @!PT LDS RZ, [RZ] ;  /* 0x00000000fffff984 */ /* 0x000fe20000000800 */
[----:B------:R-:W-:Y:S01]  /*dc40*/  @!PT LDS RZ, [RZ] ;  /* 0x00000000fffff984 */ /* 0x000fe20000000800 */
[----:B------:R-:W-:Y:S01]  /*dc50*/  @!PT LDS RZ, [RZ] ;  /* 0x00000000fffff984 */ /* 0x000fe20000000800 */
[----:B------:R0:W-:Y:S01]  /*dc60*/  LDGSTS.E.BYPASS.LTC128B.128 [R8+0x400], desc[UR38][R2.64], !P2 ;  /* 0x0040000002087fae */ /* 0x0001e2000d101d66 */
[----:B------:R-:W-:Y:S01]  /*dc70*/  ISETP.LT.OR P2, PT, R4, 0x11, P1 ;  /* 0x000000110400780c */ /* 0x000fe20000f41670 */
[----:B------:R-:W-:Y:S02]  /*dc80*/  IMAD.MOV.U32 R13, RZ, RZ, R17 ;  /* 0x000000ffff0d7224 */ /* 0x000fe400078e0011 */
[----:B------:R-:W-:-:S10]  /*dc90*/  IMAD.MOV.U32 R9, RZ, RZ, R14 ;  /* 0x000000ffff097224 */ /* 0x000fd400078e000e */
[----:B0-----:R-:W-:Y:S05]  /*dca0*/  WARPSYNC.COLLECTIVE R15, `(.L_x_155) ;  /* 0x000000000f087348 */ /* 0x001fea0003c00000 */
[----:B------:R1:W2:Y:S02]  /*dcb0*/  SHFL.IDX P6, R14, R13, R12, R11 ;  /* 0x0000000c0d0e7389 */ /* 0x0002a400000c000b */
[----:B012---:R-:W-:Y:S01]  /*dcc0*/  ENDCOLLECTIVE ;  /* 0x000000000000791b */ /* 0x007fe20003800000 */
.L_x_155:
[----:B------:R-:W-:Y:S01]  /*dcd0*/  IMAD.MOV.U32 R13, RZ, RZ, R18 ;  /* 0x000000ffff0d7224 */ /* 0x000fe200078e0012 */
[----:B------:R-:W-:Y:S02]  /*dce0*/  MOV R12, 0x2 ;  /* 0x00000002000c7802 */ /* 0x000fe40000000f00 */
[----:B------:R-:W-:-:S04]  /*dcf0*/  MOV R11, R14 ;  /* 0x0000000e000b7202 */ /* 0x000fc80000000f00 */
[----:B------:R-:W-:Y:S01]  /*dd00*/  IADD3 R2, P0, R11, R19, RZ ;  /* 0x000000130b027210 */ /* 0x000fe20007f1e0ff */
[----:B------:R-:W-:-:S04]  /*dd10*/  IMAD.MOV.U32 R11, RZ, RZ, 0x181f ;  /* 0x0000181fff0b7424 */ /* 0x000fc800078e00ff */
[----:B------:R-:W-:-:S08]  /*dd20*/  IMAD.X R3, RZ, RZ, R9, P0 ;  /* 0x000000ffff037224 */ /* 0x000fd000000e0609 */
[----:B------:R-:W-:Y:S05]  /*dd30*/  WARPSYNC.COLLECTIVE R15, `(.L_x_156) ;  /* 0x000000000f087348 */ /* 0x000fea0003c00000 */
[----:B------:R0:W1:Y:S02]  /*dd40*/  SHFL.IDX P6, R14, R13, R12, R11 ;  /* 0x0000000c0d0e7389 */ /* 0x00006400000c000b */
[----:B01----:R-:W-:Y:S01]  /*dd50*/  ENDCOLLECTIVE ;  /* 0x000000000000791b */ /* 0x003fe20003800000 */
.L_x_156:
[----:B------:R-:W-:Y:S01]  /*dd60*/  @!PT LDS RZ, [RZ] ;  /* 0x00000000fffff984 */ /* 0x000fe20000000800 */
[----:B------:R-:W-:Y:S01]  /*dd70*/  @!PT LDS RZ, [RZ] ;  /* 0x00000000fffff984 */ /* 0x000fe20000000800 */
[----:B------:R-:W-:Y:S01]  /*dd80*/  @!PT LDS RZ, [RZ] ;  /* 0x00000000fffff984 */ /* 0x000fe20000000800 */
[----:B------:R0:W-:Y:S01]  /*dd90*/  LDGSTS.E.BYPASS.LTC128B.128 [R8+0xc00], desc[UR38][R2.64], !P2 ;  /* 0x00c0000002087fae */ /* 0x0001e2000d101d66 */
[----:B------:R-:W-:Y:S02]  /*dda0*/  ISETP.LT.OR P2, PT, R4, 0x21, P1 ;  /* 0x000000210400780c */ /* 0x000fe40000f41670 */
[----:B------:R-:W-:Y:S01]  /*ddb0*/  MOV R13, R17 ;  /* 0x00000011000d7202 */ /* 0x000fe20000000f00 */
[----:B------:R-:W-:-:S10]  /*ddc0*/  IMAD.MOV.U32 R10, RZ, RZ, R14 ;  /* 0x000000ffff0a7224 */ /* 0x000fd400078e000e */
[----:B0-----:R-:W-:Y:S05]  /*ddd0*/  WARPSYNC.COLLECTIVE R15, `(.L_x_157) ;  /* 0x000000000f087348 */ /* 0x001fea0003c00000 */
[----:B------:R1:W2:Y:S02]  /*dde0*/  SHFL.IDX P6, R14, R13, R12, R11 ;  /* 0x0000000c0d0e7389 */ /* 0x0002a400000c000b */
[----:B012---:R-:W-:Y:S01]  /*ddf0*/  ENDCOLLECTIVE ;  /* 0x000000000000791b */ /* 0x007fe20003800000 */
.L_x_157:
[----:B------:R-:W-:Y:S01]  /*de00*/  MOV R13, R18 ;  /* 0x00000012000d7202 */ /* 0x000fe20000000f00 */
[----:B------:R-:W-:-:S05]  /*de10*/  IMAD.MOV.U32 R12, RZ, RZ, R14 ;  /* 0x000000ffff0c7224 */ /* 0x000fca00078e000e */
[----:B------:R-:W-:Y:S01]  /*de20*/  IADD3 R2, P0, R12, R19, RZ ;  /* 0x000000130c027210 */ /* 0x000fe20007f1e0ff */
[----:B------:R-:W-:-:S04]  /*de30*/  IMAD.MOV.U32 R12, RZ, RZ, 0x3 ;  /* 0x00000003ff0c7424 */ /* 0x000fc800078e00ff */
[----:B------:R-:W-:-:S08]  /*de40*/  IMAD.X R3, RZ, RZ, R10, P0 ;  /* 0x000000ffff037224 */ /* 0x000fd000000e060a */
[----:B------:R-:W-:Y:S05]  /*de50*/  WARPSYNC.COLLECTIVE R15, `(.L_x_158) ;  /* 0x000000000f087348 */ /* 0x000fea0003c00000 */
[----:B------:R0:W1:Y:S02]  /*de60*/  SHFL.IDX P6, R14, R13, R12, R11 ;  /* 0x0000000c0d0e7389 */ /* 0x00006400000c000b */
[----:B01----:R-:W-:Y:S01]  /*de70*/  ENDCOLLECTIVE ;  /* 0x000000000000791b */ /* 0x003fe20003800000 */
.L_x_158:
        /* <DEDUP_REMOVED lines=10> */
.L_x_159:
[----:B------:R-:W-:Y:S01]  /*df20*/  MOV R13, R18 ;  /* 0x00000012000d7202 */ /* 0x000fe20000000f00 */
[----:B------:R-:W-:Y:S02]  /*df30*/  IMAD.MOV.U32 R12, RZ, RZ, 0x4 ;  /* 0x00000004ff0c7424 */ /* 0x000fe400078e00ff */
[----:B------:R-:W-:-:S05]  /*df40*/  IMAD.MOV.U32 R11, RZ, RZ, R14 ;  /* 0x000000ffff0b7224 */ /* 0x000fca00078e000e */
[----:B------:R-:W-:Y:S01]  /*df50*/  IADD3 R2, P0, R11, R19, RZ ;  /* 0x000000130b027210 */ /* 0x000fe20007f1e0ff */
[----:B------:R-:W-:-:S04]  /*df60*/  IMAD.MOV.U32 R11, RZ, RZ, 0x181f ;  /* 0x0000181fff0b7424 */ /* 0x000fc800078e00ff */
[----:B------:R-:W-:-:S08]  /*df70*/  IMAD.X R3, RZ, RZ, R9, P0 ;  /* 0x000000ffff037224 */ /* 0x000fd000000e0609 */
[----:B------:R-:W-:Y:S05]  /*df80*/  WARPSYNC.COLLECTIVE R15, `(.L_x_160) ;  /* 0x000000000f087348 */ /* 0x000fea0003c00000 */
[----:B------:R0:W1:Y:S02]  /*df90*/  SHFL.IDX P6, R14, R13, R12, R11 ;  /* 0x0000000c0d0e7389 */ /* 0x00006400000c000b */
[----:B01----:R-:W-:Y:S01]  /*dfa0*/  ENDCOLLECTIVE ;  /* 0x000000000000791b */ /* 0x003fe20003800000 */
.L_x_160:
[----:B------:R-:W-:Y:S01]  /*dfb0*/  @!PT LDS RZ, [RZ] ;  /* 0x00000000fffff984 */ /* 0x000fe20000000800 */
[----:B------:R-:W-:Y:S01]  /*dfc0*/  @!PT LDS RZ, [RZ] ;  /* 0x00000000fffff984 */ /* 0x000fe20000000800 */
[----:B------:R-:W-:Y:S01]  /*dfd0*/  @!PT LDS RZ, [RZ] ;  /* 0x00000000fffff984 */ /* 0x000fe20000000800 */
[----:B------:R0:W-:Y:S01]  /*dfe0*/  LDGSTS.E.BYPASS.LTC128B.128 [R8+0x1c00], desc[UR38][R2.64], !P2 ;  /* 0x01c0000002087fae */ /* 0x0001e2000d101d66 */
[----:B------:R-:W-:Y:S01]  /*dff0*/  ISETP.LT.OR P2, PT, R4, 0x41, P1 ;  /* 0x000000410400780c */ /* 0x000fe20000f41670 */
[----:B------:R-:W-:Y:S01]  /*e000*/  IMAD.MOV.U32 R13, RZ, RZ, R17 ;  /* 0x000000ffff0d7224 */ /* 0x000fe200078e0011 */
[----:B------:R-:W-:-:S11]  /*e010*/  MOV R10, R14 ;  /* 0x0000000e000a7202 */ /* 0x000fd60000000f00 */
[----:B0-----:R-:W-:Y:S05]  /*e020*/  WARPSYNC.COLLECTIVE R15, `(.L_x_161) ;  /* 0x000000000f087348 */ /* 0x001fea0003c00000 */
[----:B------:R1:W2:Y:S02]  /*e030*/  SHFL.IDX P6, R14, R13, R12, R11 ;  /* 0x0000000c0d0e7389 */ /* 0x0002a400000c000b */
[----:B012---:R-:W-:Y:S01]  /*e040*/  ENDCOLLECTIVE ;  /* 0x000000000000791b */ /* 0x007fe20003800000 */
.L_x_161:
[----:B------:R-:W-:Y:S02]  /*e050*/  IMAD.MOV.U32 R13, RZ, RZ, R18 ;  /* 0x000000ffff0d7224 */ /* 0x000fe400078e0012 */
[----:B------:R-:W-:-:S05]  /*e060*/  IMAD.MOV.U32 R12, RZ, RZ, R14 ;  /* 0x000000ffff0c7224 */ /* 0x000fca00078e000e */
[----:B------:R-:W-:Y:S01]  /*e070*/  IADD3 R2, P0, R12, R19, RZ ;  /* 0x000000130c027210 */ /* 0x000fe20007f1e0ff */
[----:B------:R-:W-:-:S03]  /*e080*/  IMAD.MOV.U32 R12, RZ, RZ, 0x5 ;  /* 0x00000005ff0c7424 */ /* 0x000fc600078e00ff */
[----:B------:R-:W-:-:S09]  /*e090*/  IADD3.X R3, RZ, R10, RZ, P0, !PT ;  /* 0x0000000aff037210 */ /* 0x000fd200007fe4ff */
[----:B------:R-:W-:Y:S05]  /*e0a0*/  WARPSYNC.COLLECTIVE R15, `(.L_x_162) ;  /* 0x000000000f087348 */ /* 0x000fea0003c00000 */
[----:B------:R0:W1:Y:S02]  /*e0b0*/  SHFL.IDX P6, R14, R13, R12, R11 ;  /* 0x0000000c0d0e7389 */ /* 0x00006400000c000b */
[----:B01----:R-:W-:Y:S01]  /*e0c0*/  ENDCOLLECTIVE ;  /* 0x000000000000791b */ /* 0x003fe20003800000 */
.L_x_162:
        /* <DEDUP_REMOVED lines=10> */
.L_x_163:
        /* <DEDUP_REMOVED lines=9> */
.L_x_164:
        /* <DEDUP_REMOVED lines=10> */
.L_x_165:
[----:B------:R-:W-:Y:S01]  /*e2a0*/  IMAD.MOV.U32 R13, RZ, RZ, R18 ;  /* 0x000000ffff0d7224 */ /* 0x000fe200078e0012 */
[----:B------:R-:W-:-:S04]  /*e2b0*/  MOV R12, R14 ;  /* 0x0000000e000c7202 */ /* 0x000fc80000000f00 */
[----:B------:R-:W-:Y:S02]  /*e2c0*/  IADD3 R2, P0, R12, R19, RZ ;  /* 0x000000130c027210 */ /* 0x000fe40007f1e0ff */
[----:B------:R-:W-:-:S03]  /*e2d0*/  MOV R12, 0x7 ;  /* 0x00000007000c7802 */ /* 0x000fc60000000f00 */
[----:B------:R-:W-:-:S08]  /*e2e0*/  IMAD.X R3, RZ, RZ, R10, P0 ;  /* 0x000000ffff037224 */ /* 0x000fd000000e060a */
[----:B------:R-:W-:Y:S05]  /*e2f0*/  WARPSYNC.COLLECTIVE R15, `(.L_x_166) ;  /* 0x000000000f087348 */ /* 0x000fea0003c00000 */
[----:B------:R0:W1:Y:S02]  /*e300*/  SHFL.IDX P6, R14, R13, R12, R11 ;  /* 0x0000000c0d0e7389 */ /* 0x00006400000c000b */
[----:B01----:R-:W-:Y:S01]  /*e310*/  ENDCOLLECTIVE ;  /* 0x000000000000791b */ /* 0x003fe20003800000 */
.L_x_166:
[----:B------:R-:W-:Y:S01]  /*e320*/  @!PT LDS RZ, [RZ] ;  /* 0x00000000fffff984 */ /* 0x000fe20000000800 */
[----:B------:R-:W-:Y:S01]  /*e330*/  @!PT LDS RZ, [RZ] ;  /* 0x00000000fffff984 */ /* 0x000fe20000000800 */
[----:B------:R-:W-:Y:S01]  /*e340*/  @!PT LDS RZ, [RZ] ;  /* 0x00000000fffff984 */ /* 0x000fe20000000800 */
[----:B------:R0:W-:Y:S01]  /*e350*/  LDGSTS.E.BYPASS.LTC128B.128 [R8+0x3400], desc[UR38][R2.64], !P2 ;  /* 0x0340000002087fae */ /* 0x0001e2000d101d66 */
[----:B------:R-:W-:Y:S02]  /*e360*/  IMAD.MOV.U32 R13, RZ, RZ, R17 ;  /* 0x000000ffff0d7224 */ /* 0x000fe400078e0011 */
[----:B------:R-:W-:-:S07]  /*e370*/  IMAD.MOV.U32 R18, RZ, RZ, R14 ;  /* 0x000000ffff127224 */ /* 0x000fce00078e000e */
[----:B0-----:R-:W-:Y:S05]  /*e380*/  WARPSYNC.COLLECTIVE R15, `(.L_x_167) ;  /* 0x000000000f087348 */ /* 0x001fea0003c00000 */
[----:B------:R1:W2:Y:S02]  /*e390*/  SHFL.IDX P6, R14, R13, R12, R11 ;  /* 0x0000000c0d0e7389 */ /* 0x0002a400000c000b */
[----:B012---:R-:W-:Y:S01]  /*e3a0*/  ENDCOLLECTIVE ;  /* 0x000000000000791b */ /* 0x007fe20003800000 */
.L_x_167:
[----:B------:R-:W-:Y:S05]  /*e3b0*/  BRA `(.L_x_168) ;  /* 0xffffffc4006c7947 */ /* 0x000fea000383ffff */
.L_x_69:
[----:B0-----:R0:W1:Y:S02]  /*e3c0*/  SYNCS.PHASECHK.TRANS64.TRYWAIT P0, [R0+URZ+0x16860], R3 ;  /* 0x01686003000075a7 */ /* 0x001064000800017f */
[----:B-1----:R-:W-:Y:S05]  /*e3d0*/  @!P0 NANOSLEEP.SYNCS 0x989680 ;  /* 0x009896800000895d */ /* 0x002fea0003900000 */
[----:B------:R-:W1:Y:S02]  /*e3e0*/  @!P0 SYNCS.PHASECHK.TRANS64 P0, [R0+URZ+0x16860], R3 ;  /* 0x01686003000085a7 */ /* 0x000e64000800007f */
[----:B-1----:R-:W-:Y:S05]  /*e3f0*/  @!P0 BRA `(.L_x_69) ;  /* 0xfffffffc00f08947 */ /* 0x002fea000383ffff */
[----:B------:R-:W-:Y:S05]  /*e400*/  BRA `(.L_x_169) ;  /* 0xffffffc800687947 */ /* 0x000fea000383ffff */
.L_x_70:
[----:B------:R-:W-:Y:S01]  /*e410*/  BSSY B0, `(.L_x_170) ;  /* 0x0000008000007945 */ /* 0x000fe20003800000 */
[----:B------:R-:W-:Y:S01]  /*e420*/  MOV R13, R18 ;  /* 0x00000012000d7202 */ /* 0x000fe20000000f00 */
[----:B------:R-:W-:Y:S01]  /*e430*/  IMAD.MOV.U32 R12, RZ, RZ, RZ ;  /* 0x000000ffff0c7224 */ /* 0x000fe200078e00ff */
[----:B------:R-:W-:Y:S01]  /*e440*/  MOV R15, 0xffffffff ;  /* 0xffffffff000f7802 */ /* 0x000fe20000000f00 */
[----:B------:R-:W-:-:S07]  /*e450*/  IMAD.MOV.U32 R11, RZ, RZ, 0x181f ;  /* 0x0000181fff0b7424 */ /* 0x000fce00078e00ff */
[----:B0-----:R-:W-:Y:S05]  /*e460*/  WARPSYNC.COLLECTIVE R15, `(.L_x_171) ;  /* 0x000000000f087348 */ /* 0x001fea0003c00000 */
[----:B------:R1:W2:Y:S02]  /*e470*/  SHFL.IDX P6, R14, R13, R12, R11 ;  /* 0x0000000c0d0e7389 */ /* 0x0002a400000c000b */
[----:B012---:R-:W-:Y:S01]  /*e480*/  ENDCOLLECTIVE ;  /* 0x000000000000791b */ /* 0x007fe20003800000 */
.L_x_171:
[----:B------:R-:W-:Y:S05]  /*e490*/  BSYNC B0 ;  /* 0x0000000000007941 */ /* 0x000fea0003800000 */
.L_x_170:
[----:B------:R-:W-:Y:S01]  /*e4a0*/  IMAD.MOV.U32 R13, RZ, RZ, R17 ;  /* 0x000000ffff0d7224 */ /* 0x000fe200078e0011 */
[----:B------:R-:W-:Y:S01]  /*e4b0*/  MOV R12, RZ ;  /* 0x000000ff000c7202 */ /* 0x000fe20000000f00 */
[----:B------:R-:W-:Y:S01]  /*e4c0*/  IMAD.MOV.U32 R11, RZ, RZ, 0x181f ;  /* 0x0000181fff0b7424 */ /* 0x000fe200078e00ff */
[----:B------:R-:W-:Y:S01]  /*e4d0*/  SHF.L.U32 R16, R16, 0x1, RZ ;  /* 0x0000000110107819 */ /* 0x000fe200000006ff */
[----:B------:R-:W-:Y:S01]  /*e4e0*/  IMAD.MOV.U32 R15, RZ, RZ, -0x1 ;  /* 0xffffffffff0f7424 */ /* 0x000fe200078e00ff */
[----:B------:R-:W-:Y:S01]  /*e4f0*/  ISETP.LT.OR P2, PT, R5, 0x1, P0 ;  /* 0x000000010500780c */ /* 0x000fe20000741670 */
[----:B------:R-:W-:Y:S01]  /*e500*/  IMAD.MOV.U32 R3, RZ, RZ, R14 ;  /* 0x000000ffff037224 */ /* 0x000fe200078e000e */
[----:B------:R-:W-:-:S11]  /*e510*/  LEA R4, R4, UR45, 0x1 ;  /* 0x0000002d04047c11 */ /* 0x000fd6000f8e08ff */
[----:B------:R-:W-:Y:S05]  /*e520*/  WARPSYNC.COLLECTIVE R15, `(.L_x_172) ;  /* 0x000000000f087348 */ /* 0x000fea0003c00000 */
[----:B------:R0:W1:Y:S02]  /*e530*/  SHFL.IDX P6, R14, R13, R12, R11 ;  /* 0x0000000c0d0e7389 */ /* 0x00006400000c000b */
[----:B01----:R-:W-:Y:S01]  /*e540*/  ENDCOLLECTIVE ;  /* 0x000000000000791b */ /* 0x003fe20003800000 */
.L_x_172:
[----:B------:R-:W-:Y:S01]  /*e550*/  IMAD.MOV.U32 R13, RZ, RZ, R18 ;  /* 0x000000ffff0d7224 */ /* 0x000fe200078e0012 */
[----:B------:R-:W-:Y:S02]  /*e560*/  MOV R12, 0x1 ;  /* 0x00000001000c7802 */ /* 0x000fe40000000f00 */
[----:B------:R-:W-:-:S13]  /*e570*/  IADD3 R2, P1, R14, R16, RZ ;  /* 0x000000100e027210 */ /* 0x000fda0007f3e0ff */
[----:B------:R-:W-:Y:S05]  /*e580*/  WARPSYNC.COLLECTIVE R15, `(.L_x_173) ;  /* 0x000000000f087348 */ /* 0x000fea0003c00000 */
[----:B------:R0:W1:Y:S02]  /*e590*/  SHFL.IDX P6, R14, R13, R12, R11 ;  /* 0x0000000c0d0e7389 */ /* 0x00006400000c000b */
[----:B01----:R-:W-:Y:S01]  /*e5a0*/  ENDCOLLECTIVE ;  /* 0x000000000000791b */ /* 0x003fe20003800000 */
.L_x_173:
        /* <DEDUP_REMOVED lines=11> */
.L_x_174:
[----:B------:R-:W-:Y:S01]  /*e660*/  IMAD.MOV.U32 R13, RZ, RZ, R18 ;  /* 0x000000ffff0d7224 */ /* 0x000fe200078e0012 */
[----:B------:R-:W-:Y:S02]  /*e670*/  MOV R12, 0x2 ;  /* 0x00000002000c7802 */ /* 0x000fe40000000f00 */
[----:B------:R-:W-:-:S07]  /*e680*/  MOV R9, R14 ;  /* 0x0000000e00097202 */ /* 0x000fce0000000f00 */
[----:B------:R-:W-:Y:S05]  /*e690*/  WARPSYNC.COLLECTIVE R15, `(.L_x_175) ;  /* 0x000000000f087348 */ /* 0x000fea0003c00000 */
[----:B------:R0:W1:Y:S02]  /*e6a0*/  SHFL.IDX P6, R14, R13, R12, R11 ;  /* 0x0000000c0d0e7389 */ /* 0x00006400000c000b */
[----:B01----:R-:W-:Y:S01]  /*e6b0*/  ENDCOLLECTIVE ;  /* 0x000000000000791b */ /* 0x003fe20003800000 */
.L_x_175:
[----:B------:R-:W-:-:S05]  /*e6c0*/  IADD3 R2, P1, R9, R16, RZ ;  /* 0x0000001009027210 */ /* 0x000fca0007f3e0ff */
        /* <DEDUP_REMOVED lines=11> */
.L_x_176:
[----:B------:R-:W-:Y:S01]  /*e780*/  IMAD.MOV.U32 R13, RZ, RZ, R18 ;  /* 0x000000ffff0d7224 */ /* 0x000fe200078e0012 */
[----:B------:R-:W-:Y:S02]  /*e790*/  MOV R12, 0x3 ;  /* 0x00000003000c7802 */ /* 0x000fe40000000f00 */
[----:B------:R-:W-:-:S07]  /*e7a0*/  MOV R21, R14 ;  /* 0x0000000e00157202 */ /* 0x000fce0000000f00 */
[----:B------:R-:W-:Y:S05]  /*e7b0*/  WARPSYNC.COLLECTIVE R15, `(.L_x_177) ;  /* 0x000000000f087348 */ /* 0x000fea0003c00000 */
[----:B------:R0:W1:Y:S02]  /*e7c0*/  SHFL.IDX P6, R14, R13, R12, R11 ;  /* 0x0000000c0d0e7389 */ /* 0x00006400000c000b */
[----:B01----:R-:W-:Y:S01]  /*e7d0*/  ENDCOLLECTIVE ;  /* 0x000000000000791b */ /* 0x003fe20003800000 */
.L_x_177:
        /* <DEDUP_REMOVED lines=12> */
.L_x_178:
[----:B------:R-:W-:Y:S02]  /*e8a0*/  IMAD.MOV.U32 R13, RZ, RZ, R18 ;  /* 0x000000ffff0d7224 */ /* 0x000fe400078e0012 */
[----:B------:R-:W-:Y:S01]  /*e8b0*/  IMAD.MOV.U32 R12, RZ, RZ, 0x4 ;  /* 0x00000004ff0c7424 */ /* 0x000fe200078e00ff */
[----:B------:R-:W-:-:S13]  /*e8c0*/  IADD3 R2, P1, R14, R16, RZ ;  /* 0x000000100e027210 */ /* 0x000fda0007f3e0ff */
[----:B------:R-:W-:Y:S05]  /*e8d0*/  WARPSYNC.COLLECTIVE R15, `(.L_x_179) ;  /* 0x000000000f087348 */ /* 0x000fea0003c00000 */
[----:B------:R0:W1:Y:S02]  /*e8e0*/  SHFL.IDX P6, R14, R13, R12, R11 ;  /* 0x0000000c0d0e7389 */ /* 0x00006400000c000b */
[----:B01----:R-:W-:Y:S01]  /*e8f0*/  ENDCOLLECTIVE ;  /* 0x000000000000791b */ /* 0x003fe20003800000 */
.L_x_179:
[----:B------:R-:W-:Y:S01]  /*e900*/  IADD3.X R3, RZ, R10, RZ, P1, !PT ;  /* 0x0000000aff037210 */ /* 0x000fe20000ffe4ff */
[----:B------:R-:W-:-:S04]  /*e910*/  IMAD.MOV.U32 R10, RZ, RZ, RZ ;  /* 0x000000ffff0a7224 */ /* 0x000fc800078e00ff */
        /* <DEDUP_REMOVED lines=10> */
.L_x_180:
[----:B------:R-:W-:Y:S02]  /*e9c0*/  IMAD.MOV.U32 R13, RZ, RZ, R18 ;  /* 0x000000ffff0d7224 */ /* 0x000fe400078e0012 */
[----:B------:R-:W-:Y:S02]  /*e9d0*/  IMAD.MOV.U32 R12, RZ, RZ, 0x5 ;  /* 0x00000005ff0c7424 */ /* 0x000fe400078e00ff */
[----:B------:R-:W-:-:S07]  /*e9e0*/  IMAD.MOV.U32 R23, RZ, RZ, R14 ;  /* 0x000000ffff177224 */ /* 0x000fce00078e000e */
[----:B------:R-:W-:Y:S05]  /*e9f0*/  WARPSYNC.COLLECTIVE R15, `(.L_x_181) ;  /* 0x000000000f087348 */ /* 0x000fea0003c00000 */
[----:B------:R0:W1:Y:S02]  /*ea00*/  SHFL.IDX P6, R14, R13, R12, R11 ;  /* 0x0000000c0d0e7389 */ /* 0x00006400000c000b */
[----:B01----:R-:W-:Y:S01]  /*ea10*/  ENDCOLLECTIVE ;  /* 0x000000000000791b */ /* 0x003fe20003800000 */
.L_x_181:
[----:B------:R-:W-:-:S04]  /*ea20*/  IADD3 R2, P1, R23, R16, RZ ;  /* 0x0000001017027210 */ /* 0x000fc80007f3e0ff */
[----:B------:R-:W-:-:S05]  /*ea30*/  IADD3.X R3, RZ, R22, RZ, P1, !PT ;  /* 0x00000016ff037210 */ /* 0x000fca0000ffe4ff */
        /* <DEDUP_REMOVED lines=10> */
.L_x_182:
[----:B------:R-:W-:Y:S02]  /*eae0*/  IMAD.MOV.U32 R13, RZ, RZ, R18 ;  /* 0x000000ffff0d7224 */ /* 0x000fe400078e0012 */
[----:B------:R-:W-:Y:S02]  /*eaf0*/  IMAD.MOV.U32 R12, RZ, RZ, 0x6 ;  /* 0x00000006ff0c7424 */ /* 0x000fe400078e00ff */
[----:B------:R-:W-:-:S07]  /*eb00*/  IMAD.MOV.U32 R25, RZ, RZ, R14 ;  /* 0x000000ffff197224 */ /* 0x000fce00078e000e */
[----:B------:R-:W-:Y:S05]  /*eb10*/  WARPSYNC.COLLECTIVE R15, `(.L_x_183) ;  /* 0x000000000f087348 */ /* 0x000fea0003c00000 */
[----:B------:R0:W1:Y:S02]  /*eb20*/  SHFL.IDX P6, R14, R13, R12, R11 ;  /* 0x0000000c0d0e7389 */ /* 0x00006400000c000b */
[----:B01----:R-:W-:Y:S01]  /*eb30*/  ENDCOLLECTIVE ;  /* 0x000000000000791b */ /* 0x003fe20003800000 */
.L_x_183:
        /* <DEDUP_REMOVED lines=12> */
.L_x_184:
[----:B------:R-:W-:Y:S02]  /*ec00*/  IMAD.MOV.U32 R13, RZ, RZ, R18 ;  /* 0x000000ffff0d7224 */ /* 0x000fe400078e0012 */
[----:B------:R-:W-:Y:S02]  /*ec10*/  IMAD.MOV.U32 R12, RZ, RZ, 0x7 ;  /* 0x00000007ff0c7424 */ /* 0x000fe400078e00ff */
[----:B------:R-:W-:-:S07]  /*ec20*/  IMAD.MOV.U32 R27, RZ, RZ, R14 ;  /* 0x000000ffff1b7224 */ /* 0x000fce00078e000e */
[----:B------:R-:W-:Y:S05]  /*ec30*/  WARPSYNC.COLLECTIVE R15, `(.L_x_185) ;  /* 0x000000000f087348 */ /* 0x000fea0003c00000 */
[----:B------:R0:W1:Y:S02]  /*ec40*/  SHFL.IDX P6, R14, R13, R12, R11 ;  /* 0x0000000c0d0e7389 */ /* 0x00006400000c000b */
[----:B01----:R-:W-:Y:S01]  /*ec50*/  ENDCOLLECTIVE ;  /* 0x000000000000791b */ /* 0x003fe20003800000 */
.L_x_185:
[----:B------:R-:W-:-:S04]  /*ec60*/  IADD3 R2, P1, R27, R16, RZ ;  /* 0x000000101b027210 */ /* 0x000fc80007f3e0ff */
[----:B------:R-:W-:-:S05]  /*ec70*/  IADD3.X R3, RZ, R21, RZ, P1, !PT ;  /* 0x00000015ff037210 */ /* 0x000fca0000ffe4ff */
[----:B------:R-:W-:Y:S01]  /*ec80*/  @!PT LDS RZ, [RZ] ;  /* 0x00000000fffff984 */ /* 0x000fe20000000800 */
[----:B------:R-:W-:Y:S01]  /*ec90*/  @!PT LDS RZ, [RZ] ;  /* 0x00000000fffff984 */ /* 0x000fe20000000800 */
[----:B------:R-:W-:Y:S01]  /*eca0*/  @!PT LDS RZ, [RZ] ;  /* 0x00000000fffff984 */ /* 0x000fe20000000800 */
[----:B------:R0:W-:Y:S01]  /*ecb0*/  LDGSTS.E.BYPASS.LTC128B.128 [R4+0x3400], desc[UR38][R2.64], !P2 ;  /* 0x0340000002047fae */ /* 0x0001e2000d101d66 */
[----:B------:R-:W-:Y:S01]  /*ecc0*/  IMAD.MOV.U32 R13, RZ, RZ, R17 ;  /* 0x000000ffff0d7224 */ /* 0x000fe200078e0011 */
[----:B------:R-:W-:-:S07]  /*ecd0*/  MOV R18, R14 ;  /* 0x0000000e00127202 */ /* 0x000fce0000000f00 */
[----:B0-----:R-:W-:Y:S05]  /*ece0*/  WARPSYNC.COLLECTIVE R15, `(.L_x_186) ;  /* 0x000000000f087348 */ /* 0x001fea0003c00000 */
[----:B------:R1:W2:Y:S02]  /*ecf0*/  SHFL.IDX P6, R14, R13, R12, R11 ;  /* 0x0000000c0d0e7389 */ /* 0x0002a400000c000b */
[----:B012---:R-:W-:Y:S01]  /*ed00*/  ENDCOLLECTIVE ;  /* 0x000000000000791b */ /* 0x007fe20003800000 */
.L_x_186:
[----:B------:R-:W-:Y:S05]  /*ed10*/  BRA `(.L_x_187) ;  /* 0xffffffc000f47947 */ /* 0x000fea000383ffff */
.L_x_73:
[----:B0-----:R0:W1:Y:S02]  /*ed20*/  SYNCS.PHASECHK.TRANS64.TRYWAIT P0, [R7+URZ+0x16820], R10 ;  /* 0x0168200a070075a7 */ /* 0x001064000800017f */
[----:B-1----:R-:W-:Y:S05]  /*ed30*/  @!P0 NANOSLEEP.SYNCS 0x989680 ;  /* 0x009896800000895d */ /* 0x002fea0003900000 */
[----:B------:R-:W1:Y:S02]  /*ed40*/  @!P0 SYNCS.PHASECHK.TRANS64 P0, [R7+URZ+0x16820], R10 ;  /* 0x0168200a070085a7 */ /* 0x000e64000800007f */
[----:B-1----:R-:W-:Y:S05]  /*ed50*/  @!P0 BRA `(.L_x_73) ;  /* 0xfffffffc00f08947 */ /* 0x002fea000383ffff */
[----:B------:R-:W-:Y:S05]  /*ed60*/  BRA `(.L_x_188) ;  /* 0xffffffc400647947 */ /* 0x000fea000383ffff */
.L_x_74:
[----:B------:R-:W1:Y:S01]  /*ed70*/  S2R R3, SR_TID.X ;  /* 0x0000000000037919 */ /* 0x000e620000002100 */
[----:B------:R-:W-:Y:S01]  /*ed80*/  BSSY B0, `(.L_x_189) ;  /* 0x000000a000007945 */ /* 0x000fe20003800000 */
[----:B------:R-:W-:Y:S01]  /*ed90*/  IMAD.MOV.U32 R12, RZ, RZ, RZ ;  /* 0x000000ffff0c7224 */ /* 0x000fe200078e00ff */
[----:B------:R-:W-:Y:S01]  /*eda0*/  MOV R15, 0xffffffff ;  /* 0xffffffff000f7802 */ /* 0x000fe20000000f00 */
[----:B------:R-:W-:Y:S01]  /*edb0*/  IMAD.MOV.U32 R11, RZ, RZ, 0x1f ;  /* 0x0000001fff0b7424 */ /* 0x000fe200078e00ff */
[----:B-1----:R-:W-:-:S04]  /*edc0*/  SHF.R.U32.HI R3, RZ, 0x5, R3 ;  /* 0x00000005ff037819 */ /* 0x002fc80000011603 */
[----:B------:R-:W-:-:S04]  /*edd0*/  LOP3.LUT R3, R3, 0x3, RZ, 0xc0, !PT ;  /* 0x0000000303037812 */ /* 0x000fc800078ec0ff */
[----:B------:R-:W-:-:S07]  /*ede0*/  MOV R13, R3 ;  /* 0x00000003000d7202 */ /* 0x000fce0000000f00 */
[----:B0----5:R-:W-:Y:S05]  /*edf0*/  WARPSYNC.COLLECTIVE R15, `(.L_x_190) ;  /* 0x000000000f087348 */ /* 0x021fea0003c00000 */
[----:B------:R1:W2:Y:S02]  /*ee00*/  SHFL.IDX P6, R14, R13, R12, R11 ;  /* 0x0000000c0d0e7389 */ /* 0x0002a400000c000b */
[----:B012--5:R-:W-:Y:S01]  /*ee10*/  ENDCOLLECTIVE ;  /* 0x000000000000791b */ /* 0x027fe20003800000 */
.L_x_190:
[----:B------:R-:W-:Y:S05]  /*ee20*/  BSYNC B0 ;  /* 0x0000000000007941 */ /* 0x000fea0003800000 */
.L_x_189:
[----:B------:R-:W-:Y:S05]  /*ee30*/  BRA `(.L_x_191) ;  /* 0xffffffc400487947 */ /* 0x000fea000383ffff */
.L_x_75:
[----:B------:R-:W-:Y:S01]  /*ee40*/  BSSY B0, `(.L_x_192) ;  /* 0x0000006000007945 */ /* 0x000fe20003800000 */
[----:B------:R-:W-:-:S07]  /*ee50*/  IMAD.MOV.U32 R15, RZ, RZ, -0x1 ;  /* 0xffffffffff0f7424 */ /* 0x000fce00078e00ff */
[----:B01---5:R-:W-:Y:S05]  /*ee60*/  WARPSYNC.COLLECTIVE R15, `(.L_x_193) ;  /* 0x000000000f0c7348 */ /* 0x023fea0003c00000 */
[----:B------:R-:W-:Y:S02]  /*ee70*/  ELECT P6, UR62, PT ;  /* 0x00000000003e782f */ /* 0x000fe400038c0000 */
[----:B------:R-:W-:Y:S01]  /*ee80*/  MOV R14, UR62 ;  /* 0x0000003e000e7c02 */ /* 0x000fe20008000f00 */
[----:B01---5:R-:W-:Y:S10]  /*ee90*/  ENDCOLLECTIVE ;  /* 0x000000000000791b */ /* 0x023ff40003800000 */
.L_x_193:
[----:B------:R-:W-:Y:S05]  /*eea0*/  BSYNC B0 ;  /* 0x0000000000007941 */ /* 0x000fea0003800000 */
.L_x_192:
[----:B------:R-:W-:Y:S05]  /*eeb0*/  BRA `(.L_x_194) ;  /* 0xffffffc4003c7947 */ /* 0x000fea000383ffff */
.L_x_77:
[----:B-1----:R1:W2:Y:S02]  /*eec0*/  SYNCS.PHASECHK.TRANS64.TRYWAIT P1, [R5+URZ+0x16840], R4 ;  /* 0x01684004050075a7 */ /* 0x0022a4000802017f */
[----:B--2---:R-:W-:Y:S05]  /*eed0*/  @!P1 NANOSLEEP.SYNCS 0x989680 ;  /* 0x009896800000995d */ /* 0x004fea0003900000 */
[----:B------:R-:W2:Y:S02]  /*eee0*/  @!P1 SYNCS.PHASECHK.TRANS64 P1, [R5+URZ+0x16840], R4 ;  /* 0x01684004050095a7 */ /* 0x000ea4000802007f */
[----:B--2---:R-:W-:Y:S05]  /*eef0*/  @!P1 BRA `(.L_x_77) ;  /* 0xfffffffc00f09947 */ /* 0x004fea000383ffff */
[----:B------:R-:W-:Y:S05]  /*ef00*/  BRA `(.L_x_195) ;  /* 0xffffffc4005c7947 */ /* 0x000fea000383ffff */
.L_x_79:
[----:B--2---:R2:W3:Y:S02]  /*ef10*/  SYNCS.PHASECHK.TRANS64.TRYWAIT P1, [R3+URZ+0x16840], R0 ;  /* 0x01684000030075a7 */ /* 0x0044e4000802017f */
[----:B---3--:R-:W-:Y:S05]  /*ef20*/  @!P1 NANOSLEEP.SYNCS 0x989680 ;  /* 0x009896800000995d */ /* 0x008fea0003900000 */
[----:B------:R-:W3:Y:S02]  /*ef30*/  @!P1 SYNCS.PHASECHK.TRANS64 P1, [R3+URZ+0x16840], R0 ;  /* 0x01684000030095a7 */ /* 0x000ee4000802007f */
[----:B---3--:R-:W-:Y:S05]  /*ef40*/  @!P1 BRA `(.L_x_79) ;  /* 0xfffffffc00f09947 */ /* 0x008fea000383ffff */
[----:B------:R-:W-:Y:S05]  /*ef50*/  BRA `(.L_x_196) ;  /* 0xffffffc400687947 */ /* 0x000fea000383ffff */
.L_x_81:
[----:B---3--:R3:W4:Y:S02]  /*ef60*/  SYNCS.PHASECHK.TRANS64.TRYWAIT P1, [R5+URZ+0x16860], R4 ;  /* 0x01686004050075a7 */ /* 0x008724000802017f */
[----:B----4-:R-:W-:Y:S05]  /*ef70*/  @!P1 NANOSLEEP.SYNCS 0x989680 ;  /* 0x009896800000995d */ /* 0x010fea0003900000 */
[----:B------:R-:W4:Y:S02]  /*ef80*/  @!P1 SYNCS.PHASECHK.TRANS64 P1, [R5+URZ+0x16860], R4 ;  /* 0x01686004050095a7 */ /* 0x000f24000802007f */
[----:B----4-:R-:W-:Y:S05]  /*ef90*/  @!P1 BRA `(.L_x_81) ;  /* 0xfffffffc00f09947 */ /* 0x010fea000383ffff */
[----:B------:R-:W-:Y:S05]  /*efa0*/  BRA `(.L_x_197) ;  /* 0xffffffc400647947 */ /* 0x000fea000383ffff */
.L_x_198:
[----:B------:R-:W-:-:S00]  /*efb0*/  BRA `(.L_x_198) ;  /* 0xfffffffc00fc7947 */ /* 0x000fc0000383ffff */
[----:B------:R-:W-:-:S00]  /*efc0*/  NOP ;  /* 0x0000000000007918 */ /* 0x000fc00000000000 */
        /* <DEDUP_REMOVED lines=11> */
.L_x_3166:


//--------------------- .text._ZN7cutlass13device_kernelIN5flash11enable_sm90INS1_16FlashAttnFwdSm90INS1_25CollectiveMainloopFwdSm90ILi2EN4cute5tupleIJNS5_1CILi1EEES8_S8_EEENS6_IJNS7_ILi192EEENS7_ILi128EEENS7_ILi64EEEEEELi64ENS_10bfloat16_tEfNS_4arch4Sm90ELb0ELb0ELb1ELb1ELb1ELb0ELb0ELb1ELb1ELb1ELb1ELb0EEENS1_21CollectiveEpilogueFwdINS6_IJSA_SC_SB_EEES9_SE_SG_Li384ELb1ELb1ELb1ELb0EEENS1_36VarlenDynamicPersistentTileSchedulerILi192ELi128ELi384ELi128ELb1ELb1ELb1ELb0ELb1ELb1EEEEEEEEEvNT_6ParamsE --------------------------
	.section	.text._ZN7cutlass13device_kernelIN5flash11enable_sm90INS1_16FlashAttnFwdSm90INS1_25CollectiveMainloopFwdSm90ILi2EN4cute5tupleIJNS5_1CILi1EEES8_S8_EEENS6_IJNS7_ILi192EEENS7_ILi128EEENS7_ILi64EEEEEELi64ENS_10bfloat16_tEfNS_4arch4Sm90ELb0ELb0ELb1ELb1ELb1ELb0ELb0ELb1ELb1ELb1ELb1ELb0EEENS1_21CollectiveEpilogueFwdINS6_IJSA_SC_SB_EEES9_SE_SG_Li384ELb1ELb1ELb1ELb0EEENS1_36VarlenDynamicPersistentTileSchedulerILi192ELi128ELi384ELi128ELb1ELb1ELb1ELb0ELb1ELb1EEEEEEEEEvNT_6ParamsE,"ax",@progbits
	.align	128
.text._ZN7cutlass13device_kernelIN5flash11enable_sm90INS1_16FlashAttnFwdSm90INS1_25CollectiveMainloopFwdSm90ILi2EN4cute5tupleIJNS5_1CILi1EEES8_S8_EEENS6_IJNS7_ILi192EEENS7_ILi128EEENS7_ILi64EEEEEELi64ENS_10bfloat16_tEfNS_4arch4Sm90ELb0ELb0ELb1ELb1ELb1ELb0ELb0ELb1ELb1ELb1ELb1ELb0EEENS1_21CollectiveEpilogueFwdINS6_IJSA_SC_SB_EEES9_SE_SG_Li384ELb1ELb1ELb1ELb0EEENS1_36VarlenDynamicPersistentTileSchedulerILi192ELi128ELi384ELi128ELb1ELb1ELb1ELb0ELb1ELb1EEEEEEEEEvNT_6ParamsE:
        .type           _ZN7cutlass13device_kernelIN5flash11enable_sm90INS1_16FlashAttnFwdSm90INS1_25CollectiveMainloopFwdSm90ILi2EN4cute5tupleIJNS5_1CILi1EEES8_S8_EEENS6_IJNS7_ILi192EEENS7_ILi128EEENS7_ILi64EEEEEELi64ENS_10bfloat16_tEfNS_4arch4Sm90ELb0ELb0ELb1ELb1ELb1ELb0ELb0ELb1ELb1ELb1ELb1ELb0EEENS1_21CollectiveEpilogueFwdINS6_IJSA_SC_SB_EEES9_SE_SG_Li384ELb1ELb1ELb1ELb0EEENS1_36VarlenDynamicPersistentTileSchedulerILi192ELi128ELi384ELi128ELb1ELb1ELb1ELb0ELb1ELb1EEEEEEEEEvNT_6ParamsE,@function
        .size           _ZN7cutlass13device_kernelIN5flash11enable_sm90INS1_16FlashAttnFwdSm90INS1_25CollectiveMainloopFwdSm90ILi2EN4cute5tupleIJNS5_1CILi1EEES8_S8_EEENS6_IJNS7_ILi192EEENS7_ILi128EEENS7_ILi64EEEEEELi64ENS_10bfloat16_tEfNS_4arch4Sm90ELb0ELb0ELb1ELb1ELb1ELb0ELb0ELb1ELb1ELb1ELb1ELb0EEENS1_21CollectiveEpilogueFwdINS6_IJSA_SC_SB_EEES9_SE_SG_Li384ELb1ELb1ELb1ELb0EEENS1_36VarlenDynamicPersistentTileSchedulerILi192ELi128ELi384ELi128ELb1ELb1ELb1ELb0ELb1ELb1EEEEEEEEEvNT_6ParamsE,(.L_x_3167 - _ZN7cutlass13device_kernelIN5flash11enable_sm90INS1_16FlashAttnFwdSm90INS1_25CollectiveMainloopFwdSm90ILi2EN4cute5tupleIJNS5_1CILi1EEES8_S8_EEENS6_IJNS7_ILi192EEENS7_ILi128EEENS7_ILi64EEEEEELi64ENS_10bfloat16_tEfNS_4arch4Sm90ELb0ELb0ELb1ELb1ELb1ELb0ELb0ELb1ELb1ELb1ELb1ELb0EEENS1_21CollectiveEpilogueFwdINS6_IJSA_SC_SB_EEES9_SE_SG_Li384ELb1ELb1ELb1ELb0EEENS1_36VarlenDynamicPersistentTileSchedulerILi192ELi128ELi384ELi128ELb1ELb1ELb1ELb0ELb1ELb1EEEEEEEEEvNT_6ParamsE)
        .other          _ZN7cutlass13device_kernelIN5flash11enable_sm90INS1_16FlashAttnFwdSm90INS1_25CollectiveMainloopFwdSm90ILi2EN4cute5tupleIJNS5_1CILi1EEES8_S8_EEENS6_IJNS7_ILi192EEENS7_ILi128EEENS7_ILi64EEEEEELi64ENS_10bfloat16_tEfNS_4arch4Sm90ELb0ELb0ELb1ELb1ELb1ELb0ELb0ELb1ELb1ELb1ELb1ELb0EEENS1_21CollectiveEpilogueFwdINS6_IJSA_SC_SB_EEES9_SE_SG_Li384ELb1ELb1ELb1ELb0EEENS1_36VarlenDynamicPersistentTileSchedulerILi192ELi128ELi384ELi128ELb1ELb1ELb1ELb0ELb1ELb1EEEEEEEEEvNT_6ParamsE,@"STO_CUDA_ENTRY STV_DEFAULT"
_ZN7cutlass13device_kernelIN5flash11enable_sm90INS1_16FlashAttnFwdSm90INS1_25CollectiveMainloopFwdSm90ILi2EN4cute5tupleIJNS5_1CILi1EEES8_S8_EEENS6_IJNS7_ILi192EEENS7_ILi128EEENS7_ILi64EEEEEELi64ENS_10bfloat16_tEfNS_4arch4Sm90ELb0ELb0ELb1ELb1ELb1ELb0ELb0ELb1ELb1ELb1ELb1ELb0EEENS1_21CollectiveEpilogueFwdINS6_IJSA_SC_SB_EEES9_SE_SG_Li384ELb1ELb1ELb1ELb0EEENS1_36VarlenDynamicPersistentTileSchedulerILi192ELi128ELi384ELi128ELb1ELb1ELb1ELb0ELb1ELb1EEEEEEEEEvNT_6ParamsE:
        /* <DEDUP_REMOVED lines=8> */
[----:B------:R-:W0:Y:S02]  /*0080*/  SHFL.IDX PT, R2, R0, RZ, 0x1f ;  /* 0x00001fff00027589 */ /* 0x000e2400000e0000 */
[C---:B0-----:R-:W-:Y:S02]  /*0090*/  ISETP.NE.OR P0, PT, R2.reuse, RZ, !P0 ;  /* 0x000000ff0200720c */ /* 0x041fe40004705670 */
[----:B------:R-:W-:Y:S02]  /*00a0*/  ISETP.NE.AND P1, PT, R2, RZ, PT ;  /* 0x000000ff0200720c */ /* 0x000fe40003f25270 */
[----:B------:R0:W1:Y:S09]  /*00b0*/  SHFL.IDX PT, R2, R3, RZ, 0x1f ;  /* 0x00001fff03027589 */ /* 0x00007200000e0000 */
[----:B------:R-:W-:Y:S01]  /*00c0*/  VOTEU.ALL UP0, P0 ;  /* 0x00000000003f7886 */ /* 0x000fe20000000000 */
[----:B------:R-:W-:-:S04]  /*00d0*/  VOTEU.ALL UP1, P0 ;  /* 0x00000000003f7886 */ /* 0x000fc80000020000 */
[----:B------:R-:W2:Y:S01]  /*00e0*/  @!UP0 S2UR UR8, SR_CgaCtaId ;  /* 0x00000000000889c3 */ /* 0x000ea20000008800 */
[----:B------:R-:W-:Y:S01]  /*00f0*/  @!UP0 UMOV UR6, 0x400 ;  /* 0x0000040000068882 */ /* 0x000fe20000000000 */
[----:B------:R-:W-:-:S04]  /*0100*/  @!UP0 UIADD3 UR4, -UR4, 0x100000, URZ ;  /* 0x0010000004048890 */ /* 0x000fc8000fffe13f */
[----:B------:R-:W-:Y:S02]  /*0110*/  @!UP0 USHF.L.U32 UR5, UR4, 0xb, URZ ;  /* 0x0000000b04058899 */ /* 0x000fe4000800063f */
[----:B------:R-:W-:Y:S02]  /*0120*/  @!UP0 USHF.L.U32 UR4, UR4, 0x1, URZ ;  /* 0x0000000104048899 */ /* 0x000fe4000800063f */
[----:B--2---:R-:W-:Y:S02]  /*0130*/  @!UP0 ULEA UR8, UR8, UR6, 0x18 ;  /* 0x0000000608088291 */ /* 0x004fe4000f8ec03f */
[----:B------:R-:W-:-:S04]  /*0140*/  @!UP0 UIADD3 UR6, -UR7, 0x100000, URZ ;  /* 0x0010000007068890 */ /* 0x000fc8000fffe13f */
[----:B------:R-:W-:Y:S02]  /*0150*/  @!UP0 USHF.L.U32 UR7, UR6, 0xb, URZ ;  /* 0x0000000b06078899 */ /* 0x000fe4000800063f */
[----:B------:R-:W-:Y:S01]  /*0160*/  @!UP0 USHF.L.U32 UR6, UR6, 0x1, URZ ;  /* 0x0000000106068899 */ /* 0x000fe2000800063f */
[----:B------:R-:W-:-:S05]  /*0170*/  VOTEU.ALL UP0, P0 ;  /* 0x00000000003f7886 */ /* 0x000fca0000000000 */
[----:B------:R0:W2:Y:S06]  /*0180*/  @!UP0 SYNCS.EXCH.64 URZ, [UR8+0x16800], UR4 ;  /* 0x01680004083f85b2 */ /* 0x0000ac0008000100 */
[----:B------:R0:W3:Y:S02]  /*0190*/  @!UP1 SYNCS.EXCH.64 URZ, [UR8+0x16820], UR6 ;  /* 0x01682006083f95b2 */ /* 0x0000e40008000100 */
[----:B01----:R-:W-:Y:S05]  /*01a0*/  @P1 BRA `(.L_x_199) ;  /* 0x0000000000481947 */ /* 0x003fea0003800000 */
[----:B------:R-:W0:Y:S01]  /*01b0*/  S2UR UR5, SR_CgaCtaId ;  /* 0x00000000000579c3 */ /* 0x000e220000008800 */
[----:B------:R-:W-:Y:S01]  /*01c0*/  UMOV UR4, 0x400 ;  /* 0x0000040000047882 */ /* 0x000fe20000000000 */
[----:B------:R-:W-:Y:S01]  /*01d0*/  UMOV UR6, 0x80 ;  /* 0x0000008000067882 */ /* 0x000fe20000000000 */
[----:B------:R-:W-:Y:S01]  /*01e0*/  UMOV UR7, 0x180 ;  /* 0x0000018000077882 */ /* 0x000fe20000000000 */
[----:B------:R-:W-:Y:S01]  /*01f0*/  ELECT P0, URZ, PT ;  /* 0x00000000003f782f */ /* 0x000fe20003800000 */
[----:B0-----:R-:W-:Y:S02]  /*0200*/  ULEA UR8, UR5, UR4, 0x18 ;  /* 0x0000000405087291 */ /* 0x001fe4000f8ec03f */
[----:B------:R-:W-:-:S04]  /*0210*/  UIADD3 UR4, -UR6, 0x100000, URZ ;  /* 0x0010000006047890 */ /* 0x000fc8000fffe13f */
[----:B------:R-:W-:Y:S02]  /*0220*/  USHF.L.U32 UR5, UR4, 0xb, URZ ;  /* 0x0000000b04057899 */ /* 0x000fe4000800063f */
[----:B------:R-:W-:Y:S02]  /*0230*/  USHF.L.U32 UR4, UR4, 0x1, URZ ;  /* 0x0000000104047899 */ /* 0x000fe4000800063f */
[----:B------:R-:W-:-:S04]  /*0240*/  UIADD3 UR6, -UR7, 0x100000, URZ ;  /* 0x0010000007067890 */ /* 0x000fc8000fffe13f */
[----:B------:R-:W-:Y:S02]  /*0250*/  USHF.L.U32 UR7, UR6, 0xb, URZ ;  /* 0x0000000b06077899 */ /* 0x000fe4000800063f */
[----:B------:R-:W-:Y:S01]  /*0260*/  USHF.L.U32 UR6, UR6, 0x1, URZ ;  /* 0x0000000106067899 */ /* 0x000fe2000800063f */
[----:B------:R-:W0:Y:S03]  /*0270*/  FENCE.VIEW.ASYNC.S ;  /* 0x00000000000073c6 */ /* 0x000e260000000000 */
[----:B0-----:R0:W1:Y:S08]  /*0280*/  SYNCS.EXCH.64 URZ, [UR8+0x16830], UR4 ;  /* 0x01683004083f75b2 */ /* 0x0010700008000100 */
[----:B------:R0:W4:Y:S01]  /*0290*/  SYNCS.EXCH.64 URZ, [UR8+0x16840], UR6 ;  /* 0x01684006083f75b2 */ /* 0x0001220008000100 */
[----:B------:R0:W0:Y:S01]  /*02a0*/  SYNCS.EXCH.64 URZ, [UR8+0x16838], UR4 ;  /* 0x01683804083f75b2 */ /* 0x0000220008000100 */
[----:B------:R0:W0:Y:S01]  /*02b0*/  SYNCS.EXCH.64 URZ, [UR8+0x16848], UR6 ;  /* 0x01684806083f75b2 */ /* 0x0000220008000100 */
[----:B------:R-:W-:Y:S01]  /*02c0*/  NOP ;  /* 0x0000000000007918 */ /* 0x000fe20000000000 */
.L_x_199:
[----:B------:R-:W5:Y:S01]  /*02d0*/  SHFL.IDX PT, R3, R0, RZ, 0x1f ;  /* 0x00001fff00037589 */ /* 0x000f6200000e0000 */
[----:B------:R-:W-:Y:S01]  /*02e0*/  NOP ;  /* 0x0000000000007918 */ /* 0x000fe20000000000 */
[----:B-----5:R-:W-:-:S13]  /*02f0*/  ISETP.NE.AND P0, PT, R3, RZ, PT ;  /* 0x000000ff0300720c */ /* 0x020fda0003f05270 */
[----:B------:R-:W-:Y:S05]  /*0300*/  @P0 BRA `(.L_x_200) ;  /* 0x0000000000480947 */ /* 0x000fea0003800000 */
[----:B0-----:R-:W0:Y:S01]  /*0310*/  S2UR UR5, SR_CgaCtaId ;  /* 0x00000000000579c3 */ /* 0x001e220000008800 */
        /* <DEDUP_REMOVED lines=12> */
[----:B0-----:R0:W0:Y:S08]  /*03e0*/  SYNCS.EXCH.64 URZ, [UR8+0x16850], UR4 ;  /* 0x01685004083f75b2 */ /* 0x0010300008000100 */
[----:B------:R0:W0:Y:S01]  /*03f0*/  SYNCS.EXCH.64 URZ, [UR8+0x16860], UR6 ;  /* 0x01686006083f75b2 */ /* 0x0000220008000100 */
[----:B------:R0:W0:Y:S01]  /*0400*/  SYNCS.EXCH.64 URZ, [UR8+0x16858], UR4 ;  /* 0x01685804083f75b2 */ /* 0x0000220008000100 */
[----:B------:R0:W0:Y:S01]  /*0410*/  SYNCS.EXCH.64 URZ, [UR8+0x16868], UR6 ;  /* 0x01686806083f75b2 */ /* 0x0000220008000100 */
[----:B------:R-:W-:Y:S01]  /*0420*/  NOP ;  /* 0x0000000000007918 */ /* 0x000fe20000000000 */
.L_x_200:
[----:B------:R-:W5:Y:S01]  /*0430*/  SHFL.IDX PT, R3, R0, RZ, 0x1f ;  /* 0x00001fff00037589 */ /* 0x000f6200000e0000 */
[----:B------:R-:W-:Y:S01]  /*0440*/  NOP ;  /* 0x0000000000007918 */ /* 0x000fe20000000000 */
[----:B-----5:R-:W-:-:S13]  /*0450*/  ISETP.NE.AND P0, PT, R3, RZ, PT ;  /* 0x000000ff0300720c */ /* 0x020fda0003f05270 */
[----:B------:R-:W-:Y:S05]  /*0460*/  @P0 BRA `(.L_x_201) ;  /* 0x0000000000380947 */ /* 0x000fea0003800000 */
[----:B0-----:R-:W0:Y:S01]  /*0470*/  S2UR UR5, SR_CgaCtaId ;  /* 0x00000000000579c3 */ /* 0x001e220000008800 */
[----:B------:R-:W-:Y:S01]  /*0480*/  UMOV UR4, 0x400 ;  /* 0x0000040000047882 */ /* 0x000fe20000000000 */
[----:B------:R-:W-:Y:S01]  /*0490*/  UMOV UR7, 0x80 ;  /* 0x0000008000077882 */ /* 0x000fe20000000000 */
[----:B------:R-:W-:Y:S01]  /*04a0*/  ELECT P0, URZ, PT ;  /* 0x00000000003f782f */ /* 0x000fe20003800000 */
[----:B0-----:R-:W-:Y:S02]  /*04b0*/  ULEA UR6, UR5, UR4, 0x18 ;  /* 0x0000000405067291 */ /* 0x001fe4000f8ec03f */
[----:B------:R-:W-:-:S04]  /*04c0*/  UIADD3 UR4, -UR7, 0x100000, URZ ;  /* 0x0010000007047890 */ /* 0x000fc8000fffe13f */
[----:B------:R-:W-:Y:S02]  /*04d0*/  USHF.L.U32 UR5, UR4, 0xb, URZ ;  /* 0x0000000b04057899 */ /* 0x000fe4000800063f */
[----:B------:R-:W-:Y:S01]  /*04e0*/  USHF.L.U32 UR4, UR4, 0x1, URZ ;  /* 0x0000000104047899 */ /* 0x000fe2000800063f */
[----:B------:R-:W0:Y:S11]  /*04f0*/  FENCE.VIEW.ASYNC.S ;  /* 0x00000000000073c6 */ /* 0x000e360000000000 */
[----:B0-----:R0:W0:Y:S01]  /*0500*/  SYNCS.EXCH.64 URZ, [UR6+0x16870], UR4 ;  /* 0x01687004063f75b2 */ /* 0x0010220008000100 */
[----:B------:R0:W0:Y:S01]  /*0510*/  SYNCS.EXCH.64 URZ, [UR6+0x16880], UR4 ;  /* 0x01688004063f75b2 */ /* 0x0000220008000100 */
[----:B------:R0:W0:Y:S01]  /*0520*/  SYNCS.EXCH.64 URZ, [UR6+0x16878], UR4 ;  /* 0x01687804063f75b2 */ /* 0x0000220008000100 */
[----:B------:R0:W0:Y:S01]  /*0530*/  SYNCS.EXCH.64 URZ, [UR6+0x16888], UR4 ;  /* 0x01688804063f75b2 */ /* 0x0000220008000100 */
[----:B------:R-:W-:Y:S01]  /*0540*/  NOP ;  /* 0x0000000000007918 */ /* 0x000fe20000000000 */
.L_x_201:
        /* <DEDUP_REMOVED lines=22> */
.L_x_202:
        /* <DEDUP_REMOVED lines=22> */
.L_x_203:
[----:B------:R-:W-:Y:S01]  /*0810*/  ISETP.NE.AND P0, PT, R2, RZ, PT ;  /* 0x000000ff0200720c */ /* 0x000fe20003f05270 */
[----:B------:R-:W-:Y:S01]  /*0820*/  IMAD.MOV.U32 R2, RZ, RZ, 0x1 ;  /* 0x00000001ff027424 */ /* 0x000fe200078e00ff */
[----:B------:R-:W-:Y:S01]  /*0830*/  NOP ;  /* 0x0000000000007918 */ /* 0x000fe20000000000 */
[----:B------:R-:W-:-:S03]  /*0840*/  ULDC.64 UR36, c[0x0][0x208] ;  /* 0x0000820000247ab9 */ /* 0x000fc60000000a00 */
[----:B------:R-:W-:-:S05]  /*0850*/  SEL R2, R2, 0x2, !P0 ;  /* 0x0000000202027807 */ /* 0x000fca0004000000 */
[----:B------:R0:W-:Y:S02]  /*0860*/  STL [R1+0x28], R2 ;  /* 0x0000280201007387 */ /* 0x0001e40000100800 */
[----:B01234-:R-:W-:Y:S06]  /*0870*/  BAR.SYNC.DEFER_BLOCKING 0x0 ;  /* 0x0000000000007b1d */ /* 0x01ffec0000010000 */
[----:B------:R-:W-:Y:S05]  /*0880*/  @!P0 BRA `(.L_x_204) ;  /* 0x0000008800148947 */ /* 0x000fea0003800000 */
.L_x_205:
[----:B------:R-:W-:-:S08]  /*0890*/  NOP ;  /* 0x0000000000007918 */ /* 0x000fd00000000000 */
[----:B------:R-:W0:Y:S02]  /*08a0*/  USETMAXREG.TRY_ALLOC.CTAPOOL UP0, 0xa0 ;  /* 0x000000a0000079c8 */ /* 0x000e240008000600 */
[----:B0-----:R-:W-:-:S13]  /*08b0*/  PLOP3.LUT P0, PT, PT, PT, UP0, 0x80, 0x0 ;  /* 0x000000000000781c */ /* 0x001fda0003f0f008 */
[----:B------:R-:W-:Y:S05]  /*08c0*/  @!P0 BRA `(.L_x_205) ;  /* 0xfffffffc00f08947 */ /* 0x000fea000383ffff */
[----:B------:R-:W0:Y:S01]  /*08d0*/  S2R R2, SR_TID.X ;  /* 0x0000000000027919 */ /* 0x000e220000002100 */
[----:B------:R-:W1:Y:S01]  /*08e0*/  S2UR UR5, SR_CgaCtaId ;  /* 0x00000000000579c3 */ /* 0x000e620000008800 */
[----:B------:R-:W-:-:S07]  /*08f0*/  UMOV UR4, 0x400 ;  /* 0x0000040000047882 */ /* 0x000fce0000000000 */
[----:B------:R-:W-:Y:S06]  /*0900*/  BAR.ARV 0x8, 0x200 ;  /* 0x0208000000007b1d */ /* 0x000fec0000002000 */
[----:B-1----:R-:W-:Y:S01]  /*0910*/  ULEA UR4, UR5, UR4, 0x18 ;  /* 0x0000000405047291 */ /* 0x002fe2000f8ec03f */
[----:B0-----:R-:W-:-:S04]  /*0920*/  LOP3.LUT R0, R2, 0xffffff80, RZ, 0xc0, !PT ;  /* 0xffffff8002007812 */ /* 0x001fc800078ec0ff */
[----:B------:R-:W-:-:S13]  /*0930*/  ISETP.NE.AND P0, PT, R0, 0x80, PT ;  /* 0x000000800000780c */ /* 0x000fda0003f05270 */
[----:B------:R-:W-:Y:S08]  /*0940*/  @!P0 BAR.ARV 0x9, 0x100 ;  /* 0x0244000000008b1d */ /* 0x000ff00000002000 */
[----:B------:R-:W-:Y:S06]  /*0950*/  BAR.SYNC.DEFER_BLOCKING 0x5, 0x200 ;  /* 0x0148000000007b1d */ /* 0x000fec0000010000 */
[----:B------:R-:W0:Y:S01]  /*0960*/  LDS.128 R12, [UR4+0x168d0] ;  /* 0x0168d004ff0c7984 */ /* 0x000e220008000c00 */
[----:B------:R-:W-:Y:S01]  /*0970*/  ULDC UR4, c[0x0][0xc3c] ;  /* 0x00030f0000047ab9 */ /* 0x000fe20000000800 */
[----:B------:R-:W-:Y:S06]  /*0980*/  BAR.ARV 0x4, 0x200 ;  /* 0x0108000000007b1d */ /* 0x000fec0000002000 */
[----:B0-----:R-:W-:-:S13]  /*0990*/  ISETP.GE.AND P0, PT, R15, UR4, PT ;  /* 0x000000040f007c0c */ /* 0x001fda000bf06270 */
[----:B------:R-:W-:Y:S05]  /*09a0*/  @P0 EXIT ;  /* 0x000000000000094d */ /* 0x000fea0003800000 */
[----:B------:R-:W2:Y:S01]  /*09b0*/  LDL R12, [R1+0x28] ;  /* 0x00002800010c7983 */ /* 0x000ea20000100800 */
[----:B------:R-:W-:-:S05]  /*09c0*/  VIADD R17, R2, 0xffffff80 ;  /* 0xffffff8002117836 */ /* 0x000fca0000000000 */
[----:B------:R-:W-:-:S04]  /*09d0*/  SHF.R.S32.HI R0, RZ, 0x1f, R17 ;  /* 0x0000001fff007819 */ /* 0x000fc80000011411 */
[----:B------:R-:W-:-:S04]  /*09e0*/  LEA.HI R2, R0, R17, RZ, 0x7 ;  /* 0x0000001100027211 */ /* 0x000fc800078f38ff */
[----:B------:R-:W-:-:S05]  /*09f0*/  LOP3.LUT R3, R2, 0xffffff80, RZ, 0xc0, !PT ;  /* 0xffffff8002037812 */ /* 0x000fca00078ec0ff */
[----:B------:R-:W-:Y:S01]  /*0a00*/  IMAD.IADD R16, R17, 0x1, -R3 ;  /* 0x0000000111107824 */ /* 0x000fe200078e0a03 */
[CC--:B------:R-:W-:Y:S02]  /*0a10*/  LEA.HI R4, R0.reuse, R17.reuse, RZ, 0x5 ;  /* 0x0000001100047211 */ /* 0x0c0fe400078f28ff */
[----:B------:R-:W-:Y:S02]  /*0a20*/  LEA.HI R3, R0, R17, RZ, 0x4 ;  /* 0x0000001100037211 */ /* 0x000fe400078f20ff */
[----:B------:R-:W-:Y:S01]  /*0a30*/  SHF.R.S32.HI R6, RZ, 0x1f, R16 ;  /* 0x0000001fff067819 */ /* 0x000fe20000011410 */
[----:B------:R-:W-:Y:S01]  /*0a40*/  IMAD.SHL.U32 R5, R4, 0x20, RZ ;  /* 0x0000002004057824 */ /* 0x000fe200078e00ff */
[----:B------:R-:W-:Y:S02]  /*0a50*/  SHF.R.S32.HI R11, RZ, 0x7, R2 ;  /* 0x00000007ff0b7819 */ /* 0x000fe40000011402 */
[----:B------:R-:W-:Y:S02]  /*0a60*/  LEA.HI R7, R6, R16, RZ, 0x2 ;  /* 0x0000001006077211 */ /* 0x000fe400078f10ff */
[----:B------:R-:W-:-:S02]  /*0a70*/  SHF.R.S32.HI R2, RZ, 0x4, R3 ;  /* 0x00000004ff027819 */ /* 0x000fc40000011403 */
[C---:B------:R-:W-:Y:S02]  /*0a80*/  LOP3.LUT R4, R3.reuse, 0x3fffff0, RZ, 0xc0, !PT ;  /* 0x03fffff003047812 */ /* 0x040fe400078ec0ff */
[--C-:B------:R-:W-:Y:S02]  /*0a90*/  SHF.R.S32.HI R8, RZ, 0x2, R7.reuse ;  /* 0x00000002ff087819 */ /* 0x100fe40000011407 */
[----:B------:R-:W-:Y:S02]  /*0aa0*/  SHF.R.S32.HI R9, RZ, 0x1f, R7 ;  /* 0x0000001fff097819 */ /* 0x000fe40000011407 */
[----:B------:R-:W-:Y:S02]  /*0ab0*/  LEA.HI R3, R3, R2, RZ, 0x1 ;  /* 0x0000000203037211 */ /* 0x000fe400078f08ff */
[----:B------:R-:W-:Y:S02]  /*0ac0*/  LOP3.LUT R5, R5, 0xfffffc00, RZ, 0xc0, !PT ;  /* 0xfffffc0005057812 */ /* 0x000fe400078ec0ff */
[----:B------:R-:W-:-:S02]  /*0ad0*/  IADD3 R4, R17, -R4, RZ ;  /* 0x8000000411047210 */ /* 0x000fc40007ffe0ff */
[-C--:B------:R-:W-:Y:S02]  /*0ae0*/  LEA.HI R10, R0, R17.reuse, RZ, 0x2 ;  /* 0x00000011000a7211 */ /* 0x080fe400078f10ff */
[----:B------:R-:W-:Y:S02]  /*0af0*/  LEA.HI R9, R9, R8, RZ, 0x3 ;  /* 0x0000000809097211 */ /* 0x000fe400078f18ff */
[----:B------:R-:W-:Y:S01]  /*0b00*/  LOP3.LUT R3, R3, 0x1ffffffe, RZ, 0xc0, !PT ;  /* 0x1ffffffe03037812 */ /* 0x000fe200078ec0ff */
[----:B------:R-:W-:Y:S01]  /*0b10*/  IMAD R4, R4, 0x40, R5 ;  /* 0x0000004004047824 */ /* 0x000fe200078e0205 */
[----:B------:R-:W-:Y:S01]  /*0b20*/  LOP3.LUT R10, R10, 0xfffffffc, RZ, 0xc0, !PT ;  /* 0xfffffffc0a0a7812 */ /* 0x000fe200078ec0ff */
[----:B------:R-:W-:Y:S01]  /*0b30*/  IMAD.HI R5, R11, 0x55555556, RZ ;  /* 0x555555560b057827 */ /* 0x000fe200078e02ff */
[----:B------:R-:W-:Y:S02]  /*0b40*/  LEA.HI R0, R0, R17, RZ, 0x3 ;  /* 0x0000001100007211 */ /* 0x000fe400078f18ff */
[----:B------:R-:W-:Y:S01]  /*0b50*/  LOP3.LUT R9, R9, 0xfffffff8, RZ, 0xc0, !PT ;  /* 0xfffffff809097812 */ /* 0x000fe200078ec0ff */
[----:B------:R-:W-:Y:S01]  /*0b60*/  IMAD.IADD R3, R2, 0x1, -R3 ;  /* 0x0000000102037824 */ /* 0x000fe200078e0a03 */
[----:B------:R-:W-:Y:S01]  /*0b70*/  LEA.HI R6, R6, R16, RZ, 0x5 ;  /* 0x0000001006067211 */ /* 0x000fe200078f28ff */
[----:B------:R-:W-:Y:S01]  /*0b80*/  IMAD.IADD R10, R17, 0x1, -R10 ;  /* 0x00000001110a7824 */ /* 0x000fe200078e0a0a */
[----:B------:R-:W-:-:S02]  /*0b90*/  LOP3.LUT R22, R0, 0xfffffff8, RZ, 0xc0, !PT ;  /* 0xfffffff800167812 */ /* 0x000fc400078ec0ff */
[----:B------:R-:W-:Y:S01]  /*0ba0*/  LOP3.LUT R7, R7, 0x7ffffffc, RZ, 0xc0, !PT ;  /* 0x7ffffffc07077812 */ /* 0x000fe200078ec0ff */
[----:B------:R-:W-:Y:S01]  /*0bb0*/  IMAD.IADD R9, R8, 0x1, -R9 ;  /* 0x0000000108097824 */ /* 0x000fe200078e0a09 */
[----:B------:R-:W-:Y:S02]  /*0bc0*/  LEA.HI R5, R5, R5, RZ, 0x1 ;  /* 0x0000000505057211 */ /* 0x000fe400078f08ff */
[----:B------:R-:W-:Y:S01]  /*0bd0*/  SHF.R.S32.HI R6, RZ, 0x5, R6 ;  /* 0x00000005ff067819 */ /* 0x000fe20000011406 */
[----:B------:R-:W-:Y:S01]  /*0be0*/  IMAD.IADD R22, R17, 0x1, -R22 ;  /* 0x0000000111167824 */ /* 0x000fe200078e0a16 */
[----:B------:R-:W-:Y:S02]  /*0bf0*/  LEA R2, R3, R4, 0x3 ;  /* 0x0000000403027211 */ /* 0x000fe400078e18ff */
[----:B------:R-:W-:Y:S01]  /*0c00*/  IADD3 R3, R16, -R7, RZ ;  /* 0x8000000710037210 */ /* 0x000fe20007ffe0ff */
[----:B------:R-:W-:Y:S01]  /*0c10*/  IMAD R5, R5, -0x3, R11 ;  /* 0xfffffffd05057824 */ /* 0x000fe200078e020b */
[----:B------:R-:W-:Y:S01]  /*0c20*/  LEA.HI R8, R10, R10, RZ, 0x1 ;  /* 0x0000000a0a087211 */ /* 0x000fe200078f08ff */
[----:B------:R-:W-:-:S02]  /*0c30*/  IMAD R6, R6, 0x10, R9 ;  /* 0x0000001006067824 */ /* 0x000fc400078e0209 */
[----:B------:R-:W-:Y:S01]  /*0c40*/  IMAD.SHL.U32 R152, R22, 0x8, RZ ;  /* 0x0000000816987824 */ /* 0x000fe200078e00ff */
[----:B------:R-:W-:Y:S01]  /*0c50*/  LOP3.LUT R11, R8, 0x1ffffffe, RZ, 0xc0, !PT ;  /* 0x1ffffffe080b7812 */ /* 0x000fe200078ec0ff */
[----:B------:R-:W-:Y:S02]  /*0c60*/  IMAD.SHL.U32 R4, R3, 0x2, RZ ;  /* 0x0000000203047824 */ /* 0x000fe400078e00ff */
[----:B------:R-:W-:Y:S01]  /*0c70*/  IMAD R8, R5, 0x40, R6 ;  /* 0x0000004005087824 */ /* 0x000fe200078e0206 */
[----:B------:R-:W-:Y:S01]  /*0c80*/  SHF.R.S32.HI R3, RZ, 0x3, R0 ;  /* 0x00000003ff037819 */ /* 0x000fe20000011400 */
[C---:B------:R-:W-:Y:S01]  /*0c90*/  VIADD R3, R4.reuse, 0x8 ;  /* 0x0000000804037836 */ /* 0x040fe20000000000 */
[----:B------:R-:W-:Y:S01]  /*0ca0*/  SHF.R.S32.HI R0, RZ, 0x1f, R152 ;  /* 0x0000001fff007819 */ /* 0x000fe20000011498 */
[----:B------:R-:W-:Y:S01]  /*0cb0*/  STL [R1+0x48], R2 ;  /* 0x0000480201007387 */ /* 0x000fe20000100800 */
[----:B------:R-:W-:-:S03]  /*0cc0*/  VIADD R0, R4, 0x10 ;  /* 0x0000001004007836 */ /* 0x000fc60000000000 */
[----:B------:R-:W-:Y:S04]  /*0cd0*/  STL [R1+0x40], R8 ;  /* 0x0000400801007387 */ /* 0x000fe80000100800 */
[----:B------:R-:W-:Y:S04]  /*0ce0*/  STL [R1+0x18], RZ ;  /* 0x000018ff01007387 */ /* 0x000fe80000100800 */
[----:B------:R-:W-:Y:S01]  /*0cf0*/  STL [R1+0x10], R4 ;  /* 0x0000100401007387 */ /* 0x000fe20000100800 */
[----:B------:R-:W-:-:S03]  /*0d00*/  VIADD R155, R4, 0x28 ;  /* 0x00000028049b7836 */ /* 0x000fc60000000000 */
[----:B------:R0:W-:Y:S04]  /*0d10*/  STL [R1+0x4], R3 ;  /* 0x0000040301007387 */ /* 0x0001e80000100800 */
[----:B------:R1:W-:Y:S01]  /*0d20*/  STL [R1], R0 ;  /* 0x0000000001007387 */ /* 0x0003e20000100800 */
[----:B------:R-:W-:Y:S01]  /*0d30*/  IMAD.IADD R11, R10, 0x1, -R11 ;  /* 0x000000010a0b7824 */ /* 0x000fe200078e0a0b */
[----:B0-----:R-:W-:Y:S02]  /*0d40*/  SHF.R.S32.HI R3, RZ, 0x1f, R3 ;  /* 0x0000001fff037819 */ /* 0x001fe40000011403 */
[----:B-1----:R-:W-:-:S03]  /*0d50*/  SHF.R.S32.HI R0, RZ, 0x1f, R0 ;  /* 0x0000001fff007819 */ /* 0x002fc60000011400 */
[----:B------:R-:W-:Y:S04]  /*0d60*/  STL [R1+0x38], R3 ;  /* 0x0000380301007387 */ /* 0x000fe80000100800 */
[----:B------:R0:W-:Y:S02]  /*0d70*/  STL [R1+0x34], R0 ;  /* 0x0000340001007387 */ /* 0x0001e40000100800 */
[----:B0-----:R-:W-:Y:S01]  /*0d80*/  SHF.R.S32.HI R0, RZ, 0x1f, R155 ;  /* 0x0000001fff007819 */ /* 0x001fe2000001149b */
[----:B------:R-:W-:-:S05]  /*0d90*/  IMAD R0, R11, 0x8, R8 ;  /* 0x000000080b007824 */ /* 0x000fca00078e0208 */
[----:B------:R0:W-:Y:S01]  /*0da0*/  STL [R1+0x44], R0 ;  /* 0x0000440001007387 */ /* 0x0001e20000100800 */
[C---:B------:R-:W-:Y:S01]  /*0db0*/  VIADD R156, R4.reuse, 0x20 ;  /* 0x00000020049c7836 */ /* 0x040fe20000000000 */
[C---:B------:R-:W-:Y:S01]  /*0dc0*/  IADD3 R157, R4.reuse, 0x18, RZ ;  /* 0x00000018049d7810 */ /* 0x040fe20007ffe0ff */
[C---:B------:R-:W-:Y:S02]  /*0dd0*/  VIADD R154, R4.reuse, 0x30 ;  /* 0x00000030049a7836 */ /* 0x040fe40000000000 */
[----:B------:R-:W-:Y:S01]  /*0de0*/  VIADD R153, R4, 0x38 ;  /* 0x0000003804997836 */ /* 0x000fe20000000000 */
[----:B------:R-:W-:Y:S01]  /*0df0*/  SHF.R.S32.HI R4, RZ, 0x1f, R157 ;  /* 0x0000001fff047819 */ /* 0x000fe2000001149d */
[----:B------:R-:W-:Y:S01]  /*0e00*/  IMAD.MOV.U32 R5, RZ, RZ, R13 ;  /* 0x000000ffff057224 */ /* 0x000fe200078e000d */
[----:B------:R-:W-:Y:S01]  /*0e10*/  SHF.R.S32.HI R3, RZ, 0x1f, R156 ;  /* 0x0000001fff037819 */ /* 0x000fe2000001149c */
[----:B------:R-:W-:Y:S01]  /*0e20*/  IMAD.MOV.U32 R6, RZ, RZ, R14 ;  /* 0x000000ffff067224 */ /* 0x000fe200078e000e */
[----:B------:R-:W-:Y:S01]  /*0e30*/  SHF.R.S32.HI R4, RZ, 0x1f, R154 ;  /* 0x0000001fff047819 */ /* 0x000fe2000001149a */
[----:B------:R-:W-:Y:S01]  /*0e40*/  IMAD.MOV.U32 R7, RZ, RZ, R15 ;  /* 0x000000ffff077224 */ /* 0x000fe200078e000f */
[----:B------:R-:W-:Y:S01]  /*0e50*/  SHF.R.S32.HI R3, RZ, 0x1f, R153 ;  /* 0x0000001fff037819 */ /* 0x000fe20000011499 */
[----:B------:R-:W-:Y:S01]  /*0e60*/  UMOV UR38, URZ ;  /* 0x0000003f00267c82 */ /* 0x000fe20008000000 */
[----:B------:R-:W-:Y:S01]  /*0e70*/  UMOV UR39, URZ ;  /* 0x0000003f00277c82 */ /* 0x000fe20008000000 */
[----:B0-2---:R-:W-:-:S07]  /*0e80*/  LOP3.LUT R2, R12, 0x1, RZ, 0xfc, !PT ;  /* 0x000000010c027812 */ /* 0x005fce00078efcff */
.L_x_243:
[----:B012345:R-:W0:Y:S01]  /*0e90*/  LDC.64 R8, c[0x0][0xc88] ;  /* 0x00032200ff087b82 */ /* 0x03fe220000000a00 */
[----:B------:R-:W-:-:S07]  /*0ea0*/  ULDC.64 UR4, c[0x0][0xa28] ;  /* 0x00028a0000047ab9 */ /* 0x000fce0000000a00 */
[----:B------:R-:W1:Y:S08]  /*0eb0*/  LDC.64 R12, c[0x0][0x418] ;  /* 0x00010600ff0c7b82 */ /* 0x000e700000000a00 */
[----:B------:R-:W2:Y:S01]  /*0ec0*/  LDC R0, c[0x0][0x424] ;  /* 0x00010900ff007b82 */ /* 0x000ea20000000800 */
[----:B0-----:R-:W-:Y:S01]  /*0ed0*/  IMAD.WIDE R8, R7, 0x4, R8 ;  /* 0x0000000407087825 */ /* 0x001fe200078e0208 */
[----:B------:R-:W-:-:S06]  /*0ee0*/  ISETP.NE.U32.AND P0, PT, RZ, UR4, PT ;  /* 0x00000004ff007c0c */ /* 0x000fcc000bf05070 */
[----:B------:R-:W0:Y:S01]  /*0ef0*/  LDC R7, c[0x0][0x2f0] ;  /* 0x0000bc00ff077b82 */ /* 0x000e220000000800 */
[----:B------:R-:W3:Y:S01]  /*0f00*/  LDG.E R17, desc[UR36][R8.64] ;  /* 0x0000002408117981 */ /* 0x000ee2000c1e1900 */
[----:B------:R-:W-:Y:S02]  /*0f10*/  ISETP.NE.AND.EX P0, PT, RZ, UR5, PT, P0 ;  /* 0x00000005ff007c0c */ /* 0x000fe4000bf05300 */
[----:B------:R-:W-:Y:S02]  /*0f20*/  MOV R3, RZ ;  /* 0x000000ff00037202 */ /* 0x000fe40000000f00 */
[----:B---3--:R-:W-:-:S09]  /*0f30*/  SHF.R.S32.HI R4, RZ, 0x1f, R17 ;  /* 0x0000001fff047819 */ /* 0x008fd20000011411 */
[C---:B------:R-:W-:Y:S01]  /*0f40*/  @P0 LEA R10, P1, R17.reuse, UR4, 0x2 ;  /* 0x00000004110a0c11 */ /* 0x040fe2000f8210ff */
[----:B------:R3:W-:Y:S03]  /*0f50*/  STL [R1+0xc], R4 ;  /* 0x00000c0401007387 */ /* 0x0007e60000100800 */
[----:B------:R-:W-:Y:S01]  /*0f60*/  @P0 LEA.HI.X R11, R17, UR5, R4, 0x2, P1 ;  /* 0x00000005110b0c11 */ /* 0x000fe200088f1404 */
[----:B------:R-:W-:Y:S02]  /*0f70*/  ULDC.64 UR4, c[0x0][0xa20] ;  /* 0x0002880000047ab9 */ /* 0x000fe40000000a00 */
[----:B------:R-:W-:Y:S02]  /*0f80*/  ISETP.NE.U32.AND P1, PT, RZ, UR4, PT ;  /* 0x00000004ff007c0c */ /* 0x000fe4000bf25070 */
[----:B------:R3:W5:Y:S01]  /*0f90*/  @P0 LDG.E R3, desc[UR36][R10.64] ;  /* 0x000000240a030981 */ /* 0x000762000c1e1900 */
[----:B-1----:R-:W-:-:S02]  /*0fa0*/  ISETP.NE.U32.AND P0, PT, R12, RZ, PT ;  /* 0x000000ff0c00720c */ /* 0x002fc40003f05070 */
[----:B------:R-:W-:Y:S02]  /*0fb0*/  ISETP.NE.AND.EX P1, PT, RZ, UR5, PT, P1 ;  /* 0x00000005ff007c0c */ /* 0x000fe4000bf25310 */
[----:B------:R-:W-:-:S04]  /*0fc0*/  ISETP.NE.AND.EX P0, PT, R13, RZ, PT, P0 ;  /* 0x000000ff0d00720c */ /* 0x000fc80003f05300 */
[----:B--2---:R-:W-:-:S05]  /*0fd0*/  SEL R0, R0, 0x1, P0 ;  /* 0x0000000100007807 */ /* 0x004fca0000000000 */
[----:B0-----:R-:W-:Y:S02]  /*0fe0*/  IMAD R88, R0, R7, RZ ;  /* 0x0000000700587224 */ /* 0x001fe400078e02ff */
[----:B------:R-:W-:-:S04]  /*0ff0*/  @P1 LEA R8, P2, R17, UR4, 0x2 ;  /* 0x0000000411081c11 */ /* 0x000fc8000f8410ff */
[----:B------:R-:W-:-:S05]  /*1000*/  @P1 LEA.HI.X R9, R17, UR5, R4, 0x2, P2 ;  /* 0x0000000511091c11 */ /* 0x000fca00090f1404 */
[----:B------:R3:W5:Y:S01]  /*1010*/  @P1 LDG.E R88, desc[UR36][R8.64] ;  /* 0x0000002408581981 */ /* 0x000762000c1e1900 */
[----:B------:R-:W-:Y:S05]  /*1020*/  @P1 BRA `(.L_x_206) ;  /* 0x0000000000241947 */ /* 0x000fea0003800000 */
[----:B------:R-:W-:Y:S02]  /*1030*/  ULDC.64 UR4, c[0x0][0xa08] ;  /* 0x0002820000047ab9 */ /* 0x000fe40000000a00 */
[----:B------:R-:W-:-:S04]  /*1040*/  ISETP.NE.U32.AND P0, PT, RZ, UR4, PT ;  /* 0x00000004ff007c0c */ /* 0x000fc8000bf05070 */
[----:B------:R-:W-:-:S13]  /*1050*/  ISETP.NE.AND.EX P0, PT, RZ, UR5, PT, P0 ;  /* 0x00000005ff007c0c */ /* 0x000fda000bf05300 */
[----:B------:R-:W-:Y:S05]  /*1060*/  @!P0 BRA `(.L_x_206) ;  /* 0x0000000000148947 */ /* 0x000fea0003800000 */
[----:B---3--:R-:W0:Y:S02]  /*1070*/  LDC.64 R8, c[0x0][0xa08] ;  /* 0x00028200ff087b82 */ /* 0x008e240000000a00 */
[----:B0-----:R-:W-:-:S05]  /*1080*/  IMAD.WIDE R8, R17, 0x4, R8 ;  /* 0x0000000411087825 */ /* 0x001fca00078e0208 */
[----:B-----5:R-:W2:Y:S04]  /*1090*/  LDG.E R88, desc[UR36][R8.64] ;  /* 0x0000002408587981 */ /* 0x020ea8000c1e1900 */
[----:B------:R-:W2:Y:S02]  /*10a0*/  LDG.E R7, desc[UR36][R8.64+0x4] ;  /* 0x0000042408077981 */ /* 0x000ea4000c1e1900 */
[----:B--2---:R-:W-:-:S07]  /*10b0*/  IMAD.IADD R88, R7, 0x1, -R88 ;  /* 0x0000000107587824 */ /* 0x004fce00078e0a58 */
.L_x_206:
[----:B-----5:R-:W-:Y:S01]  /*10c0*/  IMAD.IADD R88, R88, 0x1, -R3 ;  /* 0x0000000158587824 */ /* 0x020fe200078e0a03 */
[C---:B------:R-:W-:Y:S01]  /*10d0*/  LOP3.LUT R3, R6.reuse, 0xff000000, RZ, 0xc0, !PT ;  /* 0xff00000006037812 */ /* 0x040fe200078ec0ff */
[----:B------:R-:W-:Y:S01]  /*10e0*/  IMAD.MOV.U32 R89, RZ, RZ, RZ ;  /* 0x000000ffff597224 */ /* 0x000fe200078e00ff */
[----:B------:R-:W-:Y:S01]  /*10f0*/  LOP3.LUT R0, R6, 0xff0000, RZ, 0xc0, !PT ;  /* 0x00ff000006007812 */ /* 0x000fe200078ec0ff */
[C---:B---3--:R-:W-:Y:S01]  /*1100*/  VIADD R4, R88.reuse, 0x7f ;  /* 0x0000007f58047836 */ /* 0x048fe20000000000 */
[----:B------:R-:W-:Y:S02]  /*1110*/  SHF.R.U32.HI R3, RZ, 0x8, R3 ;  /* 0x00000008ff037819 */ /* 0x000fe40000011603 */
[----:B------:R-:W-:Y:S02]  /*1120*/  ISETP.GE.AND P0, PT, R88, 0x1, PT ;  /* 0x000000015800780c */ /* 0x000fe40003f06270 */
[----:B------:R-:W-:Y:S02]  /*1130*/  LEA.HI R0, R0, R3, RZ, 0x10 ;  /* 0x0000000300007211 */ /* 0x000fe400078f80ff */
[----:B------:R-:W-:-:S02]  /*1140*/  SHF.R.S32.HI R7, RZ, 0x1f, R4 ;  /* 0x0000001fff077819 */ /* 0x000fc40000011404 */
[----:B------:R-:W-:Y:S02]  /*1150*/  LOP3.LUT R14, R0, 0xff, RZ, 0xc0, !PT ;  /* 0x000000ff000e7812 */ /* 0x000fe400078ec0ff */
[----:B------:R-:W-:Y:S02]  /*1160*/  LEA.HI R7, R7, R4, RZ, 0x7 ;  /* 0x0000000407077211 */ /* 0x000fe400078f38ff */
[----:B------:R-:W-:Y:S01]  /*1170*/  SHF.R.U32.HI R19, RZ, 0x10, R0 ;  /* 0x00000010ff137819 */ /* 0x000fe20000011600 */
[----:B------:R0:W-:Y:S01]  /*1180*/  STL [R1+0x8], R14 ;  /* 0x0000080e01007387 */ /* 0x0001e20000100800 */
[----:B------:R-:W-:Y:S01]  /*1190*/  SHF.R.S32.HI R11, RZ, 0x7, R7 ;  /* 0x00000007ff0b7819 */ /* 0x000fe20000011407 */
[----:B------:R-:W-:Y:S06]  /*11a0*/  @!P0 BRA `(.L_x_207) ;  /* 0x0000000000748947 */ /* 0x000fec0003800000 */
[----:B------:R-:W1:Y:S01]  /*11b0*/  LDC R0, c[0x0][0x9f0] ;  /* 0x00027c00ff007b82 */ /* 0x000e620000000800 */
[----:B------:R-:W-:-:S04]  /*11c0*/  ISETP.NE.AND P0, PT, R19, RZ, PT ;  /* 0x000000ff1300720c */ /* 0x000fc80003f05270 */
[----:B-1----:R-:W-:-:S04]  /*11d0*/  SEL R12, R19, R0, P0 ;  /* 0x00000000130c7207 */ /* 0x002fc80000000000 */
[-C--:B------:R-:W-:Y:S02]  /*11e0*/  IABS R4, R12.reuse ;  /* 0x0000000c00047213 */ /* 0x080fe40000000000 */
[----:B------:R-:W-:Y:S02]  /*11f0*/  IADD3 R0, R11, -0x1, R12 ;  /* 0xffffffff0b007810 */ /* 0x000fe40007ffe00c */
[----:B------:R-:W1:Y:S01]  /*1200*/  I2F.RP R3, R4 ;  /* 0x0000000400037306 */ /* 0x000e620000209400 */
[----:B------:R-:W-:Y:S02]  /*1210*/  IABS R13, R12 ;  /* 0x0000000c000d7213 */ /* 0x000fe40000000000 */
[----:B------:R-:W-:Y:S02]  /*1220*/  IABS R10, R0 ;  /* 0x00000000000a7213 */ /* 0x000fe40000000000 */
[----:B------:R-:W-:-:S04]  /*1230*/  LOP3.LUT R0, R0, R12, RZ, 0x3c, !PT ;  /* 0x0000000c00007212 */ /* 0x000fc800078e3cff */
[----:B------:R-:W-:Y:S01]  /*1240*/  ISETP.GE.AND P2, PT, R0, RZ, PT ;  /* 0x000000ff0000720c */ /* 0x000fe20003f46270 */
[----:B-1----:R-:W1:Y:S02]  /*1250*/  MUFU.RCP R3, R3 ;  /* 0x0000000300037308 */ /* 0x002e640000001000 */
[----:B-1----:R-:W-:Y:S02]  /*1260*/  VIADD R8, R3, 0xffffffe ;  /* 0x0ffffffe03087836 */ /* 0x002fe40000000000 */
[----:B------:R-:W-:-:S04]  /*1270*/  IMAD.MOV R3, RZ, RZ, -R13 ;  /* 0x000000ffff037224 */ /* 0x000fc800078e0a0d */
[----:B------:R1:W2:Y:S02]  /*1280*/  F2I.FTZ.U32.TRUNC.NTZ R9, R8 ;  /* 0x0000000800097305 */ /* 0x0002a4000021f000 */
[----:B-1----:R-:W-:Y:S01]  /*1290*/  IMAD.MOV.U32 R8, RZ, RZ, RZ ;  /* 0x000000ffff087224 */ /* 0x002fe200078e00ff */
[----:B--2---:R-:W-:-:S05]  /*12a0*/  IADD3 R7, RZ, -R9, RZ ;  /* 0x80000009ff077210 */ /* 0x004fca0007ffe0ff */
[----:B------:R-:W-:-:S04]  /*12b0*/  IMAD R7, R7, R4, RZ ;  /* 0x0000000407077224 */ /* 0x000fc800078e02ff */
[----:B------:R-:W-:-:S06]  /*12c0*/  IMAD.HI.U32 R9, R9, R7, R8 ;  /* 0x0000000709097227 */ /* 0x000fcc00078e0008 */
[----:B------:R-:W-:-:S04]  /*12d0*/  IMAD.HI.U32 R9, R9, R10, RZ ;  /* 0x0000000a09097227 */ /* 0x000fc800078e00ff */
[----:B------:R-:W-:-:S05]  /*12e0*/  IMAD R3, R9, R3, R10 ;  /* 0x0000000309037224 */ /* 0x000fca00078e020a */
[----:B------:R-:W-:-:S13]  /*12f0*/  ISETP.GT.U32.AND P1, PT, R4, R3, PT ;  /* 0x000000030400720c */ /* 0x000fda0003f24070 */
[----:B------:R-:W-:Y:S02]  /*1300*/  @!P1 IMAD.IADD R3, R3, 0x1, -R4 ;  /* 0x0000000103039824 */ /* 0x000fe400078e0a04 */
[----:B------:R-:W-:Y:S01]  /*1310*/  @!P1 VIADD R9, R9, 0x1 ;  /* 0x0000000109099836 */ /* 0x000fe20000000000 */
[----:B------:R-:W-:Y:S02]  /*1320*/  ISETP.NE.AND P1, PT, R12, RZ, PT ;  /* 0x000000ff0c00720c */ /* 0x000fe40003f25270 */
[----:B------:R-:W-:-:S13]  /*1330*/  ISETP.GE.U32.AND P0, PT, R3, R4, PT ;  /* 0x000000040300720c */ /* 0x000fda0003f06070 */
[----:B------:R-:W-:-:S05]  /*1340*/  @P0 VIADD R9, R9, 0x1 ;  /* 0x0000000109090836 */ /* 0x000fca0000000000 */
[----:B------:R-:W-:Y:S02]  /*1350*/  @!P2 IADD3 R9, -R9, RZ, RZ ;  /* 0x000000ff0909a210 */ /* 0x000fe40007ffe1ff */
[----:B------:R-:W-:-:S05]  /*1360*/  @!P1 LOP3.LUT R9, RZ, R12, RZ, 0x33, !PT ;  /* 0x0000000cff099212 */ /* 0x000fca00078e33ff */
[----:B------:R-:W-:-:S07]  /*1370*/  IMAD.MOV.U32 R89, RZ, RZ, R9 ;  /* 0x000000ffff597224 */ /* 0x000fce00078e0009 */
.L_x_207:
[-C--:B------:R-:W-:Y:S01]  /*1380*/  IMAD R16, R14, R89.reuse, RZ ;  /* 0x000000590e107224 */ /* 0x080fe200078e02ff */
[----:B------:R-:W-:Y:S01]  /*1390*/  LOP3.LUT R18, R6, 0xffff, RZ, 0xc0, !PT ;  /* 0x0000ffff06127812 */ /* 0x000fe200078ec0ff */
[----:B------:R-:W-:Y:S01]  /*13a0*/  IMAD.MOV.U32 R23, RZ, RZ, R5 ;  /* 0x000000ffff177224 */ /* 0x000fe200078e0005 */
[----:B------:R-:W-:Y:S01]  /*13b0*/  PLOP3.LUT P0, PT, PT, PT, PT, 0x80, 0x0 ;  /* 0x000000000000781c */ /* 0x000fe20003f0f070 */
[----:B------:R-:W-:Y:S01]  /*13c0*/  IMAD.MOV.U32 R0, RZ, RZ, RZ ;  /* 0x000000ffff007224 */ /* 0x000fe200078e00ff */
[----:B------:R-:W-:Y:S01]  /*13d0*/  VIADDMNMX R89, R16, R89, R11, PT ;  /* 0x0000005910597246 */ /* 0x000fe2000380010b */
[----:B------:R-:W-:Y:S01]  /*13e0*/  IMAD.MOV.U32 R3, RZ, RZ, RZ ;  /* 0x000000ffff037224 */ /* 0x000fe200078e00ff */
[----:B------:R-:W-:Y:S02]  /*13f0*/  CS2R R118, SRZ ;  /* 0x0000000000767805 */ /* 0x000fe4000001ff00 */
[----:B------:R-:W-:Y:S02]  /*1400*/  CS2R R40, SRZ ;  /* 0x0000000000287805 */ /* 0x000fe4000001ff00 */
[----:B------:R-:W-:-:S02]  /*1410*/  ISETP.GT.AND P1, PT, R89, R16, PT ;  /* 0x000000105900720c */ /* 0x000fc40003f24270 */
        /* <DEDUP_REMOVED lines=13> */
[----:B------:R-:W-:Y:S01]  /*14f0*/  CS2R R20, SRZ ;  /* 0x0000000000147805 */ /* 0x000fe2000001ff00 */
[----:B------:R-:W-:Y:S06]  /*1500*/  @!P1 BRA `(.L_x_208) ;  /* 0x00000058004c9947 */ /* 0x000fec0003800000 */
[----:B------:R-:W1:Y:S01]  /*1510*/  S2R R4, SR_TID.X ;  /* 0x0000000000047919 */ /* 0x000e620000002100 */
[----:B------:R-:W2:Y:S01]  /*1520*/  S2UR UR40, SR_CgaCtaId ;  /* 0x00000000002879c3 */ /* 0x000ea20000008800 */
[----:B------:R-:W-:Y:S02]  /*1530*/  UMOV UR6, 0x400 ;  /* 0x0000040000067882 */ /* 0x000fe40000000000 */
[----:B--2---:R-:W-:Y:S01]  /*1540*/  ULEA UR43, UR40, UR6, 0x18 ;  /* 0x00000006282b7291 */ /* 0x004fe2000f8ec03f */
[----:B-1----:R-:W-:-:S05]  /*1550*/  VIADD R7, R4, 0xffffff80 ;  /* 0xffffff8004077836 */ /* 0x002fca0000000000 */
[----:B------:R-:W-:-:S04]  /*1560*/  SHF.R.S32.HI R4, RZ, 0x1f, R7 ;  /* 0x0000001fff047819 */ /* 0x000fc80000011407 */
[----:B------:R-:W-:-:S04]  /*1570*/  LEA.HI R4, R4, R7, RZ, 0x7 ;  /* 0x0000000704047211 */ /* 0x000fc800078f38ff */
[----:B------:R-:W-:-:S05]  /*1580*/  SHF.R.S32.HI R4, RZ, 0x7, R4 ;  /* 0x00000007ff047819 */ /* 0x000fca0000011404 */
[----:B------:R-:W1:Y:S02]  /*1590*/  SHFL.IDX PT, R0, R4, RZ, 0x1f ;  /* 0x00001fff04007589 */ /* 0x000e6400000e0000 */
        /* <DEDUP_REMOVED lines=15> */
[----:B0-----:R0:W1:Y:S01]  /*1690*/  LDC.64 R14, c[0x4][R0] ;  /* 0x01000000000e7b82 */ /* 0x0010620000000a00 */
[----:B------:R-:W-:Y:S01]  /*16a0*/  IMAD.U32 R5, RZ, RZ, UR5 ;  /* 0x00000005ff057e24 */ /* 0x000fe2000f8e00ff */
[----:B------:R-:W-:Y:S01]  /*16b0*/  ULDC.64 UR4, c[0x4][0x90] ;  /* 0x0100240000047ab9 */ /* 0x000fe20000000a00 */
[----:B------:R-:W-:Y:S01]  /*16c0*/  IMAD.U32 R10, RZ, RZ, UR6 ;  /* 0x00000006ff0a7e24 */ /* 0x000fe2000f8e00ff */
[----:B------:R-:W-:Y:S01]  /*16d0*/  MOV R8, 0x70 ;  /* 0x0000007000087802 */ /* 0x000fe20000000f00 */
[----:B------:R-:W-:Y:S02]  /*16e0*/  IMAD.U32 R6, RZ, RZ, UR4 ;  /* 0x00000004ff067e24 */ /* 0x000fe4000f8e00ff */
[----:B------:R-:W-:-:S02]  /*16f0*/  IMAD.U32 R7, RZ, RZ, UR5 ;  /* 0x00000005ff077e24 */ /* 0x000fc4000f8e00ff */
[----:B------:R-:W-:Y:S02]  /*1700*/  IMAD.U32 R11, RZ, RZ, UR7 ;  /* 0x00000007ff0b7e24 */ /* 0x000fe4000f8e00ff */
[----:B------:R-:W-:Y:S02]  /*1710*/  IMAD.MOV.U32 R12, RZ, RZ, 0x1 ;  /* 0x00000001ff0c7424 */ /* 0x000fe400078e00ff */
[----:B0-----:R-:W-:-:S07]  /*1720*/  IMAD.MOV.U32 R13, RZ, RZ, RZ ;  /* 0x000000ffff0d7224 */ /* 0x001fce00078e00ff */
[----:B------:R-:W-:-:S07]  /*1730*/  LEPC R20, `(.L_x_209) ;  /* 0x000000001014794e */ /* 0x000fce0000000000 */
[----:B-1----:R-:W-:Y:S05]  /*1740*/  CALL.ABS.NOINC R14 ;  /* 0x000000000e007343 */ /* 0x002fea0003c00000 */
.L_x_209:
[----:B------:R-:W2:Y:S01]  /*1750*/  LDL R20, [R1+0x18] ;  /* 0x0000180001147983 */ /* 0x000ea20000100800 */
[----:B------:R-:W-:Y:S02]  /*1760*/  ISETP.NE.AND P0, PT, R2, 0x3, PT ;  /* 0x000000030200780c */ /* 0x000fe40003f05270 */
[----:B--2---:R-:W-:-:S04]  /*1770*/  LEA.HI R0, R20, R20, RZ, 0x1 ;  /* 0x0000001414007211 */ /* 0x004fc800078f08ff */
[----:B------:R-:W-:-:S05]  /*1780*/  LOP3.LUT R0, R0, 0xfffffffe, RZ, 0xc0, !PT ;  /* 0xfffffffe00007812 */ /* 0x000fca00078ec0ff */
[----:B------:R-:W-:-:S05]  /*1790*/  IMAD.IADD R0, R20, 0x1, -R0 ;  /* 0x0000000114007824 */ /* 0x000fca00078e0a00 */
[----:B------:R-:W-:-:S04]  /*17a0*/  SHF.L.U32 R0, R0, 0x1f, RZ ;  /* 0x0000001f00007819 */ /* 0x000fc800000006ff */
[----:B------:R-:W1:Y:S02]  /*17b0*/  SYNCS.PHASECHK.TRANS64.TRYWAIT P1, [UR43+0x16800], R0 ;  /* 0x01680000ff0075a7 */ /* 0x000e64000802016b */
[----:B-1----:R-:W-:Y:S05]  /*17c0*/  @!P1 BRA `(.L_x_210) ;  /* 0x000000d400b89947 */ /* 0x002fea0003800000 */
.L_x_326:
[----:B------:R-:W-:Y:S05]  /*17d0*/  @!P0 BRA `(.L_x_211) ;  /* 0x0000000000048947 */ /* 0x000fea0003800000 */
[----:B------:R-:W-:Y:S01]  /*17e0*/  BPT.TRAP 0x1 ;  /* 0x000000040000795c */ /* 0x000fe20000300000 */
.L_x_211:
[----:B-1----:R-:W-:Y:S02]  /*17f0*/  IMAD.U32 R0, RZ, RZ, UR39 ;  /* 0x00000027ff007e24 */ /* 0x002fe4000f8e00ff */
[----:B------:R-:W-:-:S03]  /*1800*/  IMAD.U32 R3, RZ, RZ, UR38 ;  /* 0x00000026ff037e24 */ /* 0x000fc6000f8e00ff */
[----:B------:R-:W-:Y:S02]  /*1810*/  LEA R0, R0, UR43, 0x3 ;  /* 0x0000002b00007c11 */ /* 0x000fe4000f8e18ff */
[----:B------:R-:W-:-:S04]  /*1820*/  SHF.L.U32 R3, R3, 0x1f, RZ ;  /* 0x0000001f03037819 */ /* 0x000fc800000006ff */
[----:B------:R1:W2:Y:S01]  /*1830*/  SYNCS.PHASECHK.TRANS64.TRYWAIT P1, [R0+URZ+0x16830], R3 ;  /* 0x01683003000075a7 */ /* 0x0002a2000802017f */
[----:B------:R-:W-:Y:S05]  /*1840*/  @!P0 BRA `(.L_x_212) ;  /* 0x0000000000048947 */ /* 0x000fea0003800000 */
[----:B------:R-:W-:Y:S01]  /*1850*/  BPT.TRAP 0x1 ;  /* 0x000000040000795c */ /* 0x000fe20000300000 */
.L_x_212:
[----:B------:R-:W-:Y:S01]  /*1860*/  MOV R119, RZ ;  /* 0x000000ff00777202 */ /* 0x000fe20000000f00 */
[----:B--2---:R-:W-:Y:S06]  /*1870*/  @P1 BRA `(.L_x_213) ;  /* 0x0000000000081947 */ /* 0x004fec0003800000 */
[----:B------:R-:W2:Y:S02]  /*1880*/  SYNCS.PHASECHK.TRANS64.TRYWAIT P1, [R0+URZ+0x16830], R3 ;  /* 0x01683003000075a7 */ /* 0x000ea4000802017f */
[----:B--2---:R-:W-:Y:S05]  /*1890*/  @!P1 BRA `(.L_x_214) ;  /* 0x000000d4009c9947 */ /* 0x004fea0003800000 */
.L_x_213:
[----:B------:R-:W-:Y:S05]  /*18a0*/  WARPSYNC.ALL ;  /* 0x0000000000007948 */ /* 0x000fea0003800000 */
[----:B------:R-:W-:Y:S01]  /*18b0*/  UIADD3 UR4, UR43, 0xe400, URZ ;  /* 0x0000e4002b047890 */ /* 0x000fe2000fffe03f */
[----:B------:R-:W-:Y:S01]  /*18c0*/  WARPGROUP.ARRIVE ;  /* 0x00000000000079c5 */ /* 0x000fe20000000000 */
[----:B------:R-:W-:Y:S01]  /*18d0*/  UMOV UR5, 0x40000040 ;  /* 0x4000004000057882 */ /* 0x000fe20000000000 */
[----:B------:R-:W-:Y:S01]  /*18e0*/  UMOV UR7, 0x40000040 ;  /* 0x4000004000077882 */ /* 0x000fe20000000000 */
[----:B------:R-:W-:Y:S01]  /*18f0*/  USHF.R.U32.HI UR4, URZ, 0x4, UR4 ;  /* 0x000000043f047899 */ /* 0x000fe20008011604 */
[----:B------:R-:W-:Y:S01]  /*1900*/  UMOV UR9, 0x40000040 ;  /* 0x4000004000097882 */ /* 0x000fe20000000000 */
[----:B------:R-:W-:-:S02]  /*1910*/  UMOV UR11, 0x40000040 ;  /* 0x40000040000b7882 */ /* 0x000fc40000000000 */
[----:B------:R-:W-:Y:S01]  /*1920*/  ULOP3.LUT UR4, UR4, 0x3fff, URZ, 0xc0, !UPT ;  /* 0x00003fff04047892 */ /* 0x000fe2000f8ec03f */
[----:B------:R-:W-:Y:S01]  /*1930*/  UMOV UR13, 0x40000040 ;  /* 0x40000040000d7882 */ /* 0x000fe20000000000 */
[----:B------:R-:W-:Y:S02]  /*1940*/  UMOV UR15, 0x40000040 ;  /* 0x40000040000f7882 */ /* 0x000fe40000000000 */
[----:B------:R-:W-:Y:S02]  /*1950*/  ULOP3.LUT UR20, UR4, 0x10000, URZ, 0xfc, !UPT ;  /* 0x0001000004147892 */ /* 0x000fe4000f8efc3f */
[----:B------:R-:W-:Y:S02]  /*1960*/  ULOP3.LUT UR4, UR42, 0x10000, URZ, 0xfc, !UPT ;  /* 0x000100002a047892 */ /* 0x000fe4000f8efc3f */
[----:B------:R-:W-:Y:S02]  /*1970*/  ULEA UR6, UR39, UR20, 0xa ;  /* 0x0000001427067291 */ /* 0x000fe4000f8e503f */
[----:B------:R-:W-:-:S02]  /*1980*/  UIADD3 UR8, UR4, 0x2, URZ ;  /* 0x0000000204087890 */ /* 0x000fc4000fffe03f */
[----:B------:R-:W-:Y:S02]  /*1990*/  UIADD3 UR10, UR6, 0x2, URZ ;  /* 0x00000002060a7890 */ /* 0x000fe4000fffe03f */
[----:B------:R-:W-:Y:S02]  /*19a0*/  UIADD3 UR12, UR4, 0x4, URZ ;  /* 0x00000004040c7890 */ /* 0x000fe4000fffe03f */
[----:B------:R-:W-:Y:S02]  /*19b0*/  UIADD3 UR14, UR6, 0x4, URZ ;  /* 0x00000004060e7890 */ /* 0x000fe4000fffe03f */
[----:B------:R-:W-:Y:S01]  /*19c0*/  HGMMA.64x128x16.F32.BF16 R24, gdesc[UR4], RZ, !UPT, gsb0 ;  /* 0x01e00000041879f0 */ /* 0x000fe2000c0018ff */
[----:B------:R-:W-:Y:S02]  /*19d0*/  UIADD3 UR16, UR4, 0x6, URZ ;  /* 0x0000000604107890 */ /* 0x000fe4000fffe03f */
[----:B------:R-:W-:Y:S01]  /*19e0*/  UIADD3 UR18, UR6, 0x6, URZ ;  /* 0x0000000606127890 */ /* 0x000fe2000fffe03f */
[----:B------:R-:W-:Y:S01]  /*19f0*/  UMOV UR17, 0x40000040 ;  /* 0x4000004000117882 */ /* 0x000fe20000000000 */
[----:B------:R-:W-:Y:S01]  /*1a00*/  UMOV UR19, 0x40000040 ;  /* 0x4000004000137882 */ /* 0x000fe20000000000 */
        /* <DEDUP_REMOVED lines=10> */
[----:B------:R-:W-:Y:S05]  /*1ab0*/  @!P0 BRA `(.L_x_215) ;  /* 0x0000000000048947 */ /* 0x000fea0003800000 */
[----:B------:R-:W-:Y:S01]  /*1ac0*/  BPT.TRAP 0x1 ;  /* 0x000000040000795c */ /* 0x000fe20000300000 */
.L_x_215:
[----:B------:R-:W3:Y:S01]  /*1ad0*/  LDL R91, [R1+0x10] ;  /* 0x00001000015b7983 */ /* 0x000ee20000100800 */
[----:B------:R-:W-:Y:S01]  /*1ae0*/  ULDC UR6, c[0x0][0x9d8] ;  /* 0x0002760000067ab9 */ /* 0x000fe20000000800 */
[----:B------:R-:W-:Y:S01]  /*1af0*/  ULDC UR7, c[0x0][0x988] ;  /* 0x0002620000077ab9 */ /* 0x000fe20000000800 */
[----:B-12---:R-:W-:Y:S01]  /*1b00*/  FMUL.FTZ R3, R24, UR6 ;  /* 0x0000000618037c20 */ /* 0x006fe20008410000 */
        /* <DEDUP_REMOVED lines=9> */
[----:B0-----:R-:W-:Y:S01]  /*1ba0*/  FMUL.FTZ R14, R33, UR6 ;  /* 0x00000006210e7c20 */ /* 0x001fe20008410000 */
        /* <DEDUP_REMOVED lines=12> */
[----:B------:R-:W-:Y:S01]  /*1c70*/  FMUL.FTZ R51, R64, UR6 ;  /* 0x0000000640337c20 */ /* 0x000fe20008410000 */
[----:B------:R-:W-:Y:S01]  /*1c80*/  FMUL.FTZ R56, R71, UR6 ;  /* 0x0000000647387c20 */ /* 0x000fe20008410000 */
[----:B------:R-:W-:Y:S01]  /*1c90*/  FMUL.FTZ R9, R34, UR6 ;  /* 0x0000000622097c20 */ /* 0x000fe20008410000 */
[----:B------:R-:W-:Y:S01]  /*1ca0*/  FMUL.FTZ R28, R40, UR6 ;  /* 0x00000006281c7c20 */ /* 0x000fe20008410000 */
[----:B------:R-:W-:Y:S01]  /*1cb0*/  FMUL.FTZ R34, R49, UR6 ;  /* 0x0000000631227c20 */ /* 0x000fe20008410000 */
[----:B------:R-:W-:Y:S01]  /*1cc0*/  FMUL.FTZ R49, R66, UR6 ;  /* 0x0000000642317c20 */ /* 0x000fe20008410000 */
[----:B------:R-:W-:Y:S01]  /*1cd0*/  FMUL.FTZ R27, R41, UR6 ;  /* 0x00000006291b7c20 */ /* 0x000fe20008410000 */
[----:B------:R-:W4:Y:S01]  /*1ce0*/  MUFU.TANH R12, R12 ;  /* 0x0000000c000c7308 */ /* 0x000f220000002400 */
[----:B------:R-:W-:Y:S01]  /*1cf0*/  FMUL.FTZ R13, R38, UR6 ;  /* 0x00000006260d7c20 */ /* 0x000fe20008410000 */
[----:B------:R-:W-:Y:S01]  /*1d00*/  FMUL.FTZ R38, R55, UR6 ;  /* 0x0000000637267c20 */ /* 0x000fe20008410000 */
[----:B------:R-:W-:Y:S01]  /*1d10*/  FMUL.FTZ R55, R70, UR6 ;  /* 0x0000000646377c20 */ /* 0x000fe20008410000 */
[----:B------:R-:W-:Y:S01]  /*1d20*/  FMUL.FTZ R26, R43, UR6 ;  /* 0x000000062b1a7c20 */ /* 0x000fe20008410000 */
[----:B------:R-:W-:Y:S01]  /*1d30*/  FMUL.FTZ R43, R57, UR6 ;  /* 0x00000006392b7c20 */ /* 0x000fe20008410000 */
[----:B------:R-:W-:Y:S01]  /*1d40*/  FMUL.FTZ R57, R72, UR6 ;  /* 0x0000000648397c20 */ /* 0x000fe20008410000 */
[----:B------:R-:W-:Y:S01]  /*1d50*/  FMUL.FTZ R15, R39, UR6 ;  /* 0x00000006270f7c20 */ /* 0x000fe20008410000 */
[----:B------:R-:W5:Y:S01]  /*1d60*/  MUFU.TANH R24, R24 ;  /* 0x0000001800187308 */ /* 0x000f620000002400 */
        /* <DEDUP_REMOVED lines=27> */
[----:B------:R-:W-:Y:S01]  /*1f20*/  P2R R90, PR, RZ, 0x1 ;  /* 0x00000001ff5a7803 */ /* 0x000fe20000000000 */
[--C-:B------:R-:W-:Y:S01]  /*1f30*/  IMAD.MOV.U32 R117, RZ, RZ, R119.reuse ;  /* 0x000000ffff757224 */ /* 0x100fe200078e0077 */
[-C--:B------:R-:W-:Y:S01]  /*1f40*/  MOV R115, R119.reuse ;  /* 0x0000007700737202 */ /* 0x080fe20000000f00 */
[--C-:B------:R-:W-:Y:S01]  /*1f50*/  IMAD.MOV.U32 R113, RZ, RZ, R119.reuse ;  /* 0x000000ffff717224 */ /* 0x100fe200078e0077 */
[----:B------:R-:W5:Y:S01]  /*1f60*/  MUFU.TANH R25, R25 ;  /* 0x0000001900197308 */ /* 0x000f620000002400 */
[--C-:B------:R-:W-:Y:S01]  /*1f70*/  IMAD.MOV.U32 R111, RZ, RZ, R119.reuse ;  /* 0x000000ffff6f7224 */ /* 0x100fe200078e0077 */
[-C--:B------:R-:W-:Y:S01]  /*1f80*/  MOV R109, R119.reuse ;  /* 0x00000077006d7202 */ /* 0x080fe20000000f00 */
[--C-:B------:R-:W-:Y:S01]  /*1f90*/  IMAD.MOV.U32 R107, RZ, RZ, R119.reuse ;  /* 0x000000ffff6b7224 */ /* 0x100fe200078e0077 */
[-C--:B------:R-:W-:Y:S01]  /*1fa0*/  MOV R103, R119.reuse ;  /* 0x0000007700677202 */ /* 0x080fe20000000f00 */
[--C-:B------:R-:W-:Y:S01]  /*1fb0*/  IMAD.MOV.U32 R105, RZ, RZ, R119.reuse ;  /* 0x000000ffff697224 */ /* 0x100fe200078e0077 */
[----:B------:R-:W-:Y:S01]  /*1fc0*/  MOV R97, R119 ;  /* 0x0000007700617202 */ /* 0x000fe20000000f00 */
[--C-:B------:R-:W-:Y:S01]  /*1fd0*/  IMAD.MOV.U32 R101, RZ, RZ, R119.reuse ;  /* 0x000000ffff657224 */ /* 0x100fe200078e0077 */
[----:B------:R-:W5:Y:S01]  /*1fe0*/  MUFU.TANH R7, R7 ;  /* 0x0000000700077308 */ /* 0x000f620000002400 */
[----:B------:R-:W-:-:S02]  /*1ff0*/  IMAD.MOV.U32 R99, RZ, RZ, R119 ;  /* 0x000000ffff637224 */ /* 0x000fc400078e0077 */
[--C-:B------:R-:W-:Y:S02]  /*2000*/  IMAD.MOV.U32 R95, RZ, RZ, R119.reuse ;  /* 0x000000ffff5f7224 */ /* 0x100fe400078e0077 */
[----:B------:R-:W-:-:S03]  /*2010*/  IMAD.MOV.U32 R93, RZ, RZ, R119 ;  /* 0x000000ffff5d7224 */ /* 0x000fc600078e0077 */
[----:B------:R-:W5:Y:S08]  /*2020*/  MUFU.TANH R20, R20 ;  /* 0x0000001400147308 */ /* 0x000f700000002400 */
        /* <DEDUP_REMOVED lines=25> */
[----:B------:R-:W5:Y:S01]  /*21c0*/  MUFU.TANH R51, R51 ;  /* 0x0000003300337308 */ /* 0x000f620000002400 */
[----:B---3--:R-:W-:-:S02]  /*21d0*/  IADD3 R88, R88, 0x80, -R91 ;  /* 0x0000008058587810 */ /* 0x008fc40007ffe85b */
[----:B------:R-:W-:-:S03]  /*21e0*/  MOV R91, R119 ;  /* 0x00000077005b7202 */ /* 0x000fc60000000f00 */
[----:B------:R-:W-:Y:S02]  /*21f0*/  IMAD R61, R89, -0x80, R88 ;  /* 0xffffff80593d7824 */ /* 0x000fe400078e0258 */
[----:B------:R-:W3:Y:S03]  /*2200*/  MUFU.TANH R42, R42 ;  /* 0x0000002a002a7308 */ /* 0x000ee60000002400 */
[C---:B------:R-:W-:Y:S02]  /*2210*/  ISETP.GT.AND P2, PT, R61.reuse, RZ, PT ;  /* 0x000000ff3d00720c */ /* 0x040fe40003f44270 */
[C---:B------:R-:W-:Y:S02]  /*2220*/  ISETP.GT.AND P1, PT, R61.reuse, 0x1, PT ;  /* 0x000000013d00780c */ /* 0x040fe40003f24270 */
[----:B------:R-:W-:Y:S01]  /*2230*/  ISETP.GT.AND P6, PT, R61, 0x8, PT ;  /* 0x000000083d00780c */ /* 0x000fe20003fc4270 */
[----:B------:R-:W3:Y:S01]  /*2240*/  MUFU.TANH R50, R50 ;  /* 0x0000003200327308 */ /* 0x000ee20000002400 */
[----:B-1----:R-:W-:-:S02]  /*2250*/  FSEL R3, R3, -INF , P2 ;  /* 0xff80000003037808 */ /* 0x002fc40001000000 */
[----:B0-----:R-:W-:Y:S02]  /*2260*/  FSEL R62, R5, -INF , P1 ;  /* 0xff800000053e7808 */ /* 0x001fe40000800000 */
[----:B------:R-:W-:Y:S02]  /*2270*/  ISETP.GT.AND P5, PT, R61, 0x9, PT ;  /* 0x000000093d00780c */ /* 0x000fe40003fa4270 */
[----:B--2---:R-:W-:Y:S01]  /*2280*/  FSEL R64, R10, -INF , P6 ;  /* 0xff8000000a407808 */ /* 0x004fe20003000000 */
[----:B------:R0:W-:Y:S01]  /*2290*/  MUFU.TANH R5, R84 ;  /* 0x0000005400057308 */ /* 0x0001e20000002400 */
[----:B------:R-:W-:Y:S02]  /*22a0*/  FMNMX.FTZ R71, R3, R62, !PT ;  /* 0x0000003e03477209 */ /* 0x000fe40007810000 */
[----:B------:R-:W-:Y:S02]  /*22b0*/  ISETP.GT.AND P4, PT, R61, 0x10, PT ;  /* 0x000000103d00780c */ /* 0x000fe40003f84270 */
[----:B----4-:R-:W-:-:S02]  /*22c0*/  FSEL R66, R12, -INF , P5 ;  /* 0xff8000000c427808 */ /* 0x010fc40002800000 */
[----:B------:R-:W-:Y:S01]  /*22d0*/  FMNMX.FTZ R71, R64, R71, !PT ;  /* 0x0000004740477209 */ /* 0x000fe20007810000 */
[----:B------:R-:W1:Y:S01]  /*22e0*/  MUFU.TANH R39, R39 ;  /* 0x0000002700277308 */ /* 0x000e620000002400 */
[C---:B------:R-:W-:Y:S02]  /*22f0*/  ISETP.GT.AND P3, PT, R61.reuse, 0x11, PT ;  /* 0x000000113d00780c */ /* 0x040fe40003f64270 */
[----:B-----5:R-:W-:Y:S02]  /*2300*/  FSEL R24, R24, -INF , P4 ;  /* 0xff80000018187808 */ /* 0x020fe40002000000 */
[----:B------:R-:W-:Y:S02]  /*2310*/  FMNMX.FTZ R71, R66, R71, !PT ;  /* 0x0000004742477209 */ /* 0x000fe40007810000 */
[----:B------:R-:W-:Y:S01]  /*2320*/  FSEL R4, R4, -INF , P2 ;  /* 0xff80000004047808 */ /* 0x000fe20001000000 */
[----:B------:R-:W2:Y:S01]  /*2330*/  MUFU.TANH R53, R53 ;  /* 0x0000003500357308 */ /* 0x000ea20000002400 */
[----:B------:R-:W-:-:S02]  /*2340*/  ISETP.GT.AND P2, PT, R61, 0x18, PT ;  /* 0x000000183d00780c */ /* 0x000fc40003f44270 */
[----:B------:R-:W-:Y:S02]  /*2350*/  FSEL R70, R14, -INF , P3 ;  /* 0xff8000000e467808 */ /* 0x000fe40001800000 */
[----:B------:R-:W-:Y:S02]  /*2360*/  FMNMX.FTZ R71, R24, R71, !PT ;  /* 0x0000004718477209 */ /* 0x000fe40007810000 */
[----:B------:R-:W-:Y:S01]  /*2370*/  FSEL R6, R6, -INF , P1 ;  /* 0xff80000006067808 */ /* 0x000fe20000800000 */
[----:B------:R-:W4:Y:S01]  /*2380*/  MUFU.TANH R44, R44 ;  /* 0x0000002c002c7308 */ /* 0x000f220000002400 */
[----:B------:R-:W-:Y:S02]  /*2390*/  ISETP.GT.AND P1, PT, R61, 0x19, PT ;  /* 0x000000193d00780c */ /* 0x000fe40003f24270 */
[----:B------:R-:W-:Y:S02]  /*23a0*/  FSEL R72, R25, -INF , P2 ;  /* 0xff80000019487808 */ /* 0x000fe40001000000 */
[----:B------:R-:W-:-:S02]  /*23b0*/  FMNMX.FTZ R71, R70, R71, !PT ;  /* 0x0000004746477209 */ /* 0x000fc40007810000 */
[----:B------:R-:W-:Y:S01]  /*23c0*/  FSEL R10, R7, -INF , P6 ;  /* 0xff800000070a7808 */ /* 0x000fe20003000000 */
[----:B------:R-:W5:Y:S01]  /*23d0*/  MUFU.TANH R54, R54 ;  /* 0x0000003600367308 */ /* 0x000f620000002400 */
[C---:B------:R-:W-:Y:S02]  /*23e0*/  ISETP.GT.AND P6, PT, R61.reuse, 0x20, PT ;  /* 0x000000203d00780c */ /* 0x040fe40003fc4270 */
[----:B------:R-:W-:Y:S02]  /*23f0*/  FSEL R74, R20, -INF , P1 ;  /* 0xff800000144a7808 */ /* 0x000fe40000800000 */
[----:B------:R-:W-:Y:S02]  /*2400*/  FMNMX.FTZ R71, R72, R71, !PT ;  /* 0x0000004748477209 */ /* 0x000fe40007810000 */
[----:B------:R-:W-:Y:S01]  /*2410*/  FSEL R8, R8, -INF , P5 ;  /* 0xff80000008087808 */ /* 0x000fe20002800000 */
[----:B------:R-:W5:Y:S01]  /*2420*/  MUFU.TANH R46, R46 ;  /* 0x0000002e002e7308 */ /* 0x000f620000002400 */
[----:B------:R-:W-:-:S02]  /*2430*/  ISETP.GT.AND P5, PT, R61, 0x21, PT ;  /* 0x000000213d00780c */ /* 0x000fc40003fa4270 */
[----:B------:R-:W-:Y:S02]  /*2440*/  FSEL R76, R28, -INF , P6 ;  /* 0xff8000001c4c7808 */ /* 0x000fe40003000000 */
[----:B------:R-:W-:Y:S02]  /*2450*/  FMNMX.FTZ R71, R74, R71, !PT ;  /* 0x000000474a477209 */ /* 0x000fe40007810000 */
[----:B------:R-:W-:Y:S01]  /*2460*/  FSEL R12, R9, -INF , P4 ;  /* 0xff800000090c7808 */ /* 0x000fe20002000000 */
[----:B------:R-:W5:Y:S01]  /*2470*/  MUFU.TANH R57, R57 ;  /* 0x0000003900397308 */ /* 0x000f620000002400 */
[----:B------:R-:W-:Y:S02]  /*2480*/  ISETP.GT.AND P4, PT, R61, 0x28, PT ;  /* 0x000000283d00780c */ /* 0x000fe40003f84270 */
[----:B------:R-:W-:Y:S01]  /*2490*/  FSEL R80, R27, -INF , P5 ;  /* 0xff8000001b507808 */ /* 0x000fe20002800000 */
[----:B------:R-:W-:Y:S01]  /*24a0*/  FMUL.FTZ R27, R87, UR6 ;  /* 0x00000006571b7c20 */ /* 0x000fe20008410000 */
[----:B------:R-:W-:-:S02]  /*24b0*/  FMNMX.FTZ R71, R76, R71, !PT ;  /* 0x000000474c477209 */ /* 0x000fc40007810000 */
[----:B------:R-:W-:Y:S01]  /*24c0*/  FSEL R14, R11, -INF , P3 ;  /* 0xff8000000b0e7808 */ /* 0x000fe20001800000 */
[----:B------:R-:W5:Y:S01]  /*24d0*/  MUFU.TANH R49, R49 ;  /* 0x0000003100317308 */ /* 0x000f620000002400 */
[----:B------:R-:W-:Y:S02]  /*24e0*/  ISETP.GT.AND P3, PT, R61, 0x29, PT ;  /* 0x000000293d00780c */ /* 0x000fe40003f64270 */
[----:B0-----:R-:W-:Y:S02]  /*24f0*/  FSEL R84, R32, -INF , P4 ;  /* 0xff80000020547808 */ /* 0x001fe40002000000 */
[----:B------:R-:W-:Y:S02]  /*2500*/  FMNMX.FTZ R71, R80, R71, !PT ;  /* 0x0000004750477209 */ /* 0x000fe40007810000 */
[----:B------:R-:W-:Y:S01]  /*2510*/  FSEL R20, R13, -INF , P2 ;  /* 0xff8000000d147808 */ /* 0x000fe20001000000 */
[----:B------:R-:W0:Y:S01]  /*2520*/  MUFU.TANH R58, R58 ;  /* 0x0000003a003a7308 */ /* 0x000e220000002400 */
[----:B------:R-:W-:-:S02]  /*2530*/  ISETP.GT.AND P2, PT, R61, 0x30, PT ;  /* 0x000000303d00780c */ /* 0x000fc40003f44270 */
[----:B------:R-:W-:Y:S01]  /*2540*/  FSEL R88, R31, -INF , P3 ;  /* 0xff8000001f587808 */ /* 0x000fe20001800000 */
[----:B------:R-:W-:Y:S01]  /*2550*/  FMUL.FTZ R31, R82, UR6 ;  /* 0x00000006521f7c20 */ /* 0x000fe20008410000 */
[----:B------:R-:W-:Y:S02]  /*2560*/  FMNMX.FTZ R71, R84, R71, !PT ;  /* 0x0000004754477209 */ /* 0x000fe40007810000 */
[----:B------:R-:W-:Y:S01]  /*2570*/  FSEL R28, R15, -INF , P1 ;  /* 0xff8000000f1c7808 */ /* 0x000fe20000800000 */
[----:B------:R-:W0:Y:S01]  /*2580*/  MUFU.TANH R52, R52 ;  /* 0x0000003400347308 */ /* 0x000e220000002400 */
[----:B------:R-:W-:Y:S02]  /*2590*/  ISETP.GT.AND P1, PT, R61, 0x31, PT ;  /* 0x000000313d00780c */ /* 0x000fe40003f24270 */
[----:B------:R-:W-:Y:S01]  /*25a0*/  FSEL R94, R35, -INF , P2 ;  /* 0xff800000235e7808 */ /* 0x000fe20001000000 */
[----:B------:R-:W-:Y:S01]  /*25b0*/  FMUL.FTZ R35, R79, UR6 ;  /* 0x000000064f237c20 */ /* 0x000fe20008410000 */
[----:B------:R-:W-:-:S02]  /*25c0*/  FMNMX.FTZ R71, R88, R71, !PT ;  /* 0x0000004758477209 */ /* 0x000fc40007810000 */
[----:B------:R-:W-:Y:S01]  /*25d0*/  FSEL R32, R21, -INF , P6 ;  /* 0xff80000015207808 */ /* 0x000fe20003000000 */
[----:B------:R-:W0:Y:S01]  /*25e0*/  MUFU.TANH R63, R63 ;  /* 0x0000003f003f7308 */ /* 0x000e220000002400 */
[C---:B------:R-:W-:Y:S01]  /*25f0*/  ISETP.GT.AND P6, PT, R61.reuse, 0x38, PT ;  /* 0x000000383d00780c */ /* 0x040fe20003fc4270 */
[----:B------:R-:W-:Y:S01]  /*2600*/  FMUL.FTZ R21, R78, UR6 ;  /* 0x000000064e157c20 */ /* 0x000fe20008410000 */
[----:B------:R-:W-:Y:S02]  /*2610*/  FSEL R100, R34, -INF , P1 ;  /* 0xff80000022647808 */ /* 0x000fe40000800000 */
[----:B------:R-:W-:Y:S02]  /*2620*/  FMNMX.FTZ R71, R94, R71, !PT ;  /* 0x000000475e477209 */ /* 0x000fe40007810000 */
[----:B------:R-:W-:Y:S01]  /*2630*/  FSEL R26, R26, -INF , P5 ;  /* 0xff8000001a1a7808 */ /* 0x000fe20002800000 */
[----:B------:R-:W0:Y:S01]  /*2640*/  MUFU.TANH R55, R55 ;  /* 0x0000003700377308 */ /* 0x000e220000002400 */
[----:B------:R-:W-:-:S02]  /*2650*/  ISETP.GT.AND P5, PT, R61, 0x39, PT ;  /* 0x000000393d00780c */ /* 0x000fc40003fa4270 */
[----:B------:R-:W-:Y:S02]  /*2660*/  FSEL R106, R41, -INF , P6 ;  /* 0xff800000296a7808 */ /* 0x000fe40003000000 */
[----:B------:R-:W-:Y:S02]  /*2670*/  FMNMX.FTZ R71, R100, R71, !PT ;  /* 0x0000004764477209 */ /* 0x000fe40007810000 */
[----:B------:R-:W-:Y:S01]  /*2680*/  FSEL R34, R29, -INF , P4 ;  /* 0xff8000001d227808 */ /* 0x000fe20002000000 */
[----:B------:R-:W0:Y:S01]  /*2690*/  MUFU.TANH R65, R65 ;  /* 0x0000004100417308 */ /* 0x000e220000002400 */
[----:B------:R-:W-:Y:S01]  /*26a0*/  ISETP.GT.AND P4, PT, R61, 0x40, PT ;  /* 0x000000403d00780c */ /* 0x000fe20003f84270 */
[----:B------:R-:W-:Y:S01]  /*26b0*/  FMUL.FTZ R29, R86, UR6 ;  /* 0x00000006561d7c20 */ /* 0x000fe20008410000 */
[----:B------:R-:W-:Y:S02]  /*26c0*/  FSEL R104, R40, -INF , P5 ;  /* 0xff80000028687808 */ /* 0x000fe40002800000 */
[----:B------:R-:W-:-:S02]  /*26d0*/  FMNMX.FTZ R71, R106, R71, !PT ;  /* 0x000000476a477209 */ /* 0x000fc40007810000 */
[----:B------:R-:W-:Y:S01]  /*26e0*/  FSEL R30, R30, -INF , P3 ;  /* 0xff8000001e1e7808 */ /* 0x000fe20001800000 */
[----:B------:R-:W0:Y:S01]  /*26f0*/  MUFU.TANH R56, R56 ;  /* 0x0000003800387308 */ /* 0x000e220000002400 */
[----:B------:R-:W-:Y:S02]  /*2700*/  ISETP.GT.AND P3, PT, R61, 0x41, PT ;  /* 0x000000413d00780c */ /* 0x000fe40003f64270 */
[----:B------:R-:W-:Y:S02]  /*2710*/  FSEL R98, R48, -INF , P4 ;  /* 0xff80000030627808 */ /* 0x000fe40002000000 */
[----:B------:R-:W-:Y:S02]  /*2720*/  FMNMX.FTZ R71, R104, R71, !PT ;  /* 0x0000004768477209 */ /* 0x000fe40007810000 */
[----:B------:R-:W-:Y:S01]  /*2730*/  FSEL R40, R33, -INF , P2 ;  /* 0xff80000021287808 */ /* 0x000fe20001000000 */
[----:B------:R-:W0:Y:S01]  /*2740*/  MUFU.TANH R68, R68 ;  /* 0x0000004400447308 */ /* 0x000e220000002400 */
[----:B------:R-:W-:Y:S01]  /*2750*/  ISETP.GT.AND P2, PT, R61, 0x48, PT ;  /* 0x000000483d00780c */ /* 0x000fe20003f44270 */
[----:B------:R-:W-:Y:S01]  /*2760*/  FMUL.FTZ R33, R83, UR6 ;  /* 0x0000000653217c20 */ /* 0x000fe20008410000 */
[----:B------:R-:W-:-:S02]  /*2770*/  FSEL R96, R43, -INF , P3 ;  /* 0xff8000002b607808 */ /* 0x000fc40001800000 */
[----:B------:R-:W-:Y:S02]  /*2780*/  FMNMX.FTZ R71, R98, R71, !PT ;  /* 0x0000004762477209 */ /* 0x000fe40007810000 */
[----:B------:R-:W-:Y:S01]  /*2790*/  FSEL R36, R36, -INF , P1 ;  /* 0xff80000024247808 */ /* 0x000fe20000800000 */
[----:B------:R-:W0:Y:S01]  /*27a0*/  MUFU.TANH R59, R59 ;  /* 0x0000003b003b7308 */ /* 0x000e220000002400 */
[----:B------:R-:W-:Y:S02]  /*27b0*/  ISETP.GT.AND P1, PT, R61, 0x49, PT ;  /* 0x000000493d00780c */ /* 0x000fe40003f24270 */
        /* <DEDUP_REMOVED lines=9> */
[----:B------:R-:W-:Y:S02]  /*2850*/  ISETP.GT.AND P5, PT, R61, 0x51, PT ;  /* 0x000000513d00780c */ /* 0x000fe40003fa4270 */
[----:B------:R-:W-:Y:S02]  /*2860*/  FSEL R110, R51, -INF , P6 ;  /* 0xff800000336e7808 */ /* 0x000fe40003000000 */
[----:B------:R-:W-:-:S02]  /*2870*/  FMNMX.FTZ R71, R108, R71, !PT ;  /* 0x000000476c477209 */ /* 0x000fc40007810000 */
[----:B---3--:R-:W-:Y:S01]  /*2880*/  FSEL R42, R42, -INF , P4 ;  /* 0xff8000002a2a7808 */ /* 0x008fe20002000000 */
[----:B------:R-:W3:Y:S01]  /*2890*/  MUFU.TANH R69, R69 ;  /* 0x0000004500457308 */ /* 0x000ee20000002400 */
[----:B------:R-:W-:Y:S02]  /*28a0*/  ISETP.GT.AND P4, PT, R61, 0x58, PT ;  /* 0x000000583d00780c */ /* 0x000fe40003f84270 */
[----:B------:R-:W-:Y:S02]  /*28b0*/  FSEL R112, R50, -INF , P5 ;  /* 0xff80000032707808 */ /* 0x000fe40002800000 */
[----:B------:R-:W-:Y:S02]  /*28c0*/  FMNMX.FTZ R71, R110, R71, !PT ;  /* 0x000000476e477209 */ /* 0x000fe40007810000 */
[----:B-1----:R-:W-:Y:S01]  /*28d0*/  FSEL R50, R39, -INF , P3 ;  /* 0xff80000027327808 */ /* 0x002fe20001800000 */
[----:B------:R-:W-:Y:S01]  /*28e0*/  MUFU.TANH R21, R21 ;  /* 0x0000001500157308 */ /* 0x000fe20000002400 */
[----:B------:R-:W-:Y:S01]  /*28f0*/  ISETP.GT.AND P3, PT, R61, 0x59, PT ;  /* 0x000000593d00780c */ /* 0x000fe20003f64270 */
[----:B------:R-:W-:Y:S01]  /*2900*/  IMAD.U32 R39, RZ, RZ, UR7 ;  /* 0x00000007ff277e24 */ /* 0x000fe2000f8e00ff */
[----:B--2---:R-:W-:-:S02]  /*2910*/  FSEL R114, R53, -INF , P4 ;  /* 0xff80000035727808 */ /* 0x004fc40002000000 */
[----:B------:R-:W-:Y:S02]  /*2920*/  FMNMX.FTZ R71, R112, R71, !PT ;  /* 0x0000004770477209 */ /* 0x000fe40007810000 */
[----:B----4-:R-:W-:Y:S01]  /*2930*/  FSEL R44, R44, -INF , P2 ;  /* 0xff8000002c2c7808 */ /* 0x010fe20001000000 */
[----:B------:R-:W-:Y:S01]  /*2940*/  MUFU.TANH R35, R35 ;  /* 0x0000002300237308 */ /* 0x000fe20000002400 */
[C---:B------:R-:W-:Y:S02]  /*2950*/  ISETP.GT.AND P2, PT, R61.reuse, 0x60, PT ;  /* 0x000000603d00780c */ /* 0x040fe40003f44270 */
[----:B-----5:R-:W-:Y:S02]  /*2960*/  FSEL R116, R54, -INF , P3 ;  /* 0xff80000036747808 */ /* 0x020fe40001800000 */
[----:B------:R-:W-:Y:S02]  /*2970*/  FMNMX.FTZ R71, R114, R71, !PT ;  /* 0x0000004772477209 */ /* 0x000fe40007810000 */
[----:B------:R-:W-:Y:S01]  /*2980*/  FSEL R54, R46, -INF , P1 ;  /* 0xff8000002e367808 */ /* 0x000fe20000800000 */
[----:B------:R-:W-:Y:S01]  /*2990*/  MUFU.TANH R31, R31 ;  /* 0x0000001f001f7308 */ /* 0x000fe20000002400 */
[----:B------:R-:W-:-:S02]  /*29a0*/  ISETP.GT.AND P1, PT, R61, 0x61, PT ;  /* 0x000000613d00780c */ /* 0x000fc40003f24270 */
[----:B------:R-:W-:Y:S02]  /*29b0*/  FSEL R46, R57, -INF , P2 ;  /* 0xff800000392e7808 */ /* 0x000fe40001000000 */
[----:B------:R-:W-:Y:S02]  /*29c0*/  FMNMX.FTZ R71, R116, R71, !PT ;  /* 0x0000004774477209 */ /* 0x000fe40007810000 */
[----:B------:R-:W-:Y:S01]  /*29d0*/  FSEL R118, R49, -INF , P6 ;  /* 0xff80000031767808 */ /* 0x000fe20003000000 */
[----:B------:R-:W-:Y:S01]  /*29e0*/  MUFU.TANH R33, R33 ;  /* 0x0000002100217308 */ /* 0x000fe20000002400 */
[----:B------:R-:W-:Y:S02]  /*29f0*/  ISETP.GT.AND P6, PT, R61, 0x68, PT ;  /* 0x000000683d00780c */ /* 0x000fe40003fc4270 */
[----:B0-----:R-:W-:Y:S02]  /*2a00*/  FSEL R138, R58, -INF , P1 ;  /* 0xff8000003a8a7808 */ /* 0x001fe40000800000 */
[----:B------:R-:W-:-:S02]  /*2a10*/  FMNMX.FTZ R71, R46, R71, !PT ;  /* 0x000000472e477209 */ /* 0x000fc40007810000 */
[----:B------:R-:W-:Y:S01]  /*2a20*/  FSEL R52, R52, -INF , P5 ;  /* 0xff80000034347808 */ /* 0x000fe20002800000 */
[----:B------:R-:W-:Y:S01]  /*2a30*/  MUFU.TANH R29, R29 ;  /* 0x0000001d001d7308 */ /* 0x000fe20000002400 */
[----:B------:R-:W-:Y:S02]  /*2a40*/  ISETP.GT.AND P5, PT, R61, 0x69, PT ;  /* 0x000000693d00780c */ /* 0x000fe40003fa4270 */
[----:B------:R-:W-:Y:S02]  /*2a50*/  FSEL R140, R63, -INF , P6 ;  /* 0xff8000003f8c7808 */ /* 0x000fe40003000000 */
[----:B------:R-:W-:Y:S02]  /*2a60*/  FMNMX.FTZ R71, R138, R71, !PT ;  /* 0x000000478a477209 */ /* 0x000fe40007810000 */
[----:B------:R-:W-:Y:S01]  /*2a70*/  FMNMX.FTZ R7, R4, R6, !PT ;  /* 0x0000000604077209 */ /* 0x000fe20007810000 */
[----:B------:R-:W0:Y:S01]  /*2a80*/  MUFU.TANH R27, R27 ;  /* 0x0000001b001b7308 */ /* 0x000e220000002400 */
[----:B------:R-:W-:-:S02]  /*2a90*/  FSEL R58, R55, -INF , P4 ;  /* 0xff800000373a7808 */ /* 0x000fc40002000000 */
[----:B------:R-:W-:Y:S02]  /*2aa0*/  ISETP.GT.AND P4, PT, R61, 0x70, PT ;  /* 0x000000703d00780c */ /* 0x000fe40003f84270 */
[----:B------:R-:W-:Y:S02]  /*2ab0*/  FSEL R142, R65, -INF , P5 ;  /* 0xff800000418e7808 */ /* 0x000fe40002800000 */
[----:B------:R-:W-:Y:S02]  /*2ac0*/  FMNMX.FTZ R71, R140, R71, !PT ;  /* 0x000000478c477209 */ /* 0x000fe40007810000 */
[----:B------:R-:W-:Y:S02]  /*2ad0*/  FMNMX.FTZ R7, R10, R7, !PT ;  /* 0x000000070a077209 */ /* 0x000fe40007810000 */
[----:B------:R-:W-:Y:S02]  /*2ae0*/  FSEL R56, R56, -INF , P3 ;  /* 0xff80000038387808 */ /* 0x000fe40001800000 */
[----:B------:R-:W-:-:S02]  /*2af0*/  ISETP.GT.AND P3, PT, R61, 0x71, PT ;  /* 0x000000713d00780c */ /* 0x000fc40003f64270 */
[----:B------:R-:W-:Y:S02]  /*2b00*/  FSEL R144, R68, -INF , P4 ;  /* 0xff80000044907808 */ /* 0x000fe40002000000 */
[----:B------:R-:W-:Y:S02]  /*2b10*/  FMNMX.FTZ R71, R142, R71, !PT ;  /* 0x000000478e477209 */ /* 0x000fe40007810000 */
[----:B------:R-:W-:Y:S02]  /*2b20*/  FMNMX.FTZ R7, R8, R7, !PT ;  /* 0x0000000708077209 */ /* 0x000fe40007810000 */
[----:B------:R-:W-:Y:S02]  /*2b30*/  FSEL R68, R59, -INF , P2 ;  /* 0xff8000003b447808 */ /* 0x000fe40001000000 */
[----:B------:R-:W-:Y:S02]  /*2b40*/  ISETP.GT.AND P2, PT, R61, 0x78, PT ;  /* 0x000000783d00780c */ /* 0x000fe40003f44270 */
[----:B------:R-:W-:-:S02]  /*2b50*/  FSEL R146, R67, -INF , P3 ;  /* 0xff80000043927808 */ /* 0x000fc40001800000 */
[----:B------:R-:W-:Y:S02]  /*2b60*/  FMNMX.FTZ R71, R144, R71, !PT ;  /* 0x0000004790477209 */ /* 0x000fe40007810000 */
[----:B------:R-:W-:Y:S02]  /*2b70*/  FMNMX.FTZ R7, R12, R7, !PT ;  /* 0x000000070c077209 */ /* 0x000fe40007810000 */
[----:B------:R-:W-:Y:S02]  /*2b80*/  FSEL R60, R60, -INF , P1 ;  /* 0xff8000003c3c7808 */ /* 0x000fe40000800000 */
[----:B------:R-:W-:Y:S02]  /*2b90*/  ISETP.GT.AND P1, PT, R61, 0x79, PT ;  /* 0x000000793d00780c */ /* 0x000fe40003f24270 */
[----:B------:R-:W-:Y:S02]  /*2ba0*/  FSEL R150, R5, -INF , P2 ;  /* 0xff80000005967808 */ /* 0x000fe40001000000 */
[----:B------:R-:W-:-:S02]  /*2bb0*/  FMNMX.FTZ R71, R146, R71, !PT ;  /* 0x0000004792477209 */ /* 0x000fc40007810000 */
[----:B------:R-:W-:Y:S02]  /*2bc0*/  FMNMX.FTZ R9, R14, R7, !PT ;  /* 0x000000070e097209 */ /* 0x000fe40007810000 */
[----:B---3--:R-:W-:Y:S02]  /*2bd0*/  FSEL R148, R69, -INF , P1 ;  /* 0xff80000045947808 */ /* 0x008fe40000800000 */
[----:B------:R-:W-:Y:S02]  /*2be0*/  FMNMX.FTZ R71, R150, R71, !PT ;  /* 0x0000004796477209 */ /* 0x000fe40007810000 */
[----:B------:R-:W-:Y:S02]  /*2bf0*/  FMNMX.FTZ R9, R20, R9, !PT ;  /* 0x0000000914097209 */ /* 0x000fe40007810000 */
[----:B------:R-:W-:Y:S02]  /*2c00*/  FMNMX.FTZ R71, R148, R71, !PT ;  /* 0x0000004794477209 */ /* 0x000fe40007810000 */
[----:B------:R-:W-:-:S02]  /*2c10*/  FMNMX.FTZ R9, R28, R9, !PT ;  /* 0x000000091c097209 */ /* 0x000fc40007810000 */
[----:B0-----:R-:W-:Y:S01]  /*2c20*/  FSEL R78, R27, -INF , P1 ;  /* 0xff8000001b4e7808 */ /* 0x001fe20000800000 */
[----:B------:R-:W0:Y:S01]  /*2c30*/  SHFL.BFLY PT, R38, R71, 0x2, 0x1f ;  /* 0x0c401f0047267f89 */ /* 0x000e2200000e0000 */
[----:B------:R-:W-:Y:S02]  /*2c40*/  FMNMX.FTZ R9, R32, R9, !PT ;  /* 0x0000000920097209 */ /* 0x000fe40007810000 */
[----:B------:R-:W-:Y:S02]  /*2c50*/  R2UR UR6, R0 ;  /* 0x00000000000672ca */ /* 0x000fe400000e0000 */
[----:B------:R-:W-:-:S04]  /*2c60*/  FMNMX.FTZ R11, R26, R9, !PT ;  /* 0x000000091a0b7209 */ /* 0x000fc80007810000 */
[----:B------:R-:W-:-:S04]  /*2c70*/  FMNMX.FTZ R11, R34, R11, !PT ;  /* 0x0000000b220b7209 */ /* 0x000fc80007810000 */
[----:B------:R-:W-:-:S03]  /*2c80*/  FMNMX.FTZ R11, R30, R11, !PT ;  /* 0x0000000b1e0b7209 */ /* 0x000fc60007810000 */
[----:B------:R-:W-:Y:S01]  /*2c90*/  UIADD3 UR6, UR6, 0x16840, URZ ;  /* 0x0001684006067890 */ /* 0x000fe2000fffe03f */
[----:B------:R-:W-:-:S03]  /*2ca0*/  FMNMX.FTZ R11, R40, R11, !PT ;  /* 0x0000000b280b7209 */ /* 0x000fc60007810000 */
[----:B------:R-:W-:Y:S01]  /*2cb0*/  UPRMT UR6, UR40, 0x654, UR6 ;  /* 0x0000065428067896 */ /* 0x000fe20008000006 */
[----:B------:R-:W-:Y:S02]  /*2cc0*/  FMNMX.FTZ R13, R36, R11, !PT ;  /* 0x0000000b240d7209 */ /* 0x000fe40007810000 */
[----:B0-----:R-:W-:Y:S02]  /*2cd0*/  FMNMX.FTZ R5, R71, R38, !PT ;  /* 0x0000002647057209 */ /* 0x001fe40007810000 */
[----:B------:R-:W-:-:S03]  /*2ce0*/  FMNMX.FTZ R13, R48, R13, !PT ;  /* 0x0000000d300d7209 */ /* 0x000fc60007810000 */
[----:B------:R-:W0:Y:S01]  /*2cf0*/  SHFL.BFLY PT, R38, R5, 0x1, 0x1f ;  /* 0x0c201f0005267f89 */ /* 0x000e2200000e0000 */
[----:B------:R-:W-:Y:S01]  /*2d00*/  FMNMX.FTZ R13, R92, R13, !PT ;  /* 0x0000000d5c0d7209 */ /* 0x000fe20007810000 */
[----:B------:R-:W-:Y:S03]  /*2d10*/  SYNCS.ARRIVE.TRANS64.RED.A1T0 RZ, [UR6], RZ ;  /* 0x000000ffffff79a7 */ /* 0x000fe60008100406 */
[----:B------:R-:W-:-:S04]  /*2d20*/  FMNMX.FTZ R13, R42, R13, !PT ;  /* 0x0000000d2a0d7209 */ /* 0x000fc80007810000 */
[----:B------:R-:W-:-:S04]  /*2d30*/  FMNMX.FTZ R15, R50, R13, !PT ;  /* 0x0000000d320f7209 */ /* 0x000fc80007810000 */
[----:B------:R-:W-:-:S04]  /*2d40*/  FMNMX.FTZ R15, R44, R15, !PT ;  /* 0x0000000f2c0f7209 */ /* 0x000fc80007810000 */
[----:B------:R-:W-:-:S04]  /*2d50*/  FMNMX.FTZ R15, R54, R15, !PT ;  /* 0x0000000f360f7209 */ /* 0x000fc80007810000 */
[----:B------:R-:W-:Y:S02]  /*2d60*/  FMNMX.FTZ R15, R118, R15, !PT ;  /* 0x0000000f760f7209 */ /* 0x000fe40007810000 */
[----:B0-----:R-:W-:Y:S02]  /*2d70*/  FMNMX.FTZ R38, R5, R38, !PT ;  /* 0x0000002605267209 */ /* 0x001fe40007810000 */
[----:B------:R-:W-:Y:S02]  /*2d80*/  FMNMX.FTZ R37, R52, R15, !PT ;  /* 0x0000000f34257209 */ /* 0x000fe40007810000 */
[C---:B------:R-:W-:Y:S01]  /*2d90*/  FSETP.NEU.FTZ.AND P0, PT, R38.reuse, -INF , PT ;  /* 0xff8000002600780b */ /* 0x040fe20003f1d000 */
[----:B------:R-:W-:Y:S01]  /*2da0*/  FMUL.FTZ R25, R38, R39 ;  /* 0x0000002726197220 */ /* 0x000fe20000410000 */
[----:B------:R-:W-:-:S04]  /*2db0*/  FMNMX.FTZ R37, R58, R37, !PT ;  /* 0x000000253a257209 */ /* 0x000fc80007810000 */
[----:B------:R-:W-:Y:S02]  /*2dc0*/  FMNMX.FTZ R37, R56, R37, !PT ;  /* 0x0000002538257209 */ /* 0x000fe40007810000 */
[----:B------:R-:W-:Y:S02]  /*2dd0*/  FSEL R25, R25, RZ, P0 ;  /* 0x000000ff19197208 */ /* 0x000fe40000000000 */
[----:B------:R-:W-:Y:S02]  /*2de0*/  FMNMX.FTZ R37, R68, R37, !PT ;  /* 0x0000002544257209 */ /* 0x000fe40007810000 */
[----:B------:R-:W-:Y:S01]  /*2df0*/  ISETP.NE.AND P0, PT, R90, RZ, PT ;  /* 0x000000ff5a00720c */ /* 0x000fe20003f05270 */
[-CC-:B------:R-:W-:Y:S01]  /*2e00*/  FFMA.FTZ R124, R24, R39.reuse, -R25.reuse ;  /* 0x00000027187c7223 */ /* 0x180fe20000010819 */
[----:B------:R-:W-:Y:S01]  /*2e10*/  FSEL R24, R21, -INF , P6 ;  /* 0xff80000015187808 */ /* 0x000fe20003000000 */
[--C-:B------:R-:W-:Y:S01]  /*2e20*/  FFMA.FTZ R120, R3, R39, -R25.reuse ;  /* 0x0000002703787223 */ /* 0x100fe20000010819 */
[----:B------:R-:W-:Y:S01]  /*2e30*/  FMNMX.FTZ R37, R60, R37, !PT ;  /* 0x000000253c257209 */ /* 0x000fe20007810000 */
        /* <DEDUP_REMOVED lines=8> */
[----:B------:R0:W-:Y:S01]  /*2ec0*/  MUFU.EX2 R9, R74 ;  /* 0x0000004a00097308 */ /* 0x0001e20000000800 */
[----:B------:R-:W-:Y:S01]  /*2ed0*/  FSEL R76, R29, -INF , P2 ;  /* 0xff8000001d4c7808 */ /* 0x000fe20001000000 */
[--C-:B------:R-:W-:Y:S01]  /*2ee0*/  FFMA.FTZ R80, R80, R39, -R25.reuse ;  /* 0x0000002750507223 */ /* 0x100fe20000010819 */
[----:B------:R-:W-:Y:S01]  /*2ef0*/  FMNMX.FTZ R37, R64, R37, !PT ;  /* 0x0000002540257209 */ /* 0x000fe20007810000 */
[-CC-:B------:R-:W-:Y:S01]  /*2f00*/  FFMA.FTZ R35, R46, R39.reuse, -R25.reuse ;  /* 0x000000272e237223 */ /* 0x180fe20000010819 */
[-CC-:B------:R-:W-:Y:S01]  /*2f10*/  FFMA.FTZ R5, R66, R39.reuse, -R25.reuse ;  /* 0x0000002742057223 */ /* 0x180fe20000010819 */
[-CC-:B------:R-:W-:Y:S01]  /*2f20*/  FFMA.FTZ R70, R70, R39.reuse, -R25.reuse ;  /* 0x0000002746467223 */ /* 0x180fe20000010819 */
[-CC-:B------:R-:W-:Y:S01]  /*2f30*/  FFMA.FTZ R126, R72, R39.reuse, -R25.reuse ;  /* 0x00000027487e7223 */ /* 0x180fe20000010819 */
[----:B------:R1:W-:Y:S01]  /*2f40*/  MUFU.EX2 R11, R80 ;  /* 0x00000050000b7308 */ /* 0x0003e20000000800 */
[----:B0-----:R-:W-:Y:S01]  /*2f50*/  FSEL R74, R33, -INF , P3 ;  /* 0xff800000214a7808 */ /* 0x001fe20001800000 */
[-CC-:B------:R-:W-:Y:S01]  /*2f60*/  FFMA.FTZ R130, R84, R39.reuse, -R25.reuse ;  /* 0x0000002754827223 */ /* 0x180fe20000010819 */
[-CC-:B------:R-:W-:Y:S01]  /*2f70*/  FFMA.FTZ R88, R88, R39.reuse, -R25.reuse ;  /* 0x0000002758587223 */ /* 0x180fe20000010819 */
[--C-:B------:R-:W-:Y:S01]  /*2f80*/  FFMA.FTZ R132, R94, R39, -R25.reuse ;  /* 0x000000275e847223 */ /* 0x100fe20000010819 */
[----:B------:R-:W-:Y:S01]  /*2f90*/  FMNMX.FTZ R37, R74, R37, !PT ;  /* 0x000000254a257209 */ /* 0x000fe20007810000 */
[-CC-:B------:R-:W-:Y:S01]  /*2fa0*/  FFMA.FTZ R100, R100, R39.reuse, -R25.reuse ;  /* 0x0000002764647223 */ /* 0x180fe20000010819 */
[--C-:B------:R-:W-:Y:S01]  /*2fb0*/  FFMA.FTZ R134, R106, R39, -R25.reuse ;  /* 0x000000276a867223 */ /* 0x100fe20000010819 */
[----:B------:R-:W-:Y:S01]  /*2fc0*/  MUFU.EX2 R120, R120 ;  /* 0x0000007800787308 */ /* 0x000fe20000000800 */
[----:B------:R-:W-:Y:S01]  /*2fd0*/  FMNMX.FTZ R37, R76, R37, !PT ;  /* 0x000000254c257209 */ /* 0x000fe20007810000 */
[-CC-:B------:R-:W-:Y:S01]  /*2fe0*/  FFMA.FTZ R21, R104, R39.reuse, -R25.reuse ;  /* 0x0000002768157223 */ /* 0x180fe20000010819 */
[-CC-:B------:R-:W-:Y:S01]  /*2ff0*/  FFMA.FTZ R136, R98, R39.reuse, -R25.reuse ;  /* 0x0000002762887223 */ /* 0x180fe20000010819 */
[--C-:B------:R-:W-:Y:S01]  /*3000*/  FFMA.FTZ R96, R96, R39, -R25.reuse ;  /* 0x0000002760607223 */ /* 0x100fe20000010819 */
[----:B------:R-:W-:Y:S01]  /*3010*/  FMNMX.FTZ R37, R78, R37, !PT ;  /* 0x000000254e257209 */ /* 0x000fe20007810000 */
[-CC-:B------:R-:W-:Y:S01]  /*3020*/  FFMA.FTZ R29, R102, R39.reuse, -R25.reuse ;  /* 0x00000027661d7223 */ /* 0x180fe20000010819 */
[-CC-:B------:R-:W-:Y:S01]  /*3030*/  FFMA.FTZ R66, R108, R39.reuse, -R25.reuse ;  /* 0x000000276c427223 */ /* 0x180fe20000010819 */
[----:B------:R-:W0:Y:S01]  /*3040*/  MUFU.EX2 R3, R3 ;  /* 0x0000000300037308 */ /* 0x000e220000000800 */
[-CC-:B------:R-:W-:Y:S01]  /*3050*/  FFMA.FTZ R31, R110, R39.reuse, -R25.reuse ;  /* 0x000000276e1f7223 */ /* 0x180fe20000010819 */
[----:B-1----:R-:W1:Y:S01]  /*3060*/  SHFL.BFLY PT, R80, R37, 0x2, 0x1f ;  /* 0x0c401f0025507f89 */ /* 0x002e6200000e0000 */
[-CC-:B------:R-:W-:Y:S01]  /*3070*/  FFMA.FTZ R33, R114, R39.reuse, -R25.reuse ;  /* 0x0000002772217223 */ /* 0x180fe20000010819 */
[-CC-:B------:R-:W-:Y:S01]  /*3080*/  FFMA.FTZ R72, R116, R39.reuse, -R25.reuse ;  /* 0x0000002774487223 */ /* 0x180fe20000010819 */
[-CC-:B------:R-:W-:Y:S01]  /*3090*/  FFMA.FTZ R82, R142, R39.reuse, -R25.reuse ;  /* 0x000000278e527223 */ /* 0x180fe20000010819 */
[-CC-:B------:R-:W-:Y:S01]  /*30a0*/  FFMA.FTZ R41, R144, R39.reuse, -R25.reuse ;  /* 0x0000002790297223 */ /* 0x180fe20000010819 */
[-CC-:B------:R-:W-:Y:S01]  /*30b0*/  FFMA.FTZ R84, R146, R39.reuse, -R25.reuse ;  /* 0x0000002792547223 */ /* 0x180fe20000010819 */
[----:B------:R-:W2:Y:S01]  /*30c0*/  MUFU.EX2 R122, R122 ;  /* 0x0000007a007a7308 */ /* 0x000ea20000000800 */
[----:B------:R-:W-:Y:S01]  /*30d0*/  FFMA.FTZ R150, R150, R39, -R25 ;  /* 0x0000002796967223 */ /* 0x000fe20000010819 */
[----:B------:R-:W-:-:S02]  /*30e0*/  IMAD.MOV.U32 R116, RZ, RZ, R119 ;  /* 0x000000ffff747224 */ /* 0x000fc400078e0077 */
[--C-:B------:R-:W-:Y:S02]  /*30f0*/  IMAD.MOV.U32 R114, RZ, RZ, R119.reuse ;  /* 0x000000ffff727224 */ /* 0x100fe400078e0077 */
[----:B------:R-:W-:Y:S02]  /*3100*/  IMAD.MOV.U32 R110, RZ, RZ, R119 ;  /* 0x000000ffff6e7224 */ /* 0x000fe400078e0077 */
[----:B------:R-:W3:Y:S01]  /*3110*/  MUFU.EX2 R5, R5 ;  /* 0x0000000500057308 */ /* 0x000ee20000000800 */
[----:B0-----:R-:W-:Y:S01]  /*3120*/  FADD.FTZ R45, R120, R3 ;  /* 0x00000003782d7221 */ /* 0x001fe20000010000 */
[----:B------:R-:W-:Y:S01]  /*3130*/  F2FP.BF16.F32.PACK_AB R120, R3, R120 ;  /* 0x000000780378723e */ /* 0x000fe200000010ff */
[--C-:B------:R-:W-:Y:S02]  /*3140*/  IMAD.MOV.U32 R108, RZ, RZ, R119.reuse ;  /* 0x000000ffff6c7224 */ /* 0x100fe400078e0077 */
[--C-:B------:R-:W-:Y:S02]  /*3150*/  IMAD.MOV.U32 R106, RZ, RZ, R119.reuse ;  /* 0x000000ffff6a7224 */ /* 0x100fe400078e0077 */
[--C-:B------:R-:W-:Y:S01]  /*3160*/  IMAD.MOV.U32 R104, RZ, RZ, R119.reuse ;  /* 0x000000ffff687224 */ /* 0x100fe200078e0077 */
[----:B------:R-:W0:Y:S01]  /*3170*/  MUFU.EX2 R124, R124 ;  /* 0x0000007c007c7308 */ /* 0x000e220000000800 */
[----:B------:R-:W-:Y:S01]  /*3180*/  IMAD.MOV.U32 R102, RZ, RZ, R119 ;  /* 0x000000ffff667224 */ /* 0x000fe200078e0077 */
[----:B-1----:R-:W-:Y:S01]  /*3190*/  FMNMX.FTZ R43, R37, R80, !PT ;  /* 0x00000050252b7209 */ /* 0x002fe20007810000 */
[-CC-:B------:R-:W-:Y:S01]  /*31a0*/  FFMA.FTZ R80, R138, R39.reuse, -R25.reuse ;  /* 0x000000278a507223 */ /* 0x180fe20000010819 */
[----:B------:R-:W-:Y:S01]  /*31b0*/  FFMA.FTZ R37, R140, R39, -R25 ;  /* 0x000000278c257223 */ /* 0x000fe20000010819 */
[----:B------:R-:W-:-:S02]  /*31c0*/  IMAD.MOV.U32 R98, RZ, RZ, R119 ;  /* 0x000000ffff627224 */ /* 0x000fc400078e0077 */
[----:B------:R-:W1:Y:S01]  /*31d0*/  SHFL.BFLY PT, R46, R43, 0x1, 0x1f ;  /* 0x0c201f002b2e7f89 */ /* 0x000e6200000e0000 */
[----:B------:R4:W5:Y:S01]  /*31e0*/  MUFU.EX2 R7, R70 ;  /* 0x0000004600077308 */ /* 0x0009620000000800 */
[--C-:B------:R-:W-:Y:S02]  /*31f0*/  IMAD.MOV.U32 R94, RZ, RZ, R119.reuse ;  /* 0x000000ffff5e7224 */ /* 0x100fe400078e0077 */
[----:B------:R-:W-:-:S05]  /*3200*/  IMAD.MOV.U32 R90, RZ, RZ, R119 ;  /* 0x000000ffff5a7224 */ /* 0x000fca00078e0077 */
[----:B------:R-:W5:Y:S01]  /*3210*/  MUFU.EX2 R126, R126 ;  /* 0x0000007e007e7308 */ /* 0x000f620000000800 */
[-CC-:B----4-:R-:W-:Y:S01]  /*3220*/  FFMA.FTZ R70, R112, R39.reuse, -R25.reuse ;  /* 0x0000002770467223 */ /* 0x190fe20000010819 */
[----:B------:R-:W-:Y:S01]  /*3230*/  FFMA.FTZ R25, R148, R39, -R25 ;  /* 0x0000002794197223 */ /* 0x000fe20000010819 */
[----:B------:R-:W-:-:S05]  /*3240*/  IMAD.MOV.U32 R112, RZ, RZ, R119 ;  /* 0x000000ffff707224 */ /* 0x000fca00078e0077 */
[----:B------:R-:W4:Y:S01]  /*3250*/  MUFU.EX2 R128, R128 ;  /* 0x0000008000807308 */ /* 0x000f220000000800 */
[----:B-1----:R-:W-:-:S07]  /*3260*/  FMNMX.FTZ R46, R43, R46, !PT ;  /* 0x0000002e2b2e7209 */ /* 0x002fce0007810000 */
[----:B------:R-:W-:Y:S01]  /*3270*/  MUFU.EX2 R130, R130 ;  /* 0x0000008200827308 */ /* 0x000fe20000000800 */
[C---:B------:R-:W-:Y:S01]  /*3280*/  FSETP.NEU.FTZ.AND P1, PT, R46.reuse, -INF , PT ;  /* 0xff8000002e00780b */ /* 0x040fe20003f3d000 */
[----:B------:R-:W-:-:S06]  /*3290*/  FMUL.FTZ R43, R46, R39 ;  /* 0x000000272e2b7220 */ /* 0x000fcc0000410000 */
[----:B------:R-:W-:Y:S01]  /*32a0*/  MUFU.EX2 R13, R88 ;  /* 0x00000058000d7308 */ /* 0x000fe20000000800 */
[----:B------:R-:W-:-:S05]  /*32b0*/  FSEL R43, R43, RZ, P1 ;  /* 0x000000ff2b2b7208 */ /* 0x000fca0000800000 */
[-CC-:B------:R-:W-:Y:S01]  /*32c0*/  FFMA.FTZ R121, R4, R39.reuse, -R43.reuse ;  /* 0x0000002704797223 */ /* 0x180fe2000001082b */
[-CC-:B------:R-:W-:Y:S01]  /*32d0*/  FFMA.FTZ R4, R6, R39.reuse, -R43.reuse ;  /* 0x0000002706047223 */ /* 0x180fe2000001082b */
[-CC-:B------:R-:W-:Y:S01]  /*32e0*/  FFMA.FTZ R123, R10, R39.reuse, -R43.reuse ;  /* 0x000000270a7b7223 */ /* 0x180fe2000001082b */
[-C--:B------:R-:W-:Y:S01]  /*32f0*/  FFMA.FTZ R10, R28, R39.reuse, -R43 ;  /* 0x000000271c0a7223 */ /* 0x080fe2000001082b */
[----:B--2---:R-:W-:Y:S01]  /*3300*/  FADD.FTZ R28, R122, R45 ;  /* 0x0000002d7a1c7221 */ /* 0x004fe20000010000 */
[-CC-:B------:R-:W-:Y:S01]  /*3310*/  FFMA.FTZ R6, R8, R39.reuse, -R43.reuse ;  /* 0x0000002708067223 */ /* 0x180fe2000001082b */
[----:B------:R-:W-:Y:S01]  /*3320*/  MUFU.EX2 R121, R121 ;  /* 0x0000007900797308 */ /* 0x000fe20000000800 */
[-CC-:B------:R-:W-:Y:S01]  /*3330*/  FFMA.FTZ R125, R12, R39.reuse, -R43.reuse ;  /* 0x000000270c7d7223 */ /* 0x180fe2000001082b */
[----:B---3--:R-:W-:Y:S01]  /*3340*/  FADD.FTZ R45, R5, R28 ;  /* 0x0000001c052d7221 */ /* 0x008fe20000010000 */
[-CC-:B------:R-:W-:Y:S01]  /*3350*/  FFMA.FTZ R8, R14, R39.reuse, -R43.reuse ;  /* 0x000000270e087223 */ /* 0x180fe2000001082b */
[-CC-:B------:R-:W-:Y:S01]  /*3360*/  FFMA.FTZ R14, R30, R39.reuse, -R43.reuse ;  /* 0x000000271e0e7223 */ /* 0x180fe2000001082b */
[-C--:B------:R-:W-:Y:S01]  /*3370*/  FFMA.FTZ R127, R20, R39.reuse, -R43 ;  /* 0x00000027147f7223 */ /* 0x080fe2000001082b */
[----:B0-----:R-:W-:Y:S01]  /*3380*/  FADD.FTZ R30, R124, R45 ;  /* 0x0000002d7c1e7221 */ /* 0x001fe20000010000 */
[-CC-:B------:R-:W-:Y:S01]  /*3390*/  FFMA.FTZ R129, R32, R39.reuse, -R43.reuse ;  /* 0x0000002720817223 */ /* 0x180fe2000001082b */
[----:B------:R-:W0:Y:S01]  /*33a0*/  MUFU.EX2 R4, R4 ;  /* 0x0000000400047308 */ /* 0x000e220000000800 */
[-CC-:B------:R-:W-:Y:S01]  /*33b0*/  FFMA.FTZ R131, R34, R39.reuse, -R43.reuse ;  /* 0x0000002722837223 */ /* 0x180fe2000001082b */
[----:B-----5:R-:W-:Y:S01]  /*33c0*/  FADD.FTZ R45, R7, R30 ;  /* 0x0000001e072d7221 */ /* 0x020fe20000010000 */
[-CC-:B------:R-:W-:Y:S01]  /*33d0*/  FFMA.FTZ R12, R26, R39.reuse, -R43.reuse ;  /* 0x000000271a0c7223 */ /* 0x180fe2000001082b */
[-CC-:B------:R-:W-:Y:S01]  /*33e0*/  FFMA.FTZ R133, R40, R39.reuse, -R43.reuse ;  /* 0x0000002728857223 */ /* 0x180fe2000001082b */
[-C--:B------:R-:W-:Y:S01]  /*33f0*/  FFMA.FTZ R20, R36, R39.reuse, -R43 ;  /* 0x0000002724147223 */ /* 0x080fe2000001082b */
[----:B------:R-:W-:Y:S01]  /*3400*/  FADD.FTZ R30, R126, R45 ;  /* 0x0000002d7e1e7221 */ /* 0x000fe20000010000 */
[-CC-:B------:R-:W-:Y:S01]  /*3410*/  FFMA.FTZ R135, R48, R39.reuse, -R43.reuse ;  /* 0x0000002730877223 */ /* 0x180fe2000001082b */
[----:B------:R-:W1:Y:S01]  /*3420*/  MUFU.EX2 R123, R123 ;  /* 0x0000007b007b7308 */ /* 0x000e620000000800 */
[-CC-:B------:R-:W-:Y:S01]  /*3430*/  FFMA.FTZ R26, R92, R39.reuse, -R43.reuse ;  /* 0x000000275c1a7223 */ /* 0x180fe2000001082b */
[----:B------:R-:W-:Y:S01]  /*3440*/  FADD.FTZ R47, R9, R30 ;  /* 0x0000001e092f7221 */ /* 0x000fe20000010000 */
[-CC-:B------:R-:W-:Y:S01]  /*3450*/  FFMA.FTZ R137, R42, R39.reuse, -R43.reuse ;  /* 0x000000272a897223 */ /* 0x180fe2000001082b */
[-CC-:B------:R-:W-:Y:S01]  /*3460*/  FFMA.FTZ R28, R50, R39.reuse, -R43.reuse ;  /* 0x00000027321c7223 */ /* 0x180fe2000001082b */
[-C--:B------:R-:W-:Y:S01]  /*3470*/  FFMA.FTZ R139, R44, R39.reuse, -R43 ;  /* 0x000000272c8b7223 */ /* 0x080fe2000001082b */
[----:B----4-:R-:W-:Y:S01]  /*3480*/  FADD.FTZ R34, R128, R47 ;  /* 0x0000002f80227221 */ /* 0x010fe20000010000 */
[-CC-:B------:R-:W-:Y:S01]  /*3490*/  FFMA.FTZ R147, R24, R39.reuse, -R43.reuse ;  /* 0x0000002718937223 */ /* 0x180fe2000001082b */
[----:B------:R-:W2:Y:S01]  /*34a0*/  MUFU.EX2 R6, R6 ;  /* 0x0000000600067308 */ /* 0x000ea20000000800 */
[----:B0-----:R-:W-:Y:S01]  /*34b0*/  FADD.FTZ R32, R121, R4 ;  /* 0x0000000479207221 */ /* 0x001fe20000010000 */
[----:B------:R-:W-:Y:S01]  /*34c0*/  FADD.FTZ R47, R11, R34 ;  /* 0x000000220b2f7221 */ /* 0x000fe20000010000 */
[-CC-:B------:R-:W-:Y:S01]  /*34d0*/  FFMA.FTZ R30, R54, R39.reuse, -R43.reuse ;  /* 0x00000027361e7223 */ /* 0x180fe2000001082b */
[-CC-:B------:R-:W-:Y:S01]  /*34e0*/  FFMA.FTZ R141, R118, R39.reuse, -R43.reuse ;  /* 0x00000027768d7223 */ /* 0x180fe2000001082b */
[-CC-:B------:R-:W-:Y:S01]  /*34f0*/  FFMA.FTZ R143, R58, R39.reuse, -R43.reuse ;  /* 0x000000273a8f7223 */ /* 0x180fe2000001082b */
[-CC-:B------:R-:W-:Y:S01]  /*3500*/  FFMA.FTZ R0, R56, R39.reuse, -R43.reuse ;  /* 0x0000002738007223 */ /* 0x180fe2000001082b */
[----:B------:R-:W-:Y:S01]  /*3510*/  F2FP.BF16.F32.PACK_AB R122, R5, R122 ;  /* 0x0000007a057a723e */ /* 0x000fe200000010ff */
[----:B------:R-:W0:Y:S01]  /*3520*/  MUFU.EX2 R125, R125 ;  /* 0x0000007d007d7308 */ /* 0x000e220000000800 */
[----:B-1----:R-:W-:Y:S01]  /*3530*/  FADD.FTZ R45, R123, R32 ;  /* 0x000000207b2d7221 */ /* 0x002fe20000010000 */
[-CC-:B------:R-:W-:Y:S01]  /*3540*/  FFMA.FTZ R145, R68, R39.reuse, -R43.reuse ;  /* 0x0000002744917223 */ /* 0x180fe2000001082b */
[-CC-:B------:R-:W-:Y:S01]  /*3550*/  FFMA.FTZ R60, R60, R39.reuse, -R43.reuse ;  /* 0x000000273c3c7223 */ /* 0x180fe2000001082b */
[-CC-:B------:R-:W-:Y:S01]  /*3560*/  FFMA.FTZ R62, R62, R39.reuse, -R43.reuse ;  /* 0x000000273e3e7223 */ /* 0x180fe2000001082b */
[-CC-:B------:R-:W-:Y:S01]  /*3570*/  FFMA.FTZ R64, R64, R39.reuse, -R43.reuse ;  /* 0x0000002740407223 */ /* 0x180fe2000001082b */
[-CC-:B------:R-:W-:Y:S01]  /*3580*/  FFMA.FTZ R74, R74, R39.reuse, -R43.reuse ;  /* 0x000000274a4a7223 */ /* 0x180fe2000001082b */
[----:B------:R-:W-:Y:S01]  /*3590*/  FFMA.FTZ R76, R76, R39, -R43 ;  /* 0x000000274c4c7223 */ /* 0x000fe2000001082b */
[----:B------:R-:W1:Y:S01]  /*35a0*/  MUFU.EX2 R8, R8 ;  /* 0x0000000800087308 */ /* 0x000e620000000800 */
[----:B--2---:R-:W-:Y:S01]  /*35b0*/  FADD.FTZ R32, R6, R45 ;  /* 0x0000002d06207221 */ /* 0x004fe20000010000 */
[----:B------:R-:W-:Y:S01]  /*35c0*/  F2FP.BF16.F32.PACK_AB R121, R4, R121 ;  /* 0x000000790479723e */ /* 0x000fe200000010ff */
[--C-:B------:R-:W-:Y:S01]  /*35d0*/  IMAD.MOV.U32 R118, RZ, RZ, R119.reuse ;  /* 0x000000ffff767224 */ /* 0x100fe200078e0077 */
[----:B------:R-:W-:Y:S01]  /*35e0*/  F2FP.BF16.F32.PACK_AB R123, R6, R123 ;  /* 0x0000007b067b723e */ /* 0x000fe200000010ff */
[--C-:B------:R-:W-:Y:S01]  /*35f0*/  IMAD.MOV.U32 R92, RZ, RZ, R119.reuse ;  /* 0x000000ffff5c7224 */ /* 0x100fe200078e0077 */
[----:B------:R-:W-:Y:S01]  /*3600*/  F2FP.BF16.F32.PACK_AB R124, R7, R124 ;  /* 0x0000007c077c723e */ /* 0x000fe200000010ff */
[----:B------:R-:W-:Y:S01]  /*3610*/  IMAD.MOV.U32 R88, RZ, RZ, R119 ;  /* 0x000000ffff587224 */ /* 0x000fe200078e0077 */
[----:B------:R-:W2:Y:S01]  /*3620*/  MUFU.EX2 R127, R127 ;  /* 0x0000007f007f7308 */ /* 0x000ea20000000800 */
[----:B0-----:R-:W-:Y:S01]  /*3630*/  FADD.FTZ R45, R125, R32 ;  /* 0x000000207d2d7221 */ /* 0x001fe20000010000 */
[----:B------:R-:W-:Y:S01]  /*3640*/  FADD.FTZ R32, R130, R47 ;  /* 0x0000002f82207221 */ /* 0x000fe20000010000 */
[----:B------:R-:W-:-:S02]  /*3650*/  F2FP.BF16.F32.PACK_AB R126, R9, R126 ;  /* 0x0000007e097e723e */ /* 0x000fc400000010ff */
[----:B------:R-:W-:Y:S01]  /*3660*/  F2FP.BF16.F32.PACK_AB R128, R11, R128 ;  /* 0x000000800b80723e */ /* 0x000fe200000010ff */
[C---:B------:R-:W-:Y:S01]  /*3670*/  FADD.FTZ R47, R13.reuse, R32 ;  /* 0x000000200d2f7221 */ /* 0x040fe20000010000 */
[-C--:B------:R-:W-:Y:S01]  /*3680*/  FFMA.FTZ R32, R52, R39.reuse, -R43 ;  /* 0x0000002734207223 */ /* 0x080fe2000001082b */
[----:B------:R-:W0:Y:S01]  /*3690*/  MUFU.EX2 R132, R132 ;  /* 0x0000008400847308 */ /* 0x000e220000000800 */
[----:B-1----:R-:W-:Y:S01]  /*36a0*/  FADD.FTZ R34, R8, R45 ;  /* 0x0000002d08227221 */ /* 0x002fe20000010000 */
[----:B------:R-:W-:Y:S01]  /*36b0*/  FFMA.FTZ R43, R78, R39, -R43 ;  /* 0x000000274e2b7223 */ /* 0x000fe2000001082b */
[----:B------:R-:W-:Y:S02]  /*36c0*/  F2FP.BF16.F32.PACK_AB R130, R13, R130 ;  /* 0x000000820d82723e */ /* 0x000fe400000010ff */
[----:B------:R-:W-:-:S03]  /*36d0*/  F2FP.BF16.F32.PACK_AB R125, R8, R125 ;  /* 0x0000007d087d723e */ /* 0x000fc600000010ff */
[----:B------:R-:W1:Y:S01]  /*36e0*/  MUFU.EX2 R10, R10 ;  /* 0x0000000a000a7308 */ /* 0x000e620000000800 */
[----:B--2---:R-:W-:-:S07]  /*36f0*/  FADD.FTZ R45, R127, R34 ;  /* 0x000000227f2d7221 */ /* 0x004fce0000010000 */
[----:B------:R2:W3:Y:S01]  /*3700*/  MUFU.EX2 R15, R100 ;  /* 0x00000064000f7308 */ /* 0x0004e20000000800 */
[----:B0-----:R-:W-:-:S07]  /*3710*/  FADD.FTZ R36, R132, R47 ;  /* 0x0000002f84247221 */ /* 0x001fce0000010000 */
[----:B------:R-:W0:Y:S01]  /*3720*/  MUFU.EX2 R129, R129 ;  /* 0x0000008100817308 */ /* 0x000e220000000800 */
[C---:B-1----:R-:W-:Y:S01]  /*3730*/  FADD.FTZ R34, R10.reuse, R45 ;  /* 0x0000002d0a227221 */ /* 0x042fe20000010000 */
[----:B------:R-:W-:Y:S01]  /*3740*/  F2FP.BF16.F32.PACK_AB R127, R10, R127 ;  /* 0x0000007f0a7f723e */ /* 0x000fe200000010ff */
[----:B--2---:R-:W-:-:S05]  /*3750*/  IMAD.MOV.U32 R100, RZ, RZ, R119 ;  /* 0x000000ffff647224 */ /* 0x004fca00078e0077 */
[----:B------:R-:W1:Y:S01]  /*3760*/  MUFU.EX2 R134, R134 ;  /* 0x0000008600867308 */ /* 0x000e620000000800 */
[C---:B---3--:R-:W-:Y:S01]  /*3770*/  FADD.FTZ R47, R15.reuse, R36 ;  /* 0x000000240f2f7221 */ /* 0x048fe20000010000 */
        /* <DEDUP_REMOVED lines=13> */
[----:B------:R1:W3:Y:S01]  /*3850*/  MUFU.EX2 R27, R96 ;  /* 0x00000060001b7308 */ /* 0x0002e20000000800 */
[----:B--2---:R-:W-:-:S07]  /*3860*/  FADD.FTZ R36, R136, R47 ;  /* 0x0000002f88247221 */ /* 0x004fce0000010000 */
[----:B------:R-:W2:Y:S01]  /*3870*/  MUFU.EX2 R133, R133 ;  /* 0x0000008500857308 */ /* 0x000ea20000000800 */
[C---:B0-----:R-:W-:Y:S01]  /*3880*/  FADD.FTZ R34, R14.reuse, R45 ;  /* 0x0000002d0e227221 */ /* 0x041fe20000010000 */
[----:B------:R-:W-:Y:S01]  /*3890*/  F2FP.BF16.F32.PACK_AB R131, R14, R131 ;  /* 0x000000830e83723e */ /* 0x000fe200000010ff */
[----:B-1----:R-:W-:-:S05]  /*38a0*/  IMAD.MOV.U32 R96, RZ, RZ, R119 ;  /* 0x000000ffff607224 */ /* 0x002fca00078e0077 */
[----:B------:R-:W0:Y:S01]  /*38b0*/  MUFU.EX2 R29, R29 ;  /* 0x0000001d001d7308 */ /* 0x000e220000000800 */
[C---:B---3--:R-:W-:Y:S01]  /*38c0*/  FADD.FTZ R36, R27.reuse, R36 ;  /* 0x000000241b247221 */ /* 0x048fe20000010000 */
[----:B------:R-:W-:-:S06]  /*38d0*/  F2FP.BF16.F32.PACK_AB R136, R27, R136 ;  /* 0x000000881b88723e */ /* 0x000fcc00000010ff */
[----:B------:R-:W1:Y:S01]  /*38e0*/  MUFU.EX2 R20, R20 ;  /* 0x0000001400147308 */ /* 0x000e620000000800 */
[----:B--2---:R-:W-:-:S07]  /*38f0*/  FADD.FTZ R45, R133, R34 ;  /* 0x00000022852d7221 */ /* 0x004fce0000010000 */
        /* <DEDUP_REMOVED lines=39> */
[----:B------:R-:W-:-:S06]  /*3b70*/  F2FP.BF16.F32.PACK_AB R144, R80, R35 ;  /* 0x000000235090723e */ /* 0x000fcc00000010ff */
        /* <DEDUP_REMOVED lines=33> */
[----:B--2---:R-:W-:Y:S01]  /*3d90*/  FADD.FTZ R5, R149, R4 ;  /* 0x0000000495057221 */ /* 0x004fe20000010000 */
[----:B------:R-:W-:Y:S01]  /*3da0*/  VIADD R4, R89, 0xfffffffe ;  /* 0xfffffffe59047836 */ /* 0x000fe20000000000 */
[----:B------:R-:W-:Y:S01]  /*3db0*/  F2FP.BF16.F32.PACK_AB R149, R149, R64 ;  /* 0x000000409595723e */ /* 0x000fe200000010ff */
[----:B------:R-:W-:-:S03]  /*3dc0*/  IMAD.MOV.U32 R89, RZ, RZ, R119 ;  /* 0x000000ffff597224 */ /* 0x000fc600078e0077 */
[----:B------:R-:W-:Y:S01]  /*3dd0*/  ISETP.GE.AND P1, PT, R4, R16, PT ;  /* 0x000000100400720c */ /* 0x000fe20003f26270 */
[----:B------:R-:W2:Y:S01]  /*3de0*/  MUFU.EX2 R43, R43 ;  /* 0x0000002b002b7308 */ /* 0x000ea20000000800 */
[----:B0-----:R-:W-:Y:S01]  /*3df0*/  FADD.FTZ R6, R76, R5 ;  /* 0x000000054c067221 */ /* 0x001fe20000010000 */
[C---:B-1----:R-:W-:Y:S01]  /*3e00*/  FADD.FTZ R3, R25.reuse, R36 ;  /* 0x0000002419037221 */ /* 0x042fe20000010000 */
[----:B------:R-:W-:Y:S02]  /*3e10*/  F2FP.BF16.F32.PACK_AB R150, R25, R150 ;  /* 0x000000961996723e */ /* 0x000fe400000010ff */
[C---:B--2---:R-:W-:Y:S01]  /*3e20*/  FADD.FTZ R6, R43.reuse, R6 ;  /* 0x000000062b067221 */ /* 0x044fe20000010000 */
[----:B------:R-:W-:-:S06]  /*3e30*/  F2FP.BF16.F32.PACK_AB R151, R43, R76 ;  /* 0x0000004c2b97723e */ /* 0x000fcc00000010ff */
[----:B------:R-:W-:Y:S05]  /*3e40*/  @!P1 BRA `(.L_x_216) ;  /* 0x0000002400dc9947 */ /* 0x000fea0003800000 */
[----:B------:R-:W-:Y:S01]  /*3e50*/  IMAD.MOV.U32 R5, RZ, RZ, R46 ;  /* 0x000000ffff057224 */ /* 0x000fe200078e002e */
[----:B------:R-:W-:Y:S01]  /*3e60*/  CS2R R118, SRZ ;  /* 0x0000000000767805 */ /* 0x000fe2000001ff00 */
[----:B------:R-:W-:Y:S01]  /*3e70*/  IMAD.MOV.U32 R0, RZ, RZ, R38 ;  /* 0x000000ffff007224 */ /* 0x000fe200078e0026 */
        /* <DEDUP_REMOVED lines=14> */
[----:B------:R-:W-:Y:S01]  /*3f60*/  CS2R R88, SRZ ;  /* 0x0000000000587805 */ /* 0x000fe2000001ff00 */
[----:B------:R-:W-:Y:S01]  /*3f70*/  UMOV UR7, UR38 ;  /* 0x0000002600077c82 */ /* 0x000fe20008000000 */
[----:B------:R-:W-:Y:S01]  /*3f80*/  UMOV UR6, UR39 ;  /* 0x0000002700067c82 */ /* 0x000fe20008000000 */
[----:B------:R-:W-:-:S05]  /*3f90*/  ULDC UR21, c[0x0][0x9d8] ;  /* 0x0002760000157ab9 */ /* 0x000fca0000000800 */
.L_x_227:
[----:B------:R-:W-:Y:S01]  /*3fa0*/  ISETP.NE.AND P2, PT, RZ, UR41, PT ;  /* 0x00000029ff007c0c */ /* 0x000fe2000bf45270 */
[----:B------:R-:W-:-:S04]  /*3fb0*/  UISETP.NE.AND UP0, UPT, UR6, 0x1, UPT ;  /* 0x000000010600788c */ /* 0x000fc8000bf05270 */
[----:B------:R-:W-:-:S04]  /*3fc0*/  USEL UR38, URZ, 0x1, UP0 ;  /* 0x000000013f267887 */ /* 0x000fc80008000000 */
[----:B------:R-:W-:-:S04]  /*3fd0*/  ULOP3.LUT UR38, UR7, UR38, URZ, 0x3c, !UPT ;  /* 0x0000002607267292 */ /* 0x000fc8000f8e3c3f */
[----:B------:R-:W-:Y:S08]  /*3fe0*/  @P2 BRA `(.L_x_217) ;  /* 0x0000000000442947 */ /* 0x000ff00003800000 */
[----:B------:R-:W-:Y:S05]  /*3ff0*/  @!P0 BRA `(.L_x_218) ;  /* 0x0000000000048947 */ /* 0x000fea0003800000 */
[----:B------:R-:W-:Y:S01]  /*4000*/  BPT.TRAP 0x1 ;  /* 0x000000040000795c */ /* 0x000fe20000300000 */
.L_x_218:
[----:B------:R-:W0:Y:S01]  /*4010*/  S2UR UR14, SR_CgaCtaId ;  /* 0x00000000000e79c3 */ /* 0x000e220000008800 */
[----:B------:R-:W-:Y:S01]  /*4020*/  UIADD3 UR10, UR6, 0x1, URZ ;  /* 0x00000001060a7890 */ /* 0x000fe2000fffe03f */
[----:B------:R-:W-:Y:S01]  /*4030*/  MOV R7, UR38 ;  /* 0x0000002600077c02 */ /* 0x000fe20008000f00 */
[----:B------:R-:W-:Y:S02]  /*4040*/  UMOV UR11, 0x400 ;  /* 0x00000400000b7882 */ /* 0x000fe40000000000 */
[----:B------:R-:W-:Y:S01]  /*4050*/  UISETP.NE.AND UP0, UPT, UR10, 0x2, UPT ;  /* 0x000000020a00788c */ /* 0x000fe2000bf05270 */
[----:B------:R-:W-:-:S03]  /*4060*/  SHF.L.U32 R7, R7, 0x1f, RZ ;  /* 0x0000001f07077819 */ /* 0x000fc600000006ff */
[----:B------:R-:W-:Y:S02]  /*4070*/  USEL UR10, UR10, URZ, UP0 ;  /* 0x0000003f0a0a7287 */ /* 0x000fe40008000000 */
[----:B0-----:R-:W-:-:S04]  /*4080*/  ULEA UR11, UR14, UR11, 0x18 ;  /* 0x0000000b0e0b7291 */ /* 0x001fc8000f8ec03f */
[----:B------:R-:W-:-:S09]  /*4090*/  ULEA UR10, UR10, UR11, 0x3 ;  /* 0x0000000b0a0a7291 */ /* 0x000fd2000f8e183f */
[----:B------:R0:W1:Y:S01]  /*40a0*/  SYNCS.PHASECHK.TRANS64.TRYWAIT P1, [UR10+0x16830], R7 ;  /* 0x01683007ff0075a7 */ /* 0x000062000802014a */
[----:B------:R-:W-:Y:S05]  /*40b0*/  @!P0 BRA `(.L_x_219) ;  /* 0x0000000000048947 */ /* 0x000fea0003800000 */
[----:B------:R-:W-:Y:S01]  /*40c0*/  BPT.TRAP 0x1 ;  /* 0x000000040000795c */ /* 0x000fe20000300000 */
.L_x_219:
[----:B-1----:R-:W-:Y:S05]  /*40d0*/  @P1 BRA `(.L_x_217) ;  /* 0x0000000000081947 */ /* 0x002fea0003800000 */
[----:B------:R-:W1:Y:S02]  /*40e0*/  SYNCS.PHASECHK.TRANS64.TRYWAIT P1, [UR10+0x16830], R7 ;  /* 0x01683007ff0075a7 */ /* 0x000e64000802014a */
[----:B-1----:R-:W-:Y:S05]  /*40f0*/  @!P1 BRA `(.L_x_220) ;  /* 0x000000ac00989947 */ /* 0x002fea0003800000 */
.L_x_217:
[----:B-1----:R-:W1:Y:S01]  /*4100*/  S2R R8, SR_TID.X ;  /* 0x0000000000087919 */ /* 0x002e620000002100 */
[----:B------:R-:W-:Y:S01]  /*4110*/  UIADD3 UR39, UR6, 0x1, URZ ;  /* 0x0000000106277890 */ /* 0x000fe2000fffe03f */
[----:B------:R-:W-:Y:S01]  /*4120*/  UMOV UR24, UR4 ;  /* 0x0000000400187c82 */ /* 0x000fe20008000000 */
[----:B------:R-:W-:Y:S02]  /*4130*/  UMOV UR25, UR5 ;  /* 0x0000000500197c82 */ /* 0x000fe40008000000 */
[----:B------:R-:W-:Y:S01]  /*4140*/  UISETP.NE.AND UP0, UPT, UR39, 0x2, UPT ;  /* 0x000000022700788c */ /* 0x000fe2000bf05270 */
[----:B------:R-:W-:Y:S01]  /*4150*/  UMOV UR27, 0x40000040 ;  /* 0x40000040001b7882 */ /* 0x000fe20000000000 */
[----:B------:R-:W-:Y:S02]  /*4160*/  UMOV UR11, 0x40000040 ;  /* 0x40000040000b7882 */ /* 0x000fe40000000000 */
[----:B------:R-:W-:Y:S01]  /*4170*/  USEL UR39, UR39, URZ, UP0 ;  /* 0x0000003f27277287 */ /* 0x000fe20008000000 */
[----:B------:R-:W-:Y:S01]  /*4180*/  UMOV UR15, 0x40000040 ;  /* 0x40000040000f7882 */ /* 0x000fe20000000000 */
[----:B------:R-:W-:-:S02]  /*4190*/  UMOV UR19, 0x40000040 ;  /* 0x4000004000137882 */ /* 0x000fc40000000000 */
[----:B------:R-:W-:-:S04]  /*41a0*/  ULEA UR26, UR39, UR20, 0xa ;  /* 0x00000014271a7291 */ /* 0x000fc8000f8e503f */
[----:B------:R-:W-:Y:S02]  /*41b0*/  UIADD3 UR10, UR26, 0x2, URZ ;  /* 0x000000021a0a7890 */ /* 0x000fe4000fffe03f */
[----:B------:R-:W-:Y:S02]  /*41c0*/  UIADD3 UR14, UR26, 0x4, URZ ;  /* 0x000000041a0e7890 */ /* 0x000fe4000fffe03f */
[----:B------:R-:W-:Y:S01]  /*41d0*/  UIADD3 UR18, UR26, 0x6, URZ ;  /* 0x000000061a127890 */ /* 0x000fe2000fffe03f */
[----:B-1----:R-:W-:-:S05]  /*41e0*/  SHF.R.U32.HI R8, RZ, 0x7, R8 ;  /* 0x00000007ff087819 */ /* 0x002fca0000011608 */
[----:B0-----:R-:W-:-:S05]  /*41f0*/  VIADD R7, R8, 0x8 ;  /* 0x0000000808077836 */ /* 0x001fca0000000000 */
[----:B------:R0:W-:Y:S06]  /*4200*/  BAR.SYNC.DEFER_BLOCKING R7, 0x100 ;  /* 0x000400070000751d */ /* 0x0001ec0000010000 */
        /* <DEDUP_REMOVED lines=12> */
[----:B0-----:R-:W-:Y:S05]  /*42d0*/  @P2 BRA `(.L_x_221) ;  /* 0x0000000000382947 */ /* 0x001fea0003800000 */
[----:B------:R-:W-:Y:S05]  /*42e0*/  @!P0 BRA `(.L_x_222) ;  /* 0x0000000000048947 */ /* 0x000fea0003800000 */
[----:B------:R-:W-:Y:S01]  /*42f0*/  BPT.TRAP 0x1 ;  /* 0x000000040000795c */ /* 0x000fe20000300000 */
.L_x_222:
[----:B------:R-:W0:Y:S01]  /*4300*/  S2UR UR11, SR_CgaCtaId ;  /* 0x00000000000b79c3 */ /* 0x000e220000008800 */
[----:B------:R-:W-:Y:S01]  /*4310*/  UMOV UR10, 0x400 ;  /* 0x00000400000a7882 */ /* 0x000fe20000000000 */
[----:B------:R-:W-:-:S05]  /*4320*/  IMAD.U32 R7, RZ, RZ, UR7 ;  /* 0x00000007ff077e24 */ /* 0x000fca000f8e00ff */
[----:B------:R-:W-:Y:S01]  /*4330*/  SHF.L.U32 R7, R7, 0x1f, RZ ;  /* 0x0000001f07077819 */ /* 0x000fe200000006ff */
[----:B0-----:R-:W-:-:S04]  /*4340*/  ULEA UR10, UR11, UR10, 0x18 ;  /* 0x0000000a0b0a7291 */ /* 0x001fc8000f8ec03f */
[----:B------:R-:W-:-:S09]  /*4350*/  ULEA UR10, UR6, UR10, 0x3 ;  /* 0x0000000a060a7291 */ /* 0x000fd2000f8e183f */
[----:B------:R0:W1:Y:S01]  /*4360*/  SYNCS.PHASECHK.TRANS64.TRYWAIT P1, [UR10+0x16850], R7 ;  /* 0x01685007ff0075a7 */ /* 0x000062000802014a */
[----:B------:R-:W-:Y:S05]  /*4370*/  @!P0 BRA `(.L_x_223) ;  /* 0x0000000000048947 */ /* 0x000fea0003800000 */
[----:B------:R-:W-:Y:S01]  /*4380*/  BPT.TRAP 0x1 ;  /* 0x000000040000795c */ /* 0x000fe20000300000 */
.L_x_223:
[----:B-1----:R-:W-:Y:S05]  /*4390*/  @P1 BRA `(.L_x_221) ;  /* 0x0000000000081947 */ /* 0x002fea0003800000 */
[----:B------:R-:W1:Y:S02]  /*43a0*/  SYNCS.PHASECHK.TRANS64.TRYWAIT P1, [UR10+0x16850], R7 ;  /* 0x01685007ff0075a7 */ /* 0x000e64000802014a */
[----:B-1----:R-:W-:Y:S05]  /*43b0*/  @!P1 BRA `(.L_x_224) ;  /* 0x000000ac00009947 */ /* 0x002fea0003800000 */
.L_x_221:
[----:B------:R-:W2:Y:S01]  /*43c0*/  S2UR UR11, SR_CgaCtaId ;  /* 0x00000000000b79c3 */ /* 0x000ea20000008800 */
[----:B------:R-:W-:Y:S01]  /*43d0*/  UMOV UR7, 0x400 ;  /* 0x0000040000077882 */ /* 0x000fe20000000000 */
[----:B------:R-:W-:Y:S01]  /*43e0*/  WARPGROUP.ARRIVE ;  /* 0x00000000000079c5 */ /* 0x000fe20000000000 */
[----:B------:R-:W-:-:S05]  /*43f0*/  UMOV UR19, 0x40000040 ;  /* 0x4000004000137882 */ /* 0x000fca0000000000 */
[----:B------:R-:W1:Y:S01]  /*4400*/  S2R R9, SR_TID.X ;  /* 0x0000000000097919 */ /* 0x000e620000002100 */
[----:B--2---:R-:W-:-:S04]  /*4410*/  ULEA UR15, UR11, UR7, 0x18 ;  /* 0x000000070b0f7291 */ /* 0x004fc8000f8ec03f */
[----:B------:R-:W-:-:S04]  /*4420*/  UIADD3 UR7, UR15, 0x400, URZ ;  /* 0x000004000f077890 */ /* 0x000fc8000fffe03f */
[----:B------:R-:W-:-:S04]  /*4430*/  USHF.R.U32.HI UR7, URZ, 0x4, UR7 ;  /* 0x000000043f077899 */ /* 0x000fc80008011607 */
[----:B------:R-:W-:Y:S01]  /*4440*/  ULOP3.LUT UR7, UR7, 0x3fff, URZ, 0xc0, !UPT ;  /* 0x00003fff07077892 */ /* 0x000fe2000f8ec03f */
[----:B-1----:R-:W-:Y:S02]  /*4450*/  SHF.R.U32.HI R8, RZ, 0x7, R9 ;  /* 0x00000007ff087819 */ /* 0x002fe40000011609 */
[----:B------:R-:W-:Y:S01]  /*4460*/  ISETP.GE.U32.AND P1, PT, R9, 0x180, PT ;  /* 0x000001800900780c */ /* 0x000fe20003f26070 */
[----:B------:R-:W-:Y:S02]  /*4470*/  ULEA UR10, UR6, UR7, 0xa ;  /* 0x00000007060a7291 */ /* 0x000fe4000f8e503f */
[----:B0-----:R-:W-:Y:S02]  /*4480*/  VIADD R7, R8, 0x9 ;  /* 0x0000000908077836 */ /* 0x001fe40000000000 */
[----:B------:R-:W-:-:S03]  /*4490*/  UIADD3 UR14, UR10, 0x80, URZ ;  /* 0x000000800a0e7890 */ /* 0x000fc6000fffe03f */
[----:B------:R-:W-:Y:S01]  /*44a0*/  UMOV UR18, UR10 ;  /* 0x0000000a00127c82 */ /* 0x000fe20008000000 */
[----:B------:R-:W-:Y:S01]  /*44b0*/  SEL R7, R7, 0x9, !P1 ;  /* 0x0000000907077807 */ /* 0x000fe20004800000 */
[----:B------:R-:W-:Y:S01]  /*44c0*/  HGMMA.64x64x16.F32.BF16 R88, R120, gdesc[UR16].tnspB, R88, gsb0 ;  /* 0x40e0001078587df0 */ /* 0x000fe20008001858 */
[----:B------:R-:W-:Y:S01]  /*44d0*/  UMOV UR19, 0x40000040 ;  /* 0x4000004000137882 */ /* 0x000fe20000000000 */
[----:B------:R-:W-:Y:S01]  /*44e0*/  UMOV UR18, UR14 ;  /* 0x0000000e00127c82 */ /* 0x000fe20008000000 */
        /* <DEDUP_REMOVED lines=43> */
.L_x_225:
[----:B0-----:R-:W-:Y:S01]  /*47a0*/  FMUL.FTZ R7, R24, UR21 ;  /* 0x0000001518077c20 */ /* 0x001fe20008410000 */
[----:B------:R-:W-:Y:S01]  /*47b0*/  FMUL.FTZ R8, R25, UR21 ;  /* 0x0000001519087c20 */ /* 0x000fe20008410000 */
        /* <DEDUP_REMOVED lines=72> */
[----:B------:R-:W-:-:S04]  /*4c40*/  ULEA UR7, UR39, UR15, 0x3 ;  /* 0x0000000f27077291 */ /* 0x000fc8000f8e183f */
[----:B------:R-:W0:Y:S01]  /*4c50*/  MUFU.TANH R20, R20 ;  /* 0x0000001400147308 */ /* 0x000e220000002400 */
[----:B-1----:R-:W-:Y:S01]  /*4c60*/  FMNMX.FTZ R39, R15, R38, !PT ;  /* 0x000000260f277209 */ /* 0x002fe20007810000 */
[----:B------:R-:W-:-:S04]  /*4c70*/  UIADD3 UR7, UR7, 0x16840, URZ ;  /* 0x0001684007077890 */ /* 0x000fc8000fffe03f */
[----:B------:R-:W-:Y:S02]  /*4c80*/  UPRMT UR7, UR11, 0x654, UR7 ;  /* 0x000006540b077896 */ /* 0x000fe40008000007 */
[----:B------:R-:W1:Y:S01]  /*4c90*/  MUFU.TANH R21, R21 ;  /* 0x0000001500157308 */ /* 0x000e620000002400 */
[----:B--2---:R-:W-:-:S06]  /*4ca0*/  FMNMX.FTZ R46, R14, R69, !PT ;  /* 0x000000450e2e7209 */ /* 0x004fcc0007810000 */
[----:B------:R-:W-:Y:S01]  /*4cb0*/  SYNCS.ARRIVE.TRANS64.RED.A1T0 RZ, [UR7], RZ ;  /* 0x000000ffffff79a7 */ /* 0x000fe20008100407 */
[----:B------:R-:W2:Y:S01]  /*4cc0*/  MUFU.TANH R25, R25 ;  /* 0x0000001900197308 */ /* 0x000ea20000002400 */
[----:B0-----:R-:W-:-:S07]  /*4cd0*/  FMNMX.FTZ R38, R20, R39, !PT ;  /* 0x0000002714267209 */ /* 0x001fce0007810000 */
[----:B------:R-:W0:Y:S01]  /*4ce0*/  MUFU.TANH R24, R24 ;  /* 0x0000001800187308 */ /* 0x000e220000002400 */
[----:B-1----:R-:W-:-:S07]  /*4cf0*/  FMNMX.FTZ R69, R21, R46, !PT ;  /* 0x0000002e15457209 */ /* 0x002fce0007810000 */
[----:B------:R-:W1:Y:S01]  /*4d00*/  MUFU.TANH R26, R26 ;  /* 0x0000001a001a7308 */ /* 0x000e620000002400 */
[----:B--2---:R-:W-:-:S07]  /*4d10*/  FMNMX.FTZ R39, R25, R38, !PT ;  /* 0x0000002619277209 */ /* 0x004fce0007810000 */
[----:B------:R-:W2:Y:S01]  /*4d20*/  MUFU.TANH R27, R27 ;  /* 0x0000001b001b7308 */ /* 0x000ea20000002400 */
[----:B0-----:R-:W-:Y:S01]  /*4d30*/  FMNMX.FTZ R46, R24, R69, !PT ;  /* 0x00000045182e7209 */ /* 0x001fe20007810000 */
[----:B------:R-:W-:-:S06]  /*4d40*/  FMUL.FTZ R69, R77, UR21 ;  /* 0x000000154d457c20 */ /* 0x000fcc0008410000 */
        /* <DEDUP_REMOVED lines=15> */
[----:B--2---:R-:W-:Y:S01]  /*4e40*/  FMNMX.FTZ R46, R32, R71, !PT ;  /* 0x00000047202e7209 */ /* 0x004fe20007810000 */
[----:B------:R-:W-:-:S06]  /*4e50*/  FMUL.FTZ R71, R79, UR21 ;  /* 0x000000154f477c20 */ /* 0x000fcc0008410000 */
        /* <DEDUP_REMOVED lines=15> */
[----:B-1----:R-:W-:Y:S01]  /*4f50*/  FMNMX.FTZ R46, R42, R73, !PT ;  /* 0x000000492a2e7209 */ /* 0x002fe20007810000 */
[----:B------:R-:W-:-:S06]  /*4f60*/  FMUL.FTZ R73, R81, UR21 ;  /* 0x0000001551497c20 */ /* 0x000fcc0008410000 */
        /* <DEDUP_REMOVED lines=68> */
[----:B-1----:R-:W-:-:S05]  /*53b0*/  FMNMX.FTZ R80, R77, R38, !PT ;  /* 0x000000264d507209 */ /* 0x002fca0007810000 */
[----:B------:R-:W1:Y:S01]  /*53c0*/  SHFL.BFLY PT, R39, R80, 0x2, 0x1f ;  /* 0x0c401f0050277f89 */ /* 0x000e6200000e0000 */
[----:B--2---:R-:W-:-:S04]  /*53d0*/  FMNMX.FTZ R46, R78, R81, !PT ;  /* 0x000000514e2e7209 */ /* 0x004fc80007810000 */
[----:B0-----:R-:W-:-:S05]  /*53e0*/  FMNMX.FTZ R81, R79, R46, !PT ;  /* 0x0000002e4f517209 */ /* 0x001fca0007810000 */
[----:B------:R-:W0:Y:S01]  /*53f0*/  SHFL.BFLY PT, R38, R81, 0x2, 0x1f ;  /* 0x0c401f0051267f89 */ /* 0x000e2200000e0000 */
[----:B-1----:R-:W-:Y:S02]  /*5400*/  FMNMX.FTZ R82, R80, R39, !PT ;  /* 0x0000002750527209 */ /* 0x002fe40007810000 */
[----:B------:R-:W1:Y:S03]  /*5410*/  LDC R39, c[0x0][0x988] ;  /* 0x00026200ff277b82 */ /* 0x000e660000000800 */
[----:B------:R-:W2:Y:S01]  /*5420*/  SHFL.BFLY PT, R83, R82, 0x1, 0x1f ;  /* 0x0c201f0052537f89 */ /* 0x000ea200000e0000 */
[----:B0-----:R-:W-:-:S05]  /*5430*/  FMNMX.FTZ R84, R81, R38, !PT ;  /* 0x0000002651547209 */ /* 0x001fca0007810000 */
[----:B------:R-:W0:Y:S01]  /*5440*/  SHFL.BFLY PT, R85, R84, 0x1, 0x1f ;  /* 0x0c201f0054557f89 */ /* 0x000e2200000e0000 */
[----:B--2---:R-:W-:-:S05]  /*5450*/  FMNMX.FTZ R38, R82, R83, !PT ;  /* 0x0000005352267209 */ /* 0x004fca0007810000 */
[C---:B-1----:R-:W-:Y:S01]  /*5460*/  FMUL.FTZ R80, R38.reuse, R39 ;  /* 0x0000002726507220 */ /* 0x042fe20000410000 */
[----:B------:R-:W-:-:S03]  /*5470*/  FADD.FTZ R0, -R38, R0 ;  /* 0x0000000026007221 */ /* 0x000fc60000010100 */
[-CC-:B------:R-:W-:Y:S01]  /*5480*/  FFMA.FTZ R81, R30, R39.reuse, -R80.reuse ;  /* 0x000000271e517223 */ /* 0x180fe20000010850 */
[-C--:B------:R-:W-:Y:S01]  /*5490*/  FMUL.FTZ R83, R0, R39.reuse ;  /* 0x0000002700537220 */ /* 0x080fe20000410000 */
[-CC-:B------:R-:W-:Y:S01]  /*54a0*/  FFMA.FTZ R30, R34, R39.reuse, -R80.reuse ;  /* 0x00000027221e7223 */ /* 0x180fe20000010850 */
[-CC-:B------:R-:W-:Y:S01]  /*54b0*/  FFMA.FTZ R120, R7, R39.reuse, -R80.reuse ;  /* 0x0000002707787223 */ /* 0x180fe20000010850 */
[-CC-:B------:R-:W-:Y:S01]  /*54c0*/  FFMA.FTZ R136, R48, R39.reuse, -R80.reuse ;  /* 0x0000002730887223 */ /* 0x180fe20000010850 */
[-CC-:B------:R-:W-:Y:S01]  /*54d0*/  FFMA.FTZ R122, R11, R39.reuse, -R80.reuse ;  /* 0x000000270b7a7223 */ /* 0x180fe20000010850 */
[--C-:B------:R-:W-:Y:S01]  /*54e0*/  FFMA.FTZ R82, R26, R39, -R80.reuse ;  /* 0x000000271a527223 */ /* 0x100fe20000010850 */
[----:B0-----:R-:W-:Y:S01]  /*54f0*/  FMNMX.FTZ R46, R84, R85, !PT ;  /* 0x00000055542e7209 */ /* 0x001fe20007810000 */
[-CC-:B------:R-:W-:Y:S01]  /*5500*/  FFMA.FTZ R85, R8, R39.reuse, -R80.reuse ;  /* 0x0000002708557223 */ /* 0x180fe20000010850 */
[----:B------:R-:W-:Y:S01]  /*5510*/  MUFU.EX2 R120, R120 ;  /* 0x0000007800787308 */ /* 0x000fe20000000800 */
[-CC-:B------:R-:W-:Y:S01]  /*5520*/  FFMA.FTZ R26, R44, R39.reuse, -R80.reuse ;  /* 0x000000272c1a7223 */ /* 0x180fe20000010850 */
[-CC-:B------:R-:W-:Y:S01]  /*5530*/  FFMA.FTZ R84, R12, R39.reuse, -R80.reuse ;  /* 0x000000270c547223 */ /* 0x180fe20000010850 */
[C---:B------:R-:W-:Y:S01]  /*5540*/  FADD.FTZ R0, -R46.reuse, R5 ;  /* 0x000000052e007221 */ /* 0x040fe20000010100 */
[-C--:B------:R-:W-:Y:S01]  /*5550*/  FMUL.FTZ R34, R46, R39.reuse ;  /* 0x000000272e227220 */ /* 0x080fe20000410000 */
[-CC-:B------:R-:W-:Y:S01]  /*5560*/  FFMA.FTZ R124, R15, R39.reuse, -R80.reuse ;  /* 0x000000270f7c7223 */ /* 0x180fe20000010850 */
[-C--:B------:R-:W-:Y:S01]  /*5570*/  FFMA.FTZ R134, R43, R39.reuse, -R80 ;  /* 0x000000272b867223 */ /* 0x080fe20000010850 */
[-C--:B------:R-:W-:Y:S01]  /*5580*/  FMUL.FTZ R0, R0, R39.reuse ;  /* 0x0000002700007220 */ /* 0x080fe20000410000 */
[-CC-:B------:R-:W-:Y:S01]  /*5590*/  FFMA.FTZ R121, R9, R39.reuse, -R34.reuse ;  /* 0x0000002709797223 */ /* 0x180fe20000010822 */
[-CC-:B------:R-:W-:Y:S01]  /*55a0*/  FFMA.FTZ R48, R10, R39.reuse, -R34.reuse ;  /* 0x000000270a307223 */ /* 0x180fe20000010822 */
[----:B------:R0:W1:Y:S01]  /*55b0*/  MUFU.EX2 R5, R83 ;  /* 0x0000005300057308 */ /* 0x0000620000000800 */
[-CC-:B------:R-:W-:Y:S01]  /*55c0*/  FFMA.FTZ R123, R13, R39.reuse, -R34.reuse ;  /* 0x000000270d7b7223 */ /* 0x180fe20000010822 */
[-CC-:B------:R-:W-:Y:S01]  /*55d0*/  FFMA.FTZ R44, R14, R39.reuse, -R34.reuse ;  /* 0x000000270e2c7223 */ /* 0x180fe20000010822 */
[-CC-:B------:R-:W-:Y:S01]  /*55e0*/  FFMA.FTZ R125, R21, R39.reuse, -R34.reuse ;  /* 0x00000027157d7223 */ /* 0x180fe20000010822 */
[-C--:B------:R-:W-:Y:S01]  /*55f0*/  FFMA.FTZ R43, R24, R39.reuse, -R34 ;  /* 0x00000027182b7223 */ /* 0x080fe20000010822 */
[-C--:B------:R-:W-:Y:S01]  /*5600*/  FFMA.FTZ R126, R25, R39.reuse, -R80 ;  /* 0x00000027197e7223 */ /* 0x080fe20000010850 */
[-C--:B------:R-:W-:Y:S01]  /*5610*/  FFMA.FTZ R127, R27, R39.reuse, -R34 ;  /* 0x000000271b7f7223 */ /* 0x080fe20000010822 */
[-CC-:B------:R-:W-:Y:S01]  /*5620*/  FFMA.FTZ R128, R29, R39.reuse, -R80.reuse ;  /* 0x000000271d807223 */ /* 0x180fe20000010850 */
[----:B------:R-:W-:Y:S01]  /*5630*/  MUFU.EX2 R0, R0 ;  /* 0x0000000000007308 */ /* 0x000fe20000000800 */
[-CC-:B0-----:R-:W-:Y:S01]  /*5640*/  FFMA.FTZ R83, R20, R39.reuse, -R80.reuse ;  /* 0x0000002714537223 */ /* 0x181fe20000010850 */
[-C--:B------:R-:W-:Y:S01]  /*5650*/  FFMA.FTZ R29, R40, R39.reuse, -R80 ;  /* 0x00000027281d7223 */ /* 0x080fe20000010850 */
[-CC-:B------:R-:W-:Y:S01]  /*5660*/  FFMA.FTZ R40, R28, R39.reuse, -R34.reuse ;  /* 0x000000271c287223 */ /* 0x180fe20000010822 */
[-C--:B------:R-:W-:Y:S01]  /*5670*/  FFMA.FTZ R129, R31, R39.reuse, -R34 ;  /* 0x000000271f817223 */ /* 0x080fe20000010822 */
[-C--:B------:R-:W-:Y:S01]  /*5680*/  FFMA.FTZ R132, R37, R39.reuse, -R80 ;  /* 0x0000002725847223 */ /* 0x080fe20000010850 */
[-C--:B------:R-:W-:Y:S01]  /*5690*/  FFMA.FTZ R37, R32, R39.reuse, -R34 ;  /* 0x0000002720257223 */ /* 0x080fe20000010822 */
[----:B------:R-:W-:Y:S01]  /*56a0*/  FFMA.FTZ R130, R33, R39, -R80 ;  /* 0x0000002721827223 */ /* 0x000fe20000010850 */
[----:B------:R-:W0:Y:S01]  /*56b0*/  MUFU.EX2 R121, R121 ;  /* 0x0000007900797308 */ /* 0x000e220000000800 */
[----:B-1----:R-:W-:Y:S01]  /*56c0*/  FFMA.FTZ R10, R5, R3, R120 ;  /* 0x00000003050a7223 */ /* 0x002fe20000010078 */
[-CC-:B------:R-:W-:Y:S01]  /*56d0*/  FFMA.FTZ R131, R35, R39.reuse, -R34.reuse ;  /* 0x0000002723837223 */ /* 0x180fe20000010822 */
[-CC-:B------:R-:W-:Y:S01]  /*56e0*/  FFMA.FTZ R32, R36, R39.reuse, -R34.reuse ;  /* 0x0000002724207223 */ /* 0x180fe20000010822 */
[-CC-:B------:R-:W-:Y:S01]  /*56f0*/  FFMA.FTZ R133, R41, R39.reuse, -R34.reuse ;  /* 0x0000002729857223 */ /* 0x180fe20000010822 */
[-CC-:B------:R-:W-:Y:S01]  /*5700*/  FFMA.FTZ R31, R42, R39.reuse, -R34.reuse ;  /* 0x000000272a1f7223 */ /* 0x180fe20000010822 */
[-CC-:B------:R-:W-:Y:S01]  /*5710*/  FFMA.FTZ R135, R45, R39.reuse, -R34.reuse ;  /* 0x000000272d877223 */ /* 0x180fe20000010822 */
[-CC-:B------:R-:W-:Y:S01]  /*5720*/  FFMA.FTZ R28, R47, R39.reuse, -R34.reuse ;  /* 0x000000272f1c7223 */ /* 0x180fe20000010822 */
[----:B------:R-:W1:Y:S01]  /*5730*/  MUFU.EX2 R85, R85 ;  /* 0x0000005500557308 */ /* 0x000e620000000800 */
[-C--:B------:R-:W-:Y:S01]  /*5740*/  FFMA.FTZ R137, R50, R39.reuse, -R34 ;  /* 0x0000002732897223 */ /* 0x080fe20000010822 */
[-C--:B------:R-:W-:Y:S01]  /*5750*/  FFMA.FTZ R25, R49, R39.reuse, -R80 ;  /* 0x0000002731197223 */ /* 0x080fe20000010850 */
[-C--:B------:R-:W-:Y:S01]  /*5760*/  FFMA.FTZ R27, R51, R39.reuse, -R34 ;  /* 0x00000027331b7223 */ /* 0x080fe20000010822 */
[-C--:B------:R-:W-:Y:S01]  /*5770*/  FFMA.FTZ R138, R52, R39.reuse, -R80 ;  /* 0x00000027348a7223 */ /* 0x080fe20000010850 */
[-C--:B------:R-:W-:Y:S01]  /*5780*/  FFMA.FTZ R139, R54, R39.reuse, -R34 ;  /* 0x00000027368b7223 */ /* 0x080fe20000010822 */
[-C--:B------:R-:W-:Y:S01]  /*5790*/  FFMA.FTZ R20, R53, R39.reuse, -R80 ;  /* 0x0000002735147223 */ /* 0x080fe20000010850 */
[-C--:B------:R-:W-:Y:S01]  /*57a0*/  FFMA.FTZ R24, R55, R39.reuse, -R34 ;  /* 0x0000002737187223 */ /* 0x080fe20000010822 */
[----:B------:R-:W2:Y:S01]  /*57b0*/  MUFU.EX2 R48, R48 ;  /* 0x0000003000307308 */ /* 0x000ea20000000800 */
[----:B0-----:R-:W-:Y:S01]  /*57c0*/  FFMA.FTZ R3, R0, R6, R121 ;  /* 0x0000000600037223 */ /* 0x001fe20000010079 */
[-C--:B------:R-:W-:Y:S01]  /*57d0*/  FFMA.FTZ R140, R56, R39.reuse, -R80 ;  /* 0x00000027388c7223 */ /* 0x080fe20000010850 */
[-C--:B------:R-:W-:Y:S01]  /*57e0*/  FFMA.FTZ R141, R58, R39.reuse, -R34 ;  /* 0x000000273a8d7223 */ /* 0x080fe20000010822 */
[-C--:B------:R-:W-:Y:S01]  /*57f0*/  FFMA.FTZ R15, R57, R39.reuse, -R80 ;  /* 0x00000027390f7223 */ /* 0x080fe20000010850 */
[-C--:B------:R-:W-:Y:S01]  /*5800*/  FFMA.FTZ R21, R59, R39.reuse, -R34 ;  /* 0x000000273b157223 */ /* 0x080fe20000010822 */
[-C--:B------:R-:W-:Y:S01]  /*5810*/  FFMA.FTZ R142, R60, R39.reuse, -R80 ;  /* 0x000000273c8e7223 */ /* 0x080fe20000010850 */
[-C--:B------:R-:W-:Y:S01]  /*5820*/  FFMA.FTZ R143, R62, R39.reuse, -R34 ;  /* 0x000000273e8f7223 */ /* 0x080fe20000010822 */
[----:B------:R-:W0:Y:S01]  /*5830*/  MUFU.EX2 R122, R122 ;  /* 0x0000007a007a7308 */ /* 0x000e220000000800 */
[----:B-1----:R-:W-:Y:S01]  /*5840*/  FADD.FTZ R9, R85, R10 ;  /* 0x0000000a55097221 */ /* 0x002fe20000010000 */
[-C--:B------:R-:W-:Y:S01]  /*5850*/  FFMA.FTZ R12, R61, R39.reuse, -R80 ;  /* 0x000000273d0c7223 */ /* 0x080fe20000010850 */
[-C--:B------:R-:W-:Y:S01]  /*5860*/  FFMA.FTZ R14, R63, R39.reuse, -R34 ;  /* 0x000000273f0e7223 */ /* 0x080fe20000010822 */
[-C--:B------:R-:W-:Y:S01]  /*5870*/  FFMA.FTZ R144, R64, R39.reuse, -R80 ;  /* 0x0000002740907223 */ /* 0x080fe20000010850 */
[-C--:B------:R-:W-:Y:S01]  /*5880*/  FFMA.FTZ R145, R66, R39.reuse, -R34 ;  /* 0x0000002742917223 */ /* 0x080fe20000010822 */
[-C--:B------:R-:W-:Y:S01]  /*5890*/  FFMA.FTZ R11, R65, R39.reuse, -R80 ;  /* 0x00000027410b7223 */ /* 0x080fe20000010850 */
[-C--:B------:R-:W-:Y:S01]  /*58a0*/  FFMA.FTZ R13, R67, R39.reuse, -R34 ;  /* 0x00000027430d7223 */ /* 0x080fe20000010822 */
[----:B------:R-:W1:Y:S01]  /*58b0*/  MUFU.EX2 R123, R123 ;  /* 0x0000007b007b7308 */ /* 0x000e620000000800 */
[----:B--2---:R-:W-:Y:S01]  /*58c0*/  FADD.FTZ R6, R48, R3 ;  /* 0x0000000330067221 */ /* 0x004fe20000010000 */
[-C--:B------:R-:W-:Y:S01]  /*58d0*/  FFMA.FTZ R146, R68, R39.reuse, -R80 ;  /* 0x0000002744927223 */ /* 0x080fe20000010850 */
[-C--:B------:R-:W-:Y:S01]  /*58e0*/  FFMA.FTZ R147, R70, R39.reuse, -R34 ;  /* 0x0000002746937223 */ /* 0x080fe20000010822 */
[-CC-:B------:R-:W-:Y:S01]  /*58f0*/  FFMA.FTZ R8, R69, R39.reuse, -R80.reuse ;  /* 0x0000002745087223 */ /* 0x180fe20000010850 */
[-C--:B------:R-:W-:Y:S01]  /*5900*/  FFMA.FTZ R148, R72, R39.reuse, -R80 ;  /* 0x0000002748947223 */ /* 0x080fe20000010850 */
[-C--:B------:R-:W-:Y:S01]  /*5910*/  FFMA.FTZ R149, R74, R39.reuse, -R34 ;  /* 0x000000274a957223 */ /* 0x080fe20000010822 */
[-CC-:B------:R-:W-:Y:S01]  /*5920*/  FFMA.FTZ R7, R73, R39.reuse, -R80.reuse ;  /* 0x0000002749077223 */ /* 0x180fe20000010850 */
[----:B------:R-:W2:Y:S01]  /*5930*/  MUFU.EX2 R84, R84 ;  /* 0x0000005400547308 */ /* 0x000ea20000000800 */
[----:B0-----:R-:W-:Y:S01]  /*5940*/  FADD.FTZ R9, R122, R9 ;  /* 0x000000097a097221 */ /* 0x001fe20000010000 */
[-C--:B------:R-:W-:Y:S01]  /*5950*/  FFMA.FTZ R150, R76, R39.reuse, -R80 ;  /* 0x000000274c967223 */ /* 0x080fe20000010850 */
[-C--:B------:R-:W-:Y:S01]  /*5960*/  FFMA.FTZ R151, R78, R39.reuse, -R34 ;  /* 0x000000274e977223 */ /* 0x080fe20000010822 */
[----:B------:R-:W-:-:S04]  /*5970*/  FFMA.FTZ R33, R77, R39, -R80 ;  /* 0x000000274d217223 */ /* 0x000fc80000010850 */
[----:B------:R-:W0:Y:S01]  /*5980*/  MUFU.EX2 R44, R44 ;  /* 0x0000002c002c7308 */ /* 0x000e220000000800 */
[----:B-1----:R-:W-:-:S07]  /*5990*/  FADD.FTZ R3, R123, R6 ;  /* 0x000000067b037221 */ /* 0x002fce0000010000 */
[----:B------:R-:W1:Y:S01]  /*59a0*/  MUFU.EX2 R124, R124 ;  /* 0x0000007c007c7308 */ /* 0x000e620000000800 */
[----:B--2---:R-:W-:-:S07]  /*59b0*/  FADD.FTZ R9, R84, R9 ;  /* 0x0000000954097221 */ /* 0x004fce0000010000 */
[----:B------:R-:W2:Y:S01]  /*59c0*/  MUFU.EX2 R125, R125 ;  /* 0x0000007d007d7308 */ /* 0x000ea20000000800 */
[----:B0-----:R-:W-:-:S07]  /*59d0*/  FADD.FTZ R6, R44, R3 ;  /* 0x000000032c067221 */ /* 0x001fce0000010000 */
        /* <DEDUP_REMOVED lines=53> */
[----:B0-----:R-:W-:Y:S01]  /*5d30*/  FADD.FTZ R3, R25, R10 ;  /* 0x0000000a19037221 */ /* 0x001fe20000010000 */
[----:B------:R-:W-:-:S06]  /*5d40*/  FFMA.FTZ R10, R71, R39, -R34 ;  /* 0x00000027470a7223 */ /* 0x000fcc0000010822 */
        /* <DEDUP_REMOVED lines=9> */
[----:B--2---:R-:W-:Y:S01]  /*5de0*/  FADD.FTZ R6, R24, R9 ;  /* 0x0000000918067221 */ /* 0x004fe20000010000 */
[-CC-:B------:R-:W-:Y:S01]  /*5df0*/  FFMA.FTZ R9, R75, R39.reuse, -R34.reuse ;  /* 0x000000274b097223 */ /* 0x180fe20000010822 */
[----:B------:R-:W-:-:S05]  /*5e00*/  FFMA.FTZ R34, R79, R39, -R34 ;  /* 0x000000274f227223 */ /* 0x000fca0000010822 */
        /* <DEDUP_REMOVED lines=44> */
[----:B-1----:R-:W-:-:S03]  /*60d0*/  FADD.FTZ R3, R33, R36 ;  /* 0x0000002421037221 */ /* 0x002fc60000010000 */
[----:B--2---:R-:W-:Y:S01]  /*60e0*/  FADD.FTZ R6, R34, R35 ;  /* 0x0000002322067221 */ /* 0x004fe20000010000 */
[----:B------:R-:W-:Y:S06]  /*60f0*/  @!P0 BRA `(.L_x_226) ;  /* 0x0000000000048947 */ /* 0x000fec0003800000 */
[----:B------:R-:W-:Y:S01]  /*6100*/  BPT.TRAP 0x1 ;  /* 0x000000040000795c */ /* 0x000fe20000300000 */
.L_x_226:
[----:B------:R-:W-:Y:S01]  /*6110*/  ULEA UR6, UR6, UR15, 0x3 ;  /* 0x0000000f06067291 */ /* 0x000fe2000f8e183f */
[----:B------:R-:W-:Y:S01]  /*6120*/  ISETP.GT.AND P1, PT, R4, R16, PT ;  /* 0x000000100400720c */ /* 0x000fe20003f24270 */
[----:B------:R-:W-:Y:S01]  /*6130*/  UMOV UR7, UR38 ;  /* 0x0000002600077c82 */ /* 0x000fe20008000000 */
[-C--:B------:R-:W-:Y:S01]  /*6140*/  FMUL.FTZ R88, R88, R5.reuse ;  /* 0x0000000558587220 */ /* 0x080fe20000410000 */
        /* <DEDUP_REMOVED lines=14> */
[----:B------:R-:W-:Y:S01]  /*6230*/  UMOV UR6, UR39 ;  /* 0x0000002700067c82 */ /* 0x000fe20008000000 */
        /* <DEDUP_REMOVED lines=21> */
[----:B------:R-:W-:Y:S01]  /*6390*/  VIADD R4, R4, 0xffffffff ;  /* 0xffffffff04047836 */ /* 0x000fe20000000000 */
        /* <DEDUP_REMOVED lines=32> */
[----:B------:R-:W-:Y:S01]  /*65a0*/  MOV R0, R38 ;  /* 0x0000002600007202 */ /* 0x000fe20000000f00 */
[----:B------:R-:W-:Y:S06]  /*65b0*/  @P1 BRA `(.L_x_227) ;  /* 0xffffffd800781947 */ /* 0x000fec000383ffff */
.L_x_216:
[----:B------:R-:W-:Y:S06]  /*65c0*/  BAR.ARV 0x8, 0x200 ;  /* 0x0208000000007b1d */ /* 0x000fec0000002000 */
[----:B------:R-:W-:Y:S05]  /*65d0*/  @!P0 BRA `(.L_x_228) ;  /* 0x0000000000048947 */ /* 0x000fea0003800000 */
[----:B------:R-:W-:Y:S01]  /*65e0*/  BPT.TRAP 0x1 ;  /* 0x000000040000795c */ /* 0x000fe20000300000 */
.L_x_228:
        /* <DEDUP_REMOVED lines=9> */
.L_x_229:
[----:B-1----:R-:W-:Y:S05]  /*6680*/  @P1 BRA `(.L_x_230) ;  /* 0x0000000000081947 */ /* 0x002fea0003800000 */
[----:B------:R-:W1:Y:S02]  /*6690*/  SYNCS.PHASECHK.TRANS64.TRYWAIT P1, [UR5+0x16850], R0 ;  /* 0x01685000ff0075a7 */ /* 0x000e640008020145 */
[----:B-1----:R-:W-:Y:S05]  /*66a0*/  @!P1 BRA `(.L_x_231) ;  /* 0x00000088005c9947 */ /* 0x002fea0003800000 */
.L_x_230:
[----:B------:R-:W-:Y:S01]  /*66b0*/  UIADD3 UR4, UR4, 0x400, URZ ;  /* 0x0000040004047890 */ /* 0x000fe2000fffe03f */
[----:B------:R-:W-:Y:S01]  /*66c0*/  WARPGROUP.ARRIVE ;  /* 0x00000000000079c5 */ /* 0x000fe20000000000 */
[----:B------:R-:W-:Y:S01]  /*66d0*/  UMOV UR11, 0x40000040 ;  /* 0x40000040000b7882 */ /* 0x000fe20000000000 */
[----:B01----:R-:W0:Y:S01]  /*66e0*/  SHFL.BFLY PT, R0, R3, 0x2, 0x1f ;  /* 0x0c401f0003007f89 */ /* 0x003e2200000e0000 */
[----:B------:R-:W-:Y:S01]  /*66f0*/  USHF.R.U32.HI UR4, URZ, 0x4, UR4 ;  /* 0x000000043f047899 */ /* 0x000fe20008011604 */
[----:B------:R-:W-:Y:S02]  /*6700*/  IMAD.MOV.U32 R41, RZ, RZ, RZ ;  /* 0x000000ffff297224 */ /* 0x000fe400078e00ff */
[----:B------:R-:W1:Y:S01]  /*6710*/  SHFL.BFLY PT, R5, R6, 0x2, 0x1f ;  /* 0x0c401f0006057f89 */ /* 0x000e6200000e0000 */
[----:B------:R-:W-:-:S04]  /*6720*/  ULOP3.LUT UR4, UR4, 0x3fff, URZ, 0xc0, !UPT ;  /* 0x00003fff04047892 */ /* 0x000fc8000f8ec03f */
[----:B------:R-:W-:-:S04]  /*6730*/  ULEA UR4, UR39, UR4, 0xa ;  /* 0x0000000427047291 */ /* 0x000fc8000f8e503f */
[----:B------:R-:W-:-:S03]  /*6740*/  UIADD3 UR6, UR4, 0x80, URZ ;  /* 0x0000008004067890 */ /* 0x000fc6000fffe03f */
[----:B------:R-:W-:Y:S02]  /*6750*/  UMOV UR10, UR4 ;  /* 0x00000004000a7c82 */ /* 0x000fe40008000000 */
[----:B------:R-:W-:Y:S01]  /*6760*/  HGMMA.64x64x16.F32.BF16 R88, R120, gdesc[UR8].tnspB, R88, gsb0 ;  /* 0x40e0000878587df0 */ /* 0x000fe20008001858 */
[----:B------:R-:W-:Y:S01]  /*6770*/  UMOV UR11, 0x40000040 ;  /* 0x40000040000b7882 */ /* 0x000fe20000000000 */
[----:B------:R-:W-:Y:S01]  /*6780*/  UMOV UR10, UR6 ;  /* 0x00000006000a7c82 */ /* 0x000fe20008000000 */
[----:B------:R-:W-:Y:S01]  /*6790*/  UIADD3 UR6, UR4, 0x100, URZ ;  /* 0x0000010004067890 */ /* 0x000fe2000fffe03f */
[----:B0-----:R-:W-:Y:S01]  /*67a0*/  FADD.FTZ R0, R0, R3 ;  /* 0x0000000300007221 */ /* 0x001fe20000010000 */
[----:B------:R-:W-:Y:S02]  /*67b0*/  IMAD.MOV.U32 R3, RZ, RZ, -0x800000 ;  /* 0xff800000ff037424 */ /* 0x000fe400078e00ff */
[----:B-1----:R-:W-:Y:S02]  /*67c0*/  FADD.FTZ R4, R5, R6 ;  /* 0x0000000605047221 */ /* 0x002fe40000010000 */
[----:B------:R-:W0:Y:S04]  /*67d0*/  SHFL.BFLY PT, R5, R0, 0x1, 0x1f ;  /* 0x0c201f0000057f89 */ /* 0x000e2800000e0000 */
[----:B------:R-:W1:Y:S01]  /*67e0*/  SHFL.BFLY PT, R7, R4, 0x1, 0x1f ;  /* 0x0c201f0004077f89 */ /* 0x000e6200000e0000 */
[----:B0-----:R-:W-:Y:S01]  /*67f0*/  FADD.FTZ R8, R0, R5 ;  /* 0x0000000500087221 */ /* 0x001fe20000010000 */
[----:B------:R-:W-:-:S02]  /*6800*/  IMAD.MOV.U32 R0, RZ, RZ, -0x800000 ;  /* 0xff800000ff007424 */ /* 0x000fc400078e00ff */
[----:B-1----:R-:W-:Y:S02]  /*6810*/  FADD.FTZ R9, R4, R7 ;  /* 0x0000000704097221 */ /* 0x002fe40000010000 */
[----:B------:R-:W-:Y:S01]  /*6820*/  FSETP.NE.FTZ.AND P1, PT, R8, RZ, PT ;  /* 0x000000ff0800720b */ /* 0x000fe20003f35000 */
[----:B------:R-:W-:Y:S02]  /*6830*/  IMAD.MOV.U32 R4, RZ, RZ, RZ ;  /* 0x000000ffff047224 */ /* 0x000fe400078e00ff */
[----:B------:R-:W-:-:S10]  /*6840*/  FSETP.NE.FTZ.AND P2, PT, R9, RZ, PT ;  /* 0x000000ff0900720b */ /* 0x000fd40003f55000 */
[----:B------:R-:W0:Y:S01]  /*6850*/  @P1 MUFU.LG2 R6, R8 ;  /* 0x0000000800061308 */ /* 0x000e220000000c00 */
[C---:B------:R-:W-:Y:S02]  /*6860*/  @P1 FMUL.FTZ R5, R39.reuse, 0.69314718246459960938 ;  /* 0x3f31721827051820 */ /* 0x040fe40000410000 */
[----:B------:R-:W-:-:S05]  /*6870*/  @P2 FMUL.FTZ R10, R39, 0.69314718246459960938 ;  /* 0x3f317218270a2820 */ /* 0x000fca0000410000 */
[----:B------:R-:W1:Y:S08]  /*6880*/  @P2 MUFU.LG2 R7, R9 ;  /* 0x0000000900072308 */ /* 0x000e700000000c00 */
[----:B------:R2:W3:Y:S01]  /*6890*/  @P1 MUFU.RCP R41, R8 ;  /* 0x0000000800291308 */ /* 0x0004e20000001000 */
[----:B0-----:R-:W-:-:S04]  /*68a0*/  @P1 FMUL.FTZ R6, R6, 0.69314718246459960938 ;  /* 0x3f31721806061820 */ /* 0x001fc80000410000 */
[----:B------:R-:W-:Y:S01]  /*68b0*/  @P1 FFMA.FTZ R3, R5, R38, R6 ;  /* 0x0000002605031223 */ /* 0x000fe20000010006 */
[----:B------:R-:W-:Y:S02]  /*68c0*/  WARPGROUP.DEPBAR.LE gsb0, 0x0 ;  /* 0x00008000000079c5 */ /* 0x000fe40000010000 */
[----:B------:R-:W-:Y:S01]  /*68d0*/  WARPGROUP.ARRIVE ;  /* 0x00000000000079c5 */ /* 0x000fe20000000000 */
[----:B------:R2:W0:Y:S01]  /*68e0*/  @P2 MUFU.RCP R4, R9 ;  /* 0x0000000900042308 */ /* 0x0004220000001000 */
[----:B-1----:R-:W-:-:S04]  /*68f0*/  @P2 FMUL.FTZ R7, R7, 0.69314718246459960938 ;  /* 0x3f31721807072820 */ /* 0x002fc80000410000 */
[----:B------:R-:W-:Y:S01]  /*6900*/  HGMMA.64x64x16.F32.BF16 R88, R124, gdesc[UR8].tnspB, R88, gsb0 ;  /* 0x40e000087c587df0 */ /* 0x000fe20008001858 */
[----:B------:R-:W-:Y:S01]  /*6910*/  UMOV UR10, UR6 ;  /* 0x00000006000a7c82 */ /* 0x000fe20008000000 */
[----:B------:R-:W-:Y:S01]  /*6920*/  UMOV UR11, 0x40000040 ;  /* 0x40000040000b7882 */ /* 0x000fe20000000000 */
[----:B------:R-:W-:Y:S01]  /*6930*/  UIADD3 UR6, UR4, 0x180, URZ ;  /* 0x0000018004067890 */ /* 0x000fe2000fffe03f */
[----:B------:R-:W-:Y:S01]  /*6940*/  @P2 FFMA.FTZ R0, R10, R46, R7 ;  /* 0x0000002e0a002223 */ /* 0x000fe20000010007 */
        /* <DEDUP_REMOVED lines=35> */
.L_x_232:
[----:B------:R-:W2:Y:S01]  /*6b80*/  LDL.LU R5, [R1+0x18] ;  /* 0x0000180001057983 */ /* 0x000ea20000300800 */
[----:B------:R-:W-:Y:S01]  /*6b90*/  UIADD3 UR4, UR5, 0x16860, URZ ;  /* 0x0001686005047890 */ /* 0x000fe2000fffe03f */
[-C--:B------:R-:W-:Y:S01]  /*6ba0*/  FMUL.FTZ R20, R88, R41.reuse ;  /* 0x0000002958147220 */ /* 0x080fe20000410000 */
[----:B------:R-:W-:Y:S01]  /*6bb0*/  UIADD3 UR39, UR39, 0x1, URZ ;  /* 0x0000000127277890 */ /* 0x000fe2000fffe03f */
[-C--:B------:R-:W-:Y:S01]  /*6bc0*/  FMUL.FTZ R21, R89, R41.reuse ;  /* 0x0000002959157220 */ /* 0x080fe20000410000 */
[----:B------:R-:W-:Y:S01]  /*6bd0*/  UPRMT UR4, UR7, 0x654, UR4 ;  /* 0x0000065407047896 */ /* 0x000fe20008000004 */
[-C--:B------:R-:W-:Y:S01]  /*6be0*/  FMUL.FTZ R28, R92, R41.reuse ;  /* 0x000000295c1c7220 */ /* 0x080fe20000410000 */
[----:B------:R-:W-:Y:S01]  /*6bf0*/  UISETP.NE.AND UP0, UPT, UR39, 0x2, UPT ;  /* 0x000000022700788c */ /* 0x000fe2000bf05270 */
        /* <DEDUP_REMOVED lines=11> */
[-C--:B------:R-:W-:Y:S01]  /*6cb0*/  FMUL.FTZ R39, R113, R41.reuse ;  /* 0x0000002971277220 */ /* 0x080fe20000410000 */
[-C--:B------:R-:W-:Y:S01]  /*6cc0*/  FMUL.FTZ R40, R116, R41.reuse ;  /* 0x0000002974287220 */ /* 0x080fe20000410000 */
[----:B------:R-:W-:Y:S01]  /*6cd0*/  USEL UR4, URZ, 0x1, UP0 ;  /* 0x000000013f047887 */ /* 0x000fe20008000000 */
        /* <DEDUP_REMOVED lines=18> */
[----:B------:R-:W-:-:S02]  /*6e00*/  USEL UR39, UR39, URZ, UP0 ;  /* 0x0000003f27277287 */ /* 0x000fc40008000000 */
[----:B------:R-:W-:Y:S01]  /*6e10*/  ULOP3.LUT UR38, UR38, UR4, URZ, 0x3c, !UPT ;  /* 0x0000000426267292 */ /* 0x000fe2000f8e3c3f */
[----:B--2---:R-:W-:-:S05]  /*6e20*/  IADD3 R5, R5, 0x1, RZ ;  /* 0x0000000105057810 */ /* 0x004fca0007ffe0ff */
[----:B------:R1:W-:Y:S06]  /*6e30*/  STL [R1+0x18], R5 ;  /* 0x0000180501007387 */ /* 0x0003ec0000100800 */
.L_x_208:
[----:B-1----:R-:W1:Y:S01]  /*6e40*/  S2R R5, SR_CgaCtaId ;  /* 0x0000000000057919 */ /* 0x002e620000008800 */
[----:B------:R-:W-:Y:S01]  /*6e50*/  MOV R16, 0x400 ;  /* 0x0000040000107802 */ /* 0x000fe20000000f00 */
[----:B------:R-:W-:Y:S01]  /*6e60*/  BSSY B0, `(.L_x_233) ;  /* 0x0000223000007945 */ /* 0x000fe20003800000 */
[----:B------:R-:W-:Y:S02]  /*6e70*/  BAR.SYNC.DEFER_BLOCKING 0x5, 0x200 ;  /* 0x0148000000007b1d */ /* 0x000fe40000010000 */
[----:B-1----:R-:W-:-:S05]  /*6e80*/  LEA R16, R5, R16, 0x18 ;  /* 0x0000001005107211 */ /* 0x002fca00078ec0ff */
[----:B------:R1:W2:Y:S01]  /*6e90*/  LDS.128 R4, [R16+0x168d0] ;  /* 0x0168d00010047984 */ /* 0x0002a20000000c00 */
[----:B------:R-:W-:Y:S06]  /*6ea0*/  BAR.ARV 0x4, 0x200 ;  /* 0x0108000000007b1d */ /* 0x000fec0000002000 */
[----:B------:R-:W-:Y:S05]  /*6eb0*/  @P0 BRA `(.L_x_234) ;  /* 0x0000001400fc0947 */ /* 0x000fea0003800000 */
[----:B------:R-:W3:Y:S01]  /*6ec0*/  LDL R8, [R1+0x48] ;  /* 0x0000480001087983 */ /* 0x000ee20000100800 */
[----:B------:R-:W4:Y:S01]  /*6ed0*/  LDC.64 R60, c[0x0][0xc00] ;  /* 0x00030000ff3c7b82 */ /* 0x000f220000000a00 */
[----:B------:R-:W0:Y:S01]  /*6ee0*/  S2R R9, SR_SWINHI ;  /* 0x0000000000097919 */ /* 0x000e220000002f00 */
[----:B------:R-:W-:Y:S02]  /*6ef0*/  F2FP.BF16.F32.PACK_AB R24, R21, R20 ;  /* 0x000000141518723e */ /* 0x000fe400000010ff */
[----:B------:R-:W-:Y:S01]  /*6f00*/  F2FP.BF16.F32.PACK_AB R25, R43, R42 ;  /* 0x0000002a2b19723e */ /* 0x000fe200000010ff */
[----:B------:R-:W4:Y:S01]  /*6f10*/  LDL.LU R70, [R1+0xc] ;  /* 0x00000c0001467983 */ /* 0x000f220000300800 */
[----:B------:R-:W-:Y:S02]  /*6f20*/  F2FP.BF16.F32.PACK_AB R26, R29, R28 ;  /* 0x0000001c1d1a723e */ /* 0x000fe400000010ff */
[----:B------:R-:W-:Y:S01]  /*6f30*/  F2FP.BF16.F32.PACK_AB R27, R45, R44 ;  /* 0x0000002c2d1b723e */ /* 0x000fe200000010ff */
[----:B------:R-:W-:Y:S01]  /*6f40*/  IMAD.SHL.U32 R65, R17, 0x4, RZ ;  /* 0x0000000411417824 */ /* 0x000fe200078e00ff */
[----:B------:R-:W-:Y:S01]  /*6f50*/  MOV R62, RZ ;  /* 0x000000ff003e7202 */ /* 0x000fe20000000f00 */
[----:B------:R-:W4:Y:S01]  /*6f60*/  LDL R67, [R1+0x44] ;  /* 0x0000440001437983 */ /* 0x000f220000100800 */
[----:B------:R-:W-:-:S03]  /*6f70*/  ULDC.64 UR4, c[0x0][0xc08] ;  /* 0x0003020000047ab9 */ /* 0x000fc60000000a00 */
[----:B------:R-:W4:Y:S01]  /*6f80*/  LDL R69, [R1+0x8] ;  /* 0x0000080001457983 */ /* 0x000f220000100800 */
[----:B------:R-:W-:Y:S02]  /*6f90*/  MOV R56, R16 ;  /* 0x0000001000387202 */ /* 0x000fe40000000f00 */
[----:B0-----:R-:W-:Y:S01]  /*6fa0*/  MOV R57, R9 ;  /* 0x0000000900397202 */ /* 0x001fe20000000f00 */
[----:B------:R-:W-:Y:S02]  /*6fb0*/  BAR.SYNC.DEFER_BLOCKING 0x1, 0x180 ;  /* 0x0046000000007b1d */ /* 0x000fe40000010000 */
[----:B---3--:R-:W-:-:S03]  /*6fc0*/  IMAD.WIDE R8, R8, 0x2, R56 ;  /* 0x0000000208087825 */ /* 0x008fc600078e0238 */
[----:B------:R-:W-:-:S04]  /*6fd0*/  LOP3.LUT R11, R8, 0x380, RZ, 0xc0, !PT ;  /* 0x00000380080b7812 */ /* 0x000fc800078ec0ff */
[----:B------:R-:W-:Y:S02]  /*6fe0*/  SHF.R.U64 R11, R11, 0x3, RZ ;  /* 0x000000030b0b7819 */ /* 0x000fe400000012ff */
[C---:B------:R-:W-:Y:S02]  /*6ff0*/  IADD3 R10, P0, R8.reuse, 0x60, RZ ;  /* 0x00000060080a7810 */ /* 0x040fe40007f1e0ff */
[C---:B------:R-:W-:Y:S02]  /*7000*/  IADD3 R63, P1, R8.reuse, 0x40, RZ ;  /* 0x00000040083f7810 */ /* 0x040fe40007f3e0ff */
[----:B------:R-:W-:Y:S02]  /*7010*/  IADD3 R59, P2, R8, 0x20, RZ ;  /* 0x00000020083b7810 */ /* 0x000fe40007f5e0ff */
[----:B------:R-:W-:Y:S01]  /*7020*/  LOP3.LUT R8, R11, R8, RZ, 0x3c, !PT ;  /* 0x000000080b087212 */ /* 0x000fe200078e3cff */
[--C-:B------:R-:W-:Y:S02]  /*7030*/  IMAD.X R11, RZ, RZ, R9.reuse, P0 ;  /* 0x000000ffff0b7224 */ /* 0x100fe400000e0609 */
[--C-:B------:R-:W-:Y:S01]  /*7040*/  IMAD.X R13, RZ, RZ, R9.reuse, P1 ;  /* 0x000000ffff0d7224 */ /* 0x100fe200008e0609 */
[----:B------:R-:W-:Y:S01]  /*7050*/  MOV R58, R8 ;  /* 0x00000008003a7202 */ /* 0x000fe20000000f00 */
[----:B------:R-:W-:Y:S01]  /*7060*/  IMAD.X R15, RZ, RZ, R9, P2 ;  /* 0x000000ffff0f7224 */ /* 0x000fe200010e0609 */
[----:B------:R-:W-:-:S02]  /*7070*/  LOP3.LUT R9, R10, 0x380, RZ, 0xc0, !PT ;  /* 0x000003800a097812 */ /* 0x000fc400078ec0ff */
[----:B------:R-:W-:Y:S02]  /*7080*/  LOP3.LUT R8, R63, 0x380, RZ, 0xc0, !PT ;  /* 0x000003803f087812 */ /* 0x000fe400078ec0ff */
[----:B--2---:R-:W-:Y:S02]  /*7090*/  LOP3.LUT R4, R59, 0x380, RZ, 0xc0, !PT ;  /* 0x000003803b047812 */ /* 0x004fe400078ec0ff */
[----:B------:R-:W-:Y:S02]  /*70a0*/  SHF.R.U64 R9, R9, 0x3, RZ ;  /* 0x0000000309097819 */ /* 0x000fe400000012ff */
[----:B------:R-:W-:Y:S02]  /*70b0*/  SHF.R.U64 R8, R8, 0x3, RZ ;  /* 0x0000000308087819 */ /* 0x000fe400000012ff */
[----:B------:R-:W-:Y:S02]  /*70c0*/  SHF.R.U64 R4, R4, 0x3, RZ ;  /* 0x0000000304047819 */ /* 0x000fe400000012ff */
[----:B------:R-:W-:-:S02]  /*70d0*/  LOP3.LUT R10, R9, R10, RZ, 0x3c, !PT ;  /* 0x0000000a090a7212 */ /* 0x000fc400078e3cff */
[----:B------:R-:W-:Y:S02]  /*70e0*/  LOP3.LUT R12, R8, R63, RZ, 0x3c, !PT ;  /* 0x0000003f080c7212 */ /* 0x000fe400078e3cff */
[----:B------:R-:W-:Y:S02]  /*70f0*/  LOP3.LUT R14, R4, R59, RZ, 0x3c, !PT ;  /* 0x0000003b040e7212 */ /* 0x000fe400078e3cff */
[----:B------:R-:W-:Y:S01]  /*7100*/  MOV R4, R10 ;  /* 0x0000000a00047202 */ /* 0x000fe20000000f00 */
[----:B------:R0:W-:Y:S01]  /*7110*/  STSM.16.M88.4 [R58], R24 ;  /* 0x000000183a007844 */ /* 0x0001e20000000200 */
[----:B------:R-:W-:Y:S02]  /*7120*/  MOV R66, R12 ;  /* 0x0000000c00427202 */ /* 0x000fe40000000f00 */
[----:B------:R-:W-:Y:S02]  /*7130*/  MOV R63, R14 ;  /* 0x0000000e003f7202 */ /* 0x000fe40000000f00 */
        /* <DEDUP_REMOVED lines=8> */
[----:B0-----:R-:W-:Y:S02]  /*71c0*/  F2FP.BF16.F32.PACK_AB R24, R39, R38 ;  /* 0x000000262718723e */ /* 0x001fe400000010ff */
[----:B------:R-:W-:Y:S02]  /*71d0*/  F2FP.BF16.F32.PACK_AB R25, R55, R54 ;  /* 0x000000363719723e */ /* 0x000fe400000010ff */
[----:B------:R-:W-:Y:S02]  /*71e0*/  F2FP.BF16.F32.PACK_AB R26, R41, R40 ;  /* 0x00000028291a723e */ /* 0x000fe400000010ff */
[----:B------:R-:W-:Y:S01]  /*71f0*/  F2FP.BF16.F32.PACK_AB R27, R119, R118 ;  /* 0x00000076771b723e */ /* 0x000fe200000010ff */
[----:B------:R0:W-:Y:S04]  /*7200*/  STSM.16.M88.4 [R63], R8 ;  /* 0x000000083f007844 */ /* 0x0001e80000000200 */
[----:B------:R-:W-:Y:S04]  /*7210*/  STSM.16.M88.4 [R66], R12 ;  /* 0x0000000c42007844 */ /* 0x000fe80000000200 */
[----:B------:R2:W-:Y:S01]  /*7220*/  STSM.16.M88.4 [R4], R24 ;  /* 0x0000001804007844 */ /* 0x0005e20000000200 */
[----:B------:R-:W-:Y:S01]  /*7230*/  BAR.SYNC.DEFER_BLOCKING 0x1, 0x180 ;  /* 0x0046000000007b1d */ /* 0x000fe20000010000 */
[----:B----4-:R-:W-:-:S04]  /*7240*/  ISETP.NE.U32.AND P0, PT, R60, RZ, PT ;  /* 0x000000ff3c00720c */ /* 0x010fc80003f05070 */
[----:B------:R-:W-:-:S03]  /*7250*/  ISETP.NE.AND.EX P0, PT, R61, RZ, PT, P0 ;  /* 0x000000ff3d00720c */ /* 0x000fc60003f05300 */
[----:B0-----:R-:W0:Y:S01]  /*7260*/  LDC R8, c[0x0][0xad4] ;  /* 0x0002b500ff087b82 */ /* 0x001e220000000800 */
[----:B------:R-:W-:Y:S02]  /*7270*/  SHF.L.U64.HI R68, R17, 0x2, R70 ;  /* 0x0000000211447819 */ /* 0x000fe40000010246 */
[----:B------:R-:W-:-:S05]  /*7280*/  IADD3 R58, P1, R65, R60, RZ ;  /* 0x0000003c413a7210 */ /* 0x000fca0007f3e0ff */
[----:B------:R-:W-:Y:S01]  /*7290*/  IMAD.X R59, R68, 0x1, R61, P1 ;  /* 0x00000001443b7824 */ /* 0x000fe200008e063d */
[----:B--2---:R-:W2:Y:S04]  /*72a0*/  LDC R4, c[0x0][0xbe8] ;  /* 0x0002fa00ff047b82 */ /* 0x004ea80000000800 */
[----:B------:R-:W3:Y:S01]  /*72b0*/  @P0 LDG.E R62, desc[UR36][R58.64] ;  /* 0x000000243a3e0981 */ /* 0x000ee2000c1e1900 */
[----:B------:R-:W-:-:S04]  /*72c0*/  ISETP.NE.U32.AND P1, PT, RZ, UR4, PT ;  /* 0x00000004ff007c0c */ /* 0x000fc8000bf25070 */
[----:B------:R-:W-:Y:S01]  /*72d0*/  ISETP.NE.AND.EX P1, PT, RZ, UR5, PT, P1 ;  /* 0x00000005ff007c0c */ /* 0x000fe2000bf25310 */
[----:B------:R-:W-:-:S12]  /*72e0*/  IMAD.MOV.U32 R26, RZ, RZ, 0x9b8 ;  /* 0x000009b8ff1a7424 */ /* 0x000fd800078e00ff */
[----:B------:R-:W-:-:S04]  /*72f0*/  @P1 IADD3 R64, P2, R65, UR4, RZ ;  /* 0x0000000441401c10 */ /* 0x000fc8000ff5e0ff */
[----:B------:R-:W-:Y:S02]  /*7300*/  @P1 IADD3.X R65, R68, UR5, RZ, P2, !PT ;  /* 0x0000000544411c10 */ /* 0x000fe400097fe4ff */
[----:B------:R-:W-:-:S04]  /*7310*/  ISETP.NE.AND P2, PT, R19, RZ, PT ;  /* 0x000000ff1300720c */ /* 0x000fc80003f45270 */
[----:B0-----:R-:W-:-:S04]  /*7320*/  SEL R8, R19, R8, P2 ;  /* 0x0000000813087207 */ /* 0x001fc80001000000 */
[----:B------:R-:W-:Y:S02]  /*7330*/  ISETP.GT.AND P3, PT, R8, 0x1, PT ;  /* 0x000000010800780c */ /* 0x000fe40003f64270 */
[----:B--2---:R-:W-:Y:S01]  /*7340*/  ISETP.NE.AND P4, PT, R4, 0x1, PT ;  /* 0x000000010400780c */ /* 0x004fe20003f85270 */
[----:B------:R-:W-:Y:S01]  /*7350*/  ULDC UR4, c[0x0][0xa88] ;  /* 0x0002a20000047ab9 */ /* 0x000fe20000000800 */
[----:B------:R-:W-:Y:S01]  /*7360*/  SEL R26, R26, 0x978, P3 ;  /* 0x000009781a1a7807 */ /* 0x000fe20001800000 */
[----:B------:R-:W0:Y:S08]  /*7370*/  LDC.64 R8, c[0x0][0xba8] ;  /* 0x0002ea00ff087b82 */ /* 0x000e300000000a00 */
[----:B------:R-:W2:Y:S01]  /*7380*/  LDC.64 R14, c[0x0][R26+0x220] ;  /* 0x000088001a0e7b82 */ /* 0x000ea20000000a00 */
[----:B------:R-:W-:Y:S01]  /*7390*/  IMAD.U32 R63, RZ, RZ, UR4 ;  /* 0x00000004ff3f7e24 */ /* 0x000fe2000f8e00ff */
[----:B------:R-:W-:-:S05]  /*73a0*/  ISETP.NE.U32.AND P2, PT, R60, RZ, PT ;  /* 0x000000ff3c00720c */ /* 0x000fca0003f45070 */
[----:B------:R4:W5:Y:S01]  /*73b0*/  @P1 LDG.E R63, desc[UR36][R64.64] ;  /* 0x00000024403f1981 */ /* 0x000962000c1e1900 */
[----:B------:R-:W1:Y:S01]  /*73c0*/  LDC.64 R12, c[0x0][R26+0x218] ;  /* 0x000086001a0c7b82 */ /* 0x000e620000000a00 */
[----:B------:R-:W-:-:S07]  /*73d0*/  ISETP.NE.AND.EX P2, PT, R61, RZ, PT, P2 ;  /* 0x000000ff3d00720c */ /* 0x000fce0003f45320 */
[----:B------:R-:W3:Y:S01]  /*73e0*/  @P4 LDC R60, c[0x0][0xbec] ;  /* 0x0002fb00ff3c4b82 */ /* 0x000ee20000000800 */
[----:B------:R-:W-:-:S07]  /*73f0*/  SEL R17, R17, RZ, !P2 ;  /* 0x000000ff11117207 */ /* 0x000fce0005000000 */
[----:B----4-:R-:W4:Y:S01]  /*7400*/  @P4 LDC R65, c[0x0][0xbf0] ;  /* 0x0002fc00ff414b82 */ /* 0x010f220000000800 */
[----:B------:R-:W-:Y:S01]  /*7410*/  SEL R19, R70, RZ, !P2 ;  /* 0x000000ff46137207 */ /* 0x000fe20005000000 */
[----:B--2---:R-:W-:-:S06]  /*7420*/  IMAD R15, R15, R17, RZ ;  /* 0x000000110f0f7224 */ /* 0x004fcc00078e02ff */
[----:B------:R-:W2:Y:S01]  /*7430*/  LDC.64 R10, c[0x0][R26+0x228] ;  /* 0x00008a001a0a7b82 */ /* 0x000ea20000000a00 */
[----:B------:R-:W-:Y:S02]  /*7440*/  IMAD R61, R14, R19, R15 ;  /* 0x000000130e3d7224 */ /* 0x000fe400078e020f */
[----:B-1----:R-:W-:-:S04]  /*7450*/  IMAD.WIDE.U32 R24, R12, R18, RZ ;  /* 0x000000120c187225 */ /* 0x002fc800078e00ff */
[----:B------:R-:W-:Y:S01]  /*7460*/  IMAD.WIDE.U32 R14, R14, R17, RZ ;  /* 0x000000110e0e7225 */ /* 0x000fe200078e00ff */
[----:B0-----:R-:W0:Y:S03]  /*7470*/  @!P3 LDC R8, c[0x0][0xb50] ;  /* 0x0002d400ff08bb82 */ /* 0x001e260000000800 */
[----:B------:R-:W-:Y:S02]  /*7480*/  IMAD R27, R13, R18, RZ ;  /* 0x000000120d1b7224 */ /* 0x000fe400078e02ff */
[----:B------:R-:W-:-:S03]  /*7490*/  IMAD R67, R23, 0xc0, R67 ;  /* 0x000000c017437824 */ /* 0x000fc600078e0243 */
[----:B------:R-:W1:Y:S01]  /*74a0*/  LDC.64 R12, c[0x0][R26+0x210] ;  /* 0x000084001a0c7b82 */ /* 0x000e620000000a00 */
[----:B------:R-:W-:Y:S01]  /*74b0*/  SEL R19, R69, RZ, P3 ;  /* 0x000000ff45137207 */ /* 0x000fe20001800000 */
[----:B------:R-:W-:Y:S02]  /*74c0*/  IMAD.IADD R61, R15, 0x1, R61 ;  /* 0x000000010f3d7824 */ /* 0x000fe400078e023d */
[----:B------:R-:W-:Y:S02]  /*74d0*/  IMAD.MOV.U32 R15, RZ, RZ, R67 ;  /* 0x000000ffff0f7224 */ /* 0x000fe400078e0043 */
[----:B------:R-:W-:Y:S02]  /*74e0*/  IMAD.IADD R27, R25, 0x1, R27 ;  /* 0x00000001191b7824 */ /* 0x000fe400078e021b */
[-C--:B--2---:R-:W-:Y:S01]  /*74f0*/  IMAD R25, R11, R19.reuse, RZ ;  /* 0x000000130b197224 */ /* 0x084fe200078e02ff */
[----:B------:R-:W2:Y:S01]  /*7500*/  @!P3 LDC R9, c[0x0][0xb54] ;  /* 0x0002d500ff09bb82 */ /* 0x000ea20000000800 */
[----:B------:R-:W-:-:S04]  /*7510*/  IMAD.WIDE.U32 R10, R10, R19, RZ ;  /* 0x000000130a0a7225 */ /* 0x000fc800078e00ff */
[----:B------:R-:W-:Y:S01]  /*7520*/  IMAD.IADD R25, R11, 0x1, R25 ;  /* 0x000000010b197824 */ /* 0x000fe200078e0219 */
[--C-:B---3--:R-:W-:Y:S01]  /*7530*/  IADD3 R24, P2, P5, R14, R24, R62.reuse ;  /* 0x000000180e187210 */ /* 0x108fe20007d5e03e */
[----:B------:R-:W-:Y:S01]  /*7540*/  @P4 IMAD.HI.U32 R14, R67, R60, RZ ;  /* 0x0000003c430e4227 */ /* 0x000fe200078e00ff */
[----:B------:R-:W-:-:S04]  /*7550*/  SHF.R.S32.HI R60, RZ, 0x1f, R62 ;  /* 0x0000001fff3c7819 */ /* 0x000fc8000001143e */
[----:B----4-:R-:W-:-:S04]  /*7560*/  @P4 SHF.R.U32.HI R15, RZ, R65, R14 ;  /* 0x00000041ff0f4219 */ /* 0x010fc8000001160e */
[----:B------:R-:W-:Y:S02]  /*7570*/  IADD3 R19, -R15, RZ, RZ ;  /* 0x000000ff0f137210 */ /* 0x000fe40007ffe1ff */
[----:B------:R-:W-:Y:S02]  /*7580*/  IADD3.X R14, R61, R27, R60, P2, P5 ;  /* 0x0000001b3d0e7210 */ /* 0x000fe400017ea43c */
[----:B------:R-:W-:Y:S02]  /*7590*/  IADD3 R10, P2, P5, R15, R24, R10 ;  /* 0x000000180f0a7210 */ /* 0x000fe40007d5e00a */
[----:B------:R-:W-:Y:S01]  /*75a0*/  SHF.R.S32.HI R11, RZ, 0x1f, R15 ;  /* 0x0000001fff0b7819 */ /* 0x000fe2000001140f */
[----:B------:R-:W-:-:S03]  /*75b0*/  IMAD R15, R4, R19, R67 ;  /* 0x00000013040f7224 */ /* 0x000fc600078e0243 */
[----:B------:R-:W-:Y:S01]  /*75c0*/  IADD3.X R11, R11, R14, R25, P2, P5 ;  /* 0x0000000e0b0b7210 */ /* 0x000fe200017ea419 */
[----:B-1----:R-:W-:Y:S01]  /*75d0*/  IMAD R13, R13, R15, RZ ;  /* 0x0000000f0d0d7224 */ /* 0x002fe200078e02ff */
[----:B------:R-:W-:-:S05]  /*75e0*/  SHF.R.S32.HI R19, RZ, 0x1f, R15 ;  /* 0x0000001fff137819 */ /* 0x000fca000001140f */
[C---:B------:R-:W-:Y:S02]  /*75f0*/  IMAD R19, R12.reuse, R19, R13 ;  /* 0x000000130c137224 */ /* 0x040fe400078e020d */
[----:B------:R-:W-:-:S04]  /*7600*/  IMAD.WIDE.U32 R12, R12, R15, R10 ;  /* 0x0000000f0c0c7225 */ /* 0x000fc800078e000a */
[----:B------:R-:W-:Y:S01]  /*7610*/  IMAD.IADD R10, R13, 0x1, R19 ;  /* 0x000000010d0a7824 */ /* 0x000fe200078e0213 */
[----:B0-----:R-:W-:-:S04]  /*7620*/  LEA R13, P2, R12, R8, 0x2 ;  /* 0x000000080c0d7211 */ /* 0x001fc800078410ff */
[----:B--2---:R-:W-:Y:S01]  /*7630*/  LEA.HI.X R14, R12, R9, R10, 0x2, P2 ;  /* 0x000000090c0e7211 */ /* 0x004fe200010f140a */
[----:B------:R-:W-:Y:S08]  /*7640*/  @P1 BRA `(.L_x_235) ;  /* 0x0000000000101947 */ /* 0x000ff00003800000 */
[----:B------:R-:W-:Y:S05]  /*7650*/  @!P0 BRA `(.L_x_235) ;  /* 0x00000000000c8947 */ /* 0x000fea0003800000 */
[----:B------:R-:W2:Y:S04]  /*7660*/  LDG.E R8, desc[UR36][R58.64] ;  /* 0x000000243a087981 */ /* 0x000ea8000c1e1900 */
[----:B-----5:R-:W2:Y:S02]  /*7670*/  LDG.E R63, desc[UR36][R58.64+0x4] ;  /* 0x000004243a3f7981 */ /* 0x020ea4000c1e1900 */
[----:B--2---:R-:W-:-:S07]  /*7680*/  IMAD.IADD R63, R63, 0x1, -R8 ;  /* 0x000000013f3f7824 */ /* 0x004fce00078e0a08 */
.L_x_235:
[----:B------:R-:W2:Y:S01]  /*7690*/  LDL R15, [R1+0x40] ;  /* 0x00004000010f7983 */ /* 0x000ea20000100800 */
[----:B------:R-:W0:Y:S03]  /*76a0*/  S2R R8, SR_TID.X ;  /* 0x0000000000087919 */ /* 0x000e260000002100 */
[----:B------:R-:W-:Y:S04]  /*76b0*/  SHFL.IDX PT, R9, R14, RZ, 0x1c1f ;  /* 0x001c1fff0e097589 */ /* 0x000fe800000e0000 */
[----:B------:R-:W-:Y:S04]  /*76c0*/  SHFL.IDX PT, R10, R13, 0x1, 0x1c1f ;  /* 0x003c1f000d0a7f89 */ /* 0x000fe800000e0000 */
[----:B------:R-:W-:Y:S01]  /*76d0*/  SHFL.IDX PT, R11, R14, 0x1, 0x1c1f ;  /* 0x003c1f000e0b7f89 */ /* 0x000fe200000e0000 */
[----:B0-----:R-:W-:-:S05]  /*76e0*/  VIADD R19, R8, 0xffffff80 ;  /* 0xffffff8008137836 */ /* 0x001fca0000000000 */
[----:B------:R-:W-:-:S04]  /*76f0*/  SHF.R.S32.HI R12, RZ, 0x1f, R19 ;  /* 0x0000001fff0c7819 */ /* 0x000fc80000011413 */
[----:B------:R-:W-:Y:S01]  /*7700*/  LEA.HI R12, R12, R19, RZ, 0x7 ;  /* 0x000000130c0c7211 */ /* 0x000fe200078f38ff */
[----:B------:R-:W0:Y:S03]  /*7710*/  SHFL.IDX PT, R8, R13, RZ, 0x1c1f ;  /* 0x001c1fff0d087589 */ /* 0x000e2600000e0000 */
[----:B------:R-:W-:-:S05]  /*7720*/  LOP3.LUT R12, R12, 0xffffff80, RZ, 0xc0, !PT ;  /* 0xffffff800c0c7812 */ /* 0x000fca00078ec0ff */
[----:B------:R-:W-:Y:S02]  /*7730*/  IMAD.IADD R12, R19, 0x1, -R12 ;  /* 0x00000001130c7824 */ /* 0x000fe400078e0a0c */
[----:B-----5:R-:W-:-:S03]  /*7740*/  IMAD R19, R63, R4, RZ ;  /* 0x000000043f137224 */ /* 0x020fc600078e02ff */
[----:B------:R-:W-:Y:S01]  /*7750*/  LOP3.LUT P0, RZ, R12, 0x3, RZ, 0xc0, !PT ;  /* 0x000000030cff7812 */ /* 0x000fe2000780c0ff */
[----:B--2---:R-:W-:-:S05]  /*7760*/  IMAD R24, R23, 0xc0, R15 ;  /* 0x000000c017187824 */ /* 0x004fca00078e020f */
[C---:B------:R-:W-:Y:S02]  /*7770*/  IADD3 R12, R24.reuse, 0x8, RZ ;  /* 0x00000008180c7810 */ /* 0x040fe40007ffe0ff */
[-C--:B------:R-:W-:Y:S02]  /*7780*/  ISETP.GE.OR P1, PT, R24, R19.reuse, P0 ;  /* 0x000000131800720c */ /* 0x080fe40000726670 */
[-C--:B------:R-:W-:Y:S02]  /*7790*/  ISETP.GE.OR P0, PT, R12, R19.reuse, P0 ;  /* 0x000000130c00720c */ /* 0x080fe40000706670 */
[----:B------:R-:W-:-:S09]  /*77a0*/  ISETP.GE.AND P2, PT, R24, R19, PT ;  /* 0x000000131800720c */ /* 0x000fd20003f46270 */
[----:B0-----:R0:W-:Y:S04]  /*77b0*/  @!P1 ST.E desc[UR36][R8.64], R3 ;  /* 0x0000000308009985 */ /* 0x0011e8000c101924 */
[----:B------:R0:W-:Y:S01]  /*77c0*/  @!P0 ST.E desc[UR36][R10.64], R0 ;  /* 0x000000000a008985 */ /* 0x0001e2000c101924 */
[----:B------:R-:W-:Y:S01]  /*77d0*/  ISETP.GE.AND P0, PT, R12, R19, PT ;  /* 0x000000130c00720c */ /* 0x000fe20003f06270 */
[----:B------:R-:W-:-:S12]  /*77e0*/  @P3 BRA `(.L_x_236) ;  /* 0x0000000400b83947 */ /* 0x000fd80003800000 */
[----:B------:R-:W1:Y:S01]  /*77f0*/  S2R R15, SR_TID.X ;  /* 0x00000000000f7919 */ /* 0x000e620000002100 */
[----:B------:R-:W2:Y:S01]  /*7800*/  @P4 LDC R33, c[0x0][0xbec] ;  /* 0x0002fb00ff214b82 */ /* 0x000ea20000000800 */
[----:B------:R-:W-:-:S07]  /*7810*/  ULDC.64 UR4, c[0x0][0xaa0] ;  /* 0x0002a80000047ab9 */ /* 0x000fce0000000a00 */
[----:B------:R-:W3:Y:S01]  /*7820*/  @P4 LDC R35, c[0x0][0xbf0] ;  /* 0x0002fc00ff234b82 */ /* 0x000ee20000000800 */
[----:B-1----:R-:W-:-:S05]  /*7830*/  VIADD R15, R15, 0xffffff80 ;  /* 0xffffff800f0f7836 */ /* 0x002fca0000000000 */
[----:B------:R-:W-:-:S04]  /*7840*/  SHF.R.S32.HI R58, RZ, 0x1f, R15 ;  /* 0x0000001fff3a7819 */ /* 0x000fc8000001140f */
[----:B------:R-:W-:-:S04]  /*7850*/  LEA.HI R58, R58, R15, RZ, 0x3 ;  /* 0x0000000f3a3a7211 */ /* 0x000fc800078f18ff */
[----:B------:R-:W-:-:S05]  /*7860*/  SHF.R.S32.HI R58, RZ, 0x3, R58 ;  /* 0x00000003ff3a7819 */ /* 0x000fca000001143a */
[----:B0-----:R-:W-:-:S04]  /*7870*/  IMAD R3, R58, 0x40, R152 ;  /* 0x000000403a037824 */ /* 0x001fc800078e0298 */
[----:B------:R-:W-:-:S03]  /*7880*/  IMAD.WIDE R56, R3, 0x2, R56 ;  /* 0x0000000203387825 */ /* 0x000fc600078e0238 */
[C---:B------:R-:W-:Y:S02]  /*7890*/  IADD3 R25, P0, R56.reuse, 0x1800, RZ ;  /* 0x0000180038197810 */ /* 0x040fe40007f1e0ff */
[C---:B------:R-:W-:Y:S02]  /*78a0*/  IADD3 R29, P1, R56.reuse, 0x3000, RZ ;  /* 0x00003000381d7810 */ /* 0x040fe40007f3e0ff */
[----:B------:R-:W-:Y:S02]  /*78b0*/  LOP3.LUT R13, R56, 0x380, RZ, 0xc0, !PT ;  /* 0x00000380380d7812 */ /* 0x000fe400078ec0ff */
[----:B------:R-:W-:Y:S02]  /*78c0*/  LOP3.LUT R24, R25, 0x380, RZ, 0xc0, !PT ;  /* 0x0000038019187812 */ /* 0x000fe400078ec0ff */
[----:B------:R-:W-:Y:S02]  /*78d0*/  LOP3.LUT R28, R29, 0x380, RZ, 0xc0, !PT ;  /* 0x000003801d1c7812 */ /* 0x000fe400078ec0ff */
[----:B------:R-:W-:-:S02]  /*78e0*/  SHF.R.U64 R13, R13, 0x3, RZ ;  /* 0x000000030d0d7819 */ /* 0x000fc400000012ff */
[----:B------:R-:W-:Y:S02]  /*78f0*/  SHF.R.U64 R24, R24, 0x3, RZ ;  /* 0x0000000318187819 */ /* 0x000fe400000012ff */
[----:B------:R-:W-:Y:S02]  /*7900*/  SHF.R.U64 R28, R28, 0x3, RZ ;  /* 0x000000031c1c7819 */ /* 0x000fe400000012ff */
[----:B------:R-:W-:Y:S01]  /*7910*/  LOP3.LUT R12, R13, R56, RZ, 0x3c, !PT ;  /* 0x000000380d0c7212 */ /* 0x000fe200078e3cff */
[--C-:B------:R-:W-:Y:S01]  /*7920*/  IMAD.MOV.U32 R13, RZ, RZ, R57.reuse ;  /* 0x000000ffff0d7224 */ /* 0x100fe200078e0039 */
[----:B------:R-:W-:Y:S01]  /*7930*/  LOP3.LUT R24, R24, R25, RZ, 0x3c, !PT ;  /* 0x0000001918187212 */ /* 0x000fe200078e3cff */
[--C-:B------:R-:W-:Y:S01]  /*7940*/  IMAD.X R25, RZ, RZ, R57.reuse, P0 ;  /* 0x000000ffff197224 */ /* 0x100fe200000e0639 */
[----:B------:R-:W-:Y:S01]  /*7950*/  LOP3.LUT R28, R28, R29, RZ, 0x3c, !PT ;  /* 0x0000001d1c1c7212 */ /* 0x000fe200078e3cff */
[----:B------:R-:W-:Y:S02]  /*7960*/  IMAD.X R29, RZ, RZ, R57, P1 ;  /* 0x000000ffff1d7224 */ /* 0x000fe400008e0639 */
[----:B------:R-:W4:Y:S04]  /*7970*/  LD.E.128 R12, desc[UR36][R12.64] ;  /* 0x000000240c0c7980 */ /* 0x000f28000c101d00 */
[----:B------:R-:W4:Y:S04]  /*7980*/  LD.E.128 R24, desc[UR36][R24.64] ;  /* 0x0000002418187980 */ /* 0x000f28000c101d00 */
[----:B------:R-:W4:Y:S01]  /*7990*/  LD.E.128 R28, desc[UR36][R28.64] ;  /* 0x000000241c1c7980 */ /* 0x000f22000c101d00 */
[----:B------:R-:W-:-:S04]  /*79a0*/  IADD3 R3, P0, R56, 0x4800, RZ ;  /* 0x0000480038037810 */ /* 0x000fc80007f1e0ff */
[----:B------:R-:W-:Y:S01]  /*79b0*/  LOP3.LUT R0, R3, 0x380, RZ, 0xc0, !PT ;  /* 0x0000038003007812 */ /* 0x000fe200078ec0ff */
[----:B------:R-:W-:Y:S01]  /*79c0*/  IMAD.WIDE.U32 R20, R62, UR4, RZ ;  /* 0x000000043e147c25 */ /* 0x000fe2000f8e00ff */
[----:B------:R-:W-:Y:S02]  /*79d0*/  SHF.R.S32.HI R32, RZ, 0x1f, R17 ;  /* 0x0000001fff207819 */ /* 0x000fe40000011411 */
[----:B------:R-:W-:Y:S02]  /*79e0*/  SHF.R.U64 R0, R0, 0x3, RZ ;  /* 0x0000000300007819 */ /* 0x000fe400000012ff */
[----:B------:R-:W-:Y:S02]  /*79f0*/  IADD3.X R9, RZ, R57, RZ, P0, !PT ;  /* 0x00000039ff097210 */ /* 0x000fe400007fe4ff */
[----:B------:R-:W-:Y:S01]  /*7a00*/  LOP3.LUT R8, R0, R3, RZ, 0x3c, !PT ;  /* 0x0000000300087212 */ /* 0x000fe200078e3cff */
[----:B------:R-:W-:Y:S02]  /*7a10*/  IMAD R3, R60, UR4, RZ ;  /* 0x000000043c037c24 */ /* 0x000fe4000f8e02ff */
[----:B------:R-:W-:-:S02]  /*7a20*/  IMAD R0, R22, 0x30, R58 ;  /* 0x0000003016007824 */ /* 0x000fc400078e023a */
[----:B------:R-:W-:Y:S01]  /*7a30*/  IMAD R3, R62, UR5, R3 ;  /* 0x000000053e037c24 */ /* 0x000fe2000f8e0203 */
[----:B------:R-:W-:Y:S01]  /*7a40*/  ULDC.64 UR4, c[0x0][0xae8] ;  /* 0x0002ba0000047ab9 */ /* 0x000fe20000000a00 */
[----:B------:R-:W-:Y:S01]  /*7a50*/  IMAD R34, R23, 0xc0, R0 ;  /* 0x000000c017227824 */ /* 0x000fe200078e0200 */
[----:B------:R-:W5:Y:S01]  /*7a60*/  LD.E.128 R8, desc[UR36][R8.64] ;  /* 0x0000002408087980 */ /* 0x000f62000c101d00 */
[----:B------:R-:W-:Y:S02]  /*7a70*/  IMAD.IADD R21, R21, 0x1, R3 ;  /* 0x0000000115157824 */ /* 0x000fe400078e0203 */
[----:B--2---:R-:W-:Y:S01]  /*7a80*/  @P4 IMAD.HI.U32 R0, R34, R33, RZ ;  /* 0x0000002122004227 */ /* 0x004fe200078e00ff */
[----:B------:R-:W-:Y:S01]  /*7a90*/  @!PT LDS RZ, [RZ] ;  /* 0x00000000fffff984 */ /* 0x000fe20000000800 */
[----:B------:R-:W-:Y:S01]  /*7aa0*/  @!PT LDS RZ, [RZ] ;  /* 0x00000000fffff984 */ /* 0x000fe20000000800 */
[----:B------:R-:W-:Y:S01]  /*7ab0*/  @!PT LDS RZ, [RZ] ;  /* 0x00000000fffff984 */ /* 0x000fe20000000800 */
[----:B------:R-:W-:Y:S01]  /*7ac0*/  @!PT LDS RZ, [RZ] ;  /* 0x00000000fffff984 */ /* 0x000fe20000000800 */
[----:B------:R0:W-:Y:S06]  /*7ad0*/  MEMBAR.ALL.CTA ;  /* 0x0000000000007992 */ /* 0x0001ec0000008000 */
[----:B0-----:R-:W0:Y:S01]  /*7ae0*/  FENCE.VIEW.ASYNC.S ;  /* 0x00000000000073c6 */ /* 0x001e220000000000 */
[----:B------:R-:W-:-:S04]  /*7af0*/  IMAD.WIDE.U32 R20, R18, UR4, R20 ;  /* 0x0000000412147c25 */ /* 0x000fc8000f8e0014 */
[----:B------:R-:W-:Y:S01]  /*7b00*/  IMAD R21, R18, UR5, R21 ;  /* 0x0000000512157c24 */ /* 0x000fe2000f8e0215 */
[----:B------:R-:W-:Y:S01]  /*7b10*/  ULDC.64 UR4, c[0x0][0xaf0] ;  /* 0x0002bc0000047ab9 */ /* 0x000fe20000000a00 */
[----:B------:R-:W-:Y:S01]  /*7b20*/  IMAD.MOV.U32 R3, RZ, RZ, R34 ;  /* 0x000000ffff037224 */ /* 0x000fe200078e0022 */
[----:B---3--:R-:W-:Y:S01]  /*7b30*/  @P4 SHF.R.U32.HI R3, RZ, R35, R0 ;  /* 0x00000023ff034219 */ /* 0x008fe20000011600 */
[----:B------:R-:W-:Y:S02]  /*7b40*/  IMAD R18, R32, UR4, RZ ;  /* 0x0000000420127c24 */ /* 0x000fe4000f8e02ff */
[----:B------:R-:W-:Y:S01]  /*7b50*/  IMAD.WIDE.U32 R20, R17, UR4, R20 ;  /* 0x0000000411147c25 */ /* 0x000fe2000f8e0014 */
[----:B------:R-:W-:-:S03]  /*7b60*/  SHF.R.S32.HI R0, RZ, 0x1f, R3 ;  /* 0x0000001fff007819 */ /* 0x000fc60000011403 */
[----:B------:R-:W-:Y:S01]  /*7b70*/  IMAD R33, R17, UR5, R18 ;  /* 0x0000000511217c24 */ /* 0x000fe2000f8e0212 */
[----:B------:R-:W-:Y:S01]  /*7b80*/  ULDC.64 UR4, c[0x0][0xae0] ;  /* 0x0002b80000047ab9 */ /* 0x000fe20000000a00 */
[----:B------:R-:W-:Y:S02]  /*7b90*/  IMAD.MOV R17, RZ, RZ, -R3 ;  /* 0x000000ffff117224 */ /* 0x000fe400078e0a03 */
[----:B------:R-:W-:Y:S02]  /*7ba0*/  IMAD R0, R0, UR4, RZ ;  /* 0x0000000400007c24 */ /* 0x000fe4000f8e02ff */
[----:B------:R-:W-:Y:S02]  /*7bb0*/  IMAD R17, R4, R17, R34 ;  /* 0x0000001104117224 */ /* 0x000fe400078e0222 */
[----:B------:R-:W-:Y:S02]  /*7bc0*/  IMAD.IADD R21, R21, 0x1, R33 ;  /* 0x0000000115157824 */ /* 0x000fe400078e0221 */
[C---:B------:R-:W-:Y:S01]  /*7bd0*/  IMAD R33, R3.reuse, UR5, R0 ;  /* 0x0000000503217c24 */ /* 0x040fe2000f8e0200 */
[----:B------:R-:W-:Y:S01]  /*7be0*/  SHF.R.S32.HI R0, RZ, 0x1f, R17 ;  /* 0x0000001fff007819 */ /* 0x000fe20000011411 */
[----:B------:R-:W-:Y:S01]  /*7bf0*/  IMAD.WIDE.U32 R20, R3, UR4, R20 ;  /* 0x0000000403147c25 */ /* 0x000fe2000f8e0014 */
[----:B------:R-:W-:-:S03]  /*7c00*/  ULDC.64 UR4, c[0x0][0xad8] ;  /* 0x0002b60000047ab9 */ /* 0x000fc60000000a00 */
[----:B------:R-:W-:Y:S02]  /*7c10*/  IMAD.IADD R21, R21, 0x1, R33 ;  /* 0x0000000115157824 */ /* 0x000fe400078e0221 */
[----:B------:R-:W-:Y:S02]  /*7c20*/  IMAD R0, R0, UR4, RZ ;  /* 0x0000000400007c24 */ /* 0x000fe4000f8e02ff */
[----:B------:R-:W-:-:S04]  /*7c30*/  IMAD.WIDE.U32 R20, R17, UR4, R20 ;  /* 0x0000000411147c25 */ /* 0x000fc8000f8e0014 */
[----:B------:R-:W-:Y:S01]  /*7c40*/  IMAD R3, R17, UR5, R0 ;  /* 0x0000000511037c24 */ /* 0x000fe2000f8e0200 */
[----:B------:R-:W-:Y:S01]  /*7c50*/  ULDC.64 UR4, c[0x0][0xa80] ;  /* 0x0002a00000047ab9 */ /* 0x000fe20000000a00 */
[----:B------:R-:W-:Y:S01]  /*7c60*/  IMAD R34, R23, 0xc0, R58 ;  /* 0x000000c017227824 */ /* 0x000fe200078e023a */
[----:B------:R-:W-:Y:S01]  /*7c70*/  LEA R18, P0, R20, UR4, 0x1 ;  /* 0x0000000414127c11 */ /* 0x000fe2000f8008ff */
[----:B------:R-:W-:Y:S01]  /*7c80*/  ULDC UR4, c[0x0][0xac8] ;  /* 0x0002b20000047ab9 */ /* 0x000fe20000000800 */
[----:B------:R-:W-:Y:S01]  /*7c90*/  IADD3 R3, R21, R3, RZ ;  /* 0x0000000315037210 */ /* 0x000fe20007ffe0ff */
[----:B------:R-:W-:Y:S01]  /*7ca0*/  VIADD R0, R34, 0x30 ;  /* 0x0000003022007836 */ /* 0x000fe20000000000 */
[----:B------:R-:W-:Y:S01]  /*7cb0*/  SHF.R.S32.HI R58, RZ, 0x1f, R152 ;  /* 0x0000001fff3a7819 */ /* 0x000fe20000011498 */
[----:B0-----:R-:W0:Y:S01]  /*7cc0*/  SHFL.IDX PT, R21, R18, RZ, 0x181f ;  /* 0x00181fff12157589 */ /* 0x001e2200000e0000 */
[----:B------:R-:W-:Y:S01]  /*7cd0*/  LEA.HI.X R3, R20, UR5, R3, 0x1, P0 ;  /* 0x0000000514037c11 */ /* 0x000fe200080f0c03 */
[----:B------:R-:W-:Y:S01]  /*7ce0*/  VIADD R4, R34, 0x60 ;  /* 0x0000006022047836 */ /* 0x000fe20000000000 */
[----:B------:R-:W-:Y:S01]  /*7cf0*/  ISETP.GE.AND P0, PT, R152, UR4, PT ;  /* 0x0000000498007c0c */ /* 0x000fe2000bf06270 */
[----:B------:R-:W1:Y:S03]  /*7d00*/  SHFL.IDX PT, R33, R18, 0x1, 0x181f ;  /* 0x00381f0012217f89 */ /* 0x000e6600000e0000 */
[-C--:B------:R-:W-:Y:S01]  /*7d10*/  ISETP.GE.OR P1, PT, R34, R19.reuse, P0 ;  /* 0x000000132200720c */ /* 0x080fe20000726670 */
[----:B------:R-:W2:Y:S01]  /*7d20*/  SHFL.IDX PT, R37, R18, 0x2, 0x181f ;  /* 0x00581f0012257f89 */ /* 0x000ea200000e0000 */
[-C--:B------:R-:W-:Y:S01]  /*7d30*/  ISETP.GE.OR P2, PT, R0, R19.reuse, P0 ;  /* 0x000000130000720c */ /* 0x080fe20000746670 */
[----:B------:R-:W-:Y:S01]  /*7d40*/  VIADD R0, R16, 0x16820 ;  /* 0x0001682010007836 */ /* 0x000fe20000000000 */
[----:B------:R-:W-:Y:S01]  /*7d50*/  ISETP.GE.OR P3, PT, R4, R19, P0 ;  /* 0x000000130400720c */ /* 0x000fe20000766670 */
[----:B------:R-:W3:Y:S03]  /*7d60*/  SHFL.IDX PT, R17, R3, RZ, 0x181f ;  /* 0x00181fff03117589 */ /* 0x000ee600000e0000 */
[----:B------:R-:W-:Y:S01]  /*7d70*/  PRMT R0, RZ, 0x654, R0 ;  /* 0x00000654ff007816 */ /* 0x000fe20000000000 */
[----:B------:R-:W3:Y:S03]  /*7d80*/  SHFL.IDX PT, R23, R3, 0x1, 0x181f ;  /* 0x00381f0003177f89 */ /* 0x000ee600000e0000 */
[----:B------:R1:W-:Y:S01]  /*7d90*/  SYNCS.ARRIVE.TRANS64.RED.A1T0 RZ, [R0+URZ], RZ ;  /* 0x000000ff00ff79a7 */ /* 0x0003e2000810043f */
[----:B------:R-:W3:Y:S01]  /*7da0*/  SHFL.IDX PT, R35, R3, 0x2, 0x181f ;  /* 0x00581f0003237f89 */ /* 0x000ee200000e0000 */
[----:B0-----:R-:W-:-:S03]  /*7db0*/  @!P1 LEA R16, P4, R152, R21, 0x1 ;  /* 0x0000001598109211 */ /* 0x001fc600078808ff */
[----:B------:R-:W0:Y:S01]  /*7dc0*/  SHFL.IDX PT, R3, R3, 0x3, 0x181f ;  /* 0x00781f0003037f89 */ /* 0x000e2200000e0000 */
[----:B-1----:R-:W-:Y:S01]  /*7dd0*/  VIADD R0, R34, 0x90 ;  /* 0x0000009022007836 */ /* 0x002fe20000000000 */
[C---:B------:R-:W-:Y:S02]  /*7de0*/  @!P2 LEA R20, P5, R152.reuse, R33, 0x1 ;  /* 0x000000219814a211 */ /* 0x040fe400078a08ff */
[----:B--2---:R-:W-:Y:S02]  /*7df0*/  @!P3 LEA R32, P6, R152, R37, 0x1 ;  /* 0x000000259820b211 */ /* 0x004fe400078c08ff */
[----:B------:R-:W-:Y:S02]  /*7e00*/  ISETP.GE.OR P0, PT, R0, R19, P0 ;  /* 0x000000130000720c */ /* 0x000fe40000706670 */
[C-C-:B---3--:R-:W-:Y:S02]  /*7e10*/  @!P1 LEA.HI.X R17, R152.reuse, R17, R58.reuse, 0x1, P4 ;  /* 0x0000001198119211 */ /* 0x148fe400020f0c3a */
[----:B------:R-:W-:-:S02]  /*7e20*/  @!P2 LEA.HI.X R21, R152, R23, R58, 0x1, P5 ;  /* 0x000000179815a211 */ /* 0x000fc400028f0c3a */
[----:B------:R1:W2:Y:S01]  /*7e30*/  SHFL.IDX PT, R23, R18, 0x3, 0x181f ;  /* 0x00781f0012177f89 */ /* 0x0002a200000e0000 */
[----:B------:R-:W-:-:S03]  /*7e40*/  @!P3 LEA.HI.X R33, R152, R35, R58, 0x1, P6 ;  /* 0x000000239821b211 */ /* 0x000fc600030f0c3a */
[----:B----4-:R1:W-:Y:S04]  /*7e50*/  @!P1 ST.E.128 desc[UR36][R16.64], R12 ;  /* 0x0000000c10009985 */ /* 0x0103e8000c101d24 */
[----:B------:R1:W-:Y:S04]  /*7e60*/  @!P2 ST.E.128 desc[UR36][R20.64], R24 ;  /* 0x000000181400a985 */ /* 0x0003e8000c101d24 */
[----:B------:R1:W-:Y:S01]  /*7e70*/  @!P3 ST.E.128 desc[UR36][R32.64], R28 ;  /* 0x0000001c2000b985 */ /* 0x0003e2000c101d24 */
[----:B0-2---:R-:W-:Y:S05]  /*7e80*/  @P0 BRA `(.L_x_237) ;  /* 0x0000001000800947 */ /* 0x005fea0003800000 */
[----:B-1----:R-:W-:-:S04]  /*7e90*/  LEA R12, P0, R152, R23, 0x1 ;  /* 0x00000017980c7211 */ /* 0x002fc800078008ff */
[----:B------:R-:W-:-:S05]  /*7ea0*/  LEA.HI.X R13, R152, R3, R58, 0x1, P0 ;  /* 0x00000003980d7211 */ /* 0x000fca00000f0c3a */
[----:B-----5:R0:W-:Y:S01]  /*7eb0*/  ST.E.128 desc[UR36][R12.64], R8 ;  /* 0x000000080c007985 */ /* 0x0201e2000c101d24 */
[----:B------:R-:W-:Y:S05]  /*7ec0*/  BRA `(.L_x_237) ;  /* 0x0000001000707947 */ /* 0x000fea0003800000 */
.L_x_236:
[----:B------:R1:W5:Y:S01]  /*7ed0*/  LDL R59, [R1+0x10] ;  /* 0x00001000013b7983 */ /* 0x0003620000100800 */
[----:B0-----:R-:W0:Y:S01]  /*7ee0*/  @P4 LDC R10, c[0x0][0xbec] ;  /* 0x0002fb00ff0a4b82 */ /* 0x001e220000000800 */
[----:B------:R-:W-:Y:S01]  /*7ef0*/  ULDC.64 UR4, c[0x0][0xb08] ;  /* 0x0002c20000047ab9 */ /* 0x000fe20000000a00 */
[----:B------:R-:W-:Y:S01]  /*7f00*/  SHF.R.S32.HI R0, RZ, 0x1f, R17 ;  /* 0x0000001fff007819 */ /* 0x000fe20000011411 */
[----:B------:R1:W5:Y:S01]  /*7f10*/  LDL R58, [R1+0x38] ;  /* 0x00003800013a7983 */ /* 0x0003620000100800 */
[----:B------:R-:W-:Y:S01]  /*7f20*/  IMAD R3, R60, UR4, RZ ;  /* 0x000000043c037c24 */ /* 0x000fe2000f8e02ff */
[----:B------:R-:W-:Y:S01]  /*7f30*/  ULDC.64 UR6, c[0x0][0xb30] ;  /* 0x0002cc0000067ab9 */ /* 0x000fe20000000a00 */
[C---:B------:R-:W-:Y:S01]  /*7f40*/  IMAD.WIDE.U32 R8, R62.reuse, UR4, RZ ;  /* 0x000000043e087c25 */ /* 0x040fe2000f8e00ff */
[----:B------:R1:W5:Y:S01]  /*7f50*/  LDL R57, [R1+0x4] ;  /* 0x0000040001397983 */ /* 0x0003620000100800 */
[----:B------:R-:W2:Y:S02]  /*7f60*/  @P4 LDC R13, c[0x0][0xbf0] ;  /* 0x0002fc00ff0d4b82 */ /* 0x000ea40000000800 */
[----:B------:R-:W-:Y:S01]  /*7f70*/  IMAD R3, R62, UR5, R3 ;  /* 0x000000053e037c24 */ /* 0x000fe2000f8e0203 */
[----:B------:R1:W5:Y:S01]  /*7f80*/  LDL R56, [R1+0x34] ;  /* 0x0000340001387983 */ /* 0x0003620000100800 */
[----:B------:R-:W-:-:S02]  /*7f90*/  ULDC.64 UR4, c[0x0][0xb38] ;  /* 0x0002ce0000047ab9 */ /* 0x000fc40000000a00 */
[----:B------:R-:W-:Y:S01]  /*7fa0*/  IMAD.IADD R9, R9, 0x1, R3 ;  /* 0x0000000109097824 */ /* 0x000fe200078e0203 */
[----:B------:R1:W5:Y:S01]  /*7fb0*/  LDL R27, [R1] ;  /* 0x00000000011b7983 */ /* 0x0003620000100800 */
[----:B------:R-:W-:Y:S01]  /*7fc0*/  MOV R3, R67 ;  /* 0x0000004300037202 */ /* 0x000fe20000000f00 */
[----:B------:R-:W-:-:S04]  /*7fd0*/  IMAD.WIDE.U32 R8, R18, UR4, R8 ;  /* 0x0000000412087c25 */ /* 0x000fc8000f8e0008 */
[----:B------:R-:W-:Y:S01]  /*7fe0*/  IMAD R9, R18, UR5, R9 ;  /* 0x0000000512097c24 */ /* 0x000fe2000f8e0209 */
[----:B------:R-:W-:Y:S01]  /*7ff0*/  ULDC.64 UR4, c[0x0][0xb40] ;  /* 0x0002d00000047ab9 */ /* 0x000fe20000000a00 */
[----:B0-----:R-:W-:-:S04]  /*8000*/  @P4 IMAD.HI.U32 R10, R67, R10, RZ ;  /* 0x0000000a430a4227 */ /* 0x001fc800078e00ff */
[----:B------:R-:W-:Y:S02]  /*8010*/  IMAD R0, R0, UR4, RZ ;  /* 0x0000000400007c24 */ /* 0x000fe4000f8e02ff */
[----:B------:R-:W-:Y:S01]  /*8020*/  IMAD.WIDE.U32 R8, R17, UR4, R8 ;  /* 0x0000000411087c25 */ /* 0x000fe2000f8e0008 */
[----:B--2---:R-:W-:-:S03]  /*8030*/  @P4 SHF.R.U32.HI R3, RZ, R13, R10 ;  /* 0x0000000dff034219 */ /* 0x004fc6000001160a */
[----:B------:R-:W-:Y:S01]  /*8040*/  IMAD R11, R17, UR5, R0 ;  /* 0x00000005110b7c24 */ /* 0x000fe2000f8e0200 */
[----:B------:R-:W-:Y:S01]  /*8050*/  ULDC.64 UR4, c[0x0][0xb48] ;  /* 0x0002d20000047ab9 */ /* 0x000fe20000000a00 */
[----:B------:R-:W-:Y:S02]  /*8060*/  SHF.R.S32.HI R0, RZ, 0x1f, R3 ;  /* 0x0000001fff007819 */ /* 0x000fe40000011403 */
[----:B------:R-:W-:Y:S02]  /*8070*/  IMAD.IADD R9, R9, 0x1, R11 ;  /* 0x0000000109097824 */ /* 0x000fe400078e020b */
[----:B------:R-:W-:Y:S02]  /*8080*/  IMAD.MOV R11, RZ, RZ, -R3 ;  /* 0x000000ffff0b7224 */ /* 0x000fe400078e0a03 */
[----:B------:R-:W-:-:S04]  /*8090*/  IMAD.WIDE.U32 R8, R69, UR4, R8 ;  /* 0x0000000445087c25 */ /* 0x000fc8000f8e0008 */
[----:B------:R-:W-:Y:S02]  /*80a0*/  IMAD R11, R4, R11, R67 ;  /* 0x0000000b040b7224 */ /* 0x000fe400078e0243 */
[----:B------:R-:W-:Y:S02]  /*80b0*/  IMAD R0, R0, UR6, RZ ;  /* 0x0000000600007c24 */ /* 0x000fe4000f8e02ff */
[----:B------:R-:W-:Y:S01]  /*80c0*/  IMAD R9, R69, UR5, R9 ;  /* 0x0000000545097c24 */ /* 0x000fe2000f8e0209 */
[----:B------:R-:W-:Y:S01]  /*80d0*/  ULDC.64 UR4, c[0x0][0xb28] ;  /* 0x0002ca0000047ab9 */ /* 0x000fe20000000a00 */
[C---:B------:R-:W-:Y:S01]  /*80e0*/  IMAD R13, R3.reuse, UR7, R0 ;  /* 0x00000007030d7c24 */ /* 0x040fe2000f8e0200 */
[----:B------:R-:W-:Y:S01]  /*80f0*/  SHF.R.S32.HI R0, RZ, 0x1f, R11 ;  /* 0x0000001fff007819 */ /* 0x000fe2000001140b */
[----:B------:R-:W-:-:S04]  /*8100*/  IMAD.WIDE.U32 R8, R3, UR6, R8 ;  /* 0x0000000603087c25 */ /* 0x000fc8000f8e0008 */
[----:B------:R-:W-:Y:S02]  /*8110*/  IMAD R0, R0, UR4, RZ ;  /* 0x0000000400007c24 */ /* 0x000fe4000f8e02ff */
[----:B------:R-:W-:Y:S02]  /*8120*/  IMAD.IADD R9, R9, 0x1, R13 ;  /* 0x0000000109097824 */ /* 0x000fe400078e020d */
[C---:B------:R-:W-:Y:S02]  /*8130*/  IMAD R3, R11.reuse, UR5, R0 ;  /* 0x000000050b037c24 */ /* 0x040fe4000f8e0200 */
[----:B------:R-:W-:Y:S01]  /*8140*/  IMAD.WIDE.U32 R8, R11, UR4, R8 ;  /* 0x000000040b087c25 */ /* 0x000fe2000f8e0008 */
[----:B------:R-:W-:-:S03]  /*8150*/  ULDC.64 UR4, c[0x0][0xb00] ;  /* 0x0002c00000047ab9 */ /* 0x000fc60000000a00 */
[----:B------:R-:W-:Y:S01]  /*8160*/  IMAD.IADD R3, R9, 0x1, R3 ;  /* 0x0000000109037824 */ /* 0x000fe200078e0203 */
[----:B------:R-:W-:Y:S01]  /*8170*/  LEA R0, P1, R8, UR4, 0x2 ;  /* 0x0000000408007c11 */ /* 0x000fe2000f8210ff */
[----:B------:R-:W-:-:S03]  /*8180*/  VIADD R16, R16, 0x16820 ;  /* 0x0001682010107836 */ /* 0x000fc60000000000 */
[----:B------:R-:W-:Y:S02]  /*8190*/  LEA.HI.X R3, R8, UR5, R3, 0x2, P1 ;  /* 0x0000000508037c11 */ /* 0x000fe400088f1403 */
[----:B------:R-:W-:Y:S01]  /*81a0*/  PRMT R16, RZ, 0x654, R16 ;  /* 0x00000654ff107816 */ /* 0x000fe20000000010 */
[----:B------:R1:W0:Y:S01]  /*81b0*/  SHFL.IDX PT, R10, R0, RZ, 0x1c1f ;  /* 0x001c1fff000a7589 */ /* 0x00022200000e0000 */
[----:B------:R-:W-:Y:S02]  /*81c0*/  BSSY B1, `(.L_x_238) ;  /* 0x0000029000017945 */ /* 0x000fe40003800000 */
[----:B------:R1:W-:Y:S01]  /*81d0*/  SYNCS.ARRIVE.TRANS64.RED.A1T0 RZ, [R16+URZ], RZ ;  /* 0x000000ff10ff79a7 */ /* 0x0003e2000810043f */
[----:B------:R1:W2:Y:S01]  /*81e0*/  SHFL.IDX PT, R11, R3, RZ, 0x1c1f ;  /* 0x001c1fff030b7589 */ /* 0x0002a200000e0000 */
[----:B------:R-:W-:Y:S02]  /*81f0*/  SHF.R.S32.HI R4, RZ, 0x1f, R153 ;  /* 0x0000001fff047819 */ /* 0x000fe40000011499 */
[----:B------:R-:W-:-:S02]  /*8200*/  SHF.R.S32.HI R23, RZ, 0x1f, R154 ;  /* 0x0000001fff177819 */ /* 0x000fc4000001149a */
[----:B------:R-:W-:Y:S02]  /*8210*/  SHF.R.S32.HI R24, RZ, 0x1f, R155 ;  /* 0x0000001fff187819 */ /* 0x000fe4000001149b */
[----:B------:R-:W-:Y:S02]  /*8220*/  SHF.R.S32.HI R25, RZ, 0x1f, R156 ;  /* 0x0000001fff197819 */ /* 0x000fe4000001149c */
[----:B------:R-:W-:Y:S01]  /*8230*/  SHF.R.S32.HI R26, RZ, 0x1f, R157 ;  /* 0x0000001fff1a7819 */ /* 0x000fe2000001149d */
[----:B-1----:R-:W-:Y:S06]  /*8240*/  @P2 BRA `(.L_x_239) ;  /* 0x0000000000802947 */ /* 0x002fec0003800000 */
[----:B------:R-:W-:Y:S02]  /*8250*/  ULDC UR4, c[0x0][0xac8] ;  /* 0x0002b20000047ab9 */ /* 0x000fe40000000800 */
[----:B-----5:R-:W-:Y:S02]  /*8260*/  ISETP.GE.AND P4, PT, R59, UR4, PT ;  /* 0x000000043b007c0c */ /* 0x020fe4000bf86270 */
[----:B------:R-:W-:Y:S02]  /*8270*/  ISETP.GE.AND P2, PT, R57, UR4, PT ;  /* 0x0000000439007c0c */ /* 0x000fe4000bf46270 */
[----:B------:R-:W-:Y:S02]  /*8280*/  ISETP.GE.AND P1, PT, R27, UR4, PT ;  /* 0x000000041b007c0c */ /* 0x000fe4000bf26270 */
[----:B------:R-:W-:-:S07]  /*8290*/  ISETP.GE.AND P5, PT, R157, UR4, PT ;  /* 0x000000049d007c0c */ /* 0x000fce000bfa6270 */
[----:B0-2---:R-:W-:Y:S02]  /*82a0*/  @!P4 IMAD.WIDE R8, R59, 0x4, R10 ;  /* 0x000000043b08c825 */ /* 0x005fe400078e020a */
[-C--:B------:R-:W-:Y:S02]  /*82b0*/  @!P2 LEA R12, P6, R57, R10.reuse, 0x2 ;  /* 0x0000000a390ca211 */ /* 0x080fe400078c10ff */
[----:B------:R-:W-:Y:S01]  /*82c0*/  @!P1 LEA R14, P3, R27, R10, 0x2 ;  /* 0x0000000a1b0e9211 */ /* 0x000fe200078610ff */
[----:B------:R0:W-:Y:S01]  /*82d0*/  @!P4 ST.E.64 desc[UR36][R8.64], R20 ;  /* 0x000000140800c985 */ /* 0x0001e2000c101b24 */
[-C--:B------:R-:W-:Y:S02]  /*82e0*/  @!P2 LEA.HI.X R13, R57, R11.reuse, R58, 0x2, P6 ;  /* 0x0000000b390da211 */ /* 0x080fe400030f143a */
[----:B------:R-:W-:Y:S02]  /*82f0*/  ISETP.GE.AND P4, PT, R156, UR4, PT ;  /* 0x000000049c007c0c */ /* 0x000fe4000bf86270 */
[----:B------:R-:W-:Y:S01]  /*8300*/  @!P1 LEA.HI.X R15, R27, R11, R56, 0x2, P3 ;  /* 0x0000000b1b0f9211 */ /* 0x000fe200018f1438 */
[----:B------:R1:W-:Y:S01]  /*8310*/  @!P2 ST.E.64 desc[UR36][R12.64], R28 ;  /* 0x0000001c0c00a985 */ /* 0x0003e2000c101b24 */
[----:B------:R-:W-:-:S02]  /*8320*/  ISETP.GE.AND P3, PT, R155, UR4, PT ;  /* 0x000000049b007c0c */ /* 0x000fc4000bf66270 */
[-C--:B------:R-:W-:Y:S01]  /*8330*/  @!P5 LEA R16, P6, R157, R10.reuse, 0x2 ;  /* 0x0000000a9d10d211 */ /* 0x080fe200078c10ff */
[----:B------:R3:W-:Y:S01]  /*8340*/  @!P1 ST.E.64 desc[UR36][R14.64], R30 ;  /* 0x0000001e0e009985 */ /* 0x0007e2000c101b24 */
[----:B------:R-:W-:Y:S02]  /*8350*/  ISETP.GE.AND P2, PT, R154, UR4, PT ;  /* 0x000000049a007c0c */ /* 0x000fe4000bf46270 */
[----:B------:R-:W-:Y:S02]  /*8360*/  ISETP.GE.AND P1, PT, R153, UR4, PT ;  /* 0x0000000499007c0c */ /* 0x000fe4000bf26270 */
[----:B------:R-:W-:Y:S02]  /*8370*/  @!P5 LEA.HI.X R17, R157, R11, R26, 0x2, P6 ;  /* 0x0000000b9d11d211 */ /* 0x000fe400030f141a */
[----:B------:R-:W-:-:S03]  /*8380*/  @!P4 LEA R18, P6, R156, R10, 0x2 ;  /* 0x0000000a9c12c211 */ /* 0x000fc600078c10ff */
[----:B------:R3:W-:Y:S01]  /*8390*/  @!P5 ST.E.64 desc[UR36][R16.64], R32 ;  /* 0x000000201000d985 */ /* 0x0007e2000c101b24 */
[CC--:B0-----:R-:W-:Y:S02]  /*83a0*/  @!P3 LEA R8, P5, R155.reuse, R10.reuse, 0x2 ;  /* 0x0000000a9b08b211 */ /* 0x0c1fe400078a10ff */
[-C--:B------:R-:W-:Y:S02]  /*83b0*/  @!P4 LEA.HI.X R19, R156, R11.reuse, R25, 0x2, P6 ;  /* 0x0000000b9c13c211 */ /* 0x080fe400030f1419 */
[CC--:B-1----:R-:W-:Y:S02]  /*83c0*/  @!P2 LEA R12, P6, R154.reuse, R10.reuse, 0x2 ;  /* 0x0000000a9a0ca211 */ /* 0x0c2fe400078c10ff */
[-C--:B------:R-:W-:Y:S01]  /*83d0*/  @!P3 LEA.HI.X R9, R155, R11.reuse, R24, 0x2, P5 ;  /* 0x0000000b9b09b211 */ /* 0x080fe200028f1418 */
[----:B------:R3:W-:Y:S01]  /*83e0*/  @!P4 ST.E.64 desc[UR36][R18.64], R34 ;  /* 0x000000221200c985 */ /* 0x0007e2000c101b24 */
[C---:B------:R-:W-:Y:S02]  /*83f0*/  @!P1 LEA R10, P5, R153.reuse, R10, 0x2 ;  /* 0x0000000a990a9211 */ /* 0x040fe400078a10ff */
[-C--:B------:R-:W-:Y:S01]  /*8400*/  @!P2 LEA.HI.X R13, R154, R11.reuse, R23, 0x2, P6 ;  /* 0x0000000b9a0da211 */ /* 0x080fe200030f1417 */
[----:B------:R3:W-:Y:S01]  /*8410*/  @!P3 ST.E.64 desc[UR36][R8.64], R36 ;  /* 0x000000240800b985 */ /* 0x0007e2000c101b24 */
[----:B------:R-:W-:-:S03]  /*8420*/  @!P1 LEA.HI.X R11, R153, R11, R4, 0x2, P5 ;  /* 0x0000000b990b9211 */ /* 0x000fc600028f1404 */
[----:B------:R3:W-:Y:S04]  /*8430*/  @!P2 ST.E.64 desc[UR36][R12.64], R38 ;  /* 0x000000260c00a985 */ /* 0x0007e8000c101b24 */
[----:B------:R3:W-:Y:S02]  /*8440*/  @!P1 ST.E.64 desc[UR36][R10.64], R40 ;  /* 0x000000280a009985 */ /* 0x0007e4000c101b24 */
.L_x_239:
[----:B------:R-:W-:Y:S05]  /*8450*/  BSYNC B1 ;  /* 0x0000000000017941 */ /* 0x000fea0003800000 */
.L_x_238:
[----:B--23--:R1:W2:Y:S04]  /*8460*/  SHFL.IDX PT, R11, R3, 0x1, 0x1c1f ;  /* 0x003c1f00030b7f89 */ /* 0x00c2a800000e0000 */
[----:B0-----:R1:W0:Y:S01]  /*8470*/  SHFL.IDX PT, R10, R0, 0x1, 0x1c1f ;  /* 0x003c1f00000a7f89 */ /* 0x00122200000e0000 */
[----:B------:R-:W-:Y:S05]  /*8480*/  @P0 BRA `(.L_x_237) ;  /* 0x0000000c00000947 */ /* 0x000fea0003800000 */
[----:B------:R-:W-:Y:S02]  /*8490*/  ULDC UR4, c[0x0][0xac8] ;  /* 0x0002b20000047ab9 */ /* 0x000fe40000000800 */
[----:B-----5:R-:W-:Y:S02]  /*84a0*/  ISETP.GE.AND P0, PT, R59, UR4, PT ;  /* 0x000000043b007c0c */ /* 0x020fe4000bf06270 */
[----:B------:R-:W-:Y:S02]  /*84b0*/  ISETP.GE.AND P5, PT, R57, UR4, PT ;  /* 0x0000000439007c0c */ /* 0x000fe4000bfa6270 */
[----:B------:R-:W-:Y:S02]  /*84c0*/  ISETP.GE.AND P3, PT, R27, UR4, PT ;  /* 0x000000041b007c0c */ /* 0x000fe4000bf66270 */
[----:B------:R-:W-:Y:S02]  /*84d0*/  ISETP.GE.AND P2, PT, R157, UR4, PT ;  /* 0x000000049d007c0c */ /* 0x000fe4000bf46270 */
[----:B------:R-:W-:-:S05]  /*84e0*/  ISETP.GE.AND P1, PT, R156, UR4, PT ;  /* 0x000000049c007c0c */ /* 0x000fca000bf26270 */
[----:B0-2---:R-:W-:Y:S02]  /*84f0*/  @!P0 IMAD.WIDE R8, R59, 0x4, R10 ;  /* 0x000000043b088825 */ /* 0x005fe400078e020a */
[-C--:B------:R-:W-:Y:S02]  /*8500*/  @!P5 LEA R12, P4, R57, R10.reuse, 0x2 ;  /* 0x0000000a390cd211 */ /* 0x080fe400078810ff */
[----:B------:R-:W-:Y:S01]  /*8510*/  @!P3 LEA R14, P6, R27, R10, 0x2 ;  /* 0x0000000a1b0eb211 */ /* 0x000fe200078c10ff */
[----:B------:R0:W-:Y:S01]  /*8520*/  @!P0 ST.E.64 desc[UR36][R8.64], R42 ;  /* 0x0000002a08008985 */ /* 0x0001e2000c101b24 */
[----:B------:R-:W-:Y:S02]  /*8530*/  ISETP.GE.AND P0, PT, R155, UR4, PT ;  /* 0x000000049b007c0c */ /* 0x000fe4000bf06270 */
[----:B------:R-:W-:Y:S02]  /*8540*/  @!P5 LEA.HI.X R13, R57, R11, R58, 0x2, P4 ;  /* 0x0000000b390dd211 */ /* 0x000fe400020f143a */
[----:B------:R-:W-:-:S02]  /*8550*/  ISETP.GE.AND P4, PT, R154, UR4, PT ;  /* 0x000000049a007c0c */ /* 0x000fc4000bf86270 */
[----:B------:R-:W-:Y:S01]  /*8560*/  @!P3 LEA.HI.X R15, R27, R11, R56, 0x2, P6 ;  /* 0x0000000b1b0fb211 */ /* 0x000fe200030f1438 */
[----:B------:R3:W-:Y:S01]  /*8570*/  @!P5 ST.E.64 desc[UR36][R12.64], R44 ;  /* 0x0000002c0c00d985 */ /* 0x0007e2000c101b24 */
[----:B------:R-:W-:-:S03]  /*8580*/  @!P2 LEA R16, P5, R157, R10, 0x2 ;  /* 0x0000000a9d10a211 */ /* 0x000fc600078a10ff */
[----:B------:R3:W-:Y:S01]  /*8590*/  @!P3 ST.E.64 desc[UR36][R14.64], R46 ;  /* 0x0000002e0e00b985 */ /* 0x0007e2000c101b24 */
[-C--:B------:R-:W-:Y:S02]  /*85a0*/  @!P2 LEA.HI.X R17, R157, R11.reuse, R26, 0x2, P5 ;  /* 0x0000000b9d11a211 */ /* 0x080fe400028f141a */
[-C--:B0-----:R-:W-:Y:S02]  /*85b0*/  @!P1 LEA R8, P6, R156, R10.reuse, 0x2 ;  /* 0x0000000a9c089211 */ /* 0x081fe400078c10ff */
[CC--:B------:R-:W-:Y:S01]  /*85c0*/  @!P0 LEA R18, P3, R155.reuse, R10.reuse, 0x2 ;  /* 0x0000000a9b128211 */ /* 0x0c0fe200078610ff */
[----:B------:R3:W-:Y:S01]  /*85d0*/  @!P2 ST.E.64 desc[UR36][R16.64], R48 ;  /* 0x000000301000a985 */ /* 0x0007e2000c101b24 */
[----:B------:R-:W-:Y:S02]  /*85e0*/  @!P4 LEA R20, P5, R154, R10, 0x2 ;  /* 0x0000000a9a14c211 */ /* 0x000fe400078a10ff */
[-C--:B------:R-:W-:Y:S02]  /*85f0*/  @!P1 LEA.HI.X R9, R156, R11.reuse, R25, 0x2, P6 ;  /* 0x0000000b9c099211 */ /* 0x080fe400030f1419 */
[----:B------:R-:W-:-:S02]  /*8600*/  @!P0 LEA.HI.X R19, R155, R11, R24, 0x2, P3 ;  /* 0x0000000b9b138211 */ /* 0x000fc400018f1418 */
[----:B------:R-:W-:Y:S01]  /*8610*/  @!P4 LEA.HI.X R21, R154, R11, R23, 0x2, P5 ;  /* 0x0000000b9a15c211 */ /* 0x000fe200028f1417 */
[----:B------:R3:W-:Y:S04]  /*8620*/  @!P1 ST.E.64 desc[UR36][R8.64], R50 ;  /* 0x0000003208009985 */ /* 0x0007e8000c101b24 */
[----:B------:R3:W-:Y:S01]  /*8630*/  @!P0 ST.E.64 desc[UR36][R18.64], R52 ;  /* 0x0000003412008985 */ /* 0x0007e2000c101b24 */
[----:B------:R-:W-:-:S03]  /*8640*/  ISETP.GE.AND P0, PT, R153, UR4, PT ;  /* 0x0000000499007c0c */ /* 0x000fc6000bf06270 */
[----:B------:R3:W-:Y:S10]  /*8650*/  @!P4 ST.E.64 desc[UR36][R20.64], R54 ;  /* 0x000000361400c985 */ /* 0x0007f4000c101b24 */
[----:B------:R-:W-:Y:S05]  /*8660*/  @P0 BRA `(.L_x_237) ;  /* 0x0000000800880947 */ /* 0x000fea0003800000 */
[----:B---3--:R-:W-:-:S04]  /*8670*/  LEA R8, P0, R153, R10, 0x2 ;  /* 0x0000000a99087211 */ /* 0x008fc800078010ff */
[----:B------:R-:W-:-:S05]  /*8680*/  LEA.HI.X R9, R153, R11, R4, 0x2, P0 ;  /* 0x0000000b99097211 */ /* 0x000fca00000f1404 */
[----:B------:R4:W-:Y:S01]  /*8690*/  ST.E.64 desc[UR36][R8.64], R118 ;  /* 0x0000007608007985 */ /* 0x0009e2000c101b24 */
[----:B------:R-:W-:Y:S05]  /*86a0*/  BRA `(.L_x_237) ;  /* 0x0000000800787947 */ /* 0x000fea0003800000 */
.L_x_234:
[----:B------:R-:W3:Y:S01]  /*86b0*/  LDC.64 R10, c[0x0][0xc00] ;  /* 0x00030000ff0a7b82 */ /* 0x000ee20000000a00 */
[----:B------:R-:W-:Y:S01]  /*86c0*/  ULDC.64 UR4, c[0x0][0xc08] ;  /* 0x0003020000047ab9 */ /* 0x000fe20000000a00 */
[----:B------:R-:W-:Y:S02]  /*86d0*/  MOV R3, RZ ;  /* 0x000000ff00037202 */ /* 0x000fe40000000f00 */
[----:B------:R-:W-:-:S04]  /*86e0*/  ISETP.NE.U32.AND P0, PT, RZ, UR4, PT ;  /* 0x00000004ff007c0c */ /* 0x000fc8000bf05070 */
[----:B------:R-:W-:Y:S01]  /*86f0*/  ISETP.NE.AND.EX P1, PT, RZ, UR5, PT, P0 ;  /* 0x00000005ff007c0c */ /* 0x000fe2000bf25300 */
[----:B------:R-:W4:Y:S01]  /*8700*/  LDC.64 R8, c[0x0][0xc00] ;  /* 0x00030000ff087b82 */ /* 0x000f220000000a00 */
[----:B---3--:R-:W-:-:S04]  /*8710*/  ISETP.NE.U32.AND P0, PT, R10, RZ, PT ;  /* 0x000000ff0a00720c */ /* 0x008fc80003f05070 */
[----:B------:R-:W-:-:S07]  /*8720*/  ISETP.NE.AND.EX P0, PT, R11, RZ, PT, P0 ;  /* 0x000000ff0b00720c */ /* 0x000fce0003f05300 */
[----:B------:R-:W3:Y:S01]  /*8730*/  @P1 LDC.64 R10, c[0x0][0xc08] ;  /* 0x00030200ff0a1b82 */ /* 0x000ee20000000a00 */
[----:B------:R-:W-:Y:S01]  /*8740*/  ULDC UR4, c[0x0][0xa88] ;  /* 0x0002a20000047ab9 */ /* 0x000fe20000000800 */
[----:B----4-:R-:W-:-:S04]  /*8750*/  IMAD.WIDE R12, R17, 0x4, R8 ;  /* 0x00000004110c7825 */ /* 0x010fc800078e0208 */
[----:B------:R-:W-:Y:S01]  /*8760*/  IMAD.U32 R0, RZ, RZ, UR4 ;  /* 0x00000004ff007e24 */ /* 0x000fe2000f8e00ff */
[----:B------:R4:W5:Y:S01]  /*8770*/  @P0 LDG.E R3, desc[UR36][R12.64] ;  /* 0x000000240c030981 */ /* 0x000962000c1e1900 */
[----:B--2---:R-:W2:Y:S01]  /*8780*/  S2R R4, SR_TID.X ;  /* 0x0000000000047919 */ /* 0x004ea20000002100 */
[----:B---3--:R-:W-:-:S05]  /*8790*/  @P1 IMAD.WIDE R8, R17, 0x4, R10 ;  /* 0x0000000411081825 */ /* 0x008fca00078e020a */
[----:B------:R4:W5:Y:S01]  /*87a0*/  @P1 LDG.E R0, desc[UR36][R8.64] ;  /* 0x0000002408001981 */ /* 0x000962000c1e1900 */
[----:B------:R-:W-:-:S13]  /*87b0*/  ISETP.NE.AND P2, PT, R19, RZ, PT ;  /* 0x000000ff1300720c */ /* 0x000fda0003f45270 */
[----:B------:R-:W3:Y:S01]  /*87c0*/  @!P2 LDC R19, c[0x0][0xad4] ;  /* 0x0002b500ff13ab82 */ /* 0x000ee20000000800 */
[----:B--2---:R-:W-:-:S05]  /*87d0*/  VIADD R28, R4, 0xffffff80 ;  /* 0xffffff80041c7836 */ /* 0x004fca0000000000 */
[----:B------:R-:W-:Y:S02]  /*87e0*/  ISETP.GT.AND P3, PT, R28, 0xbf, PT ;  /* 0x000000bf1c00780c */ /* 0x000fe40003f64270 */
[----:B---3--:R-:W-:Y:S01]  /*87f0*/  ISETP.GT.AND P2, PT, R19, 0x1, PT ;  /* 0x000000011300780c */ /* 0x008fe20003f44270 */
[----:B----4-:R-:W-:-:S12]  /*8800*/  @P1 BRA `(.L_x_240) ;  /* 0x0000000000101947 */ /* 0x010fd80003800000 */
[----:B------:R-:W-:Y:S05]  /*8810*/  @!P0 BRA `(.L_x_240) ;  /* 0x00000000000c8947 */ /* 0x000fea0003800000 */
[----:B------:R-:W2:Y:S04]  /*8820*/  LDG.E R9, desc[UR36][R12.64] ;  /* 0x000000240c097981 */ /* 0x000ea8000c1e1900 */
[----:B-----5:R-:W2:Y:S02]  /*8830*/  LDG.E R0, desc[UR36][R12.64+0x4] ;  /* 0x000004240c007981 */ /* 0x020ea4000c1e1900 */
[----:B--2---:R-:W-:-:S07]  /*8840*/  IMAD.IADD R0, R0, 0x1, -R9 ;  /* 0x0000000100007824 */ /* 0x004fce00078e0a09 */
.L_x_240:
[----:B------:R-:W2:Y:S01]  /*8850*/  LDL.LU R8, [R1+0xc] ;  /* 0x00000c0001087983 */ /* 0x000ea20000300800 */
[----:B------:R-:W-:Y:S01]  /*8860*/  BSSY B1, `(.L_x_241) ;  /* 0x0000037000017945 */ /* 0x000fe20003800000 */
[----:B------:R-:W-:Y:S02]  /*8870*/  SEL R27, R17, RZ, !P0 ;  /* 0x000000ff111b7207 */ /* 0x000fe40004000000 */
[----:B-----5:R-:W-:Y:S02]  /*8880*/  SHF.R.S32.HI R24, RZ, 0x1f, R3 ;  /* 0x0000001fff187819 */ /* 0x020fe40000011403 */
[----:B--2---:R-:W-:Y:S01]  /*8890*/  SEL R26, R8, RZ, !P0 ;  /* 0x000000ff081a7207 */ /* 0x004fe20004000000 */
[----:B------:R-:W-:Y:S06]  /*88a0*/  @P3 BRA `(.L_x_242) ;  /* 0x0000000000c83947 */ /* 0x000fec0003800000 */
[----:B------:R-:W2:Y:S01]  /*88b0*/  LDC R33, c[0x0][0xbe8] ;  /* 0x0002fa00ff217b82 */ /* 0x000ea20000000800 */
[----:B------:R-:W-:-:S04]  /*88c0*/  IMAD R4, R23, 0xc0, R4 ;  /* 0x000000c017047824 */ /* 0x000fc800078e0204 */
[----:B------:R-:W-:Y:S02]  /*88d0*/  VIADD R29, R4, 0xffffff80 ;  /* 0xffffff80041d7836 */ /* 0x000fe40000000000 */
[----:B--2---:R-:W-:-:S05]  /*88e0*/  IMAD R8, R0, R33, RZ ;  /* 0x0000002100087224 */ /* 0x004fca00078e02ff */
[----:B------:R-:W-:-:S13]  /*88f0*/  ISETP.GE.AND P0, PT, R29, R8, PT ;  /* 0x000000081d00720c */ /* 0x000fda0003f06270 */
[----:B------:R-:W-:Y:S05]  /*8900*/  @P0 BRA `(.L_x_242) ;  /* 0x0000000000b00947 */ /* 0x000fea0003800000 */
[----:B------:R-:W2:Y:S01]  /*8910*/  LDL.LU R32, [R1+0x8] ;  /* 0x0000080001207983 */ /* 0x000ea20000300800 */
[----:B------:R-:W-:Y:S01]  /*8920*/  ISETP.NE.AND P1, PT, R33, 0x1, PT ;  /* 0x000000012100780c */ /* 0x000fe20003f25270 */
[----:B------:R-:W-:Y:S01]  /*8930*/  IMAD.MOV.U32 R20, RZ, RZ, 0x9b8 ;  /* 0x000009b8ff147424 */ /* 0x000fe200078e00ff */
[----:B------:R-:W-:Y:S01]  /*8940*/  ISETP.GT.AND P0, PT, R19, 0x1, PT ;  /* 0x000000011300780c */ /* 0x000fe20003f04270 */
[----:B------:R-:W3:Y:S01]  /*8950*/  LDC.64 R30, c[0x0][0xba8] ;  /* 0x0002ea00ff1e7b82 */ /* 0x000ee20000000a00 */
[----:B------:R-:W-:Y:S02]  /*8960*/  MOV R19, R29 ;  /* 0x0000001d00137202 */ /* 0x000fe40000000f00 */
[----:B------:R-:W-:-:S05]  /*8970*/  SEL R20, R20, 0x978, P0 ;  /* 0x0000097814147807 */ /* 0x000fca0000000000 */
[----:B------:R-:W4:Y:S08]  /*8980*/  LDC.64 R10, c[0x0][R20+0x220] ;  /* 0x00008800140a7b82 */ /* 0x000f300000000a00 */
[----:B------:R-:W5:Y:S08]  /*8990*/  @P1 LDC R4, c[0x0][0xbec] ;  /* 0x0002fb00ff041b82 */ /* 0x000f700000000800 */
[----:B------:R-:W3:Y:S08]  /*89a0*/  LDC.64 R8, c[0x0][R20+0x218] ;  /* 0x0000860014087b82 */ /* 0x000ef00000000a00 */
[----:B------:R-:W3:Y:S01]  /*89b0*/  @P1 LDC R25, c[0x0][0xbf0] ;  /* 0x0002fc00ff191b82 */ /* 0x000ee20000000800 */
[----:B----4-:R-:W-:-:S02]  /*89c0*/  IMAD R11, R11, R27, RZ ;  /* 0x0000001b0b0b7224 */ /* 0x010fc400078e02ff */
[----:B-1----:R-:W-:-:S05]  /*89d0*/  IMAD.WIDE.U32 R16, R10, R27, RZ ;  /* 0x0000001b0a107225 */ /* 0x002fca00078e00ff */
[----:B------:R-:W1:Y:S01]  /*89e0*/  LDC.64 R12, c[0x0][R20+0x228] ;  /* 0x00008a00140c7b82 */ /* 0x000e620000000a00 */
[----:B-----5:R-:W-:-:S07]  /*89f0*/  @P1 IMAD.HI.U32 R4, R29, R4, RZ ;  /* 0x000000041d041227 */ /* 0x020fce00078e00ff */
[----:B0-----:R-:W0:Y:S01]  /*8a00*/  LDC.64 R14, c[0x0][R20+0x210] ;  /* 0x00008400140e7b82 */ /* 0x001e220000000a00 */
[-C--:B---3--:R-:W-:Y:S02]  /*8a10*/  IMAD R21, R9, R18.reuse, RZ ;  /* 0x0000001209157224 */ /* 0x088fe400078e02ff */
[----:B------:R-:W-:-:S04]  /*8a20*/  IMAD.WIDE.U32 R8, R8, R18, RZ ;  /* 0x0000001208087225 */ /* 0x000fc800078e00ff */
[----:B------:R-:W-:Y:S01]  /*8a30*/  IMAD.IADD R21, R9, 0x1, R21 ;  /* 0x0000000109157824 */ /* 0x000fe200078e0215 */
[----:B------:R-:W-:Y:S01]  /*8a40*/  @P1 SHF.R.U32.HI R19, RZ, R25, R4 ;  /* 0x00000019ff131219 */ /* 0x000fe20000011604 */
[----:B------:R-:W-:Y:S01]  /*8a50*/  IMAD R25, R10, R26, R11 ;  /* 0x0000001a0a197224 */ /* 0x000fe200078e020b */
[----:B------:R-:W3:Y:S01]  /*8a60*/  @!P0 LDC R30, c[0x0][0xb50] ;  /* 0x0002d400ff1e8b82 */ /* 0x000ee20000000800 */
[----:B------:R-:W-:Y:S02]  /*8a70*/  IADD3 R4, P1, P3, R16, R8, R3 ;  /* 0x0000000810047210 */ /* 0x000fe40007b3e003 */
[----:B------:R-:W-:Y:S02]  /*8a80*/  IMAD.MOV R10, RZ, RZ, -R19 ;  /* 0x000000ffff0a7224 */ /* 0x000fe400078e0a13 */
[----:B------:R-:W-:-:S03]  /*8a90*/  IMAD.IADD R25, R17, 0x1, R25 ;  /* 0x0000000111197824 */ /* 0x000fc600078e0219 */
[----:B------:R-:W4:Y:S01]  /*8aa0*/  @!P0 LDC R31, c[0x0][0xb54] ;  /* 0x0002d500ff1f8b82 */ /* 0x000f220000000800 */
[----:B--2---:R-:W-:-:S05]  /*8ab0*/  SEL R11, R32, RZ, P0 ;  /* 0x000000ff200b7207 */ /* 0x004fca0000000000 */
[----:B-1----:R-:W-:-:S04]  /*8ac0*/  IMAD.WIDE.U32 R8, R12, R11, RZ ;  /* 0x0000000b0c087225 */ /* 0x002fc800078e00ff */
[----:B------:R-:W-:Y:S02]  /*8ad0*/  IMAD R13, R13, R11, RZ ;  /* 0x0000000b0d0d7224 */ /* 0x000fe400078e02ff */
[----:B------:R-:W-:Y:S01]  /*8ae0*/  IMAD R11, R33, R10, R29 ;  /* 0x0000000a210b7224 */ /* 0x000fe200078e021d */
[----:B------:R-:W-:Y:S01]  /*8af0*/  IADD3.X R10, R25, R21, R24, P1, P3 ;  /* 0x00000015190a7210 */ /* 0x000fe20000fe6418 */
[----:B------:R-:W-:Y:S01]  /*8b00*/  IMAD.IADD R13, R9, 0x1, R13 ;  /* 0x00000001090d7824 */ /* 0x000fe200078e020d */
[----:B------:R-:W-:Y:S01]  /*8b10*/  IADD3 R8, P0, P1, R19, R4, R8 ;  /* 0x0000000413087210 */ /* 0x000fe2000791e008 */
[----:B0-----:R-:W-:Y:S01]  /*8b20*/  IMAD R4, R15, R11, RZ ;  /* 0x0000000b0f047224 */ /* 0x001fe200078e02ff */
[----:B------:R-:W-:-:S04]  /*8b30*/  SHF.R.S32.HI R19, RZ, 0x1f, R19 ;  /* 0x0000001fff137819 */ /* 0x000fc80000011413 */
[----:B------:R-:W-:Y:S02]  /*8b40*/  IADD3.X R9, R19, R10, R13, P0, P1 ;  /* 0x0000000a13097210 */ /* 0x000fe400007e240d */
[----:B------:R-:W-:Y:S01]  /*8b50*/  SHF.R.S32.HI R13, RZ, 0x1f, R11 ;  /* 0x0000001fff0d7819 */ /* 0x000fe2000001140b */
[----:B------:R-:W-:-:S04]  /*8b60*/  IMAD.WIDE.U32 R8, R14, R11, R8 ;  /* 0x0000000b0e087225 */ /* 0x000fc800078e0008 */
[----:B------:R-:W-:Y:S01]  /*8b70*/  IMAD R13, R14, R13, R4 ;  /* 0x0000000d0e0d7224 */ /* 0x000fe200078e0204 */
[----:B---3--:R-:W-:-:S03]  /*8b80*/  LEA R10, P0, R8, R30, 0x2 ;  /* 0x0000001e080a7211 */ /* 0x008fc600078010ff */
[----:B------:R-:W-:Y:S01]  /*8b90*/  IMAD.IADD R4, R9, 0x1, R13 ;  /* 0x0000000109047824 */ /* 0x000fe200078e020d */
[----:B------:R-:W-:-:S04]  /*8ba0*/  MOV R9, 0xff800000 ;  /* 0xff80000000097802 */ /* 0x000fc80000000f00 */
[----:B----4-:R-:W-:-:S05]  /*8bb0*/  LEA.HI.X R11, R8, R31, R4, 0x2, P0 ;  /* 0x0000001f080b7211 */ /* 0x010fca00000f1404 */
[----:B------:R2:W-:Y:S02]  /*8bc0*/  STG.E desc[UR36][R10.64], R9 ;  /* 0x000000090a007986 */ /* 0x0005e4000c101924 */
.L_x_242:
[----:B------:R-:W-:Y:S05]  /*8bd0*/  BSYNC B1 ;  /* 0x0000000000017941 */ /* 0x000fea0003800000 */
.L_x_241:
[----:B------:R-:W-:Y:S05]  /*8be0*/  @P2 BRA `(.L_x_237) ;  /* 0x0000000400282947 */ /* 0x000fea0003800000 */
[----:B------:R-:W3:Y:S01]  /*8bf0*/  LDC R15, c[0x0][0xbe8] ;  /* 0x0002fa00ff0f7b82 */ /* 0x000ee20000000800 */
[----:B-1----:R-:W-:Y:S01]  /*8c00*/  SHF.R.S32.HI R16, RZ, 0x1f, R28 ;  /* 0x0000001fff107819 */ /* 0x002fe2000001141c */
[----:B------:R-:W-:Y:S01]  /*8c10*/  ULDC.64 UR4, c[0x0][0xaa0] ;  /* 0x0002a80000047ab9 */ /* 0x000fe20000000a00 */
[----:B------:R-:W-:Y:S01]  /*8c20*/  ULDC.64 UR6, c[0x0][0xaf0] ;  /* 0x0002bc0000067ab9 */ /* 0x000fe20000000a00 */
[----:B------:R-:W-:Y:S01]  /*8c30*/  IMAD R4, R24, UR4, RZ ;  /* 0x0000000418047c24 */ /* 0x000fe2000f8e02ff */
[----:B------:R-:W-:Y:S01]  /*8c40*/  LEA.HI R16, R16, R28, RZ, 0x3 ;  /* 0x0000001c10107211 */ /* 0x000fe200078f18ff */
[----:B--2---:R-:W-:-:S03]  /*8c50*/  IMAD.WIDE.U32 R8, R3, UR4, RZ ;  /* 0x0000000403087c25 */ /* 0x004fc6000f8e00ff */
[----:B------:R-:W-:Y:S01]  /*8c60*/  SHF.R.S32.HI R16, RZ, 0x3, R16 ;  /* 0x00000003ff107819 */ /* 0x000fe20000011410 */
[----:B------:R-:W-:Y:S01]  /*8c70*/  IMAD R11, R3, UR5, R4 ;  /* 0x00000005030b7c24 */ /* 0x000fe2000f8e0204 */
[----:B------:R-:W-:Y:S01]  /*8c80*/  ULDC.64 UR4, c[0x0][0xae8] ;  /* 0x0002ba0000047ab9 */ /* 0x000fe20000000a00 */
[----:B------:R-:W-:Y:S02]  /*8c90*/  IMAD R10, R26, UR6, RZ ;  /* 0x000000061a0a7c24 */ /* 0x000fe4000f8e02ff */
[----:B------:R-:W-:Y:S02]  /*8ca0*/  IMAD R4, R22, 0x30, R16 ;  /* 0x0000003016047824 */ /* 0x000fe400078e0210 */
[----:B------:R-:W-:Y:S02]  /*8cb0*/  IMAD.IADD R9, R9, 0x1, R11 ;  /* 0x0000000109097824 */ /* 0x000fe400078e020b */
[----:B------:R-:W-:Y:S02]  /*8cc0*/  IMAD R12, R23, 0xc0, R4 ;  /* 0x000000c0170c7824 */ /* 0x000fe400078e0204 */
[----:B------:R-:W-:Y:S01]  /*8cd0*/  IMAD.WIDE.U32 R8, R18, UR4, R8 ;  /* 0x0000000412087c25 */ /* 0x000fe2000f8e0008 */
[----:B---3--:R-:W-:-:S03]  /*8ce0*/  ISETP.NE.AND P0, PT, R15, 0x1, PT ;  /* 0x000000010f00780c */ /* 0x008fc60003f05270 */
[----:B------:R-:W-:Y:S02]  /*8cf0*/  IMAD.MOV.U32 R3, RZ, RZ, R12 ;  /* 0x000000ffff037224 */ /* 0x000fe400078e000c */
[----:B------:R-:W-:Y:S01]  /*8d00*/  IMAD R9, R18, UR5, R9 ;  /* 0x0000000512097c24 */ /* 0x000fe2000f8e0209 */
[----:B------:R-:W-:Y:S01]  /*8d10*/  ULDC.64 UR4, c[0x0][0xae0] ;  /* 0x0002b80000047ab9 */ /* 0x000fe20000000a00 */
[----:B------:R-:W-:-:S06]  /*8d20*/  IMAD.WIDE.U32 R8, R27, UR6, R8 ;  /* 0x000000061b087c25 */ /* 0x000fcc000f8e0008 */
[----:B------:R-:W1:Y:S08]  /*8d30*/  @P0 LDC R13, c[0x0][0xbec] ;  /* 0x0002fb00ff0d0b82 */ /* 0x000e700000000800 */
[----:B------:R-:W2:Y:S01]  /*8d40*/  @P0 LDC R17, c[0x0][0xbf0] ;  /* 0x0002fc00ff110b82 */ /* 0x000ea20000000800 */
[----:B-1----:R-:W-:-:S04]  /*8d50*/  @P0 IMAD.HI.U32 R4, R12, R13, RZ ;  /* 0x0000000d0c040227 */ /* 0x002fc800078e00ff */
[----:B------:R-:W-:Y:S02]  /*8d60*/  IMAD R13, R27, UR7, R10 ;  /* 0x000000071b0d7c24 */ /* 0x000fe4000f8e020a */
[----:B------:R-:W-:Y:S01]  /*8d70*/  IMAD R27, R0, R15, RZ ;  /* 0x0000000f001b7224 */ /* 0x000fe200078e02ff */
[----:B--2---:R-:W-:Y:S01]  /*8d80*/  @P0 SHF.R.U32.HI R3, RZ, R17, R4 ;  /* 0x00000011ff030219 */ /* 0x004fe20000011604 */
[----:B------:R-:W-:-:S03]  /*8d90*/  IMAD.IADD R9, R9, 0x1, R13 ;  /* 0x0000000109097824 */ /* 0x000fc600078e020d */
[--C-:B------:R-:W-:Y:S01]  /*8da0*/  SHF.R.S32.HI R4, RZ, 0x1f, R3.reuse ;  /* 0x0000001fff047819 */ /* 0x100fe20000011403 */
[----:B------:R-:W-:Y:S02]  /*8db0*/  IMAD.MOV R11, RZ, RZ, -R3 ;  /* 0x000000ffff0b7224 */ /* 0x000fe400078e0a03 */
[----:B------:R-:W-:-:S04]  /*8dc0*/  IMAD.WIDE.U32 R8, R3, UR4, R8 ;  /* 0x0000000403087c25 */ /* 0x000fc8000f8e0008 */
[----:B------:R-:W-:Y:S02]  /*8dd0*/  IMAD R11, R15, R11, R12 ;  /* 0x0000000b0f0b7224 */ /* 0x000fe400078e020c */
[----:B------:R-:W-:-:S04]  /*8de0*/  IMAD R4, R4, UR4, RZ ;  /* 0x0000000404047c24 */ /* 0x000fc8000f8e02ff */
[----:B------:R-:W-:Y:S01]  /*8df0*/  IMAD R13, R3, UR5, R4 ;  /* 0x00000005030d7c24 */ /* 0x000fe2000f8e0204 */
[----:B------:R-:W-:Y:S01]  /*8e00*/  SHF.R.S32.HI R4, RZ, 0x1f, R11 ;  /* 0x0000001fff047819 */ /* 0x000fe2000001140b */
[----:B------:R-:W-:Y:S02]  /*8e10*/  ULDC.64 UR4, c[0x0][0xad8] ;  /* 0x0002b60000047ab9 */ /* 0x000fe40000000a00 */
[----:B------:R-:W-:Y:S02]  /*8e20*/  IMAD.IADD R9, R9, 0x1, R13 ;  /* 0x0000000109097824 */ /* 0x000fe400078e020d */
[----:B------:R-:W-:Y:S02]  /*8e30*/  IMAD R4, R4, UR4, RZ ;  /* 0x0000000404047c24 */ /* 0x000fe4000f8e02ff */
[----:B------:R-:W-:-:S04]  /*8e40*/  IMAD.WIDE.U32 R8, R11, UR4, R8 ;  /* 0x000000040b087c25 */ /* 0x000fc8000f8e0008 */
[----:B------:R-:W-:Y:S01]  /*8e50*/  IMAD R3, R11, UR5, R4 ;  /* 0x000000050b037c24 */ /* 0x000fe2000f8e0204 */
[----:B------:R-:W-:Y:S01]  /*8e60*/  ULDC.64 UR4, c[0x0][0xa80] ;  /* 0x0002a00000047ab9 */ /* 0x000fe20000000a00 */
[----:B------:R-:W-:Y:S01]  /*8e70*/  IMAD R4, R23, 0xc0, R16 ;  /* 0x000000c017047824 */ /* 0x000fe200078e0210 */
[----:B------:R-:W-:Y:S02]  /*8e80*/  SHF.R.S32.HI R16, RZ, 0x1f, R152 ;  /* 0x0000001fff107819 */ /* 0x000fe40000011498 */
[----:B------:R-:W-:Y:S01]  /*8e90*/  IADD3 R3, R9, R3, RZ ;  /* 0x0000000309037210 */ /* 0x000fe20007ffe0ff */
[----:B------:R-:W-:Y:S01]  /*8ea0*/  VIADD R0, R4, 0x30 ;  /* 0x0000003004007836 */ /* 0x000fe20000000000 */
[----:B------:R-:W-:Y:S01]  /*8eb0*/  LEA R9, P0, R8, UR4, 0x1 ;  /* 0x0000000408097c11 */ /* 0x000fe2000f8008ff */
[----:B------:R-:W-:-:S03]  /*8ec0*/  ULDC UR4, c[0x0][0xac8] ;  /* 0x0002b20000047ab9 */ /* 0x000fc60000000800 */
[----:B0-----:R-:W-:Y:S01]  /*8ed0*/  LEA.HI.X R14, R8, UR5, R3, 0x1, P0 ;  /* 0x00000005080e7c11 */ /* 0x001fe200080f0c03 */
[----:B------:R-:W0:Y:S01]  /*8ee0*/  SHFL.IDX PT, R13, R9, RZ, 0x181f ;  /* 0x00181fff090d7589 */ /* 0x000e2200000e0000 */
[----:B------:R-:W-:Y:S01]  /*8ef0*/  ISETP.GE.AND P0, PT, R152, UR4, PT ;  /* 0x0000000498007c0c */ /* 0x000fe2000bf06270 */
[C---:B------:R-:W-:Y:S02]  /*8f00*/  VIADD R3, R4.reuse, 0x60 ;  /* 0x0000006004037836 */ /* 0x040fe40000000000 */
[----:B------:R-:W1:Y:S01]  /*8f10*/  SHFL.IDX PT, R17, R9, 0x1, 0x181f ;  /* 0x00381f0009117f89 */ /* 0x000e6200000e0000 */
[CC--:B------:R-:W-:Y:S01]  /*8f20*/  ISETP.GE.OR P3, PT, R4.reuse, R27.reuse, P0 ;  /* 0x0000001b0400720c */ /* 0x0c0fe20000766670 */
[----:B------:R-:W-:Y:S01]  /*8f30*/  VIADD R4, R4, 0x90 ;  /* 0x0000009004047836 */ /* 0x000fe20000000000 */
[-C--:B------:R-:W-:Y:S01]  /*8f40*/  ISETP.GE.OR P2, PT, R0, R27.reuse, P0 ;  /* 0x0000001b0000720c */ /* 0x080fe20000746670 */
[----:B------:R-:W2:Y:S01]  /*8f50*/  SHFL.IDX PT, R21, R9, 0x2, 0x181f ;  /* 0x00581f0009157f89 */ /* 0x000ea200000e0000 */
[----:B------:R-:W-:-:S02]  /*8f60*/  ISETP.GE.OR P1, PT, R3, R27, P0 ;  /* 0x0000001b0300720c */ /* 0x000fc40000726670 */
[----:B------:R-:W-:Y:S01]  /*8f70*/  ISETP.GE.OR P0, PT, R4, R27, P0 ;  /* 0x0000001b0400720c */ /* 0x000fe20000706670 */
[----:B------:R-:W3:Y:S04]  /*8f80*/  SHFL.IDX PT, R11, R14, RZ, 0x181f ;  /* 0x00181fff0e0b7589 */ /* 0x000ee800000e0000 */
[----:B------:R3:W4:Y:S04]  /*8f90*/  SHFL.IDX PT, R25, R9, 0x3, 0x181f ;  /* 0x00781f0009197f89 */ /* 0x00072800000e0000 */
[----:B------:R-:W5:Y:S04]  /*8fa0*/  SHFL.IDX PT, R15, R14, 0x1, 0x181f ;  /* 0x00381f000e0f7f89 */ /* 0x000f6800000e0000 */
[----:B------:R-:W5:Y:S01]  /*8fb0*/  SHFL.IDX PT, R19, R14, 0x2, 0x181f ;  /* 0x00581f000e137f89 */ /* 0x000f6200000e0000 */
[----:B0-----:R-:W-:-:S03]  /*8fc0*/  @!P3 LEA R8, P6, R152, R13, 0x1 ;  /* 0x0000000d9808b211 */ /* 0x001fc600078c08ff */
[----:B------:R4:W0:Y:S01]  /*8fd0*/  SHFL.IDX PT, R23, R14, 0x3, 0x181f ;  /* 0x00781f000e177f89 */ /* 0x00082200000e0000 */
[C---:B-1----:R-:W-:Y:S02]  /*8fe0*/  @!P2 LEA R10, P5, R152.reuse, R17, 0x1 ;  /* 0x00000011980aa211 */ /* 0x042fe400078a08ff */
[C---:B--2---:R-:W-:Y:S02]  /*8ff0*/  @!P1 LEA R12, P4, R152.reuse, R21, 0x1 ;  /* 0x00000015980c9211 */ /* 0x044fe400078808ff */
[C---:B---3--:R-:W-:Y:S02]  /*9000*/  @!P3 LEA.HI.X R9, R152.reuse, R11, R16, 0x1, P6 ;  /* 0x0000000b9809b211 */ /* 0x048fe400030f0c10 */
[----:B----4-:R-:W-:-:S03]  /*9010*/  @!P0 LEA R14, P6, R152, R25, 0x1 ;  /* 0x00000019980e8211 */ /* 0x010fc600078c08ff */
[----:B------:R1:W-:Y:S01]  /*9020*/  @!P3 ST.E.128 desc[UR36][R8.64], RZ ;  /* 0x000000ff0800b985 */ /* 0x0003e2000c101d24 */
[C-C-:B-----5:R-:W-:Y:S02]  /*9030*/  @!P2 LEA.HI.X R11, R152.reuse, R15, R16.reuse, 0x1, P5 ;  /* 0x0000000f980ba211 */ /* 0x160fe400028f0c10 */
[----:B------:R-:W-:-:S03]  /*9040*/  @!P1 LEA.HI.X R13, R152, R19, R16, 0x1, P4 ;  /* 0x00000013980d9211 */ /* 0x000fc600020f0c10 */
[----:B------:R1:W-:Y:S01]  /*9050*/  @!P2 ST.E.128 desc[UR36][R10.64], RZ ;  /* 0x000000ff0a00a985 */ /* 0x0003e2000c101d24 */
[----:B0-----:R-:W-:-:S03]  /*9060*/  @!P0 LEA.HI.X R15, R152, R23, R16, 0x1, P6 ;  /* 0x00000017980f8211 */ /* 0x001fc600030f0c10 */
[----:B------:R1:W-:Y:S04]  /*9070*/  @!P1 ST.E.128 desc[UR36][R12.64], RZ ;  /* 0x000000ff0c009985 */ /* 0x0003e8000c101d24 */
[----:B------:R1:W-:Y:S02]  /*9080*/  @!P0 ST.E.128 desc[UR36][R14.64], RZ ;  /* 0x000000ff0e008985 */ /* 0x0003e4000c101d24 */
.L_x_237:
[----:B------:R-:W-:Y:S05]  /*9090*/  BSYNC B0 ;  /* 0x0000000000007941 */ /* 0x000fea0003800000 */
.L_x_233:
[----:B------:R-:W-:Y:S02]  /*90a0*/  ULDC UR4, c[0x0][0xc3c] ;  /* 0x00030f0000047ab9 */ /* 0x000fe40000000800 */
[----:B------:R-:W-:-:S13]  /*90b0*/  ISETP.GE.AND P0, PT, R7, UR4, PT ;  /* 0x0000000407007c0c */ /* 0x000fda000bf06270 */
[----:B------:R-:W-:Y:S05]  /*90c0*/  @!P0 BRA `(.L_x_243) ;  /* 0xffffff7c00708947 */ /* 0x000fea000383ffff */
[----:B------:R-:W-:Y:S05]  /*90d0*/  EXIT ;  /* 0x000000000000794d */ /* 0x000fea0003800000 */
.L_x_204:
[----:B------:R-:W-:-:S08]  /*90e0*/  NOP ;  /* 0x0000000000007918 */ /* 0x000fd00000000000 */
[----:B------:R-:W0:-:S00]  /*90f0*/  USETMAXREG.DEALLOC.CTAPOOL 0x20 ;  /* 0x00000020000079c8 */ /* 0x000e0000080e0500 */
[----:B0-----:R-:W2:Y:S01]  /*9100*/  LDL.LU R2, [R1+0x4] ;  /* 0x0000040001027983 */ /* 0x001ea20000300800 */
[----:B------:R-:W-:-:S06]  /*9110*/  LOP3.LUT R0, R0, 0x3, RZ, 0xc0, !PT ;  /* 0x0000000300007812 */ /* 0x000fcc00078ec0ff */
[----:B------:R-:W0:Y:S02]  /*9120*/  SHFL.IDX PT, R0, R0, RZ, 0x1f ;  /* 0x00001fff00007589 */ /* 0x000e2400000e0000 */
[----:B0-----:R-:W-:Y:S01]  /*9130*/  ISETP.NE.AND P0, PT, R0, RZ, PT ;  /* 0x000000ff0000720c */ /* 0x001fe20003f05270 */
[----:B------:R-:W-:Y:S01]  /*9140*/  IMAD.MOV.U32 R0, RZ, RZ, RZ ;  /* 0x000000ffff007224 */ /* 0x000fe200078e00ff */
[----:B--2---:R-:W-:-:S11]  /*9150*/  LOP3.LUT R2, R2, 0xffffffef, RZ, 0xc0, !PT ;  /* 0xffffffef02027812 */ /* 0x004fd600078ec0ff */
[----:B------:R-:W-:-:S05]  /*9160*/  @P0 LOP3.LUT R2, R2, 0x10, RZ, 0xfc, !PT ;  /* 0x0000001002020812 */ /* 0x000fca00078efcff */
[----:B------:R0:W-:Y:S01]  /*9170*/  STL [R1+0x4], R2 ;  /* 0x0000040201007387 */ /* 0x0001e20000100800 */
[----:B------:R-:W-:Y:S05]  /*9180*/  @!P0 BRA `(.L_x_244) ;  /* 0x00000000001c8947 */ /* 0x000fea0003800000 */
[----:B------:R-:W1:Y:S08]  /*9190*/  S2UR UR5, SR_CgaCtaId ;  /* 0x00000000000579c3 */ /* 0x000e700000008800 */
[----:B------:R-:W-:Y:S06]  /*91a0*/  BAR.SYNC.DEFER_BLOCKING 0x5, 0x200 ;  /* 0x0148000000007b1d */ /* 0x000fec0000010000 */
[----:B------:R-:W-:-:S02]  /*91b0*/  UMOV UR4, 0x400 ;  /* 0x0000040000047882 */ /* 0x000fc40000000000 */
[----:B-1----:R-:W-:-:S09]  /*91c0*/  ULEA UR4, UR5, UR4, 0x18 ;  /* 0x0000000405047291 */ /* 0x002fd2000f8ec03f */
[----:B------:R-:W1:Y:S01]  /*91d0*/  LDS.128 R16, [UR4+0x168d0] ;  /* 0x0168d004ff107984 */ /* 0x000e620008000c00 */
[----:B------:R-:W-:Y:S06]  /*91e0*/  BAR.ARV 0x4, 0x200 ;  /* 0x0108000000007b1d */ /* 0x000fec0000002000 */
[----:B------:R-:W-:Y:S05]  /*91f0*/  BRA `(.L_x_245) ;  /* 0x0000000800907947 */ /* 0x000fea0003800000 */
.L_x_244:
[----:B0-----:R-:W0:Y:S01]  /*9200*/  S2R R2, SR_TID.X ;  /* 0x0000000000027919 */ /* 0x001e220000002100 */
[----:B------:R-:W-:Y:S01]  /*9210*/  ULDC UR4, c[0x0][0xc3c] ;  /* 0x00030f0000047ab9 */ /* 0x000fe20000000800 */
[----:B------:R-:W-:Y:S01]  /*9220*/  IMAD.MOV.U32 R9, RZ, RZ, RZ ;  /* 0x000000ffff097224 */ /* 0x000fe200078e00ff */
[----:B------:R-:W1:Y:S01]  /*9230*/  S2UR UR6, SR_CTAID.X ;  /* 0x00000000000679c3 */ /* 0x000e620000002500 */
[----:B------:R-:W-:Y:S01]  /*9240*/  ULDC UR5, c[0x0][0xc38] ;  /* 0x00030e0000057ab9 */ /* 0x000fe20000000800 */
[----:B0-----:R-:W-:-:S04]  /*9250*/  LOP3.LUT R7, R2, 0x1f, RZ, 0xc0, !PT ;  /* 0x0000001f02077812 */ /* 0x001fc800078ec0ff */
[----:B------:R-:W-:-:S04]  /*9260*/  ISETP.NE.AND P0, PT, R7, 0x1f, PT ;  /* 0x0000001f0700780c */ /* 0x000fc80003f05270 */
[----:B------:R-:W-:-:S13]  /*9270*/  ISETP.GE.OR P1, PT, R7, UR4, !P0 ;  /* 0x0000000407007c0c */ /* 0x000fda000c726670 */
[----:B------:R-:W0:Y:S08]  /*9280*/  @!P1 LDC.64 R4, c[0x0][0xc80] ;  /* 0x00032000ff049b82 */ /* 0x000e300000000a00 */
[----:B------:R-:W2:Y:S01]  /*9290*/  @!P1 LDC.64 R2, c[0x0][0xc78] ;  /* 0x00031e00ff029b82 */ /* 0x000ea20000000a00 */
[----:B0-----:R-:W-:-:S05]  /*92a0*/  @!P1 IMAD.WIDE.U32 R4, R7, 0x4, R4 ;  /* 0x0000000407049825 */ /* 0x001fca00078e0004 */
[----:B------:R-:W3:Y:S01]  /*92b0*/  @!P1 LDG.E R0, desc[UR36][R4.64] ;  /* 0x0000002404009981 */ /* 0x000ee2000c1e1900 */
[----:B--2---:R-:W-:-:S05]  /*92c0*/  @!P1 IMAD.WIDE.U32 R2, R7, 0x4, R2 ;  /* 0x0000000407029825 */ /* 0x004fca00078e0002 */
[----:B------:R-:W3:Y:S01]  /*92d0*/  @!P1 LDG.E R9, desc[UR36][R2.64] ;  /* 0x0000002402099981 */ /* 0x000ee2000c1e1900 */
[C---:B------:R-:W-:Y:S02]  /*92e0*/  ISETP.NE.AND P1, PT, R7.reuse, RZ, PT ;  /* 0x000000ff0700720c */ /* 0x040fe40003f25270 */
[C---:B------:R-:W-:Y:S02]  /*92f0*/  ISETP.GE.U32.AND P2, PT, R7.reuse, 0x2, PT ;  /* 0x000000020700780c */ /* 0x040fe40003f46070 */
[C---:B------:R-:W-:Y:S02]  /*9300*/  ISETP.GE.U32.AND P3, PT, R7.reuse, 0x4, PT ;  /* 0x000000040700780c */ /* 0x040fe40003f66070 */
[C---:B------:R-:W-:Y:S02]  /*9310*/  ISETP.GE.U32.AND P4, PT, R7.reuse, 0x8, PT ;  /* 0x000000080700780c */ /* 0x040fe40003f86070 */
[----:B------:R-:W-:Y:S01]  /*9320*/  ISETP.GE.U32.AND P5, PT, R7, 0x10, PT ;  /* 0x000000100700780c */ /* 0x000fe20003fa6070 */
[----:B------:R-:W-:Y:S01]  /*9330*/  UMOV UR4, URZ ;  /* 0x0000003f00047c82 */ /* 0x000fe20008000000 */
[----:B---3--:R-:W-:-:S05]  /*9340*/  IMAD R6, R0, R9, RZ ;  /* 0x0000000900067224 */ /* 0x008fca00078e02ff */
[----:B------:R-:W0:Y:S02]  /*9350*/  SHFL.UP PT, R8, R6, 0x1, RZ ;  /* 0x0420000006087989 */ /* 0x000e2400000e00ff */
[----:B0-----:R-:W-:-:S04]  /*9360*/  SEL R11, R8, RZ, P1 ;  /* 0x000000ff080b7207 */ /* 0x001fc80000800000 */
[----:B------:R-:W-:-:S05]  /*9370*/  IADD3 R11, R6, R11, RZ ;  /* 0x0000000b060b7210 */ /* 0x000fca0007ffe0ff */
[----:B------:R-:W0:Y:S02]  /*9380*/  SHFL.UP PT, R8, R11, 0x2, RZ ;  /* 0x044000000b087989 */ /* 0x000e2400000e00ff */
[----:B0-----:R-:W-:-:S05]  /*9390*/  SEL R8, R8, RZ, P2 ;  /* 0x000000ff08087207 */ /* 0x001fca0001000000 */
[----:B------:R-:W-:-:S05]  /*93a0*/  IMAD.IADD R8, R11, 0x1, R8 ;  /* 0x000000010b087824 */ /* 0x000fca00078e0208 */
        /* <DEDUP_REMOVED lines=9> */
[----:B------:R-:W0:Y:S02]  /*9440*/  SHFL.IDX PT, R6, R2, 0x1f, 0x1f ;  /* 0x03e01f0002067f89 */ /* 0x000e2400000e0000 */
[----:B0-----:R-:W-:-:S05]  /*9450*/  IMAD R6, R6, UR5, RZ ;  /* 0x0000000506067c24 */ /* 0x001fca000f8e02ff */
[----:B-1----:R-:W-:Y:S01]  /*9460*/  ISETP.GT.AND P6, PT, R6, UR6, PT ;  /* 0x0000000606007c0c */ /* 0x002fe2000bfc4270 */
[----:B------:R-:W-:-:S12]  /*9470*/  IMAD.MOV.U32 R3, RZ, RZ, R6 ;  /* 0x000000ffff037224 */ /* 0x000fd800078e0006 */
[----:B------:R-:W-:Y:S05]  /*9480*/  @P6 BRA `(.L_x_246) ;  /* 0x0000000000986947 */ /* 0x000fea0003800000 */
[----:B------:R-:W-:Y:S01]  /*9490*/  MOV R6, R3 ;  /* 0x0000000300067202 */ /* 0x000fe20000000f00 */
[----:B------:R-:W-:Y:S01]  /*94a0*/  UMOV UR4, URZ ;  /* 0x0000003f00047c82 */ /* 0x000fe20008000000 */
[----:B------:R-:W-:-:S05]  /*94b0*/  ULDC UR5, c[0x0][0xc38] ;  /* 0x00030e0000057ab9 */ /* 0x000fca0000000800 */
.L_x_248:
[----:B------:R-:W0:Y:S01]  /*94c0*/  LDC R0, c[0x0][0xc3c] ;  /* 0x00030f00ff007b82 */ /* 0x000e220000000800 */
[----:B------:R-:W-:-:S06]  /*94d0*/  UIADD3 UR4, UR4, 0x1f, URZ ;  /* 0x0000001f04047890 */ /* 0x000fcc000fffe03f */
[----:B0-----:R-:W-:-:S13]  /*94e0*/  ISETP.LE.AND P6, PT, R0, UR4, PT ;  /* 0x0000000400007c0c */ /* 0x001fda000bfc3270 */
[----:B------:R-:W-:Y:S05]  /*94f0*/  @P6 BRA `(.L_x_247) ;  /* 0x0000000400a46947 */ /* 0x000fea0003800000 */
[----:B------:R-:W-:-:S05]  /*9500*/  VIADD R9, R7, UR4 ;  /* 0x0000000407097c36 */ /* 0x000fca0008000000 */
[----:B------:R-:W-:Y:S01]  /*9510*/  ISETP.GE.OR P6, PT, R9, R0, !P0 ;  /* 0x000000000900720c */ /* 0x000fe200047c6670 */
[----:B------:R-:W-:-:S12]  /*9520*/  IMAD.MOV.U32 R0, RZ, RZ, RZ ;  /* 0x000000ffff007224 */ /* 0x000fd800078e00ff */
[----:B------:R-:W0:Y:S08]  /*9530*/  @!P6 LDC.64 R4, c[0x0][0xc80] ;  /* 0x00032000ff04eb82 */ /* 0x000e300000000a00 */
[----:B------:R-:W1:Y:S01]  /*9540*/  @!P6 LDC.64 R2, c[0x0][0xc78] ;  /* 0x00031e00ff02eb82 */ /* 0x000e620000000a00 */
[----:B0-----:R-:W-:-:S05]  /*9550*/  @!P6 IMAD.WIDE R4, R9, 0x4, R4 ;  /* 0x000000040904e825 */ /* 0x001fca00078e0204 */
[----:B------:R-:W2:Y:S01]  /*9560*/  @!P6 LDG.E R0, desc[UR36][R4.64] ;  /* 0x000000240400e981 */ /* 0x000ea2000c1e1900 */
[----:B-1----:R-:W-:-:S04]  /*9570*/  @!P6 IMAD.WIDE R2, R9, 0x4, R2 ;  /* 0x000000040902e825 */ /* 0x002fc800078e0202 */
[----:B------:R-:W-:-:S06]  /*9580*/  IMAD.MOV.U32 R9, RZ, RZ, RZ ;  /* 0x000000ffff097224 */ /* 0x000fcc00078e00ff */
[----:B------:R-:W2:Y:S02]  /*9590*/  @!P6 LDG.E R9, desc[UR36][R2.64] ;  /* 0x000000240209e981 */ /* 0x000ea4000c1e1900 */
[----:B--2---:R-:W-:-:S05]  /*95a0*/  IMAD R13, R0, R9, RZ ;  /* 0x00000009000d7224 */ /* 0x004fca00078e02ff */
[----:B------:R-:W0:Y:S02]  /*95b0*/  SHFL.UP PT, R8, R13, 0x1, RZ ;  /* 0x042000000d087989 */ /* 0x000e2400000e00ff */
[----:B0-----:R-:W-:-:S05]  /*95c0*/  SEL R8, R8, RZ, P1 ;  /* 0x000000ff08087207 */ /* 0x001fca0000800000 */
[----:B------:R-:W-:-:S05]  /*95d0*/  IMAD.IADD R8, R13, 0x1, R8 ;  /* 0x000000010d087824 */ /* 0x000fca00078e0208 */
[----:B------:R-:W0:Y:S02]  /*95e0*/  SHFL.UP PT, R10, R8, 0x2, RZ ;  /* 0x04400000080a7989 */ /* 0x000e2400000e00ff */
[----:B0-----:R-:W-:-:S05]  /*95f0*/  SEL R11, R10, RZ, P2 ;  /* 0x000000ff0a0b7207 */ /* 0x001fca0001000000 */
[----:B------:R-:W-:-:S05]  /*9600*/  IMAD.IADD R11, R8, 0x1, R11 ;  /* 0x00000001080b7824 */ /* 0x000fca00078e020b */
        /* <DEDUP_REMOVED lines=9> */
[----:B------:R-:W0:Y:S02]  /*96a0*/  SHFL.IDX PT, R4, R2, 0x1f, 0x1f ;  /* 0x03e01f0002047f89 */ /* 0x000e2400000e0000 */
[----:B0-----:R-:W-:-:S04]  /*96b0*/  IMAD R3, R4, UR5, RZ ;  /* 0x0000000504037c24 */ /* 0x001fc8000f8e02ff */
[----:B------:R-:W-:-:S05]  /*96c0*/  IMAD.IADD R6, R3, 0x1, R6 ;  /* 0x0000000103067824 */ /* 0x000fca00078e0206 */
[----:B------:R-:W-:-:S13]  /*96d0*/  ISETP.GT.AND P6, PT, R6, UR6, PT ;  /* 0x0000000606007c0c */ /* 0x000fda000bfc4270 */
[----:B------:R-:W-:Y:S05]  /*96e0*/  @!P6 BRA `(.L_x_248) ;  /* 0xfffffffc0074e947 */ /* 0x000fea000383ffff */
.L_x_246:
[----:B------:R-:W-:Y:S02]  /*96f0*/  IMAD.IADD R11, R6, 0x1, -R3 ;  /* 0x00000001060b7824 */ /* 0x000fe400078e0a03 */
[----:B------:R-:W-:Y:S02]  /*9700*/  IMAD.MOV.U32 R16, RZ, RZ, RZ ;  /* 0x000000ffff107224 */ /* 0x000fe400078e00ff */
[----:B------:R-:W-:-:S05]  /*9710*/  IMAD R3, R2, UR5, R11 ;  /* 0x0000000502037c24 */ /* 0x000fca000f8e020b */
[----:B------:R-:W-:-:S13]  /*9720*/  ISETP.GT.AND P0, PT, R3, UR6, PT ;  /* 0x0000000603007c0c */ /* 0x000fda000bf04270 */
[----:B------:R-:W-:-:S04]  /*9730*/  VOTE.ANY R5, PT, !P0 ;  /* 0x0000000000057806 */ /* 0x000fc800040e0100 */
[----:B------:R-:W0:Y:S01]  /*9740*/  POPC R19, R5 ;  /* 0x0000000500137309 */ /* 0x000e220000000000 */
[----:B------:R-:W-:Y:S01]  /*9750*/  ISETP.NE.AND P0, PT, R5, RZ, PT ;  /* 0x000000ff0500720c */ /* 0x000fe20003f05270 */
[----:B0-----:R-:W0:Y:S04]  /*9760*/  SHFL.IDX PT, R0, R0, R19, 0x1f ;  /* 0x00001f1300007589 */ /* 0x001e2800000e0000 */
[----:B------:R-:W1:Y:S01]  /*9770*/  SHFL.IDX PT, R9, R9, R19, 0x1f ;  /* 0x00001f1309097589 */ /* 0x000e6200000e0000 */
[----:B0-----:R-:W-:-:S04]  /*9780*/  IABS R4, R0 ;  /* 0x0000000000047213 */ /* 0x001fc80000000000 */
[----:B------:R-:W0:Y:S01]  /*9790*/  I2F.RP R6, R4 ;  /* 0x0000000400067306 */ /* 0x000e220000209400 */
[----:B-1----:R-:W-:-:S07]  /*97a0*/  IABS R8, R9 ;  /* 0x0000000900087213 */ /* 0x002fce0000000000 */
[----:B0-----:R-:W0:Y:S02]  /*97b0*/  MUFU.RCP R6, R6 ;  /* 0x0000000600067308 */ /* 0x001e240000001000 */
[----:B0-----:R-:W-:-:S06]  /*97c0*/  VIADD R3, R6, 0xffffffe ;  /* 0x0ffffffe06037836 */ /* 0x001fcc0000000000 */
[----:B------:R-:W0:Y:S02]  /*97d0*/  F2I.FTZ.U32.TRUNC.NTZ R3, R3 ;  /* 0x0000000300037305 */ /* 0x000e24000021f000 */
[----:B0-----:R-:W-:Y:S01]  /*97e0*/  IADD3 R13, RZ, -R3, RZ ;  /* 0x80000003ff0d7210 */ /* 0x001fe20007ffe0ff */
[----:B------:R-:W-:Y:S06]  /*97f0*/  @!P0 BRA `(.L_x_249) ;  /* 0x0000000000088947 */ /* 0x000fec0003800000 */
[----:B------:R-:W-:-:S05]  /*9800*/  VIADD R5, R19, 0xffffffff ;  /* 0xffffffff13057836 */ /* 0x000fca0000000000 */
[----:B------:R0:W1:Y:S02]  /*9810*/  SHFL.IDX PT, R16, R2, R5, 0x1f ;  /* 0x00001f0502107589 */ /* 0x00006400000e0000 */
.L_x_249:
[----:B-1----:R-:W-:Y:S01]  /*9820*/  IMAD R16, R16, UR5, R11 ;  /* 0x0000000510107c24 */ /* 0x002fe2000f8e020b */
[----:B------:R-:W-:Y:S01]  /*9830*/  IADD3 R19, R19, UR4, RZ ;  /* 0x0000000413137c10 */ /* 0x000fe2000fffe0ff */
[----:B------:R-:W-:Y:S02]  /*9840*/  IMAD R11, R13, R4, RZ ;  /* 0x000000040d0b7224 */ /* 0x000fe400078e02ff */
[----:B0-----:R-:W-:Y:S01]  /*9850*/  IMAD.MOV.U32 R2, RZ, RZ, RZ ;  /* 0x000000ffff027224 */ /* 0x001fe200078e00ff */
[----:B------:R-:W-:Y:S01]  /*9860*/  IADD3 R17, -R16, UR6, RZ ;  /* 0x0000000610117c10 */ /* 0x000fe2000fffe1ff */
[----:B------:R-:W-:Y:S01]  /*9870*/  IMAD.MOV.U32 R5, RZ, RZ, R8 ;  /* 0x000000ffff057224 */ /* 0x000fe200078e0008 */
[----:B------:R-:W-:Y:S01]  /*9880*/  IABS R8, R0 ;  /* 0x0000000000087213 */ /* 0x000fe20000000000 */
[----:B------:R-:W-:Y:S01]  /*9890*/  IMAD.HI.U32 R2, R3, R11, R2 ;  /* 0x0000000b03027227 */ /* 0x000fe200078e0002 */
[----:B------:R-:W-:Y:S01]  /*98a0*/  IABS R3, R17 ;  /* 0x0000001100037213 */ /* 0x000fe20000000000 */
[----:B------:R-:W0:Y:S02]  /*98b0*/  I2F.RP R6, R5 ;  /* 0x0000000500067306 */ /* 0x000e240000209400 */
[----:B------:R-:W-:-:S02]  /*98c0*/  IMAD.MOV R8, RZ, RZ, -R8 ;  /* 0x000000ffff087224 */ /* 0x000fc400078e0a08 */
[----:B------:R-:W-:-:S04]  /*98d0*/  IMAD.HI.U32 R2, R2, R3, RZ ;  /* 0x0000000302027227 */ /* 0x000fc800078e00ff */
[----:B------:R-:W-:-:S05]  /*98e0*/  IMAD R3, R2, R8, R3 ;  /* 0x0000000802037224 */ /* 0x000fca00078e0203 */
[----:B------:R-:W-:Y:S01]  /*98f0*/  ISETP.GT.U32.AND P1, PT, R4, R3, PT ;  /* 0x000000030400720c */ /* 0x000fe20003f24070 */
[----:B0-----:R-:W0:-:S12]  /*9900*/  MUFU.RCP R6, R6 ;  /* 0x0000000600067308 */ /* 0x001e180000001000 */
[-C--:B------:R-:W-:Y:S01]  /*9910*/  @!P1 IADD3 R3, R3, -R4.reuse, RZ ;  /* 0x8000000403039210 */ /* 0x080fe20007ffe0ff */
[----:B------:R-:W-:Y:S01]  /*9920*/  @!P1 VIADD R2, R2, 0x1 ;  /* 0x0000000102029836 */ /* 0x000fe20000000000 */
[----:B------:R-:W-:Y:S02]  /*9930*/  ISETP.NE.AND P1, PT, R0, RZ, PT ;  /* 0x000000ff0000720c */ /* 0x000fe40003f25270 */
[----:B------:R-:W-:Y:S01]  /*9940*/  ISETP.GE.U32.AND P0, PT, R3, R4, PT ;  /* 0x000000040300720c */ /* 0x000fe20003f06070 */
[----:B0-----:R-:W-:Y:S01]  /*9950*/  VIADD R8, R6, 0xffffffe ;  /* 0x0ffffffe06087836 */ /* 0x001fe20000000000 */
[----:B------:R-:W-:-:S03]  /*9960*/  LOP3.LUT R4, R17, R0, RZ, 0x3c, !PT ;  /* 0x0000000011047212 */ /* 0x000fc600078e3cff */
[----:B------:R0:W1:Y:S01]  /*9970*/  F2I.FTZ.U32.TRUNC.NTZ R3, R8 ;  /* 0x0000000800037305 */ /* 0x000062000021f000 */
[----:B------:R-:W-:-:S07]  /*9980*/  ISETP.GE.AND P2, PT, R4, RZ, PT ;  /* 0x000000ff0400720c */ /* 0x000fce0003f46270 */
[----:B------:R-:W-:Y:S01]  /*9990*/  @P0 VIADD R2, R2, 0x1 ;  /* 0x0000000102020836 */ /* 0x000fe20000000000 */
[----:B0-----:R-:W-:-:S03]  /*99a0*/  IABS R8, R9 ;  /* 0x0000000900087213 */ /* 0x001fc60000000000 */
[----:B------:R-:W-:Y:S02]  /*99b0*/  IMAD.MOV.U32 R6, RZ, RZ, R2 ;  /* 0x000000ffff067224 */ /* 0x000fe400078e0002 */
[----:B------:R-:W-:Y:S02]  /*99c0*/  IMAD.MOV R8, RZ, RZ, -R8 ;  /* 0x000000ffff087224 */ /* 0x000fe400078e0a08 */
[----:B-1----:R-:W-:Y:S01]  /*99d0*/  IMAD.MOV R2, RZ, RZ, -R3 ;  /* 0x000000ffff027224 */ /* 0x002fe200078e0a03 */
[----:B------:R-:W-:Y:S02]  /*99e0*/  @!P2 IADD3 R6, -R6, RZ, RZ ;  /* 0x000000ff0606a210 */ /* 0x000fe40007ffe1ff */
[----:B------:R-:W-:Y:S01]  /*99f0*/  @!P1 LOP3.LUT R6, RZ, R0, RZ, 0x33, !PT ;  /* 0x00000000ff069212 */ /* 0x000fe200078e33ff */
[----:B------:R-:W-:Y:S02]  /*9a00*/  IMAD R11, R2, R5, RZ ;  /* 0x00000005020b7224 */ /* 0x000fe400078e02ff */
[----:B------:R-:W-:Y:S01]  /*9a10*/  IMAD.MOV.U32 R2, RZ, RZ, RZ ;  /* 0x000000ffff027224 */ /* 0x000fe200078e00ff */
[-C--:B------:R-:W-:Y:S01]  /*9a20*/  IABS R4, R6.reuse ;  /* 0x0000000600047213 */ /* 0x080fe20000000000 */
[----:B------:R-:W-:-:S02]  /*9a30*/  IMAD R0, R0, R6, RZ ;  /* 0x0000000600007224 */ /* 0x000fc400078e02ff */
[----:B------:R-:W-:-:S04]  /*9a40*/  IMAD.HI.U32 R2, R3, R11, R2 ;  /* 0x0000000b03027227 */ /* 0x000fc800078e0002 */
[----:B------:R-:W-:Y:S02]  /*9a50*/  IMAD.MOV.U32 R3, RZ, RZ, R4 ;  /* 0x000000ffff037224 */ /* 0x000fe400078e0004 */
[----:B------:R-:W-:Y:S02]  /*9a60*/  IMAD.MOV.U32 R4, RZ, RZ, R8 ;  /* 0x000000ffff047224 */ /* 0x000fe400078e0008 */
[----:B------:R-:W-:-:S04]  /*9a70*/  IMAD.HI.U32 R2, R2, R3, RZ ;  /* 0x0000000302027227 */ /* 0x000fc800078e00ff */
[----:B------:R-:W-:Y:S01]  /*9a80*/  IMAD R4, R2, R4, R3 ;  /* 0x0000000402047224 */ /* 0x000fe200078e0203 */
[----:B------:R-:W-:Y:S01]  /*9a90*/  LOP3.LUT R3, R6, R9, RZ, 0x3c, !PT ;  /* 0x0000000906037212 */ /* 0x000fe200078e3cff */
[----:B------:R-:W-:-:S03]  /*9aa0*/  IMAD.IADD R17, R17, 0x1, -R0 ;  /* 0x0000000111117824 */ /* 0x000fc600078e0a00 */
[----:B------:R-:W-:Y:S02]  /*9ab0*/  ISETP.GT.U32.AND P1, PT, R5, R4, PT ;  /* 0x000000040500720c */ /* 0x000fe40003f24070 */
[----:B------:R-:W-:-:S11]  /*9ac0*/  ISETP.GE.AND P2, PT, R3, RZ, PT ;  /* 0x000000ff0300720c */ /* 0x000fd60003f46270 */
[----:B------:R-:W-:Y:S01]  /*9ad0*/  @!P1 IMAD.IADD R4, R4, 0x1, -R5 ;  /* 0x0000000104049824 */ /* 0x000fe200078e0a05 */
[----:B------:R-:W-:Y:S02]  /*9ae0*/  @!P1 IADD3 R2, R2, 0x1, RZ ;  /* 0x0000000102029810 */ /* 0x000fe40007ffe0ff */
[----:B------:R-:W-:Y:S02]  /*9af0*/  ISETP.NE.AND P1, PT, R9, RZ, PT ;  /* 0x000000ff0900720c */ /* 0x000fe40003f25270 */
[----:B------:R-:W-:-:S13]  /*9b00*/  ISETP.GE.U32.AND P0, PT, R4, R5, PT ;  /* 0x000000050400720c */ /* 0x000fda0003f06070 */
[----:B------:R-:W-:-:S04]  /*9b10*/  @P0 VIADD R2, R2, 0x1 ;  /* 0x0000000102020836 */ /* 0x000fc80000000000 */
[----:B------:R-:W-:Y:S01]  /*9b20*/  @!P2 IMAD.MOV R2, RZ, RZ, -R2 ;  /* 0x000000ffff02a224 */ /* 0x000fe200078e0a02 */
[----:B------:R-:W-:-:S05]  /*9b30*/  @!P1 LOP3.LUT R2, RZ, R9, RZ, 0x33, !PT ;  /* 0x00000009ff029212 */ /* 0x000fca00078e33ff */
[----:B------:R-:W-:-:S04]  /*9b40*/  IMAD.MOV R18, RZ, RZ, -R2 ;  /* 0x000000ffff127224 */ /* 0x000fc800078e0a02 */
[C---:B------:R-:W-:Y:S02]  /*9b50*/  IMAD R18, R9.reuse, R18, R6 ;  /* 0x0000001209127224 */ /* 0x040fe400078e0206 */
[----:B------:R-:W-:-:S04]  /*9b60*/  IMAD R9, R9, 0x1000000, R2 ;  /* 0x0100000009097824 */ /* 0x000fc800078e0202 */
[----:B------:R-:W-:Y:S01]  /*9b70*/  IMAD R18, R18, 0x10000, R9 ;  /* 0x0001000012127824 */ /* 0x000fe200078e0209 */
[----:B------:R-:W-:Y:S06]  /*9b80*/  BRA `(.L_x_250) ;  /* 0x0000000000147947 */ /* 0x000fec0003800000 */
.L_x_247:
[----:B------:R-:W-:Y:S01]  /*9b90*/  ULDC UR4, c[0x0][0xc3c] ;  /* 0x00030f0000047ab9 */ /* 0x000fe20000000800 */
[----:B------:R-:W-:Y:S02]  /*9ba0*/  IMAD.MOV.U32 R17, RZ, RZ, RZ ;  /* 0x000000ffff117224 */ /* 0x000fe400078e00ff */
[----:B------:R-:W-:Y:S02]  /*9bb0*/  IMAD.U32 R16, RZ, RZ, UR6 ;  /* 0x00000006ff107e24 */ /* 0x000fe4000f8e00ff */
[----:B------:R-:W-:Y:S02]  /*9bc0*/  IMAD.MOV.U32 R18, RZ, RZ, RZ ;  /* 0x000000ffff127224 */ /* 0x000fe400078e00ff */
[----:B------:R-:W-:-:S07]  /*9bd0*/  IMAD.U32 R19, RZ, RZ, UR4 ;  /* 0x00000004ff137e24 */ /* 0x000fce000f8e00ff */
.L_x_250:
[----:B------:R-:W-:-:S13]  /*9be0*/  ISETP.NE.AND P0, PT, R7, RZ, PT ;  /* 0x000000ff0700720c */ /* 0x000fda0003f05270 */
[----:B------:R-:W0:Y:S01]  /*9bf0*/  @!P0 S2R R3, SR_CgaCtaId ;  /* 0x0000000000038919 */ /* 0x000e220000008800 */
[----:B------:R-:W-:-:S04]  /*9c00*/  @!P0 MOV R0, 0x400 ;  /* 0x0000040000008802 */ /* 0x000fc80000000f00 */
[----:B0-----:R-:W-:-:S05]  /*9c10*/  @!P0 LEA R0, R3, R0, 0x18 ;  /* 0x0000000003008211 */ /* 0x001fca00078ec0ff */
[----:B------:R0:W-:Y:S01]  /*9c20*/  @!P0 STS.128 [R0+0x168d0], R16 ;  /* 0x0168d01000008388 */ /* 0x0001e20000000c00 */
[----:B------:R-:W-:Y:S06]  /*9c30*/  BAR.ARV 0x5, 0x200 ;  /* 0x0148000000007b1d */ /* 0x000fec0000002000 */
.L_x_245:
[----:B------:R2:W-:Y:S01]  /*9c40*/  STL [R1+0x3c], RZ ;  /* 0x00003cff01007387 */ /* 0x0005e20000100800 */
[----:B------:R-:W-:Y:S01]  /*9c50*/  ULDC UR4, c[0x0][0xc3c] ;  /* 0x00030f0000047ab9 */ /* 0x000fe20000000800 */
[----:B------:R-:W-:Y:S01]  /*9c60*/  MOV R27, 0x1 ;  /* 0x00000001001b7802 */ /* 0x000fe20000000f00 */
[----:B------:R-:W-:Y:S01]  /*9c70*/  IMAD.MOV.U32 R25, RZ, RZ, RZ ;  /* 0x000000ffff197224 */ /* 0x000fe200078e00ff */
[----:B-1----:R-:W-:-:S13]  /*9c80*/  ISETP.GE.AND P0, PT, R19, UR4, PT ;  /* 0x0000000413007c0c */ /* 0x002fda000bf06270 */
[----:B--2---:R-:W-:Y:S05]  /*9c90*/  @P0 BRA `(.L_x_251) ;  /* 0x0000004c009c0947 */ /* 0x004fea0003800000 */
[----:B------:R-:W2:Y:S01]  /*9ca0*/  LDL R5, [R1+0x28] ;  /* 0x0000280001057983 */ /* 0x000ea20000100800 */
[----:B------:R-:W1:Y:S01]  /*9cb0*/  S2R R3, SR_TID.X ;  /* 0x0000000000037919 */ /* 0x000e620000002100 */
[----:B------:R-:W3:Y:S01]  /*9cc0*/  S2UR UR5, SR_CgaCtaId ;  /* 0x00000000000579c3 */ /* 0x000ee20000008800 */
[----:B------:R-:W-:Y:S01]  /*9cd0*/  UMOV UR4, 0x400 ;  /* 0x0000040000047882 */ /* 0x000fe20000000000 */
[C---:B-1----:R-:W-:Y:S01]  /*9ce0*/  IMAD.SHL.U32 R28, R3.reuse, 0x8, RZ ;  /* 0x00000008031c7824 */ /* 0x042fe200078e00ff */
[C---:B------:R-:W-:Y:S01]  /*9cf0*/  LOP3.LUT R4, R3.reuse, 0x7f, RZ, 0xc0, !PT ;  /* 0x0000007f03047812 */ /* 0x040fe200078ec0ff */
[----:B0-----:R-:W-:-:S03]  /*9d00*/  IMAD.SHL.U32 R2, R3, 0x10, RZ ;  /* 0x0000001003027824 */ /* 0x001fc600078e00ff */
[----:B------:R-:W-:Y:S01]  /*9d10*/  LOP3.LUT R0, R28, 0x1f8, RZ, 0xc0, !PT ;  /* 0x000001f81c007812 */ /* 0x000fe200078ec0ff */
[----:B---3--:R-:W-:-:S03]  /*9d20*/  ULEA UR4, UR5, UR4, 0x18 ;  /* 0x0000000405047291 */ /* 0x008fc6000f8ec03f */
[----:B------:R-:W-:-:S03]  /*9d30*/  LOP3.LUT R3, R0, 0x38, R3, 0x78, !PT ;  /* 0x0000003800037812 */ /* 0x000fc600078e7803 */
[----:B------:R-:W-:Y:S02]  /*9d40*/  MOV R22, UR4 ;  /* 0x0000000400167c02 */ /* 0x000fe40008000f00 */
[----:B------:R-:W-:Y:S02]  /*9d50*/  LOP3.LUT R2, R2, 0x70, RZ, 0xc0, !PT ;  /* 0x0000007002027812 */ /* 0x000fe400078ec0ff */
[----:B------:R-:W-:Y:S01]  /*9d60*/  SHF.R.U32.HI R4, RZ, 0x3, R4 ;  /* 0x00000003ff047819 */ /* 0x000fe20000011604 */
[----:B------:R-:W-:Y:S01]  /*9d70*/  BSSY B8, `(.L_x_251) ;  /* 0x00004d9000087945 */ /* 0x000fe20003800000 */
[----:B------:R-:W-:Y:S02]  /*9d80*/  IMAD.MOV.U32 R27, RZ, RZ, 0x1 ;  /* 0x00000001ff1b7424 */ /* 0x000fe400078e00ff */
[----:B------:R-:W-:Y:S01]  /*9d90*/  IMAD.MOV.U32 R25, RZ, RZ, RZ ;  /* 0x000000ffff197224 */ /* 0x000fe200078e00ff */
[----:B------:R-:W-:Y:S01]  /*9da0*/  LOP3.LUT R2, R4, R2, RZ, 0xfc, !PT ;  /* 0x0000000204027212 */ /* 0x000fe200078efcff */
[----:B------:R-:W-:Y:S01]  /*9db0*/  ULDC UR38, c[0x0][0xc] ;  /* 0x0000030000267ab9 */ /* 0x000fe20000000800 */
[----:B--2---:R-:W-:-:S05]  /*9dc0*/  LOP3.LUT R0, R5, 0x2, RZ, 0xfc, !PT ;  /* 0x0000000205007812 */ /* 0x004fca00078efcff */
[----:B------:R0:W-:Y:S02]  /*9dd0*/  STL [R1+0x48], R0 ;  /* 0x0000480001007387 */ /* 0x0001e40000100800 */
[----:B0-----:R-:W-:Y:S02]  /*9de0*/  LOP3.LUT R0, R3, 0x200, R28, 0xf8, !PT ;  /* 0x0000020003007812 */ /* 0x001fe400078ef81c */
[----:B------:R0:W-:Y:S03]  /*9df0*/  STL [R1+0x3c], RZ ;  /* 0x00003cff01007387 */ /* 0x0001e60000100800 */
[----:B------:R-:W-:-:S05]  /*9e00*/  IMAD R0, R0, 0x2, R22 ;  /* 0x0000000200007824 */ /* 0x000fca00078e0216 */
[----:B------:R0:W-:Y:S01]  /*9e10*/  STL [R1+0x1c], R0 ;  /* 0x00001c0001007387 */ /* 0x0001e20000100800 */
[----:B------:R-:W-:-:S07]  /*9e20*/  LOP3.LUT R28, R28, 0x38, RZ, 0xc0, !PT ;  /* 0x000000381c1c7812 */ /* 0x000fce00078ec0ff */
.L_x_312:
[----:B------:R-:W1:Y:S01]  /*9e30*/  LDC.64 R2, c[0x0][0xc88] ;  /* 0x00032200ff027b82 */ /* 0x000e620000000a00 */
[----:B0-2---:R-:W2:Y:S01]  /*9e40*/  LDL.LU R0, [R1+0x4] ;  /* 0x0000040001007983 */ /* 0x005ea20000300800 */
[----:B-1----:R-:W-:-:S05]  /*9e50*/  IMAD.WIDE R2, R19, 0x4, R2 ;  /* 0x0000000413027825 */ /* 0x002fca00078e0202 */
[----:B------:R-:W3:Y:S01]  /*9e60*/  LDG.E R29, desc[UR36][R2.64] ;  /* 0x00000024021d7981 */ /* 0x000ee2000c1e1900 */
[----:B------:R-:W-:Y:S05]  /*9e70*/  YIELD ;  /* 0x0000000000007946 */ /* 0x000fea0003800000 */
[----:B------:R-:W-:Y:S01]  /*9e80*/  ULDC.64 UR4, c[0x0][0xa28] ;  /* 0x00028a0000047ab9 */ /* 0x000fe20000000a00 */
[----:B------:R-:W-:Y:S01]  /*9e90*/  IMAD.MOV.U32 R6, RZ, RZ, RZ ;  /* 0x000000ffff067224 */ /* 0x000fe200078e00ff */
[----:B------:R-:W-:Y:S01]  /*9ea0*/  ISETP.NE.U32.AND P0, PT, RZ, UR4, PT ;  /* 0x00000004ff007c0c */ /* 0x000fe2000bf05070 */
[----:B------:R-:W-:-:S03]  /*9eb0*/  ULDC.64 UR6, c[0x0][0xa18] ;  /* 0x0002860000067ab9 */ /* 0x000fc60000000a00 */
[----:B------:R-:W-:Y:S02]  /*9ec0*/  ISETP.NE.AND.EX P0, PT, RZ, UR5, PT, P0 ;  /* 0x00000005ff007c0c */ /* 0x000fe4000bf05300 */
[----:B--2---:R-:W-:Y:S02]  /*9ed0*/  LOP3.LUT R0, R0, 0xfffffff7, RZ, 0xc0, !PT ;  /* 0xfffffff700007812 */ /* 0x004fe400078ec0ff */
[----:B---3--:R-:W-:-:S09]  /*9ee0*/  SHF.R.S32.HI R4, RZ, 0x1f, R29 ;  /* 0x0000001fff047819 */ /* 0x008fd2000001141d */
[C---:B------:R-:W-:Y:S01]  /*9ef0*/  @P0 LEA R2, P1, R29.reuse, UR4, 0x2 ;  /* 0x000000041d020c11 */ /* 0x040fe2000f8210ff */
[C---:B------:R-:W-:Y:S01]  /*9f00*/  IMAD.SHL.U32 R23, R29.reuse, 0x4, RZ ;  /* 0x000000041d177824 */ /* 0x040fe200078e00ff */
[C-C-:B------:R-:W-:Y:S01]  /*9f10*/  SHF.L.U64.HI R24, R29.reuse, 0x2, R4.reuse ;  /* 0x000000021d187819 */ /* 0x140fe20000010204 */
[----:B------:R0:W-:Y:S01]  /*9f20*/  STL [R1+0x2c], R4 ;  /* 0x00002c0401007387 */ /* 0x0001e20000100800 */
[----:B------:R-:W-:Y:S01]  /*9f30*/  @P0 LEA.HI.X R3, R29, UR5, R4, 0x2, P1 ;  /* 0x000000051d030c11 */ /* 0x000fe200088f1404 */
[----:B------:R-:W-:-:S04]  /*9f40*/  ULDC.64 UR4, c[0x0][0xa00] ;  /* 0x0002800000047ab9 */ /* 0x000fc80000000a00 */
[----:B------:R1:W2:Y:S01]  /*9f50*/  @P0 LDG.E R6, desc[UR36][R2.64] ;  /* 0x0000002402060981 */ /* 0x0002a2000c1e1900 */
[----:B------:R-:W-:-:S04]  /*9f60*/  ISETP.NE.U32.AND P0, PT, RZ, UR4, PT ;  /* 0x00000004ff007c0c */ /* 0x000fc8000bf05070 */
[----:B------:R-:W-:Y:S02]  /*9f70*/  ISETP.NE.AND.EX P2, PT, RZ, UR5, PT, P0 ;  /* 0x00000005ff007c0c */ /* 0x000fe4000bf45300 */
[----:B------:R-:W-:Y:S02]  /*9f80*/  ISETP.NE.U32.AND P0, PT, RZ, UR6, PT ;  /* 0x00000006ff007c0c */ /* 0x000fe4000bf05070 */
[----:B-1----:R-:W-:Y:S02]  /*9f90*/  IADD3 R2, P1, R23, UR4, RZ ;  /* 0x0000000417027c10 */ /* 0x002fe4000ff3e0ff */
[----:B------:R-:W-:Y:S02]  /*9fa0*/  ISETP.NE.AND.EX P0, PT, RZ, UR7, PT, P0 ;  /* 0x00000007ff007c0c */ /* 0x000fe4000bf05300 */
[----:B------:R-:W-:Y:S01]  /*9fb0*/  IADD3.X R3, R24, UR5, RZ, P1, !PT ;  /* 0x0000000518037c10 */ /* 0x000fe20008ffe4ff */
[----:B------:R-:W-:-:S04]  /*9fc0*/  ULDC.64 UR4, c[0x0][0x418] ;  /* 0x0001060000047ab9 */ /* 0x000fc80000000a00 */
[----:B------:R-:W-:-:S05]  /*9fd0*/  @P2 LOP3.LUT R0, R0, 0x8, RZ, 0xfc, !PT ;  /* 0x0000000800002812 */ /* 0x000fca00078efcff */
[----:B------:R1:W-:Y:S01]  /*9fe0*/  STL [R1+0x4], R0 ;  /* 0x0000040001007387 */ /* 0x0003e20000100800 */
[----:B0-----:R-:W-:-:S04]  /*9ff0*/  @P0 IADD3 R4, P1, R23, UR6, RZ ;  /* 0x0000000617040c10 */ /* 0x001fc8000ff3e0ff */
[----:B------:R-:W-:Y:S01]  /*a000*/  @P0 IADD3.X R5, R24, UR7, RZ, P1, !PT ;  /* 0x0000000718050c10 */ /* 0x000fe20008ffe4ff */
[----:B-1----:R-:W-:-:S04]  /*a010*/  IMAD.MOV.U32 R0, RZ, RZ, RZ ;  /* 0x000000ffff007224 */ /* 0x002fc800078e00ff */
[----:B------:R-:W3:Y:S04]  /*a020*/  @P0 LDG.E R4, desc[UR36][R4.64] ;  /* 0x0000002404040981 */ /* 0x000ee8000c1e1900 */
[----:B------:R-:W4:Y:S01]  /*a030*/  @P2 LDG.E R0, desc[UR36][R2.64] ;  /* 0x0000002402002981 */ /* 0x000f22000c1e1900 */
[----:B------:R-:W-:-:S03]  /*a040*/  UISETP.NE.U32.AND UP0, UPT, UR4, URZ, UPT ;  /* 0x0000003f0400728c */ /* 0x000fc6000bf05070 */
[----:B------:R-:W-:Y:S01]  /*a050*/  ULDC UR4, c[0x0][0x424] ;  /* 0x0001090000047ab9 */ /* 0x000fe20000000800 */
[----:B------:R-:W-:-:S03]  /*a060*/  UISETP.NE.AND.EX UP0, UPT, UR5, URZ, UPT, UP0 ;  /* 0x0000003f0500728c */ /* 0x000fc6000bf05300 */
[----:B------:R-:W-:Y:S01]  /*a070*/  ULDC UR5, c[0x0][0x2f0] ;  /* 0x0000bc0000057ab9 */ /* 0x000fe20000000800 */
[----:B------:R-:W-:-:S04]  /*a080*/  USEL UR4, UR4, 0x1, UP0 ;  /* 0x0000000104047887 */ /* 0x000fc80008000000 */
[----:B------:R-:W-:Y:S01]  /*a090*/  UIMAD UR4, UR4, UR5, URZ ;  /* 0x00000005040472a4 */ /* 0x000fe2000f8e023f */
[----:B----4-:R0:W-:Y:S04]  /*a0a0*/  STL [R1+0x20], R0 ;  /* 0x0000200001007387 */ /* 0x0101e80000100800 */
[----:B--2---:R1:W-:Y:S04]  /*a0b0*/  STL [R1+0x14], R6 ;  /* 0x0000140601007387 */ /* 0x0043e80000100800 */
[----:B---3--:R1:W-:Y:S01]  /*a0c0*/  @P0 STL [R1+0x30], R4 ;  /* 0x0000300401000387 */ /* 0x0083e20000100800 */
[----:B0-----:R-:W-:Y:S01]  /*a0d0*/  IMAD.U32 R0, RZ, RZ, UR4 ;  /* 0x00000004ff007e24 */ /* 0x001fe2000f8e00ff */
[----:B------:R-:W-:Y:S06]  /*a0e0*/  @P0 BRA `(.L_x_252) ;  /* 0x0000000000200947 */ /* 0x000fec0003800000 */
[----:B------:R-:W-:Y:S02]  /*a0f0*/  ULDC UR4, c[0x0][0x288] ;  /* 0x0000a20000047ab9 */ /* 0x000fe40000000800 */
[----:B-1----:R-:W-:-:S05]  /*a100*/  MOV R4, UR4 ;  /* 0x0000000400047c02 */ /* 0x002fca0008000f00 */
[----:B------:R0:W-:Y:S01]  /*a110*/  STL [R1+0x30], R4 ;  /* 0x0000300401007387 */ /* 0x0001e20000100800 */
[----:B------:R-:W-:Y:S05]  /*a120*/  @!P2 BRA `(.L_x_252) ;  /* 0x000000000010a947 */ /* 0x000fea0003800000 */
[----:B0-----:R-:W2:Y:S04]  /*a130*/  LDG.E R4, desc[UR36][R2.64] ;  /* 0x0000002402047981 */ /* 0x001ea8000c1e1900 */
[----:B------:R-:W2:Y:S02]  /*a140*/  LDG.E R5, desc[UR36][R2.64+0x4] ;  /* 0x0000042402057981 */ /* 0x000ea4000c1e1900 */
[----:B--2---:R-:W-:-:S05]  /*a150*/  IMAD.IADD R2, R5, 0x1, -R4 ;  /* 0x0000000105027824 */ /* 0x004fca00078e0a04 */
[----:B------:R2:W-:Y:S02]  /*a160*/  STL [R1+0x30], R2 ;  /* 0x0000300201007387 */ /* 0x0005e40000100800 */
.L_x_252:
[----:B01----:R-:W-:Y:S01]  /*a170*/  IMAD.MOV.U32 R4, RZ, RZ, R29 ;  /* 0x000000ffff047224 */ /* 0x003fe200078e001d */
[----:B------:R-:W-:Y:S02]  /*a180*/  ULDC.64 UR4, c[0x0][0xa20] ;  /* 0x0002880000047ab9 */ /* 0x000fe40000000a00 */
[----:B------:R-:W-:Y:S02]  /*a190*/  ISETP.NE.U32.AND P0, PT, RZ, UR4, PT ;  /* 0x00000004ff007c0c */ /* 0x000fe4000bf05070 */
[----:B------:R0:W-:Y:S02]  /*a1a0*/  STL [R1], R4 ;  /* 0x0000000401007387 */ /* 0x0001e40000100800 */
[----:B------:R-:W-:-:S13]  /*a1b0*/  ISETP.NE.AND.EX P0, PT, RZ, UR5, PT, P0 ;  /* 0x00000005ff007c0c */ /* 0x000fda000bf05300 */
[----:B0-----:R-:W-:Y:S05]  /*a1c0*/  @!P0 BRA `(.L_x_253) ;  /* 0x0000000000108947 */ /* 0x001fea0003800000 */
[----:B--2---:R-:W-:-:S04]  /*a1d0*/  IADD3 R2, P0, R23, UR4, RZ ;  /* 0x0000000417027c10 */ /* 0x004fc8000ff1e0ff */
[----:B------:R-:W-:-:S05]  /*a1e0*/  IADD3.X R3, R24, UR5, RZ, P0, !PT ;  /* 0x0000000518037c10 */ /* 0x000fca00087fe4ff */
[----:B------:R0:W5:Y:S01]  /*a1f0*/  LDG.E R0, desc[UR36][R2.64] ;  /* 0x0000002402007981 */ /* 0x000162000c1e1900 */
[----:B------:R-:W-:Y:S05]  /*a200*/  BRA `(.L_x_254) ;  /* 0x0000000000247947 */ /* 0x000fea0003800000 */
.L_x_253:
[----:B------:R-:W-:Y:S02]  /*a210*/  ULDC.64 UR4, c[0x0][0xa08] ;  /* 0x0002820000047ab9 */ /* 0x000fe40000000a00 */
[----:B------:R-:W-:-:S04]  /*a220*/  ISETP.NE.U32.AND P0, PT, RZ, UR4, PT ;  /* 0x00000004ff007c0c */ /* 0x000fc8000bf05070 */
[----:B------:R-:W-:-:S13]  /*a230*/  ISETP.NE.AND.EX P0, PT, RZ, UR5, PT, P0 ;  /* 0x00000005ff007c0c */ /* 0x000fda000bf05300 */
[----:B------:R-:W-:Y:S05]  /*a240*/  @!P0 BRA `(.L_x_254) ;  /* 0x0000000000148947 */ /* 0x000fea0003800000 */
[----:B--2---:R-:W0:Y:S02]  /*a250*/  LDC.64 R2, c[0x0][0xa08] ;  /* 0x00028200ff027b82 */ /* 0x004e240000000a00 */
[----:B0-----:R-:W-:-:S05]  /*a260*/  IMAD.WIDE R2, R4, 0x4, R2 ;  /* 0x0000000404027825 */ /* 0x001fca00078e0202 */
[----:B------:R-:W2:Y:S04]  /*a270*/  LDG.E R0, desc[UR36][R2.64] ;  /* 0x0000002402007981 */ /* 0x000ea8000c1e1900 */
[----:B------:R-:W2:Y:S02]  /*a280*/  LDG.E R2, desc[UR36][R2.64+0x4] ;  /* 0x0000042402027981 */ /* 0x000ea4000c1e1900 */
[----:B--2---:R-:W-:-:S07]  /*a290*/  IMAD.IADD R0, R2, 0x1, -R0 ;  /* 0x0000000102007824 */ /* 0x004fce00078e0a00 */
.L_x_254:
[----:B0----5:R-:W-:Y:S01]  /*a2a0*/  IMAD.IADD R3, R0, 0x1, -R6 ;  /* 0x0000000100037824 */ /* 0x021fe200078e0a06 */
[C---:B--2---:R-:W-:Y:S01]  /*a2b0*/  LOP3.LUT R2, R18.reuse, 0xff000000, RZ, 0xc0, !PT ;  /* 0xff00000012027812 */ /* 0x044fe200078ec0ff */
[----:B------:R-:W-:Y:S01]  /*a2c0*/  BSSY B0, `(.L_x_255) ;  /* 0x0000029000007945 */ /* 0x000fe20003800000 */
[----:B------:R-:W-:Y:S01]  /*a2d0*/  LOP3.LUT R4, R18, 0xff0000, RZ, 0xc0, !PT ;  /* 0x00ff000012047812 */ /* 0x000fe200078ec0ff */
[C---:B------:R-:W-:Y:S01]  /*a2e0*/  VIADD R0, R3.reuse, 0x7f ;  /* 0x0000007f03007836 */ /* 0x040fe20000000000 */
[----:B------:R0:W-:Y:S01]  /*a2f0*/  STL [R1+0xc], R3 ;  /* 0x00000c0301007387 */ /* 0x0001e20000100800 */
[----:B------:R-:W-:Y:S02]  /*a300*/  ISETP.GE.AND P0, PT, R3, 0x1, PT ;  /* 0x000000010300780c */ /* 0x000fe40003f06270 */
[----:B------:R-:W-:-:S04]  /*a310*/  SHF.R.U32.HI R2, RZ, 0x8, R2 ;  /* 0x00000008ff027819 */ /* 0x000fc80000011602 */
[----:B------:R-:W-:Y:S02]  /*a320*/  LEA.HI R4, R4, R2, RZ, 0x10 ;  /* 0x0000000204047211 */ /* 0x000fe400078f80ff */
[----:B------:R-:W-:-:S04]  /*a330*/  SHF.R.S32.HI R2, RZ, 0x1f, R0 ;  /* 0x0000001fff027819 */ /* 0x000fc80000011400 */
[----:B------:R-:W-:Y:S02]  /*a340*/  LEA.HI R0, R2, R0, RZ, 0x7 ;  /* 0x0000000002007211 */ /* 0x000fe400078f38ff */
[----:B------:R-:W-:Y:S02]  /*a350*/  MOV R2, RZ ;  /* 0x000000ff00027202 */ /* 0x000fe40000000f00 */
[----:B------:R-:W-:Y:S01]  /*a360*/  SHF.R.S32.HI R0, RZ, 0x7, R0 ;  /* 0x00000007ff007819 */ /* 0x000fe20000011400 */
[----:B0-----:R-:W-:Y:S06]  /*a370*/  @!P0 BRA `(.L_x_256) ;  /* 0x0000000000748947 */ /* 0x001fec0003800000 */
[----:B------:R-:W-:-:S04]  /*a380*/  SHF.R.U32.HI R5, RZ, 0x10, R4 ;  /* 0x00000010ff057819 */ /* 0x000fc80000011604 */
[----:B------:R-:W-:-:S13]  /*a390*/  ISETP.NE.AND P0, PT, R5, RZ, PT ;  /* 0x000000ff0500720c */ /* 0x000fda0003f05270 */
[----:B------:R-:W0:Y:S02]  /*a3a0*/  @!P0 LDC R5, c[0x0][0x9f0] ;  /* 0x00027c00ff058b82 */ /* 0x000e240000000800 */
[----:B0-----:R-:W-:Y:S02]  /*a3b0*/  IABS R7, R5 ;  /* 0x0000000500077213 */ /* 0x001fe40000000000 */
[----:B------:R-:W-:Y:S02]  /*a3c0*/  IADD3 R6, R5, -0x1, R0 ;  /* 0xffffffff05067810 */ /* 0x000fe40007ffe000 */
[----:B------:R-:W0:Y:S08]  /*a3d0*/  I2F.RP R2, R7 ;  /* 0x0000000700027306 */ /* 0x000e300000209400 */
[----:B0-----:R-:W0:Y:S02]  /*a3e0*/  MUFU.RCP R2, R2 ;  /* 0x0000000200027308 */ /* 0x001e240000001000 */
[----:B0-----:R-:W-:-:S06]  /*a3f0*/  VIADD R2, R2, 0xffffffe ;  /* 0x0ffffffe02027836 */ /* 0x001fcc0000000000 */
[----:B------:R0:W1:Y:S02]  /*a400*/  F2I.FTZ.U32.TRUNC.NTZ R3, R2 ;  /* 0x0000000200037305 */ /* 0x000064000021f000 */
[----:B0-----:R-:W-:-:S04]  /*a410*/  LOP3.LUT R2, R6, R5, RZ, 0x3c, !PT ;  /* 0x0000000506027212 */ /* 0x001fc800078e3cff */
[----:B------:R-:W-:Y:S01]  /*a420*/  ISETP.GE.AND P2, PT, R2, RZ, PT ;  /* 0x000000ff0200720c */ /* 0x000fe20003f46270 */
[----:B-1----:R-:W-:-:S04]  /*a430*/  IMAD.MOV R2, RZ, RZ, -R3 ;  /* 0x000000ffff027224 */ /* 0x002fc800078e0a03 */
[----:B------:R-:W-:Y:S02]  /*a440*/  IMAD R8, R2, R7, RZ ;  /* 0x0000000702087224 */ /* 0x000fe400078e02ff */
[----:B------:R-:W-:-:S04]  /*a450*/  IMAD.MOV.U32 R2, RZ, RZ, RZ ;  /* 0x000000ffff027224 */ /* 0x000fc800078e00ff */
[----:B------:R-:W-:Y:S01]  /*a460*/  IMAD.HI.U32 R8, R3, R8, R2 ;  /* 0x0000000803087227 */ /* 0x000fe200078e0002 */
[----:B------:R-:W-:Y:S02]  /*a470*/  IABS R2, R6 ;  /* 0x0000000600027213 */ /* 0x000fe40000000000 */
[----:B------:R-:W-:-:S03]  /*a480*/  IABS R3, R5 ;  /* 0x0000000500037213 */ /* 0x000fc60000000000 */
[----:B------:R-:W-:-:S04]  /*a490*/  IMAD.HI.U32 R8, R8, R2, RZ ;  /* 0x0000000208087227 */ /* 0x000fc800078e00ff */
[----:B------:R-:W-:-:S04]  /*a4a0*/  IMAD.MOV R3, RZ, RZ, -R3 ;  /* 0x000000ffff037224 */ /* 0x000fc800078e0a03 */
[----:B------:R-:W-:-:S05]  /*a4b0*/  IMAD R2, R8, R3, R2 ;  /* 0x0000000308027224 */ /* 0x000fca00078e0202 */
[----:B------:R-:W-:-:S13]  /*a4c0*/  ISETP.GT.U32.AND P1, PT, R7, R2, PT ;  /* 0x000000020700720c */ /* 0x000fda0003f24070 */
[----:B------:R-:W-:Y:S01]  /*a4d0*/  @!P1 IMAD.IADD R2, R2, 0x1, -R7 ;  /* 0x0000000102029824 */ /* 0x000fe200078e0a07 */
[----:B------:R-:W-:Y:S02]  /*a4e0*/  @!P1 IADD3 R8, R8, 0x1, RZ ;  /* 0x0000000108089810 */ /* 0x000fe40007ffe0ff */
[----:B------:R-:W-:Y:S02]  /*a4f0*/  ISETP.NE.AND P1, PT, R5, RZ, PT ;  /* 0x000000ff0500720c */ /* 0x000fe40003f25270 */
[----:B------:R-:W-:-:S13]  /*a500*/  ISETP.GE.U32.AND P0, PT, R2, R7, PT ;  /* 0x000000070200720c */ /* 0x000fda0003f06070 */
[----:B------:R-:W-:-:S04]  /*a510*/  @P0 VIADD R8, R8, 0x1 ;  /* 0x0000000108080836 */ /* 0x000fc80000000000 */
[----:B------:R-:W-:-:S04]  /*a520*/  IMAD.MOV.U32 R2, RZ, RZ, R8 ;  /* 0x000000ffff027224 */ /* 0x000fc800078e0008 */
[----:B------:R-:W-:Y:S01]  /*a530*/  @!P2 IMAD.MOV R2, RZ, RZ, -R2 ;  /* 0x000000ffff02a224 */ /* 0x000fe200078e0a02 */
[----:B------:R-:W-:-:S07]  /*a540*/  @!P1 LOP3.LUT R2, RZ, R5, RZ, 0x33, !PT ;  /* 0x00000005ff029212 */ /* 0x000fce00078e33ff */
.L_x_256:
[----:B------:R-:W-:Y:S05]  /*a550*/  BSYNC B0 ;  /* 0x0000000000007941 */ /* 0x000fea0003800000 */
.L_x_255:
[----:B------:R-:W-:Y:S01]  /*a560*/  LOP3.LUT R4, R4, 0xff, RZ, 0xc0, !PT ;  /* 0x000000ff04047812 */ /* 0x000fe200078ec0ff */
[----:B------:R-:W-:Y:S04]  /*a570*/  BSSY B7, `(.L_x_257) ;  /* 0x0000395000077945 */ /* 0x000fe80003800000 */
[----:B------:R-:W-:-:S05]  /*a580*/  IMAD R3, R4, R2, RZ ;  /* 0x0000000204037224 */ /* 0x000fca00078e02ff */
[----:B------:R-:W-:Y:S01]  /*a590*/  VIADDMNMX R0, R3, R2, R0, PT ;  /* 0x0000000203007246 */ /* 0x000fe20003800100 */
[----:B------:R0:W-:Y:S03]  /*a5a0*/  STL [R1+0x10], R3 ;  /* 0x0000100301007387 */ /* 0x0001e60000100800 */
[----:B------:R-:W-:Y:S01]  /*a5b0*/  ISETP.GT.AND P0, PT, R0, R3, PT ;  /* 0x000000030000720c */ /* 0x000fe20003f04270 */
[----:B------:R0:W-:-:S12]  /*a5c0*/  STL [R1+0x34], R0 ;  /* 0x0000340001007387 */ /* 0x0001d80000100800 */
[----:B0-----:R-:W-:Y:S05]  /*a5d0*/  @P0 BRA `(.L_x_258) ;  /* 0x0000000000440947 */ /* 0x001fea0003800000 */
[----:B------:R-:W0:Y:S02]  /*a5e0*/  S2R R3, SR_TID.X ;  /* 0x0000000000037919 */ /* 0x000e240000002100 */
[----:B0-----:R-:W-:-:S04]  /*a5f0*/  LOP3.LUT R3, R3, 0x7f, RZ, 0xc0, !PT ;  /* 0x0000007f03037812 */ /* 0x001fc800078ec0ff */
[----:B------:R-:W-:-:S13]  /*a600*/  ISETP.NE.AND P0, PT, R3, RZ, PT ;  /* 0x000000ff0300720c */ /* 0x000fda0003f05270 */
[----:B------:R-:W-:Y:S05]  /*a610*/  @P0 BRA `(.L_x_259) ;  /* 0x0000003800280947 */ /* 0x000fea0003800000 */
[----:B------:R-:W0:Y:S01]  /*a620*/  S2R R5, SR_LANEID ;  /* 0x0000000000057919 */ /* 0x000e220000000000 */
[----:B------:R-:W-:Y:S01]  /*a630*/  VOTEU.ANY UR4, UPT, PT ;  /* 0x0000000000047886 */ /* 0x000fe200038e0100 */
[----:B------:R-:W1:Y:S01]  /*a640*/  LDC.64 R2, c[0x0][0xc60] ;  /* 0x00031800ff027b82 */ /* 0x000e620000000a00 */
[----:B------:R-:W0:Y:S02]  /*a650*/  FLO.U32 R0, UR4 ;  /* 0x0000000400007d00 */ /* 0x000e2400080e0000 */
[----:B0-----:R-:W-:-:S06]  /*a660*/  ISETP.EQ.U32.AND P0, PT, R0, R5, PT ;  /* 0x000000050000720c */ /* 0x001fcc0003f02070 */
[----:B------:R-:W1:Y:S07]  /*a670*/  POPC R5, UR4 ;  /* 0x0000000400057d09 */ /* 0x000e6e0008000000 */
[----:B-1----:R-:W2:Y:S01]  /*a680*/  @P0 ATOMG.E.ADD.STRONG.GPU PT, R3, desc[UR36][R2.64], R5 ;  /* 0x00000005020309a8 */ /* 0x002ea200081ee1e4 */
[----:B------:R-:W0:Y:S02]  /*a690*/  S2R R4, SR_LTMASK ;  /* 0x0000000000047919 */ /* 0x000e240000003900 */
[----:B0-----:R-:W-:-:S04]  /*a6a0*/  LOP3.LUT R4, R4, UR4, RZ, 0xc0, !PT ;  /* 0x0000000404047c12 */ /* 0x001fc8000f8ec0ff */
[----:B------:R-:W0:Y:S01]  /*a6b0*/  POPC R7, R4 ;  /* 0x0000000400077309 */ /* 0x000e220000000000 */
[----:B--2---:R-:W0:Y:S02]  /*a6c0*/  SHFL.IDX PT, R0, R3, R0, 0x1f ;  /* 0x00001f0003007589 */ /* 0x004e2400000e0000 */
[----:B0-----:R-:W-:Y:S01]  /*a6d0*/  IADD3 R16, R0, UR38, R7 ;  /* 0x0000002600107c10 */ /* 0x001fe2000fffe007 */
[----:B------:R-:W-:Y:S06]  /*a6e0*/  BRA `(.L_x_259) ;  /* 0x0000003400f47947 */ /* 0x000fec0003800000 */
.L_x_258:
[----:B------:R-:W-:Y:S01]  /*a6f0*/  VIADD R0, R22, 0xe400 ;  /* 0x0000e40016007836 */ /* 0x000fe20000000000 */
[----:B------:R-:W-:Y:S04]  /*a700*/  BSSY B6, `(.L_x_260) ;  /* 0x0000013000067945 */ /* 0x000fe80003800000 */
[----:B------:R-:W-:-:S13]  /*a710*/  LOP3.LUT P0, RZ, R0, 0x3ff, RZ, 0xc0, !PT ;  /* 0x000003ff00ff7812 */ /* 0x000fda000780c0ff */
[----:B------:R-:W-:Y:S05]  /*a720*/  @!P0 BRA `(.L_x_261) ;  /* 0x0000000000408947 */ /* 0x000fea0003800000 */
        /* <DEDUP_REMOVED lines=8> */
[----:B------:R-:W-:Y:S01]  /*a7b0*/  MOV R12, 0x1 ;  /* 0x00000001000c7802 */ /* 0x000fe20000000f00 */
[----:B------:R-:W-:Y:S02]  /*a7c0*/  IMAD.U32 R7, RZ, RZ, UR9 ;  /* 0x00000009ff077e24 */ /* 0x000fe4000f8e00ff */
[----:B------:R-:W-:-:S02]  /*a7d0*/  IMAD.U32 R10, RZ, RZ, UR4 ;  /* 0x00000004ff0a7e24 */ /* 0x000fc4000f8e00ff */
[----:B------:R-:W-:Y:S02]  /*a7e0*/  IMAD.U32 R11, RZ, RZ, UR5 ;  /* 0x00000005ff0b7e24 */ /* 0x000fe4000f8e00ff */
[----:B------:R-:W-:Y:S02]  /*a7f0*/  IMAD.MOV.U32 R8, RZ, RZ, 0x70 ;  /* 0x00000070ff087424 */ /* 0x000fe400078e00ff */
[----:B------:R-:W-:-:S07]  /*a800*/  IMAD.MOV.U32 R13, RZ, RZ, RZ ;  /* 0x000000ffff0d7224 */ /* 0x000fce00078e00ff */
[----:B------:R-:W-:-:S07]  /*a810*/  LEPC R20, `(.L_x_261) ;  /* 0x000000001014794e */ /* 0x000fce0000000000 */
[----:B0-----:R-:W-:Y:S05]  /*a820*/  CALL.ABS.NOINC R2 ;  /* 0x0000000002007343 */ /* 0x001fea0003c00000 */
.L_x_261:
[----:B------:R-:W-:Y:S05]  /*a830*/  BSYNC B6 ;  /* 0x0000000000067941 */ /* 0x000fea0003800000 */
.L_x_260:
        /* <DEDUP_REMOVED lines=8> */
[----:B------:R0:W1:Y:S01]  /*a8c0*/  LDC.64 R2, c[0x4][R26] ;  /* 0x010000001a027b82 */ /* 0x0000620000000a00 */
[----:B------:R-:W-:Y:S01]  /*a8d0*/  IMAD.U32 R4, RZ, RZ, UR6 ;  /* 0x00000006ff047e24 */ /* 0x000fe2000f8e00ff */
[----:B------:R-:W-:Y:S01]  /*a8e0*/  MOV R7, UR9 ;  /* 0x0000000900077c02 */ /* 0x000fe20008000f00 */
[----:B------:R-:W-:Y:S02]  /*a8f0*/  IMAD.U32 R5, RZ, RZ, UR7 ;  /* 0x00000007ff057e24 */ /* 0x000fe4000f8e00ff */
[----:B------:R-:W-:Y:S02]  /*a900*/  IMAD.U32 R6, RZ, RZ, UR8 ;  /* 0x00000008ff067e24 */ /* 0x000fe4000f8e00ff */
[----:B------:R-:W-:-:S02]  /*a910*/  IMAD.U32 R10, RZ, RZ, UR4 ;  /* 0x00000004ff0a7e24 */ /* 0x000fc4000f8e00ff */
[----:B------:R-:W-:Y:S02]  /*a920*/  IMAD.U32 R11, RZ, RZ, UR5 ;  /* 0x00000005ff0b7e24 */ /* 0x000fe4000f8e00ff */
[----:B------:R-:W-:Y:S02]  /*a930*/  IMAD.MOV.U32 R8, RZ, RZ, 0x70 ;  /* 0x00000070ff087424 */ /* 0x000fe400078e00ff */
[----:B------:R-:W-:Y:S02]  /*a940*/  IMAD.MOV.U32 R12, RZ, RZ, 0x1 ;  /* 0x00000001ff0c7424 */ /* 0x000fe400078e00ff */
[----:B0-----:R-:W-:-:S07]  /*a950*/  IMAD.MOV.U32 R13, RZ, RZ, RZ ;  /* 0x000000ffff0d7224 */ /* 0x001fce00078e00ff */
[----:B------:R-:W-:-:S07]  /*a960*/  LEPC R20, `(.L_x_264) ;  /* 0x000000001014794e */ /* 0x000fce0000000000 */
[----:B-1----:R-:W-:Y:S05]  /*a970*/  CALL.ABS.NOINC R2 ;  /* 0x0000000002007343 */ /* 0x002fea0003c00000 */
.L_x_264:
[----:B------:R0:W1:Y:S01]  /*a980*/  LDC.64 R2, c[0x4][R26] ;  /* 0x010000001a027b82 */ /* 0x0000620000000a00 */
[----:B------:R-:W-:Y:S01]  /*a990*/  ULDC.64 UR6, c[0x4][0x88] ;  /* 0x0100220000067ab9 */ /* 0x000fe20000000a00 */
[----:B------:R-:W-:Y:S01]  /*a9a0*/  ULDC.64 UR8, c[0x4][0x90] ;  /* 0x0100240000087ab9 */ /* 0x000fe20000000a00 */
[----:B------:R-:W-:Y:S01]  /*a9b0*/  ULDC.64 UR4, c[0x4][0x18] ;  /* 0x0100060000047ab9 */ /* 0x000fe20000000a00 */
[----:B------:R-:W-:Y:S01]  /*a9c0*/  MOV R4, UR6 ;  /* 0x0000000600047c02 */ /* 0x000fe20008000f00 */
[----:B------:R-:W-:Y:S01]  /*a9d0*/  IMAD.U32 R5, RZ, RZ, UR7 ;  /* 0x00000007ff057e24 */ /* 0x000fe2000f8e00ff */
[----:B------:R-:W-:Y:S01]  /*a9e0*/  MOV R8, 0x70 ;  /* 0x0000007000087802 */ /* 0x000fe20000000f00 */
[----:B------:R-:W-:Y:S02]  /*a9f0*/  IMAD.U32 R6, RZ, RZ, UR8 ;  /* 0x00000008ff067e24 */ /* 0x000fe4000f8e00ff */
[----:B------:R-:W-:Y:S02]  /*aa00*/  IMAD.U32 R7, RZ, RZ, UR9 ;  /* 0x00000009ff077e24 */ /* 0x000fe4000f8e00ff */
[----:B------:R-:W-:-:S02]  /*aa10*/  IMAD.U32 R10, RZ, RZ, UR4 ;  /* 0x00000004ff0a7e24 */ /* 0x000fc4000f8e00ff */
[----:B------:R-:W-:Y:S02]  /*aa20*/  IMAD.U32 R11, RZ, RZ, UR5 ;  /* 0x00000005ff0b7e24 */ /* 0x000fe4000f8e00ff */
[----:B------:R-:W-:Y:S02]  /*aa30*/  IMAD.MOV.U32 R12, RZ, RZ, 0x1 ;  /* 0x00000001ff0c7424 */ /* 0x000fe400078e00ff */
[----:B0-----:R-:W-:-:S07]  /*aa40*/  IMAD.MOV.U32 R13, RZ, RZ, RZ ;  /* 0x000000ffff0d7224 */ /* 0x001fce00078e00ff */
[----:B------:R-:W-:-:S07]  /*aa50*/  LEPC R20, `(.L_x_263) ;  /* 0x000000001014794e */ /* 0x000fce0000000000 */
[----:B-1----:R-:W-:Y:S05]  /*aa60*/  CALL.ABS.NOINC R2 ;  /* 0x0000000002007343 */ /* 0x002fea0003c00000 */
.L_x_263:
[----:B------:R-:W-:Y:S05]  /*aa70*/  BSYNC B6 ;  /* 0x0000000000067941 */ /* 0x000fea0003800000 */
.L_x_262:
[----:B------:R-:W2:Y:S01]  /*aa80*/  LDL R21, [R1] ;  /* 0x0000000001157983 */ /* 0x000ea20000100800 */
[----:B------:R-:W-:Y:S01]  /*aa90*/  ULDC.64 UR4, c[0x0][0x9f8] ;  /* 0x00027e0000047ab9 */ /* 0x000fe20000000a00 */
[----:B------:R-:W0:Y:S01]  /*aaa0*/  LDC R6, c[0x0][0x430] ;  /* 0x00010c00ff067b82 */ /* 0x000e220000000800 */
[----:B------:R-:W-:Y:S01]  /*aab0*/  ISETP.NE.U32.AND P0, PT, RZ, UR4, PT ;  /* 0x00000004ff007c0c */ /* 0x000fe2000bf05070 */
[----:B------:R-:W3:Y:S03]  /*aac0*/  LDL R26, [R1+0x34] ;  /* 0x00003400011a7983 */ /* 0x000ee60000100800 */
[----:B------:R-:W-:Y:S01]  /*aad0*/  ISETP.NE.AND.EX P0, PT, RZ, UR5, PT, P0 ;  /* 0x00000005ff007c0c */ /* 0x000fe2000bf05300 */
[----:B------:R-:W4:Y:S04]  /*aae0*/  LDL R5, [R1+0xc] ;  /* 0x00000c0001057983 */ /* 0x000f280000100800 */
[----:B------:R-:W4:Y:S01]  /*aaf0*/  LDL R4, [R1+0x14] ;  /* 0x0000140001047983 */ /* 0x000f220000100800 */
[----:B------:R-:W1:Y:S07]  /*ab00*/  S2R R7, SR_TID.X ;  /* 0x0000000000077919 */ /* 0x000e6e0000002100 */
[----:B------:R-:W-:Y:S01]  /*ab10*/  @P0 IADD3 R2, P1, R23, UR4, RZ ;  /* 0x0000000417020c10 */ /* 0x000fe2000ff3e0ff */
[----:B------:R-:W1:Y:S03]  /*ab20*/  S2R R0, SR_TID.X ;  /* 0x0000000000007919 */ /* 0x000e660000002100 */
[----:B------:R-:W-:Y:S01]  /*ab30*/  @P0 IADD3.X R3, R24, UR5, RZ, P1, !PT ;  /* 0x0000000518030c10 */ /* 0x000fe20008ffe4ff */
[----:B------:R-:W4:Y:S01]  /*ab40*/  LDL.LU R20, [R1+0x4] ;  /* 0x0000040001147983 */ /* 0x000f220000300800 */
[----:B0-----:R-:W-:-:S03]  /*ab50*/  ISETP.NE.AND P2, PT, R6, 0x1, PT ;  /* 0x000000010600780c */ /* 0x001fc60003f45270 */
[----:B------:R-:W4:Y:S04]  /*ab60*/  LDL R9, [R1+0x48] ;  /* 0x0000480001097983 */ /* 0x000f280000100800 */
[----:B--2---:R0:W2:Y:S01]  /*ab70*/  @P0 LDG.E R21, desc[UR36][R2.64] ;  /* 0x0000002402150981 */ /* 0x0040a2000c1e1900 */
[----:B-1----:R-:W-:Y:S01]  /*ab80*/  IMAD.SHL.U32 R7, R7, 0x10, RZ ;  /* 0x0000001007077824 */ /* 0x002fe200078e00ff */
[----:B------:R-:W-:Y:S01]  /*ab90*/  LOP3.LUT R0, R0, 0x7f, RZ, 0xc0, !PT ;  /* 0x0000007f00007812 */ /* 0x000fe200078ec0ff */
[----:B---3--:R-:W-:-:S03]  /*aba0*/  VIADD R26, R26, 0xffffffff ;  /* 0xffffffff1a1a7836 */ /* 0x008fc60000000000 */
[----:B0-----:R-:W0:Y:S01]  /*abb0*/  @P2 LDC R3, c[0x0][0x434] ;  /* 0x00010d00ff032b82 */ /* 0x001e220000000800 */
[----:B------:R-:W-:Y:S01]  /*abc0*/  IMAD.SHL.U32 R8, R26, 0x80, RZ ;  /* 0x000000801a087824 */ /* 0x000fe200078e00ff */
[----:B------:R-:W-:Y:S02]  /*abd0*/  SHF.R.U32.HI R0, RZ, 0x3, R0 ;  /* 0x00000003ff007819 */ /* 0x000fe40000011600 */
[----:B------:R-:W-:-:S04]  /*abe0*/  LOP3.LUT R7, R7, 0x70, RZ, 0xc0, !PT ;  /* 0x0000007007077812 */ /* 0x000fc800078ec0ff */
[----:B------:R-:W1:Y:S01]  /*abf0*/  @P2 LDC R2, c[0x0][0x438] ;  /* 0x00010e00ff022b82 */ /* 0x000e620000000800 */
[----:B------:R-:W-:Y:S01]  /*ac00*/  LOP3.LUT R0, R8, R0, R7, 0xfe, !PT ;  /* 0x0000000008007212 */ /* 0x000fe200078efe07 */
[----:B--2---:R-:W-:Y:S03]  /*ac10*/  @P0 STL [R1], R21 ;  /* 0x0000001501000387 */ /* 0x004fe60000100800 */
[C---:B----4-:R-:W-:Y:S02]  /*ac20*/  ISETP.GE.AND P0, PT, R0.reuse, R5, PT ;  /* 0x000000050000720c */ /* 0x050fe40003f06270 */
[----:B------:R-:W-:-:S05]  /*ac30*/  IADD3 R0, R0, R4, RZ ;  /* 0x0000000400007210 */ /* 0x000fca0007ffe0ff */
[----:B0-----:R-:W-:-:S04]  /*ac40*/  @P2 IMAD.HI.U32 R3, R0, R3, RZ ;  /* 0x0000000300032227 */ /* 0x001fc800078e00ff */
[----:B------:R-:W-:Y:S01]  /*ac50*/  IMAD.MOV.U32 R4, RZ, RZ, R0 ;  /* 0x000000ffff047224 */ /* 0x000fe200078e0000 */
[----:B-1----:R-:W-:Y:S02]  /*ac60*/  @P2 SHF.R.U32.HI R4, RZ, R2, R3 ;  /* 0x00000002ff042219 */ /* 0x002fe40000011603 */
[----:B------:R-:W0:Y:S03]  /*ac70*/  @!P0 LDC.64 R2, c[0x0][0x428] ;  /* 0x00010a00ff028b82 */ /* 0x000e260000000a00 */
[----:B------:R-:W-:-:S04]  /*ac80*/  IMAD.MOV R5, RZ, RZ, -R4 ;  /* 0x000000ffff057224 */ /* 0x000fc800078e0a04 */
[----:B------:R-:W-:Y:S01]  /*ac90*/  IMAD R0, R6, R5, R0 ;  /* 0x0000000506007224 */ /* 0x000fe200078e0200 */
[----:B------:R-:W-:Y:S02]  /*aca0*/  SHF.R.S32.HI R6, RZ, 0x1f, R21 ;  /* 0x0000001fff067819 */ /* 0x000fe40000011415 */
[----:B------:R-:W-:-:S03]  /*acb0*/  @!P0 SHF.R.S32.HI R5, RZ, 0x1f, R4 ;  /* 0x0000001fff058819 */ /* 0x000fc60000011404 */
[-C--:B0-----:R-:W-:Y:S02]  /*acc0*/  @!P0 IMAD R7, R6, R2.reuse, RZ ;  /* 0x0000000206078224 */ /* 0x081fe400078e02ff */
[----:B------:R-:W-:-:S04]  /*acd0*/  @!P0 IMAD.WIDE.U32 R4, R21, R2, R4 ;  /* 0x0000000215048225 */ /* 0x000fc800078e0004 */
[----:B------:R-:W-:Y:S02]  /*ace0*/  @!P0 IMAD R7, R21, R3, R7 ;  /* 0x0000000315078224 */ /* 0x000fe400078e0207 */
[----:B------:R-:W0:Y:S01]  /*acf0*/  @!P0 LDC.64 R2, c[0x0][0x418] ;  /* 0x00010600ff028b82 */ /* 0x000e220000000a00 */
[----:B------:R0:W-:Y:S01]  /*ad00*/  STL [R1+0x18], R6 ;  /* 0x0000180601007387 */ /* 0x0001e20000100800 */
[----:B------:R-:W-:Y:S01]  /*ad10*/  @!P0 IMAD.IADD R7, R5, 0x1, R7 ;  /* 0x0000000105078824 */ /* 0x000fe200078e0207 */
[----:B0-----:R-:W-:Y:S01]  /*ad20*/  @!P0 LEA R6, P1, R4, R2, 0x2 ;  /* 0x0000000204068211 */ /* 0x001fe200078210ff */
[----:B------:R-:W-:-:S03]  /*ad30*/  IMAD.MOV.U32 R2, RZ, RZ, RZ ;  /* 0x000000ffff027224 */ /* 0x000fc600078e00ff */
[----:B------:R-:W-:-:S05]  /*ad40*/  @!P0 LEA.HI.X R7, R4, R3, R7, 0x2, P1 ;  /* 0x0000000304078211 */ /* 0x000fca00008f1407 */
[----:B------:R0:W5:Y:S01]  /*ad50*/  @!P0 LDG.E R2, desc[UR36][R6.64] ;  /* 0x0000002406028981 */ /* 0x000162000c1e1900 */
[----:B------:R-:W-:-:S04]  /*ad60*/  LOP3.LUT R20, R20, 0xfffffffb, RZ, 0xc0, !PT ;  /* 0xfffffffb14147812 */ /* 0x000fc800078ec0ff */
[----:B------:R-:W-:Y:S02]  /*ad70*/  @P2 LOP3.LUT R20, R20, 0x4, RZ, 0xfc, !PT ;  /* 0x0000000414142812 */ /* 0x000fe400078efcff */
[----:B------:R-:W-:Y:S02]  /*ad80*/  ISETP.NE.AND P2, PT, R9, 0x3, PT ;  /* 0x000000030900780c */ /* 0x000fe40003f45270 */
[----:B------:R-:W-:-:S11]  /*ad90*/  LOP3.LUT R20, R20, 0xfffffffd, RZ, 0xc0, !PT ;  /* 0xfffffffd14147812 */ /* 0x000fd600078ec0ff */
[----:B------:R-:W-:-:S05]  /*ada0*/  @P2 LOP3.LUT R20, R20, 0x2, RZ, 0xfc, !PT ;  /* 0x0000000214142812 */ /* 0x000fca00078efcff */
[----:B------:R0:W-:Y:S01]  /*adb0*/  STL [R1+0x4], R20 ;  /* 0x0000041401007387 */ /* 0x0001e20000100800 */
[----:B------:R-:W-:-:S03]  /*adc0*/  UMOV UR4, 0xffffffff ;  /* 0xffffffff00047882 */ /* 0x000fc60000000000 */
[----:B------:R-:W-:Y:S05]  /*add0*/  BRA.DIV UR4, `(.L_x_265) ;  /* 0x0000004204a87947 */ /* 0x000fea000b800000 */
.L_x_329:
[----:B------:R-:W-:Y:S01]  /*ade0*/  LOP3.LUT R24, R18, 0xffff, RZ, 0xc0, !PT ;  /* 0x0000ffff12187812 */ /* 0x000fe200078ec0ff */
[----:B------:R-:W-:Y:S06]  /*adf0*/  @!P2 BRA `(.L_x_266) ;  /* 0x000000000004a947 */ /* 0x000fec0003800000 */
[----:B------:R-:W-:Y:S01]  /*ae00*/  BPT.TRAP 0x1 ;  /* 0x000000040000795c */ /* 0x000fe20000300000 */
.L_x_266:
[----:B0-----:R-:W-:Y:S01]  /*ae10*/  SHF.R.S32.HI R6, RZ, 0x1f, R0 ;  /* 0x0000001fff067819 */ /* 0x001fe20000011400 */
[----:B------:R-:W-:Y:S01]  /*ae20*/  ULDC.64 UR4, c[0x0][0x328] ;  /* 0x0000ca0000047ab9 */ /* 0x000fe20000000a00 */
[----:B-----5:R-:W-:Y:S01]  /*ae30*/  SHF.R.S32.HI R7, RZ, 0x1f, R2 ;  /* 0x0000001fff077819 */ /* 0x020fe20000011402 */
[----:B------:R-:W-:Y:S01]  /*ae40*/  IMAD.WIDE.U32 R4, R0, UR4, RZ ;  /* 0x0000000400047c25 */ /* 0x000fe2000f8e00ff */
[----:B------:R-:W-:Y:S01]  /*ae50*/  ULDC.64 UR6, c[0x0][0x318] ;  /* 0x0000c60000067ab9 */ /* 0x000fe20000000a00 */
[----:B------:R-:W-:Y:S02]  /*ae60*/  BSSY B0, `(.L_x_267) ;  /* 0x0000012000007945 */ /* 0x000fe40003800000 */
[----:B------:R-:W-:-:S04]  /*ae70*/  IMAD R3, R6, UR4, RZ ;  /* 0x0000000406037c24 */ /* 0x000fc8000f8e02ff */
[----:B------:R-:W-:Y:S01]  /*ae80*/  IMAD R3, R0, UR5, R3 ;  /* 0x0000000500037c24 */ /* 0x000fe2000f8e0203 */
[----:B------:R-:W-:-:S03]  /*ae90*/  ULDC.64 UR4, c[0x0][0x338] ;  /* 0x0000ce0000047ab9 */ /* 0x000fc60000000a00 */
[----:B------:R-:W-:Y:S02]  /*aea0*/  IMAD.IADD R5, R5, 0x1, R3 ;  /* 0x0000000105057824 */ /* 0x000fe400078e0203 */
[----:B------:R-:W-:Y:S02]  /*aeb0*/  IMAD R3, R7, UR4, RZ ;  /* 0x0000000407037c24 */ /* 0x000fe4000f8e02ff */
[----:B------:R-:W-:-:S04]  /*aec0*/  IMAD.WIDE.U32 R4, R2, UR4, R4 ;  /* 0x0000000402047c25 */ /* 0x000fc8000f8e0004 */
[----:B------:R-:W-:Y:S01]  /*aed0*/  IMAD R3, R2, UR5, R3 ;  /* 0x0000000502037c24 */ /* 0x000fe2000f8e0203 */
[----:B------:R-:W-:-:S04]  /*aee0*/  ULDC.64 UR4, c[0x0][0x330] ;  /* 0x0000cc0000047ab9 */ /* 0x000fc80000000a00 */
[----:B------:R-:W-:Y:S01]  /*aef0*/  IADD3 R5, R5, R3, RZ ;  /* 0x0000000305057210 */ /* 0x000fe20007ffe0ff */
[----:B------:R-:W-:Y:S02]  /*af00*/  IMAD R3, R25, 0x8, R22 ;  /* 0x0000000819037824 */ /* 0x000fe400078e0216 */
[----:B------:R-:W-:-:S04]  /*af10*/  IMAD.WIDE.U32 R4, R24, UR4, R4 ;  /* 0x0000000418047c25 */ /* 0x000fc8000f8e0004 */
[----:B------:R-:W-:Y:S01]  /*af20*/  IMAD R23, R24, UR5, R5 ;  /* 0x0000000518177c24 */ /* 0x000fe2000f8e0205 */
[----:B------:R-:W-:-:S04]  /*af30*/  LEA R18, P0, R4, UR6, 0x1 ;  /* 0x0000000604127c11 */ /* 0x000fc8000f8008ff */
[----:B------:R-:W-:Y:S02]  /*af40*/  LEA.HI.X R23, R4, UR7, R23, 0x1, P0 ;  /* 0x0000000704177c11 */ /* 0x000fe400080f0c17 */
[----:B------:R-:W-:-:S06]  /*af50*/  SHF.L.U32 R4, R27, 0x1f, RZ ;  /* 0x0000001f1b047819 */ /* 0x000fcc00000006ff */
[----:B------:R-:W0:Y:S02]  /*af60*/  SYNCS.PHASECHK.TRANS64.TRYWAIT P0, [R3+URZ+0x16840], R4 ;  /* 0x01684004030075a7 */ /* 0x000e24000800017f */
[----:B0-----:R-:W-:Y:S05]  /*af70*/  @!P0 BRA `(.L_x_268) ;  /* 0x0000004000748947 */ /* 0x001fea0003800000 */
.L_x_330:
[----:B------:R-:W-:Y:S05]  /*af80*/  BSYNC B0 ;  /* 0x0000000000007941 */ /* 0x000fea0003800000 */
.L_x_267:
[----:B------:R-:W2:Y:S01]  /*af90*/  LDL R11, [R1+0xc] ;  /* 0x00000c00010b7983 */ /* 0x000ea20000100800 */
[----:B------:R-:W-:Y:S01]  /*afa0*/  ULDC.64 UR4, c[0x0][0x300] ;  /* 0x0000c00000047ab9 */ /* 0x000fe20000000a00 */
[----:B------:R-:W-:Y:S02]  /*afb0*/  ULDC.64 UR6, c[0x0][0x2e8] ;  /* 0x0000ba0000067ab9 */ /* 0x000fe40000000a00 */
[----:B------:R-:W3:Y:S01]  /*afc0*/  LDL.LU R9, [R1+0x4] ;  /* 0x0000040001097983 */ /* 0x000ee20000300800 */
[----:B------:R-:W-:Y:S02]  /*afd0*/  IMAD R6, R6, UR4, RZ ;  /* 0x0000000406067c24 */ /* 0x000fe4000f8e02ff */
[C---:B0-----:R-:W-:Y:S01]  /*afe0*/  IMAD.WIDE.U32 R4, R0.reuse, UR4, RZ ;  /* 0x0000000400047c25 */ /* 0x041fe2000f8e00ff */
[----:B------:R-:W0:Y:S03]  /*aff0*/  S2R R10, SR_TID.X ;  /* 0x00000000000a7919 */ /* 0x000e260000002100 */
[----:B------:R-:W-:Y:S01]  /*b000*/  IMAD R6, R0, UR5, R6 ;  /* 0x0000000500067c24 */ /* 0x000fe2000f8e0206 */
[----:B------:R-:W-:Y:S01]  /*b010*/  ULDC.64 UR4, c[0x0][0x310] ;  /* 0x0000c40000047ab9 */ /* 0x000fe20000000a00 */
[----:B------:R-:W1:Y:S01]  /*b020*/  S2R R12, SR_TID.X ;  /* 0x00000000000c7919 */ /* 0x000e620000002100 */
[----:B------:R-:W-:-:S02]  /*b030*/  IMAD R7, R7, UR4, RZ ;  /* 0x0000000407077c24 */ /* 0x000fc4000f8e02ff */
[----:B------:R-:W-:Y:S02]  /*b040*/  IMAD.IADD R5, R5, 0x1, R6 ;  /* 0x0000000105057824 */ /* 0x000fe400078e0206 */
[C---:B------:R-:W-:Y:S02]  /*b050*/  IMAD R7, R2.reuse, UR5, R7 ;  /* 0x0000000502077c24 */ /* 0x040fe4000f8e0207 */
[----:B------:R-:W-:Y:S01]  /*b060*/  IMAD.WIDE.U32 R4, R2, UR4, R4 ;  /* 0x0000000402047c25 */ /* 0x000fe2000f8e0004 */
[----:B------:R-:W-:-:S03]  /*b070*/  ULDC.64 UR4, c[0x0][0x308] ;  /* 0x0000c20000047ab9 */ /* 0x000fc60000000a00 */
[----:B------:R-:W-:Y:S02]  /*b080*/  IMAD.IADD R5, R5, 0x1, R7 ;  /* 0x0000000105057824 */ /* 0x000fe400078e0207 */
[----:B------:R-:W-:Y:S01]  /*b090*/  IMAD.WIDE.U32 R4, R24, UR4, R4 ;  /* 0x0000000418047c25 */ /* 0x000fe2000f8e0004 */
[----:B------:R-:W-:Y:S02]  /*b0a0*/  ULDC UR4, c[0x0][0x2f4] ;  /* 0x0000bd0000047ab9 */ /* 0x000fe40000000800 */
[----:B------:R-:W-:Y:S01]  /*b0b0*/  ISETP.GE.AND P2, PT, R28, UR4, PT ;  /* 0x000000041c007c0c */ /* 0x000fe2000bf46270 */
[----:B------:R-:W-:Y:S01]  /*b0c0*/  IMAD R2, R24, UR5, R5 ;  /* 0x0000000518027c24 */ /* 0x000fe2000f8e0205 */
[----:B------:R-:W-:Y:S01]  /*b0d0*/  LEA R0, P0, R4, UR6, 0x1 ;  /* 0x0000000604007c11 */ /* 0x000fe2000f8008ff */
[----:B------:R-:W-:-:S03]  /*b0e0*/  UMOV UR4, 0xffffffff ;  /* 0xffffffff00047882 */ /* 0x000fc60000000000 */
[----:B------:R-:W-:Y:S02]  /*b0f0*/  LEA.HI.X R2, R4, UR7, R2, 0x1, P0 ;  /* 0x0000000704027c11 */ /* 0x000fe400080f0c02 */
[----:B0-----:R-:W-:-:S04]  /*b100*/  LOP3.LUT R10, R10, 0x7f, RZ, 0xc0, !PT ;  /* 0x0000007f0a0a7812 */ /* 0x001fc800078ec0ff */
[----:B------:R-:W-:-:S04]  /*b110*/  SHF.R.U32.HI R10, RZ, 0x3, R10 ;  /* 0x00000003ff0a7819 */ /* 0x000fc8000001160a */
[----:B--2---:R-:W-:Y:S01]  /*b120*/  IADD3 R4, -R10, R11, -R8 ;  /* 0x0000000b0a047210 */ /* 0x004fe20007ffe908 */
[C---:B-1----:R-:W-:Y:S02]  /*b130*/  IMAD.SHL.U32 R10, R12.reuse, 0x8, RZ ;  /* 0x000000080c0a7824 */ /* 0x042fe400078e00ff */
[----:B------:R-:W-:Y:S01]  /*b140*/  IMAD.SHL.U32 R11, R12, 0x8, RZ ;  /* 0x000000080c0b7824 */ /* 0x000fe200078e00ff */
[----:B---3--:R-:W-:Y:S02]  /*b150*/  LOP3.LUT R9, R9, 0xfffffffe, RZ, 0xc0, !PT ;  /* 0xfffffffe09097812 */ /* 0x008fe400078ec0ff */
[----:B------:R-:W-:Y:S02]  /*b160*/  LOP3.LUT R10, R10, 0x1f8, RZ, 0xc0, !PT ;  /* 0x000001f80a0a7812 */ /* 0x000fe400078ec0ff */
[----:B------:R-:W-:Y:S02]  /*b170*/  @P2 LOP3.LUT R9, R9, 0x1, RZ, 0xfc, !PT ;  /* 0x0000000109092812 */ /* 0x000fe400078efcff */
[----:B------:R-:W-:-:S02]  /*b180*/  LOP3.LUT R10, R10, 0x38, R12, 0x78, !PT ;  /* 0x000000380a0a7812 */ /* 0x000fc400078e780c */
[----:B------:R-:W-:Y:S01]  /*b190*/  ISETP.GE.AND P0, PT, R4, 0x1, PT ;  /* 0x000000010400780c */ /* 0x000fe20003f06270 */
[----:B------:R0:W-:Y:S01]  /*b1a0*/  STL [R1+0x4], R9 ;  /* 0x0000040901007387 */ /* 0x0001e20000100800 */
[----:B------:R-:W-:-:S04]  /*b1b0*/  LOP3.LUT R10, R10, 0x200, R11, 0xf8, !PT ;  /* 0x000002000a0a7812 */ /* 0x000fc800078ef80b */
[----:B------:R-:W-:Y:S01]  /*b1c0*/  LEA R5, R25, R10, 0xd ;  /* 0x0000000a19057211 */ /* 0x000fe200078e68ff */
[----:B------:R-:W-:Y:S06]  /*b1d0*/  BRA.DIV UR4, `(.L_x_269) ;  /* 0x0000003e04f07947 */ /* 0x000fec000b800000 */
[----:B------:R-:W1:Y:S01]  /*b1e0*/  SHFL.IDX PT, R7, R0, RZ, 0x181f ;  /* 0x00181fff00077589 */ /* 0x000e6200000e0000 */
[----:B------:R-:W-:-:S03]  /*b1f0*/  @P0 IMAD R8, R5, 0x2, R22 ;  /* 0x0000000205080824 */ /* 0x000fc600078e0216 */
[----:B------:R-:W2:Y:S01]  /*b200*/  SHFL.IDX PT, R6, R2, RZ, 0x181f ;  /* 0x00181fff02067589 */ /* 0x000ea200000e0000 */
[----:B-1----:R-:W-:-:S05]  /*b210*/  @P0 LEA R7, P1, R28, R7, 0x1 ;  /* 0x000000071c070211 */ /* 0x002fca00078208ff */
[----:B--2---:R-:W-:Y:S01]  /*b220*/  @P0 IMAD.X R6, RZ, RZ, R6, P1 ;  /* 0x000000ffff060224 */ /* 0x004fe200008e0606 */
[----:B------:R-:W-:-:S04]  /*b230*/  ISETP.GE.AND P1, PT, R4, 0x11, PT ;  /* 0x000000110400780c */ /* 0x000fc80003f26270 */
[----:B------:R-:W-:-:S04]  /*b240*/  @P0 LOP3.LUT R7, R7, R6, RZ, 0x3c, !PT ;  /* 0x0000000607070212 */ /* 0x000fc800078e3cff */
[----:B------:R-:W-:-:S04]  /*b250*/  @P0 LOP3.LUT R6, R7, R6, RZ, 0x3c, !PT ;  /* 0x0000000607060212 */ /* 0x000fc800078e3cff */
[----:B------:R-:W-:-:S05]  /*b260*/  @P0 LOP3.LUT R7, R7, R6, RZ, 0x3c, !PT ;  /* 0x0000000607070212 */ /* 0x000fca00078e3cff */
[----:B------:R-:W-:Y:S01]  /*b270*/  @!PT LDS RZ, [RZ] ;  /* 0x00000000fffff984 */ /* 0x000fe20000000800 */
[----:B------:R1:W-:Y:S04]  /*b280*/  @P0 LDGSTS.E.BYPASS.LTC128B.128 [R8+0xe400], desc[UR36][R6.64], !P2 ;  /* 0x0e40000006080fae */ /* 0x0003e8000d101d64 */
[----:B-1----:R-:W1:Y:S01]  /*b290*/  SHFL.IDX PT, R7, R0, 0x1, 0x181f ;  /* 0x00381f0000077f89 */ /* 0x002e6200000e0000 */
[----:B------:R-:W-:-:S03]  /*b2a0*/  @P1 IMAD R8, R5, 0x2, R22 ;  /* 0x0000000205081824 */ /* 0x000fc600078e0216 */
[----:B------:R-:W2:Y:S01]  /*b2b0*/  SHFL.IDX PT, R6, R2, 0x1, 0x181f ;  /* 0x00381f0002067f89 */ /* 0x000ea200000e0000 */
[----:B-1----:R-:W-:-:S05]  /*b2c0*/  @P1 LEA R7, P0, R28, R7, 0x1 ;  /* 0x000000071c071211 */ /* 0x002fca00078008ff */
[----:B--2---:R-:W-:-:S05]  /*b2d0*/  @P1 IMAD.X R6, RZ, RZ, R6, P0 ;  /* 0x000000ffff061224 */ /* 0x004fca00000e0606 */
[----:B------:R-:W-:-:S04]  /*b2e0*/  @P1 LOP3.LUT R7, R7, R6, RZ, 0x3c, !PT ;  /* 0x0000000607071212 */ /* 0x000fc800078e3cff */
[----:B------:R-:W-:-:S04]  /*b2f0*/  @P1 LOP3.LUT R6, R7, R6, RZ, 0x3c, !PT ;  /* 0x0000000607061212 */ /* 0x000fc800078e3cff */
[----:B------:R-:W-:-:S05]  /*b300*/  @P1 LOP3.LUT R7, R7, R6, RZ, 0x3c, !PT ;  /* 0x0000000607071212 */ /* 0x000fca00078e3cff */
[----:B------:R1:W-:Y:S01]  /*b310*/  @P1 LDGSTS.E.BYPASS.LTC128B.128 [R8+0xec00], desc[UR36][R6.64], !P2 ;  /* 0x0ec0000006081fae */ /* 0x0003e2000d101d64 */
[----:B------:R-:W-:-:S03]  /*b320*/  ISETP.GE.AND P1, PT, R4, 0x21, PT ;  /* 0x000000210400780c */ /* 0x000fc60003f26270 */
[----:B-1----:R-:W1:Y:S10]  /*b330*/  SHFL.IDX PT, R7, R0, 0x2, 0x181f ;  /* 0x00581f0000077f89 */ /* 0x002e7400000e0000 */
[----:B------:R-:W-:Y:S01]  /*b340*/  @P1 LEA R8, R5, R22, 0x1 ;  /* 0x0000001605081211 */ /* 0x000fe200078e08ff */
        /* <DEDUP_REMOVED lines=9> */
[----:B------:R-:W-:Y:S01]  /*b3e0*/  @P1 IMAD R8, R5, 0x2, R22 ;  /* 0x0000000205081824 */ /* 0x000fe200078e0216 */
        /* <DEDUP_REMOVED lines=30> */
[----:B------:R-:W2:Y:S04]  /*b5d0*/  SHFL.IDX PT, R6, R2, 0x6, 0x181f ;  /* 0x00d81f0002067f89 */ /* 0x000ea800000e0000 */
[----:B------:R-:W3:Y:S04]  /*b5e0*/  SHFL.IDX PT, R2, R2, 0x7, 0x181f ;  /* 0x00f81f0002027f89 */ /* 0x000ee800000e0000 */
[----:B------:R-:W4:Y:S01]  /*b5f0*/  SHFL.IDX PT, R0, R0, 0x7, 0x181f ;  /* 0x00f81f0000007f89 */ /* 0x000f2200000e0000 */
[----:B-1----:R-:W-:-:S05]  /*b600*/  @P1 LEA R7, P0, R28, R7, 0x1 ;  /* 0x000000071c071211 */ /* 0x002fca00078008ff */
[----:B--2---:R-:W-:-:S05]  /*b610*/  @P1 IMAD.X R6, RZ, RZ, R6, P0 ;  /* 0x000000ffff061224 */ /* 0x004fca00000e0606 */
[----:B------:R-:W-:-:S04]  /*b620*/  @P1 LOP3.LUT R7, R7, R6, RZ, 0x3c, !PT ;  /* 0x0000000607071212 */ /* 0x000fc800078e3cff */
[----:B------:R-:W-:-:S04]  /*b630*/  @P1 LOP3.LUT R6, R7, R6, RZ, 0x3c, !PT ;  /* 0x0000000607061212 */ /* 0x000fc800078e3cff */
[----:B------:R-:W-:-:S05]  /*b640*/  @P1 LOP3.LUT R7, R7, R6, RZ, 0x3c, !PT ;  /* 0x0000000607071212 */ /* 0x000fca00078e3cff */
[----:B---34-:R1:W-:Y:S02]  /*b650*/  @P1 LDGSTS.E.BYPASS.LTC128B.128 [R8+0x11400], desc[UR36][R6.64], !P2 ;  /* 0x1140000006081fae */ /* 0x0183e4000d101d64 */
.L_x_348:
[----:B------:R-:W-:-:S13]  /*b660*/  ISETP.GE.AND P0, PT, R4, 0x71, PT ;  /* 0x000000710400780c */ /* 0x000fda0003f06270 */
[----:B-1----:R-:W-:Y:S01]  /*b670*/  @P0 LEA R6, P1, R28, R0, 0x1 ;  /* 0x000000001c060211 */ /* 0x002fe200078208ff */
[----:B------:R-:W-:-:S04]  /*b680*/  @P0 IMAD R5, R5, 0x2, R22 ;  /* 0x0000000205050824 */ /* 0x000fc800078e0216 */
[----:B------:R-:W-:-:S05]  /*b690*/  @P0 IMAD.X R7, RZ, RZ, R2, P1 ;  /* 0x000000ffff070224 */ /* 0x000fca00008e0602 */
[----:B------:R-:W-:Y:S01]  /*b6a0*/  @!PT LDS RZ, [RZ] ;  /* 0x00000000fffff984 */ /* 0x000fe20000000800 */
[----:B------:R-:W-:Y:S01]  /*b6b0*/  @!PT LDS RZ, [RZ] ;  /* 0x00000000fffff984 */ /* 0x000fe20000000800 */
[----:B------:R-:W-:Y:S01]  /*b6c0*/  @!PT LDS RZ, [RZ] ;  /* 0x00000000fffff984 */ /* 0x000fe20000000800 */
[----:B------:R1:W-:Y:S01]  /*b6d0*/  @P0 LDGSTS.E.BYPASS.LTC128B.128 [R5+0x11c00], desc[UR36][R6.64], !P2 ;  /* 0x11c0000006050fae */ /* 0x0003e2000d101d64 */
[----:B------:R-:W-:Y:S01]  /*b6e0*/  PLOP3.LUT P0, PT, PT, PT, PT, 0x80, 0x0 ;  /* 0x000000000000781c */ /* 0x000fe20003f0f070 */
[----:B------:R-:W-:-:S12]  /*b6f0*/  NOP ;  /* 0x0000000000007918 */ /* 0x000fd80000000000 */
.L_x_270:
[----:B------:R-:W-:Y:S02]  /*b700*/  PLOP3.LUT P1, PT, P1, P0, PT, 0xa2, 0x0 ;  /* 0x000000000000781c */ /* 0x000fe40000f21472 */
[----:B------:R-:W-:-:S08]  /*b710*/  @P0 R2UR P1, UR4, R3 ;  /* 0x00000000030402ca */ /* 0x000fd00000020000 */
[----:B------:R-:W-:-:S05]  /*b720*/  @P0 PLOP3.LUT P0, PT, P1, PT, PT, 0x80, 0x0 ;  /* 0x000000000000081c */ /* 0x000fca0000f0f070 */
[----:B------:R-:W-:Y:S01]  /*b730*/  @!P1 SYNCS.ARRIVE.TRANS64.RED.A0T1 RZ, [UR4+0x16830], RZ ;  /* 0x016830ffffff99a7 */ /* 0x000fe20008200404 */
[----:B------:R-:W-:Y:S07]  /*b740*/  @!P1 ARRIVES.LDGSTSBAR.64.TRANSCNT [UR4+0x16830] ;  /* 0x01683000ff0099b0 */ /* 0x000fee0008000a84 */
[----:B------:R-:W-:Y:S05]  /*b750*/  @P0 BRA.U.ANY `(.L_x_270) ;  /* 0xfffffffd00e80947 */ /* 0x000fea000393ffff */
[----:B------:R-:W-:Y:S01]  /*b760*/  NOP ;  /* 0x0000000000007918 */ /* 0x000fe20000000000 */
[----:B------:R-:W2:Y:S02]  /*b770*/  LDL R0, [R1+0x48] ;  /* 0x0000480001007983 */ /* 0x000ea40000100800 */
[----:B--2---:R-:W-:-:S13]  /*b780*/  ISETP.NE.AND P2, PT, R0, 0x3, PT ;  /* 0x000000030000780c */ /* 0x004fda0003f45270 */
[----:B------:R-:W-:Y:S05]  /*b790*/  @!P2 BRA `(.L_x_271) ;  /* 0x000000000004a947 */ /* 0x000fea0003800000 */
[----:B------:R-:W-:Y:S01]  /*b7a0*/  BPT.TRAP 0x1 ;  /* 0x000000040000795c */ /* 0x000fe20000300000 */
.L_x_271:
[----:B------:R2:W5:Y:S01]  /*b7b0*/  LDL R0, [R1+0x4] ;  /* 0x0000040001007983 */ /* 0x0005620000100800 */
[----:B------:R2:W-:Y:S03]  /*b7c0*/  SYNCS.ARRIVE.TRANS64.A1T0 RZ, [R3+URZ+0x16830], RZ ;  /* 0x016830ff03ff79a7 */ /* 0x0005e6000810003f */
[----:B-1----:R2:W5:Y:S04]  /*b7d0*/  LDL.LU R5, [R1+0x20] ;  /* 0x0000200001057983 */ /* 0x0025680000300800 */
[----:B------:R2:W5:Y:S02]  /*b7e0*/  LDL.LU R4, [R1+0x2c] ;  /* 0x00002c0001047983 */ /* 0x0005640000300800 */
[----:B------:R-:W-:Y:S05]  /*b7f0*/  WARPSYNC.ALL ;  /* 0x0000000000007948 */ /* 0x000fea0003800000 */
[----:B------:R-:W-:Y:S01]  /*b800*/  ULDC.64 UR4, c[0x0][0x298] ;  /* 0x0000a60000047ab9 */ /* 0x000fe20000000a00 */
[----:B------:R-:W-:Y:S01]  /*b810*/  VIADD R2, R22, 0x8400 ;  /* 0x0000840016027836 */ /* 0x000fe20000000000 */
[----:B------:R-:W-:Y:S01]  /*b820*/  BSSY B6, `(.L_x_272) ;  /* 0x000001f000067945 */ /* 0x000fe20003800000 */
[----:B------:R-:W-:Y:S03]  /*b830*/  BAR.SYNC.DEFER_BLOCKING 0x8, 0x200 ;  /* 0x0208000000007b1d */ /* 0x000fe60000010000 */
[----:B------:R-:W-:-:S02]  /*b840*/  LOP3.LUT P0, RZ, R2, 0x3ff, RZ, 0xc0, !PT ;  /* 0x000003ff02ff7812 */ /* 0x000fc4000780c0ff */
[----:B-----5:R-:W-:Y:S02]  /*b850*/  LOP3.LUT P1, RZ, R0, 0x8, RZ, 0xc0, !PT ;  /* 0x0000000800ff7812 */ /* 0x020fe4000782c0ff */
[----:B------:R-:W-:Y:S01]  /*b860*/  SHF.R.S32.HI R0, RZ, 0x1f, R5 ;  /* 0x0000001fff007819 */ /* 0x000fe20000011405 */
[----:B--2---:R-:W-:Y:S01]  /*b870*/  IMAD.WIDE.U32 R2, R5, UR4, RZ ;  /* 0x0000000405027c25 */ /* 0x004fe2000f8e00ff */
[----:B------:R-:W-:Y:S02]  /*b880*/  SEL R29, R29, RZ, !P1 ;  /* 0x000000ff1d1d7207 */ /* 0x000fe40004800000 */
[----:B------:R-:W-:Y:S01]  /*b890*/  SEL R4, R4, RZ, !P1 ;  /* 0x000000ff04047207 */ /* 0x000fe20004800000 */
[----:B------:R-:W-:Y:S01]  /*b8a0*/  IMAD R0, R0, UR4, RZ ;  /* 0x0000000400007c24 */ /* 0x000fe2000f8e02ff */
[----:B------:R1:W-:Y:S03]  /*b8b0*/  STL.64 [R1+0x20], R2 ;  /* 0x0000200201007387 */ /* 0x0003e60000100a00 */
[----:B------:R-:W-:Y:S01]  /*b8c0*/  IMAD R0, R5, UR5, R0 ;  /* 0x0000000505007c24 */ /* 0x000fe2000f8e0200 */
[----:B------:R1:W-:Y:S04]  /*b8d0*/  STL [R1+0x38], R4 ;  /* 0x0000380401007387 */ /* 0x0003e80000100800 */
[----:B------:R-:W-:-:S05]  /*b8e0*/  IADD3 R0, R3, R0, RZ ;  /* 0x0000000003007210 */ /* 0x000fca0007ffe0ff */
[----:B------:R1:W-:Y:S01]  /*b8f0*/  STL [R1+0x2c], R0 ;  /* 0x00002c0001007387 */ /* 0x0003e20000100800 */
[----:B------:R-:W-:Y:S05]  /*b900*/  @!P0 BRA `(.L_x_273) ;  /* 0x0000000000408947 */ /* 0x000fea0003800000 */
[----:B-1----:R-:W-:Y:S01]  /*b910*/  MOV R2, 0x0 ;  /* 0x0000000000027802 */ /* 0x002fe20000000f00 */
[----:B------:R-:W-:Y:S01]  /*b920*/  ULDC.64 UR6, c[0x4][0x88] ;  /* 0x0100220000067ab9 */ /* 0x000fe20000000a00 */
[----:B------:R-:W-:Y:S01]  /*b930*/  ULDC.64 UR8, c[0x4][0x90] ;  /* 0x0100240000087ab9 */ /* 0x000fe20000000a00 */
[----:B------:R-:W-:Y:S01]  /*b940*/  ULDC.64 UR4, c[0x4][0x20] ;  /* 0x0100080000047ab9 */ /* 0x000fe20000000a00 */
[----:B------:R-:W-:Y:S01]  /*b950*/  IMAD.U32 R4, RZ, RZ, UR6 ;  /* 0x00000006ff047e24 */ /* 0x000fe2000f8e00ff */
[----:B------:R-:W-:Y:S01]  /*b960*/  MOV R11, UR5 ;  /* 0x00000005000b7c02 */ /* 0x000fe20008000f00 */
[----:B------:R-:W1:Y:S01]  /*b970*/  LDC.64 R2, c[0x4][R2] ;  /* 0x0100000002027b82 */ /* 0x000e620000000a00 */
[----:B------:R-:W-:Y:S02]  /*b980*/  IMAD.U32 R5, RZ, RZ, UR7 ;  /* 0x00000007ff057e24 */ /* 0x000fe4000f8e00ff */
[----:B------:R-:W-:Y:S02]  /*b990*/  IMAD.U32 R6, RZ, RZ, UR8 ;  /* 0x00000008ff067e24 */ /* 0x000fe4000f8e00ff */
[----:B------:R-:W-:-:S02]  /*b9a0*/  IMAD.U32 R7, RZ, RZ, UR9 ;  /* 0x00000009ff077e24 */ /* 0x000fc4000f8e00ff */
[----:B------:R-:W-:Y:S02]  /*b9b0*/  IMAD.U32 R10, RZ, RZ, UR4 ;  /* 0x00000004ff0a7e24 */ /* 0x000fe4000f8e00ff */
[----:B------:R-:W-:Y:S02]  /*b9c0*/  IMAD.MOV.U32 R8, RZ, RZ, 0x70 ;  /* 0x00000070ff087424 */ /* 0x000fe400078e00ff */
[----:B------:R-:W-:Y:S02]  /*b9d0*/  IMAD.MOV.U32 R12, RZ, RZ, 0x1 ;  /* 0x00000001ff0c7424 */ /* 0x000fe400078e00ff */
[----:B------:R-:W-:-:S07]  /*b9e0*/  IMAD.MOV.U32 R13, RZ, RZ, RZ ;  /* 0x000000ffff0d7224 */ /* 0x000fce00078e00ff */
[----:B------:R-:W-:-:S07]  /*b9f0*/  LEPC R20, `(.L_x_273) ;  /* 0x000000001014794e */ /* 0x000fce0000000000 */
[----:B01----:R-:W-:Y:S05]  /*ba00*/  CALL.ABS.NOINC R2 ;  /* 0x0000000002007343 */ /* 0x003fea0003c00000 */
.L_x_273:
[----:B------:R-:W-:Y:S05]  /*ba10*/  BSYNC B6 ;  /* 0x0000000000067941 */ /* 0x000fea0003800000 */
.L_x_272:
[----:B-1----:R-:W2:Y:S01]  /*ba20*/  LDL.LU R2, [R1+0x2c] ;  /* 0x00002c0001027983 */ /* 0x002ea20000300800 */
[----:B0-----:R-:W0:Y:S01]  /*ba30*/  LDC R9, c[0x0][0x448] ;  /* 0x00011200ff097b82 */ /* 0x001e220000000800 */
[----:B------:R-:W-:Y:S01]  /*ba40*/  ULDC.64 UR4, c[0x0][0x2d8] ;  /* 0x0000b60000047ab9 */ /* 0x000fe20000000a00 */
[----:B------:R-:W-:Y:S01]  /*ba50*/  ULDC.64 UR6, c[0x0][0x2e0] ;  /* 0x0000b80000067ab9 */ /* 0x000fe20000000a00 */
[----:B------:R-:W3:Y:S01]  /*ba60*/  LDL.LU.64 R20, [R1+0x20] ;  /* 0x0000200001147983 */ /* 0x000ee20000300a00 */
[----:B------:R-:W-:-:S03]  /*ba70*/  ULDC.64 UR8, c[0x0][0x280] ;  /* 0x0000a00000087ab9 */ /* 0x000fc60000000a00 */
[----:B------:R-:W4:Y:S04]  /*ba80*/  LDL.LU R0, [R1+0x38] ;  /* 0x0000380001007983 */ /* 0x000f280000300800 */
[----:B------:R1:W5:Y:S01]  /*ba90*/  LDL R10, [R1+0x1c] ;  /* 0x00001c00010a7983 */ /* 0x0003620000100800 */
[----:B0-----:R-:W-:-:S13]  /*baa0*/  ISETP.NE.AND P0, PT, R9, 0x1, PT ;  /* 0x000000010900780c */ /* 0x001fda0003f05270 */
[----:B------:R-:W0:Y:S08]  /*bab0*/  @P0 LDC R4, c[0x0][0x44c] ;  /* 0x00011300ff040b82 */ /* 0x000e300000000800 */
[----:B------:R-:W1:Y:S08]  /*bac0*/  @P0 LDC R5, c[0x0][0x450] ;  /* 0x00011400ff050b82 */ /* 0x000e700000000800 */
[----:B------:R-:W1:Y:S01]  /*bad0*/  @P0 LDC R8, c[0x0][0x450] ;  /* 0x00011400ff080b82 */ /* 0x000e620000000800 */
[----:B--2---:R-:W-:-:S02]  /*bae0*/  IMAD.MOV.U32 R3, RZ, RZ, R2 ;  /* 0x000000ffff037224 */ /* 0x004fc400078e0002 */
[----:B---3--:R-:W-:Y:S01]  /*baf0*/  IMAD.MOV.U32 R2, RZ, RZ, R20 ;  /* 0x000000ffff027224 */ /* 0x008fe200078e0014 */
[----:B------:R-:W2:Y:S03]  /*bb00*/  S2R R21, SR_TID.X ;  /* 0x0000000000157919 */ /* 0x000ea60000002100 */
[C---:B------:R-:W-:Y:S01]  /*bb10*/  IMAD.WIDE.U32 R2, R24.reuse, UR4, R2 ;  /* 0x0000000418027c25 */ /* 0x040fe2000f8e0002 */
[----:B------:R-:W3:Y:S03]  /*bb20*/  S2R R20, SR_TID.X ;  /* 0x0000000000147919 */ /* 0x000ee60000002100 */
[----:B------:R-:W-:Y:S01]  /*bb30*/  IMAD R3, R24, UR5, R3 ;  /* 0x0000000518037c24 */ /* 0x000fe2000f8e0203 */
[----:B------:R-:W-:Y:S01]  /*bb40*/  ULDC.64 UR4, c[0x0][0x2d0] ;  /* 0x0000b40000047ab9 */ /* 0x000fe20000000a00 */
[----:B----4-:R-:W-:-:S02]  /*bb50*/  IMAD R0, R0, UR6, RZ ;  /* 0x0000000600007c24 */ /* 0x010fc4000f8e02ff */
[----:B------:R-:W-:-:S04]  /*bb60*/  IMAD.WIDE.U32 R2, R29, UR6, R2 ;  /* 0x000000061d027c25 */ /* 0x000fc8000f8e0002 */
[----:B------:R-:W-:Y:S01]  /*bb70*/  IMAD R0, R29, UR7, R0 ;  /* 0x000000071d007c24 */ /* 0x000fe2000f8e0200 */
[----:B------:R-:W-:-:S03]  /*bb80*/  ULDC.64 UR6, c[0x0][0x2c8] ;  /* 0x0000b20000067ab9 */ /* 0x000fc60000000a00 */
[----:B------:R-:W-:Y:S01]  /*bb90*/  IMAD.IADD R3, R3, 0x1, R0 ;  /* 0x0000000103037824 */ /* 0x000fe200078e0200 */
[----:B--2---:R-:W-:Y:S02]  /*bba0*/  SHF.L.U32 R21, R21, 0x4, RZ ;  /* 0x0000000415157819 */ /* 0x004fe400000006ff */
[----:B---3--:R-:W-:Y:S02]  /*bbb0*/  LOP3.LUT R20, R20, 0x7f, RZ, 0xc0, !PT ;  /* 0x0000007f14147812 */ /* 0x008fe400078ec0ff */
[----:B------:R-:W-:Y:S02]  /*bbc0*/  LOP3.LUT R21, R21, 0x70, RZ, 0xc0, !PT ;  /* 0x0000007015157812 */ /* 0x000fe400078ec0ff */
[----:B------:R-:W-:-:S04]  /*bbd0*/  SHF.R.U32.HI R20, RZ, 0x3, R20 ;  /* 0x00000003ff147819 */ /* 0x000fc80000011614 */
[----:B------:R-:W-:Y:S02]  /*bbe0*/  LOP3.LUT R20, R20, R21, RZ, 0xfc, !PT ;  /* 0x0000001514147212 */ /* 0x000fe400078efcff */
[----:B------:R2:W5:Y:S03]  /*bbf0*/  LDL R21, [R1+0x30] ;  /* 0x0000300001157983 */ /* 0x0005660000100800 */
[----:B------:R-:W-:-:S04]  /*bc00*/  IMAD R6, R17, 0xc0, R20 ;  /* 0x000000c011067824 */ /* 0x000fc800078e0214 */
[----:B0-----:R-:W-:-:S04]  /*bc10*/  @P0 IMAD.HI.U32 R0, R6, R4, RZ ;  /* 0x0000000406000227 */ /* 0x001fc800078e00ff */
[----:B------:R-:W-:Y:S01]  /*bc20*/  IMAD.MOV.U32 R4, RZ, RZ, R6 ;  /* 0x000000ffff047224 */ /* 0x000fe200078e0006 */
[----:B-1----:R-:W-:-:S04]  /*bc30*/  @P0 SHF.R.U32.HI R4, RZ, R5, R0 ;  /* 0x00000005ff040219 */ /* 0x002fc80000011600 */
[----:B------:R-:W-:-:S05]  /*bc40*/  SHF.R.S32.HI R0, RZ, 0x1f, R4 ;  /* 0x0000001fff007819 */ /* 0x000fca0000011404 */
[----:B------:R-:W-:-:S04]  /*bc50*/  IMAD R0, R0, UR4, RZ ;  /* 0x0000000400007c24 */ /* 0x000fc8000f8e02ff */
[C---:B------:R-:W-:Y:S02]  /*bc60*/  IMAD R7, R4.reuse, UR5, R0 ;  /* 0x0000000504077c24 */ /* 0x040fe4000f8e0200 */
[----:B------:R-:W-:Y:S02]  /*bc70*/  IMAD.MOV R0, RZ, RZ, -R4 ;  /* 0x000000ffff007224 */ /* 0x000fe400078e0a04 */
[----:B------:R-:W-:-:S04]  /*bc80*/  IMAD.WIDE.U32 R4, R4, UR4, R2 ;  /* 0x0000000404047c25 */ /* 0x000fc8000f8e0002 */
[----:B------:R-:W-:Y:S02]  /*bc90*/  IMAD R0, R9, R0, R6 ;  /* 0x0000000009007224 */ /* 0x000fe400078e0206 */
[----:B------:R-:W-:-:S03]  /*bca0*/  IMAD.IADD R5, R5, 0x1, R7 ;  /* 0x0000000105057824 */ /* 0x000fc600078e0207 */
[----:B------:R-:W-:-:S05]  /*bcb0*/  SHF.R.S32.HI R7, RZ, 0x1f, R0 ;  /* 0x0000001fff077819 */ /* 0x000fca0000011400 */
[----:B------:R-:W-:Y:S02]  /*bcc0*/  IMAD R7, R7, UR6, RZ ;  /* 0x0000000607077c24 */ /* 0x000fe4000f8e02ff */
[----:B------:R-:W-:-:S04]  /*bcd0*/  IMAD.WIDE.U32 R4, R0, UR6, R4 ;  /* 0x0000000600047c25 */ /* 0x000fc8000f8e0004 */
[----:B------:R-:W-:-:S04]  /*bce0*/  IMAD R7, R0, UR7, R7 ;  /* 0x0000000700077c24 */ /* 0x000fc8000f8e0207 */
[----:B------:R-:W-:Y:S02]  /*bcf0*/  IMAD.IADD R5, R5, 0x1, R7 ;  /* 0x0000000105057824 */ /* 0x000fe400078e0207 */
[----:B------:R-:W0:Y:S01]  /*bd00*/  @P0 LDC R7, c[0x0][0x44c] ;  /* 0x00011300ff070b82 */ /* 0x000e220000000800 */
[----:B------:R-:W-:-:S04]  /*bd10*/  LEA R0, P1, R4, UR8, 0x1 ;  /* 0x0000000804007c11 */ /* 0x000fc8000f8208ff */
[----:B------:R-:W-:Y:S02]  /*bd20*/  LEA.HI.X R4, R4, UR9, R5, 0x1, P1 ;  /* 0x0000000904047c11 */ /* 0x000fe400088f0c05 */
[----:B------:R-:W-:-:S05]  /*bd30*/  IADD3 R5, R6, 0x80, RZ ;  /* 0x0000008006057810 */ /* 0x000fca0007ffe0ff */
[----:B------:R-:W-:Y:S01]  /*bd40*/  IMAD.MOV.U32 R6, RZ, RZ, R5 ;  /* 0x000000ffff067224 */ /* 0x000fe200078e0005 */
[----:B------:R-:W1:Y:S01]  /*bd50*/  S2R R20, SR_TID.X ;  /* 0x0000000000147919 */ /* 0x000e620000002100 */
[----:B0-----:R-:W-:-:S05]  /*bd60*/  @P0 IMAD.HI.U32 R7, R5, R7, RZ ;  /* 0x0000000705070227 */ /* 0x001fca00078e00ff */
[----:B------:R-:W-:-:S05]  /*bd70*/  @P0 SHF.R.U32.HI R6, RZ, R8, R7 ;  /* 0x00000008ff060219 */ /* 0x000fca0000011607 */
[----:B------:R-:W-:-:S04]  /*bd80*/  IMAD.MOV R7, RZ, RZ, -R6 ;  /* 0x000000ffff077224 */ /* 0x000fc800078e0a06 */
[----:B------:R-:W-:Y:S01]  /*bd90*/  IMAD R5, R9, R7, R5 ;  /* 0x0000000709057224 */ /* 0x000fe200078e0205 */
[----:B------:R-:W-:Y:S01]  /*bda0*/  SHF.R.S32.HI R7, RZ, 0x1f, R6 ;  /* 0x0000001fff077819 */ /* 0x000fe20000011406 */
[----:B------:R-:W-:-:S04]  /*bdb0*/  IMAD.WIDE.U32 R2, R6, UR4, R2 ;  /* 0x0000000406027c25 */ /* 0x000fc8000f8e0002 */
[----:B------:R-:W-:Y:S01]  /*bdc0*/  IMAD R7, R7, UR4, RZ ;  /* 0x0000000407077c24 */ /* 0x000fe2000f8e02ff */
[----:B------:R-:W-:-:S03]  /*bdd0*/  ULDC UR4, c[0x0][0x2b8] ;  /* 0x0000ae0000047ab9 */ /* 0x000fc60000000800 */
[----:B------:R-:W-:Y:S01]  /*bde0*/  IMAD R7, R6, UR5, R7 ;  /* 0x0000000506077c24 */ /* 0x000fe2000f8e0207 */
[----:B------:R-:W-:-:S03]  /*bdf0*/  SHF.R.S32.HI R6, RZ, 0x1f, R5 ;  /* 0x0000001fff067819 */ /* 0x000fc60000011405 */
[----:B------:R-:W-:Y:S02]  /*be00*/  IMAD.IADD R3, R3, 0x1, R7 ;  /* 0x0000000103037824 */ /* 0x000fe400078e0207 */
[----:B------:R-:W-:Y:S02]  /*be10*/  IMAD R6, R6, UR6, RZ ;  /* 0x0000000606067c24 */ /* 0x000fe4000f8e02ff */
[----:B------:R-:W-:-:S04]  /*be20*/  IMAD.WIDE.U32 R2, R5, UR6, R2 ;  /* 0x0000000605027c25 */ /* 0x000fc8000f8e0002 */
[----:B------:R-:W-:Y:S01]  /*be30*/  IMAD R6, R5, UR7, R6 ;  /* 0x0000000705067c24 */ /* 0x000fe2000f8e0206 */
[----:B------:R-:W-:-:S03]  /*be40*/  LEA R5, P1, R2, UR8, 0x1 ;  /* 0x0000000802057c11 */ /* 0x000fc6000f8208ff */
[----:B------:R-:W-:Y:S01]  /*be50*/  IMAD.IADD R6, R3, 0x1, R6 ;  /* 0x0000000103067824 */ /* 0x000fe200078e0206 */
[----:B------:R-:W-:Y:S01]  /*be60*/  ISETP.GE.AND P0, PT, R28, UR4, PT ;  /* 0x000000041c007c0c */ /* 0x000fe2000bf06270 */
[----:B------:R-:W-:Y:S01]  /*be70*/  UMOV UR4, 0xffffffff ;  /* 0xffffffff00047882 */ /* 0x000fe20000000000 */
[----:B-1----:R-:W-:Y:S02]  /*be80*/  LOP3.LUT R20, R20, 0x7f, RZ, 0xc0, !PT ;  /* 0x0000007f14147812 */ /* 0x002fe400078ec0ff */
[----:B------:R-:W-:Y:S02]  /*be90*/  LEA.HI.X R2, R2, UR9, R6, 0x1, P1 ;  /* 0x0000000902027c11 */ /* 0x000fe400088f0c06 */
[----:B------:R-:W-:Y:S01]  /*bea0*/  SHF.R.U32.HI R20, RZ, 0x3, R20 ;  /* 0x00000003ff147819 */ /* 0x000fe20000011614 */
[----:B--2---:R-:W-:Y:S06]  /*beb0*/  BRA.DIV UR4, `(.L_x_274) ;  /* 0x0000003e04687947 */ /* 0x004fec000b800000 */
[----:B------:R-:W0:Y:S01]  /*bec0*/  SHFL.IDX PT, R7, R0, RZ, 0x181f ;  /* 0x00181fff00077589 */ /* 0x000e2200000e0000 */
[----:B-----5:R-:W-:Y:S02]  /*bed0*/  IMAD R3, R21, R9, RZ ;  /* 0x0000000915037224 */ /* 0x020fe400078e02ff */
[----:B------:R-:W-:Y:S01]  /*bee0*/  IMAD R17, R17, 0xc0, R20 ;  /* 0x000000c011117824 */ /* 0x000fe200078e0214 */
[----:B------:R-:W1:Y:S04]  /*bef0*/  SHFL.IDX PT, R6, R4, RZ, 0x181f ;  /* 0x00181fff04067589 */ /* 0x000e6800000e0000 */
[----:B------:R-:W-:-:S13]  /*bf00*/  ISETP.GE.AND P2, PT, R17, R3, PT ;  /* 0x000000031100720c */ /* 0x000fda0003f46270 */
[----:B0-----:R-:W-:-:S05]  /*bf10*/  @!P2 LEA R7, P1, R28, R7, 0x1 ;  /* 0x000000071c07a211 */ /* 0x001fca00078208ff */
[----:B-1----:R-:W-:-:S05]  /*bf20*/  @!P2 IMAD.X R6, RZ, RZ, R6, P1 ;  /* 0x000000ffff06a224 */ /* 0x002fca00008e0606 */
[----:B------:R-:W-:-:S04]  /*bf30*/  @!P2 LOP3.LUT R7, R7, R6, RZ, 0x3c, !PT ;  /* 0x000000060707a212 */ /* 0x000fc800078e3cff */
[----:B------:R-:W-:-:S04]  /*bf40*/  @!P2 LOP3.LUT R6, R7, R6, RZ, 0x3c, !PT ;  /* 0x000000060706a212 */ /* 0x000fc800078e3cff */
[----:B------:R-:W-:-:S05]  /*bf50*/  @!P2 LOP3.LUT R7, R7, R6, RZ, 0x3c, !PT ;  /* 0x000000060707a212 */ /* 0x000fca00078e3cff */
[----:B------:R-:W-:Y:S01]  /*bf60*/  @!PT LDS RZ, [RZ] ;  /* 0x00000000fffff984 */ /* 0x000fe20000000800 */
[----:B------:R0:W-:Y:S02]  /*bf70*/  @!P2 LDGSTS.E.BYPASS.LTC128B.128 [R10+0x8400], desc[UR36][R6.64], !P0 ;  /* 0x08400000060aafae */ /* 0x0001e4000c101d64 */
[----:B0-----:R-:W-:Y:S02]  /*bf80*/  IADD3 R6, R17, 0x10, RZ ;  /* 0x0000001011067810 */ /* 0x001fe40007ffe0ff */
[----:B------:R-:W0:Y:S02]  /*bf90*/  SHFL.IDX PT, R7, R0, 0x1, 0x181f ;  /* 0x00381f0000077f89 */ /* 0x000e2400000e0000 */
[----:B------:R-:W-:Y:S02]  /*bfa0*/  ISETP.GE.AND P1, PT, R6, R3, PT ;  /* 0x000000030600720c */ /* 0x000fe40003f26270 */
[----:B------:R-:W1:Y:S11]  /*bfb0*/  SHFL.IDX PT, R6, R4, 0x1, 0x181f ;  /* 0x00381f0004067f89 */ /* 0x000e7600000e0000 */
[----:B0-----:R-:W-:-:S05]  /*bfc0*/  @!P1 LEA R7, P2, R28, R7, 0x1 ;  /* 0x000000071c079211 */ /* 0x001fca00078408ff */
[----:B-1----:R-:W-:-:S05]  /*bfd0*/  @!P1 IMAD.X R6, RZ, RZ, R6, P2 ;  /* 0x000000ffff069224 */ /* 0x002fca00010e0606 */
[----:B------:R-:W-:-:S04]  /*bfe0*/  @!P1 LOP3.LUT R7, R7, R6, RZ, 0x3c, !PT ;  /* 0x0000000607079212 */ /* 0x000fc800078e3cff */
[----:B------:R-:W-:-:S04]  /*bff0*/  @!P1 LOP3.LUT R6, R7, R6, RZ, 0x3c, !PT ;  /* 0x0000000607069212 */ /* 0x000fc800078e3cff */
[----:B------:R-:W-:-:S05]  /*c000*/  @!P1 LOP3.LUT R7, R7, R6, RZ, 0x3c, !PT ;  /* 0x0000000607079212 */ /* 0x000fca00078e3cff */
[----:B------:R0:W-:Y:S02]  /*c010*/  @!P1 LDGSTS.E.BYPASS.LTC128B.128 [R10+0x8c00], desc[UR36][R6.64], !P0 ;  /* 0x08c00000060a9fae */ /* 0x0001e4000c101d64 */
[----:B0-----:R-:W-:Y:S02]  /*c020*/  VIADD R6, R17, 0x20 ;  /* 0x0000002011067836 */ /* 0x001fe40000000000 */
[----:B------:R-:W0:Y:S03]  /*c030*/  SHFL.IDX PT, R7, R0, 0x2, 0x181f ;  /* 0x00581f0000077f89 */ /* 0x000e2600000e0000 */
        /* <DEDUP_REMOVED lines=41> */
[----:B------:R-:W1:Y:S04]  /*c2d0*/  SHFL.IDX PT, R6, R4, 0x6, 0x181f ;  /* 0x00d81f0004067f89 */ /* 0x000e6800000e0000 */
[----:B------:R-:W-:Y:S07]  /*c2e0*/  SHFL.IDX PT, R4, R4, 0x7, 0x181f ;  /* 0x00f81f0004047f89 */ /* 0x000fee00000e0000 */
[----:B0-----:R-:W-:-:S05]  /*c2f0*/  @!P1 LEA R7, P2, R28, R7, 0x1 ;  /* 0x000000071c079211 */ /* 0x001fca00078408ff */
[----:B-1----:R-:W-:-:S05]  /*c300*/  @!P1 IMAD.X R6, RZ, RZ, R6, P2 ;  /* 0x000000ffff069224 */ /* 0x002fca00010e0606 */
[----:B------:R-:W-:-:S04]  /*c310*/  @!P1 LOP3.LUT R7, R7, R6, RZ, 0x3c, !PT ;  /* 0x0000000607079212 */ /* 0x000fc800078e3cff */
[----:B------:R-:W-:-:S04]  /*c320*/  @!P1 LOP3.LUT R6, R7, R6, RZ, 0x3c, !PT ;  /* 0x0000000607069212 */ /* 0x000fc800078e3cff */
[----:B------:R-:W-:-:S05]  /*c330*/  @!P1 LOP3.LUT R7, R7, R6, RZ, 0x3c, !PT ;  /* 0x0000000607079212 */ /* 0x000fca00078e3cff */
[----:B------:R0:W-:Y:S04]  /*c340*/  @!P1 LDGSTS.E.BYPASS.LTC128B.128 [R10+0xb400], desc[UR36][R6.64], !P0 ;  /* 0x0b400000060a9fae */ /* 0x0001e8000c101d64 */
[----:B0-----:R0:W1:Y:S02]  /*c350*/  SHFL.IDX PT, R6, R0, 0x7, 0x181f ;  /* 0x00f81f0000067f89 */ /* 0x00106400000e0000 */
[----:B0-----:R-:W-:-:S04]  /*c360*/  IADD3 R0, R17, 0x80, RZ ;  /* 0x0000008011007810 */ /* 0x001fc80007ffe0ff */
[----:B------:R-:W-:Y:S01]  /*c370*/  ISETP.GE.AND P1, PT, R0, R3, PT ;  /* 0x000000030000720c */ /* 0x000fe20003f26270 */
[----:B------:R-:W-:-:S05]  /*c380*/  VIADD R0, R17, 0x70 ;  /* 0x0000007011007836 */ /* 0x000fca0000000000 */
[----:B------:R-:W-:Y:S02]  /*c390*/  ISETP.GE.AND P2, PT, R0, R3, PT ;  /* 0x000000030000720c */ /* 0x000fe40003f46270 */
[----:B------:R-:W-:Y:S11]  /*c3a0*/  SHFL.IDX PT, R0, R2, RZ, 0x181f ;  /* 0x00181fff02007589 */ /* 0x000ff600000e0000 */
[----:B-1----:R-:W-:-:S05]  /*c3b0*/  @!P2 LEA R6, P3, R28, R6, 0x1 ;  /* 0x000000061c06a211 */ /* 0x002fca00078608ff */
[----:B------:R-:W-:Y:S02]  /*c3c0*/  @!P2 IMAD.X R7, RZ, RZ, R4, P3 ;  /* 0x000000ffff07a224 */ /* 0x000fe400018e0604 */
[----:B------:R-:W0:Y:S04]  /*c3d0*/  SHFL.IDX PT, R4, R5, RZ, 0x181f ;  /* 0x00181fff05047589 */ /* 0x000e2800000e0000 */
[----:B------:R1:W-:Y:S01]  /*c3e0*/  @!P2 LDGSTS.E.BYPASS.LTC128B.128 [R10+0xbc00], desc[UR36][R6.64], !P0 ;  /* 0x0bc00000060aafae */ /* 0x0003e2000c101d64 */
[----:B0-----:R-:W-:-:S05]  /*c3f0*/  @!P1 LEA R4, P3, R28, R4, 0x1 ;  /* 0x000000041c049211 */ /* 0x001fca00078608ff */
[----:B------:R-:W-:Y:S02]  /*c400*/  @!P1 IMAD.X R0, RZ, RZ, R0, P3 ;  /* 0x000000ffff009224 */ /* 0x000fe400018e0600 */
[----:B-1----:R-:W-:Y:S02]  /*c410*/  @!P1 IMAD.MOV.U32 R6, RZ, RZ, R4 ;  /* 0x000000ffff069224 */ /* 0x002fe400078e0004 */
[----:B------:R-:W-:Y:S01]  /*c420*/  @!P1 IMAD.MOV.U32 R7, RZ, RZ, R0 ;  /* 0x000000ffff079224 */ /* 0x000fe200078e0000 */
[----:B------:R-:W-:-:S04]  /*c430*/  IADD3 R0, R17, 0x90, RZ ;  /* 0x0000009011007810 */ /* 0x000fc80007ffe0ff */
[----:B------:R0:W-:Y:S01]  /*c440*/  @!P1 LDGSTS.E.BYPASS.LTC128B.128 [R10+0xc400], desc[UR36][R6.64], !P0 ;  /* 0x0c400000060a9fae */ /* 0x0001e2000c101d64 */
[----:B------:R-:W-:-:S03]  /*c450*/  ISETP.GE.AND P1, PT, R0, R3, PT ;  /* 0x000000030000720c */ /* 0x000fc60003f26270 */
[----:B------:R-:W-:Y:S04]  /*c460*/  SHFL.IDX PT, R0, R2, 0x1, 0x181f ;  /* 0x00381f0002007f89 */ /* 0x000fe800000e0000 */
[----:B0-----:R-:W0:Y:S06]  /*c470*/  SHFL.IDX PT, R6, R5, 0x1, 0x181f ;  /* 0x00381f0005067f89 */ /* 0x001e2c00000e0000 */
[----:B0-----:R-:W-:-:S05]  /*c480*/  @!P1 LEA R6, P2, R28, R6, 0x1 ;  /* 0x000000061c069211 */ /* 0x001fca00078408ff */
[----:B------:R-:W-:-:S04]  /*c490*/  @!P1 IMAD.X R0, RZ, RZ, R0, P2 ;  /* 0x000000ffff009224 */ /* 0x000fc800010e0600 */
[----:B------:R-:W-:Y:S02]  /*c4a0*/  @!P1 IMAD.MOV.U32 R7, RZ, RZ, R0 ;  /* 0x000000ffff079224 */ /* 0x000fe400078e0000 */
[----:B------:R-:W-:-:S03]  /*c4b0*/  VIADD R0, R17, 0xa0 ;  /* 0x000000a011007836 */ /* 0x000fc60000000000 */
[----:B------:R0:W-:Y:S02]  /*c4c0*/  @!P1 LDGSTS.E.BYPASS.LTC128B.128 [R10+0xcc00], desc[UR36][R6.64], !P0 ;  /* 0x0cc00000060a9fae */ /* 0x0001e4000c101d64 */
[----:B------:R-:W-:Y:S02]  /*c4d0*/  ISETP.GE.AND P2, PT, R0, R3, PT ;  /* 0x000000030000720c */ /* 0x000fe40003f46270 */
[----:B------:R-:W-:Y:S04]  /*c4e0*/  SHFL.IDX PT, R0, R2, 0x2, 0x181f ;  /* 0x00581f0002007f89 */ /* 0x000fe800000e0000 */
[----:B0-----:R-:W0:Y:S07]  /*c4f0*/  SHFL.IDX PT, R6, R5, 0x2, 0x181f ;  /* 0x00581f0005067f89 */ /* 0x001e2e00000e0000 */
[----:B0-----:R-:W-:-:S05]  /*c500*/  @!P2 LEA R6, P1, R28, R6, 0x1 ;  /* 0x000000061c06a211 */ /* 0x001fca00078208ff */
[----:B------:R-:W-:-:S04]  /*c510*/  @!P2 IMAD.X R0, RZ, RZ, R0, P1 ;  /* 0x000000ffff00a224 */ /* 0x000fc800008e0600 */
[----:B------:R-:W-:Y:S02]  /*c520*/  @!P2 IMAD.MOV.U32 R7, RZ, RZ, R0 ;  /* 0x000000ffff07a224 */ /* 0x000fe400078e0000 */
[----:B------:R0:W1:Y:S04]  /*c530*/  SHFL.IDX PT, R0, R2, 0x3, 0x181f ;  /* 0x00781f0002007f89 */ /* 0x00006800000e0000 */
[----:B------:R0:W-:Y:S04]  /*c540*/  @!P2 LDGSTS.E.BYPASS.LTC128B.128 [R10+0xd400], desc[UR36][R6.64], !P0 ;  /* 0x0d400000060aafae */ /* 0x0001e8000c101d64 */
[----:B------:R0:W2:Y:S02]  /*c550*/  SHFL.IDX PT, R2, R5, 0x3, 0x181f ;  /* 0x00781f0005027f89 */ /* 0x0000a400000e0000 */
.L_x_373:
[----:B------:R-:W-:-:S04]  /*c560*/  IADD3 R17, R17, 0xb0, RZ ;  /* 0x000000b011117810 */ /* 0x000fc80007ffe0ff */
[----:B------:R-:W-:-:S13]  /*c570*/  ISETP.GE.AND P1, PT, R17, R3, PT ;  /* 0x000000031100720c */ /* 0x000fda0003f26270 */
[----:B0-2---:R-:W-:-:S05]  /*c580*/  @!P1 LEA R2, P2, R28, R2, 0x1 ;  /* 0x000000021c029211 */ /* 0x005fca00078408ff */
[----:B-1----:R-:W-:-:S05]  /*c590*/  @!P1 IMAD.X R3, RZ, RZ, R0, P2 ;  /* 0x000000ffff039224 */ /* 0x002fca00010e0600 */
[----:B------:R-:W-:Y:S01]  /*c5a0*/  @!PT LDS RZ, [RZ] ;  /* 0x00000000fffff984 */ /* 0x000fe20000000800 */
[----:B------:R-:W-:Y:S01]  /*c5b0*/  @!PT LDS RZ, [RZ] ;  /* 0x00000000fffff984 */ /* 0x000fe20000000800 */
[----:B------:R-:W-:Y:S01]  /*c5c0*/  @!PT LDS RZ, [RZ] ;  /* 0x00000000fffff984 */ /* 0x000fe20000000800 */
[----:B------:R0:W-:Y:S01]  /*c5d0*/  @!P1 LDGSTS.E.BYPASS.LTC128B.128 [R10+0xdc00], desc[UR36][R2.64], !P0 ;  /* 0x0dc00000020a9fae */ /* 0x0001e2000c101d64 */
[----:B------:R-:W-:Y:S01]  /*c5e0*/  PLOP3.LUT P0, PT, PT, PT, PT, 0x80, 0x0 ;  /* 0x000000000000781c */ /* 0x000fe20003f0f070 */
[----:B------:R-:W-:-:S12]  /*c5f0*/  NOP ;  /* 0x0000000000007918 */ /* 0x000fd80000000000 */
.L_x_275:
[----:B------:R-:W-:Y:S02]  /*c600*/  PLOP3.LUT P1, PT, P1, P0, PT, 0xa2, 0x0 ;  /* 0x000000000000781c */ /* 0x000fe40000f21472 */
[----:B------:R-:W-:-:S08]  /*c610*/  @P0 R2UR P1, UR4, R22 ;  /* 0x00000000160402ca */ /* 0x000fd00000020000 */
[----:B------:R-:W-:-:S05]  /*c620*/  @P0 PLOP3.LUT P0, PT, P1, PT, PT, 0x80, 0x0 ;  /* 0x000000000000081c */ /* 0x000fca0000f0f070 */
[----:B------:R-:W-:Y:S01]  /*c630*/  @!P1 SYNCS.ARRIVE.TRANS64.RED.A0T1 RZ, [UR4+0x16800], RZ ;  /* 0x016800ffffff99a7 */ /* 0x000fe20008200404 */
[----:B------:R-:W-:Y:S07]  /*c640*/  @!P1 ARRIVES.LDGSTSBAR.64.TRANSCNT [UR4+0x16800] ;  /* 0x01680000ff0099b0 */ /* 0x000fee0008000a84 */
[----:B------:R-:W-:Y:S05]  /*c650*/  @P0 BRA.U.ANY `(.L_x_275) ;  /* 0xfffffffd00e80947 */ /* 0x000fea000393ffff */
[----:B0-----:R-:W2:Y:S02]  /*c660*/  LDL.LU R2, [R1+0x3c] ;  /* 0x00003c0001027983 */ /* 0x001ea40000300800 */
[----:B--2---:R-:W-:-:S05]  /*c670*/  VIADD R2, R2, 0x1 ;  /* 0x0000000102027836 */ /* 0x004fca0000000000 */
[----:B------:R0:W-:Y:S01]  /*c680*/  STL [R1+0x3c], R2 ;  /* 0x00003c0201007387 */ /* 0x0001e20000100800 */
[----:B------:R-:W-:-:S04]  /*c690*/  LEA.HI R0, R2, R2, RZ, 0x1 ;  /* 0x0000000202007211 */ /* 0x000fc800078f08ff */
[----:B------:R-:W-:-:S05]  /*c6a0*/  LOP3.LUT R0, R0, 0xfffffffe, RZ, 0xc0, !PT ;  /* 0xfffffffe00007812 */ /* 0x000fca00078ec0ff */
[----:B------:R-:W-:-:S05]  /*c6b0*/  IMAD.IADD R0, R2, 0x1, -R0 ;  /* 0x0000000102007824 */ /* 0x000fca00078e0a00 */
[----:B------:R-:W-:Y:S01]  /*c6c0*/  SHF.L.U32 R0, R0, 0x1f, RZ ;  /* 0x0000001f00007819 */ /* 0x000fe200000006ff */
[----:B------:R-:W-:Y:S01]  /*c6d0*/  NOP ;  /* 0x0000000000007918 */ /* 0x000fe20000000000 */
[----:B------:R0:W-:Y:S01]  /*c6e0*/  SYNCS.ARRIVE.TRANS64.A1T0 RZ, [R22+URZ+0x16800], RZ ;  /* 0x016800ff16ff79a7 */ /* 0x0001e2000810003f */
[----:B------:R-:W-:Y:S01]  /*c6f0*/  BSSY B0, `(.L_x_276) ;  /* 0x0000003000007945 */ /* 0x000fe20003800000 */
[----:B------:R-:W1:Y:S03]  /*c700*/  SYNCS.PHASECHK.TRANS64.TRYWAIT P0, [R22+URZ+0x16820], R0 ;  /* 0x01682000160075a7 */ /* 0x000e66000800017f */
[----:B01----:R-:W-:Y:S05]  /*c710*/  @!P0 BRA `(.L_x_277) ;  /* 0x0000004400348947 */ /* 0x003fea0003800000 */
.L_x_374:
[----:B------:R-:W-:Y:S05]  /*c720*/  BSYNC B0 ;  /* 0x0000000000007941 */ /* 0x000fea0003800000 */
.L_x_276:
[----:B------:R-:W2:Y:S04]  /*c730*/  LDL.LU R3, [R1+0x34] ;  /* 0x0000340001037983 */ /* 0x000ea80000300800 */
[----:B------:R-:W3:Y:S01]  /*c740*/  LDL R2, [R1+0x10] ;  /* 0x0000100001027983 */ /* 0x000ee20000100800 */
[----:B------:R-:W-:Y:S01]  /*c750*/  BSSY B0, `(.L_x_278) ;  /* 0x0000102000007945 */ /* 0x000fe20003800000 */
[----:B--2---:R-:W-:-:S05]  /*c760*/  VIADD R7, R3, 0xfffffffe ;  /* 0xfffffffe03077836 */ /* 0x004fca0000000000 */
[----:B---3--:R-:W-:-:S13]  /*c770*/  ISETP.GE.AND P0, PT, R7, R2, PT ;  /* 0x000000020700720c */ /* 0x008fda0003f06270 */
[----:B------:R-:W-:Y:S05]  /*c780*/  @!P0 BRA `(.L_x_279) ;  /* 0x0000000c00f88947 */ /* 0x000fea0003800000 */
[----:B------:R-:W-:Y:S01]  /*c790*/  ULDC UR4, c[0x0][0x2f4] ;  /* 0x0000bd0000047ab9 */ /* 0x000fe20000000800 */
[----:B------:R-:W-:Y:S01]  /*c7a0*/  IMAD.MOV.U32 R17, RZ, RZ, R27 ;  /* 0x000000ffff117224 */ /* 0x000fe200078e001b */
[----:B------:R-:W-:Y:S01]  /*c7b0*/  ISETP.GE.AND P1, PT, R28, UR4, PT ;  /* 0x000000041c007c0c */ /* 0x000fe2000bf26270 */
[----:B------:R-:W-:Y:S01]  /*c7c0*/  IMAD.MOV.U32 R29, RZ, RZ, R26 ;  /* 0x000000ffff1d7224 */ /* 0x000fe200078e001a */
[----:B------:R-:W-:-:S11]  /*c7d0*/  MOV R6, R25 ;  /* 0x0000001900067202 */ /* 0x000fd60000000f00 */
.L_x_292:
[----:B------:R-:W2:Y:S01]  /*c7e0*/  LDL R10, [R1+0x14] ;  /* 0x00001400010a7983 */ /* 0x000ea20000100800 */
[----:B------:R-:W1:Y:S03]  /*c7f0*/  LDC R3, c[0x0][0x430] ;  /* 0x00010c00ff037b82 */ /* 0x000e660000000800 */
[----:B------:R-:W3:Y:S04]  /*c800*/  LDL R9, [R1+0x18] ;  /* 0x0000180001097983 */ /* 0x000ee80000100800 */
[----:B------:R-:W4:Y:S01]  /*c810*/  LDL R5, [R1] ;  /* 0x0000000001057983 */ /* 0x000f220000100800 */
[----:B------:R-:W0:Y:S03]  /*c820*/  S2R R2, SR_TID.X ;  /* 0x0000000000027919 */ /* 0x000e260000002100 */
[----:B------:R-:W5:Y:S01]  /*c830*/  LDL R8, [R1+0x48] ;  /* 0x0000480001087983 */ /* 0x000f620000100800 */
[----:B-1----:R-:W-:-:S13]  /*c840*/  ISETP.NE.AND P0, PT, R3, 0x1, PT ;  /* 0x000000010300780c */ /* 0x002fda0003f05270 */
[----:B------:R-:W1:Y:S01]  /*c850*/  @P0 LDC R4, c[0x0][0x434] ;  /* 0x00010d00ff040b82 */ /* 0x000e620000000800 */
[----:B0-----:R-:W-:-:S04]  /*c860*/  LOP3.LUT R0, R2, 0x7f, RZ, 0xc0, !PT ;  /* 0x0000007f02007812 */ /* 0x001fc800078ec0ff */
[----:B------:R-:W-:-:S03]  /*c870*/  SHF.R.U32.HI R3, RZ, 0x3, R0 ;  /* 0x00000003ff037819 */ /* 0x000fc60000011600 */
[----:B------:R-:W0:Y:S01]  /*c880*/  @P0 LDC R0, c[0x0][0x438] ;  /* 0x00010e00ff000b82 */ /* 0x000e220000000800 */
[----:B------:R-:W-:Y:S02]  /*c890*/  IMAD.SHL.U32 R2, R2, 0x10, RZ ;  /* 0x0000001002027824 */ /* 0x000fe400078e00ff */
[----:B------:R-:W-:-:S03]  /*c8a0*/  IMAD R3, R7, 0x80, R3 ;  /* 0x0000008007037824 */ /* 0x000fc600078e0203 */
[----:B------:R-:W-:Y:S01]  /*c8b0*/  LOP3.LUT R2, R2, 0x70, RZ, 0xc0, !PT ;  /* 0x0000007002027812 */ /* 0x000fe200078ec0ff */
[----:B------:R-:W-:Y:S05]  /*c8c0*/  YIELD ;  /* 0x0000000000007946 */ /* 0x000fea0003800000 */
[----:B------:R-:W-:Y:S01]  /*c8d0*/  ULDC UR4, c[0x0][0x430] ;  /* 0x00010c0000047ab9 */ /* 0x000fe20000000800 */
[----:B--2---:R-:W-:-:S05]  /*c8e0*/  IADD3 R3, R2, R3, R10 ;  /* 0x0000000302037210 */ /* 0x004fca0007ffe00a */
[----:B-1----:R-:W-:-:S04]  /*c8f0*/  @P0 IMAD.HI.U32 R4, R3, R4, RZ ;  /* 0x0000000403040227 */ /* 0x002fc800078e00ff */
[----:B------:R-:W-:Y:S01]  /*c900*/  IMAD.MOV.U32 R2, RZ, RZ, R3 ;  /* 0x000000ffff027224 */ /* 0x000fe200078e0003 */
[----:B0-----:R-:W-:-:S05]  /*c910*/  @P0 SHF.R.U32.HI R2, RZ, R0, R4 ;  /* 0x00000000ff020219 */ /* 0x001fca0000011604 */
[----:B------:R-:W-:-:S04]  /*c920*/  IMAD.MOV R0, RZ, RZ, -R2 ;  /* 0x000000ffff007224 */ /* 0x000fc800078e0a02 */
[----:B------:R-:W-:Y:S01]  /*c930*/  IMAD R0, R0, UR4, R3 ;  /* 0x0000000400007c24 */ /* 0x000fe2000f8e0203 */
[----:B------:R-:W-:Y:S01]  /*c940*/  ULDC.64 UR4, c[0x0][0x428] ;  /* 0x00010a0000047ab9 */ /* 0x000fe20000000a00 */
[----:B------:R-:W-:Y:S01]  /*c950*/  SHF.R.S32.HI R3, RZ, 0x1f, R2 ;  /* 0x0000001fff037819 */ /* 0x000fe20000011402 */
[----:B---3--:R-:W-:-:S04]  /*c960*/  IMAD R4, R9, UR4, RZ ;  /* 0x0000000409047c24 */ /* 0x008fc8000f8e02ff */
[C---:B----4-:R-:W-:Y:S02]  /*c970*/  IMAD R4, R5.reuse, UR5, R4 ;  /* 0x0000000505047c24 */ /* 0x050fe4000f8e0204 */
[----:B------:R-:W-:Y:S01]  /*c980*/  IMAD.WIDE.U32 R2, R5, UR4, R2 ;  /* 0x0000000405027c25 */ /* 0x000fe2000f8e0002 */
[----:B------:R-:W-:-:S04]  /*c990*/  ULDC.64 UR4, c[0x0][0x418] ;  /* 0x0001060000047ab9 */ /* 0x000fc80000000a00 */
[----:B------:R-:W-:Y:S02]  /*c9a0*/  IADD3 R3, R4, R3, RZ ;  /* 0x0000000304037210 */ /* 0x000fe40007ffe0ff */
[----:B------:R-:W-:-:S04]  /*c9b0*/  LEA R4, P0, R2, UR4, 0x2 ;  /* 0x0000000402047c11 */ /* 0x000fc8000f8010ff */
[----:B------:R-:W-:-:S05]  /*c9c0*/  LEA.HI.X R5, R2, UR5, R3, 0x2, P0 ;  /* 0x0000000502057c11 */ /* 0x000fca00080f1403 */
[----:B------:R-:W2:Y:S01]  /*c9d0*/  LDG.E R4, desc[UR36][R4.64] ;  /* 0x0000002404047981 */ /* 0x000ea2000c1e1900 */
[----:B-----5:R-:W-:Y:S01]  /*c9e0*/  ISETP.NE.AND P2, PT, R8, 0x3, PT ;  /* 0x000000030800780c */ /* 0x020fe20003f45270 */
[----:B------:R-:W-:-:S05]  /*c9f0*/  VIADD R25, R6, 0x1 ;  /* 0x0000000106197836 */ /* 0x000fca0000000000 */
[----:B------:R-:W-:-:S04]  /*ca00*/  ISETP.NE.AND P0, PT, R25, 0x2, PT ;  /* 0x000000021900780c */ /* 0x000fc80003f05270 */
[----:B------:R-:W-:Y:S01]  /*ca10*/  SEL R27, RZ, 0x1, P0 ;  /* 0x00000001ff1b7807 */ /* 0x000fe20000000000 */
[----:B------:R-:W-:Y:S01]  /*ca20*/  IMAD.MOV.U32 R26, RZ, RZ, R7 ;  /* 0x000000ffff1a7224 */ /* 0x000fe200078e0007 */
[----:B------:R-:W-:Y:S02]  /*ca30*/  SEL R25, R25, RZ, P0 ;  /* 0x000000ff19197207 */ /* 0x000fe40000000000 */
[----:B------:R-:W-:Y:S02]  /*ca40*/  LOP3.LUT R27, R17, R27, RZ, 0x3c, !PT ;  /* 0x0000001b111b7212 */ /* 0x000fe400078e3cff */
[----:B--2---:R-:W-:Y:S01]  /*ca50*/  SHF.R.S32.HI R21, RZ, 0x1f, R4 ;  /* 0x0000001fff157819 */ /* 0x004fe20000011404 */
[----:B------:R-:W-:Y:S06]  /*ca60*/  @!P2 BRA `(.L_x_280) ;  /* 0x000000000004a947 */ /* 0x000fec0003800000 */
[----:B------:R-:W-:Y:S01]  /*ca70*/  BPT.TRAP 0x1 ;  /* 0x000000040000795c */ /* 0x000fe20000300000 */
.L_x_280:
[----:B------:R-:W-:Y:S01]  /*ca80*/  IMAD R5, R25, 0x8, R22 ;  /* 0x0000000819057824 */ /* 0x000fe200078e0216 */
[----:B------:R-:W-:Y:S01]  /*ca90*/  SHF.L.U32 R2, R27, 0x1f, RZ ;  /* 0x0000001f1b027819 */ /* 0x000fe200000006ff */
[----:B------:R-:W-:Y:S03]  /*caa0*/  BSSY B1, `(.L_x_281) ;  /* 0x0000003000017945 */ /* 0x000fe60003800000 */
[----:B------:R-:W0:Y:S02]  /*cab0*/  SYNCS.PHASECHK.TRANS64.TRYWAIT P0, [R5+URZ+0x16840], R2 ;  /* 0x01684002050075a7 */ /* 0x000e24000800017f */
[----:B0-----:R-:W-:Y:S05]  /*cac0*/  @!P0 BRA `(.L_x_282) ;  /* 0x00000040005c8947 */ /* 0x001fea0003800000 */
.L_x_375:
[----:B------:R-:W-:Y:S05]  /*cad0*/  BSYNC B1 ;  /* 0x0000000000017941 */ /* 0x000fea0003800000 */
.L_x_281:
[----:B------:R-:W2:Y:S01]  /*cae0*/  LDL R3, [R1+0x4] ;  /* 0x0000040001037983 */ /* 0x000ea20000100800 */
[----:B------:R-:W-:Y:S01]  /*caf0*/  SHF.R.S32.HI R20, RZ, 0x1f, R0 ;  /* 0x0000001fff147819 */ /* 0x000fe20000011400 */
[----:B------:R-:W-:Y:S01]  /*cb00*/  ULDC.64 UR4, c[0x0][0x300] ;  /* 0x0000c00000047ab9 */ /* 0x000fe20000000a00 */
[----:B------:R-:W-:Y:S01]  /*cb10*/  ULDC.64 UR6, c[0x0][0x2e8] ;  /* 0x0000ba0000067ab9 */ /* 0x000fe20000000a00 */
[----:B------:R-:W1:Y:S02]  /*cb20*/  S2R R8, SR_TID.X ;  /* 0x0000000000087919 */ /* 0x000e640000002100 */
[----:B------:R-:W-:-:S04]  /*cb30*/  IMAD R7, R20, UR4, RZ ;  /* 0x0000000414077c24 */ /* 0x000fc8000f8e02ff */
[----:B------:R-:W-:Y:S02]  /*cb40*/  IMAD R7, R0, UR5, R7 ;  /* 0x0000000500077c24 */ /* 0x000fe4000f8e0207 */
[C---:B-1----:R-:W-:Y:S01]  /*cb50*/  IMAD.SHL.U32 R9, R8.reuse, 0x8, RZ ;  /* 0x0000000808097824 */ /* 0x042fe200078e00ff */
[----:B------:R-:W-:-:S04]  /*cb60*/  SHF.L.U32 R11, R8, 0x3, RZ ;  /* 0x00000003080b7819 */ /* 0x000fc800000006ff */
[----:B------:R-:W-:-:S04]  /*cb70*/  LOP3.LUT R9, R9, 0x1f8, RZ, 0xc0, !PT ;  /* 0x000001f809097812 */ /* 0x000fc800078ec0ff */
[----:B------:R-:W-:-:S04]  /*cb80*/  LOP3.LUT R9, R9, 0x38, R8, 0x78, !PT ;  /* 0x0000003809097812 */ /* 0x000fc800078e7808 */
[----:B------:R-:W-:-:S05]  /*cb90*/  LOP3.LUT R9, R9, 0x200, R11, 0xf8, !PT ;  /* 0x0000020009097812 */ /* 0x000fca00078ef80b */
[----:B------:R-:W-:Y:S01]  /*cba0*/  IMAD R9, R25, 0x2000, R9 ;  /* 0x0000200019097824 */ /* 0x000fe200078e0209 */
[----:B--2---:R-:W-:Y:S01]  /*cbb0*/  LOP3.LUT P2, RZ, R3, 0x1, RZ, 0xc0, !PT ;  /* 0x0000000103ff7812 */ /* 0x004fe2000784c0ff */
[----:B0-----:R-:W-:Y:S01]  /*cbc0*/  IMAD.WIDE.U32 R2, R0, UR4, RZ ;  /* 0x0000000400027c25 */ /* 0x001fe2000f8e00ff */
[----:B------:R-:W-:-:S03]  /*cbd0*/  ULDC.64 UR4, c[0x0][0x310] ;  /* 0x0000c40000047ab9 */ /* 0x000fc60000000a00 */
[----:B------:R-:W-:Y:S02]  /*cbe0*/  IMAD.IADD R3, R3, 0x1, R7 ;  /* 0x0000000103037824 */ /* 0x000fe400078e0207 */
[----:B------:R-:W-:Y:S02]  /*cbf0*/  IMAD R7, R21, UR4, RZ ;  /* 0x0000000415077c24 */ /* 0x000fe4000f8e02ff */
[----:B------:R-:W-:-:S04]  /*cc00*/  IMAD.WIDE.U32 R2, R4, UR4, R2 ;  /* 0x0000000404027c25 */ /* 0x000fc8000f8e0002 */
[----:B------:R-:W-:Y:S01]  /*cc10*/  IMAD R7, R4, UR5, R7 ;  /* 0x0000000504077c24 */ /* 0x000fe2000f8e0207 */
[----:B------:R-:W-:-:S03]  /*cc20*/  ULDC.64 UR4, c[0x0][0x308] ;  /* 0x0000c20000047ab9 */ /* 0x000fc60000000a00 */
[----:B------:R-:W-:Y:S02]  /*cc30*/  IMAD.IADD R3, R3, 0x1, R7 ;  /* 0x0000000103037824 */ /* 0x000fe400078e0207 */
[----:B------:R-:W-:Y:S01]  /*cc40*/  IMAD.WIDE.U32 R2, R24, UR4, R2 ;  /* 0x0000000418027c25 */ /* 0x000fe2000f8e0002 */
[----:B------:R-:W-:-:S03]  /*cc50*/  UMOV UR4, 0xffffffff ;  /* 0xffffffff00047882 */ /* 0x000fc60000000000 */
[----:B------:R-:W-:Y:S01]  /*cc60*/  IMAD R10, R24, UR5, R3 ;  /* 0x00000005180a7c24 */ /* 0x000fe2000f8e0203 */
[----:B------:R-:W-:-:S04]  /*cc70*/  LEA R8, P0, R2, UR6, 0x1 ;  /* 0x0000000602087c11 */ /* 0x000fc8000f8008ff */
[----:B------:R-:W-:Y:S01]  /*cc80*/  LEA.HI.X R10, R2, UR7, R10, 0x1, P0 ;  /* 0x00000007020a7c11 */ /* 0x000fe200080f0c0a */
[----:B------:R-:W-:Y:S08]  /*cc90*/  BRA.DIV UR4, `(.L_x_283) ;  /* 0x0000003e04fc7947 */ /* 0x000ff0000b800000 */
[----:B------:R-:W0:Y:S01]  /*cca0*/  SHFL.IDX PT, R2, R8, RZ, 0x181f ;  /* 0x00181fff08027589 */ /* 0x000e2200000e0000 */
[----:B------:R-:W-:Y:S02]  /*ccb0*/  IMAD.SHL.U32 R7, R28, 0x2, RZ ;  /* 0x000000021c077824 */ /* 0x000fe400078e00ff */
[----:B------:R-:W-:Y:S01]  /*ccc0*/  IMAD R9, R9, 0x2, R22 ;  /* 0x0000000209097824 */ /* 0x000fe200078e0216 */
[----:B------:R-:W1:Y:S02]  /*ccd0*/  SHFL.IDX PT, R3, R10, RZ, 0x181f ;  /* 0x00181fff0a037589 */ /* 0x000e6400000e0000 */
[----:B0-----:R-:W-:-:S05]  /*cce0*/  IADD3 R2, P0, R2, R7, RZ ;  /* 0x0000000702027210 */ /* 0x001fca0007f1e0ff */
[----:B-1----:R-:W-:-:S05]  /*ccf0*/  IMAD.X R3, RZ, RZ, R3, P0 ;  /* 0x000000ffff037224 */ /* 0x002fca00000e0603 */
[----:B------:R-:W-:Y:S01]  /*cd00*/  @!PT LDS RZ, [RZ] ;  /* 0x00000000fffff984 */ /* 0x000fe20000000800 */
        /* <DEDUP_REMOVED lines=27> */
[----:B------:R-:W1:Y:S04]  /*cec0*/  SHFL.IDX PT, R3, R10, 0x6, 0x181f ;  /* 0x00d81f000a037f89 */ /* 0x000e6800000e0000 */
[----:B------:R-:W2:Y:S01]  /*ced0*/  SHFL.IDX PT, R10, R10, 0x7, 0x181f ;  /* 0x00f81f000a0a7f89 */ /* 0x000ea200000e0000 */
[----:B0-----:R-:W-:-:S05]  /*cee0*/  IADD3 R2, P0, R2, R7, RZ ;  /* 0x0000000702027210 */ /* 0x001fca0007f1e0ff */
[----:B-1----:R-:W-:-:S05]  /*cef0*/  IMAD.X R3, RZ, RZ, R3, P0 ;  /* 0x000000ffff037224 */ /* 0x002fca00000e0603 */
[----:B------:R0:W-:Y:S04]  /*cf00*/  LDGSTS.E.BYPASS.LTC128B.128 [R9+0x11400], desc[UR36][R2.64], !P2 ;  /* 0x1140000002097fae */ /* 0x0001e8000d101d64 */
[----:B0-2---:R0:W1:Y:S02]  /*cf10*/  SHFL.IDX PT, R2, R8, 0x7, 0x181f ;  /* 0x00f81f0008027f89 */ /* 0x00506400000e0000 */
.L_x_393:
[----:B-1----:R-:W-:-:S04]  /*cf20*/  IADD3 R2, P0, R2, R7, RZ ;  /* 0x0000000702027210 */ /* 0x002fc80007f1e0ff */
[----:B------:R-:W-:Y:S02]  /*cf30*/  IADD3.X R3, RZ, R10, RZ, P0, !PT ;  /* 0x0000000aff037210 */ /* 0x000fe400007fe4ff */
[----:B------:R-:W-:-:S03]  /*cf40*/  PLOP3.LUT P0, PT, PT, PT, PT, 0x80, 0x0 ;  /* 0x000000000000781c */ /* 0x000fc60003f0f070 */
[----:B------:R-:W-:Y:S01]  /*cf50*/  @!PT LDS RZ, [RZ] ;  /* 0x00000000fffff984 */ /* 0x000fe20000000800 */
[----:B------:R-:W-:Y:S01]  /*cf60*/  @!PT LDS RZ, [RZ] ;  /* 0x00000000fffff984 */ /* 0x000fe20000000800 */
[----:B------:R-:W-:Y:S01]  /*cf70*/  @!PT LDS RZ, [RZ] ;  /* 0x00000000fffff984 */ /* 0x000fe20000000800 */
[----:B------:R1:W-:Y:S01]  /*cf80*/  LDGSTS.E.BYPASS.LTC128B.128 [R9+0x11c00], desc[UR36][R2.64], !P2 ;  /* 0x11c0000002097fae */ /* 0x0003e2000d101d64 */
[----:B------:R-:W-:-:S09]  /*cf90*/  NOP ;  /* 0x0000000000007918 */ /* 0x000fd20000000000 */
.L_x_284:
[----:B------:R-:W-:Y:S02]  /*cfa0*/  PLOP3.LUT P2, PT, P2, P0, PT, 0xa2, 0x0 ;  /* 0x000000000000781c */ /* 0x000fe40001741472 */
[----:B------:R-:W-:-:S08]  /*cfb0*/  @P0 R2UR P2, UR4, R5 ;  /* 0x00000000050402ca */ /* 0x000fd00000040000 */
[----:B------:R-:W-:-:S05]  /*cfc0*/  @P0 PLOP3.LUT P0, PT, P2, PT, PT, 0x80, 0x0 ;  /* 0x000000000000081c */ /* 0x000fca000170f070 */
[----:B------:R-:W-:Y:S01]  /*cfd0*/  @!P2 SYNCS.ARRIVE.TRANS64.RED.A0T1 RZ, [UR4+0x16830], RZ ;  /* 0x016830ffffffa9a7 */ /* 0x000fe20008200404 */
[----:B------:R-:W-:Y:S07]  /*cfe0*/  @!P2 ARRIVES.LDGSTSBAR.64.TRANSCNT [UR4+0x16830] ;  /* 0x01683000ff00a9b0 */ /* 0x000fee0008000a84 */
[----:B------:R-:W-:Y:S05]  /*cff0*/  @P0 BRA.U.ANY `(.L_x_284) ;  /* 0xfffffffd00e80947 */ /* 0x000fea000393ffff */
[----:B------:R-:W-:Y:S01]  /*d000*/  NOP ;  /* 0x0000000000007918 */ /* 0x000fe20000000000 */
[----:B-1----:R-:W2:Y:S02]  /*d010*/  LDL R2, [R1+0x48] ;  /* 0x0000480001027983 */ /* 0x002ea40000100800 */
[----:B--2---:R-:W-:-:S13]  /*d020*/  ISETP.NE.AND P3, PT, R2, 0x3, PT ;  /* 0x000000030200780c */ /* 0x004fda0003f65270 */
[----:B------:R-:W-:Y:S05]  /*d030*/  @!P3 BRA `(.L_x_285) ;  /* 0x000000000004b947 */ /* 0x000fea0003800000 */
[----:B------:R-:W-:Y:S01]  /*d040*/  BPT.TRAP 0x1 ;  /* 0x000000040000795c */ /* 0x000fe20000300000 */
.L_x_285:
[----:B------:R1:W-:Y:S01]  /*d050*/  SYNCS.ARRIVE.TRANS64.A1T0 RZ, [R5+URZ+0x16830], RZ ;  /* 0x016830ff05ff79a7 */ /* 0x0003e2000810003f */
[----:B------:R-:W-:Y:S05]  /*d060*/  @!P3 BRA `(.L_x_286) ;  /* 0x000000000004b947 */ /* 0x000fea0003800000 */
[----:B------:R-:W-:Y:S01]  /*d070*/  BPT.TRAP 0x1 ;  /* 0x000000040000795c */ /* 0x000fe20000300000 */
.L_x_286:
[----:B------:R-:W-:Y:S01]  /*d080*/  SHF.L.U32 R2, R17, 0x1f, RZ ;  /* 0x0000001f11027819 */ /* 0x000fe200000006ff */
[----:B-1----:R-:W-:Y:S01]  /*d090*/  IMAD R5, R6, 0x8, R22 ;  /* 0x0000000806057824 */ /* 0x002fe200078e0216 */
[----:B------:R-:W-:Y:S03]  /*d0a0*/  BSSY B1, `(.L_x_287) ;  /* 0x0000003000017945 */ /* 0x000fe60003800000 */
[----:B------:R-:W1:Y:S02]  /*d0b0*/  SYNCS.PHASECHK.TRANS64.TRYWAIT P0, [R5+URZ+0x16860], R2 ;  /* 0x01686002050075a7 */ /* 0x000e64000800017f */
[----:B-1----:R-:W-:Y:S05]  /*d0c0*/  @!P0 BRA `(.L_x_288) ;  /* 0x0000004400208947 */ /* 0x002fea0003800000 */
.L_x_394:
[----:B------:R-:W-:Y:S05]  /*d0d0*/  BSYNC B1 ;  /* 0x0000000000017941 */ /* 0x000fea0003800000 */
.L_x_287:
[----:B0-----:R-:W2:Y:S01]  /*d0e0*/  LDL R8, [R1+0xc] ;  /* 0x00000c0001087983 */ /* 0x001ea20000100800 */
[----:B------:R-:W0:Y:S01]  /*d0f0*/  S2R R11, SR_TID.X ;  /* 0x00000000000b7919 */ /* 0x000e220000002100 */
[----:B------:R-:W-:Y:S01]  /*d100*/  UMOV UR4, 0xffffffff ;  /* 0xffffffff00047882 */ /* 0x000fe20000000000 */
[C---:B0-----:R-:W-:Y:S01]  /*d110*/  IMAD.SHL.U32 R9, R11.reuse, 0x8, RZ ;  /* 0x000000080b097824 */ /* 0x041fe200078e00ff */
[C---:B------:R-:W-:Y:S01]  /*d120*/  LOP3.LUT R3, R11.reuse, 0x7f, RZ, 0xc0, !PT ;  /* 0x0000007f0b037812 */ /* 0x040fe200078ec0ff */
[----:B------:R-:W-:-:S03]  /*d130*/  IMAD.SHL.U32 R10, R11, 0x8, RZ ;  /* 0x000000080b0a7824 */ /* 0x000fc600078e00ff */
[----:B------:R-:W-:-:S04]  /*d140*/  LOP3.LUT R9, R9, 0x1f8, RZ, 0xc0, !PT ;  /* 0x000001f809097812 */ /* 0x000fc800078ec0ff */
[----:B------:R-:W-:Y:S02]  /*d150*/  LOP3.LUT R9, R9, 0x38, R11, 0x78, !PT ;  /* 0x0000003809097812 */ /* 0x000fe400078e780b */
[----:B------:R-:W-:Y:S02]  /*d160*/  SHF.R.U32.HI R3, RZ, 0x3, R3 ;  /* 0x00000003ff037819 */ /* 0x000fe40000011603 */
[----:B------:R-:W-:-:S05]  /*d170*/  LOP3.LUT R9, R9, 0x200, R10, 0xf8, !PT ;  /* 0x0000020009097812 */ /* 0x000fca00078ef80a */
[----:B------:R-:W-:Y:S02]  /*d180*/  IMAD R6, R6, 0x2000, R9 ;  /* 0x0000200006067824 */ /* 0x000fe400078e0209 */
[----:B--2---:R-:W-:-:S04]  /*d190*/  IMAD R8, R29, -0x80, R8 ;  /* 0xffffff801d087824 */ /* 0x004fc800078e0208 */
[----:B------:R-:W-:Y:S01]  /*d1a0*/  IMAD.IADD R8, R8, 0x1, -R3 ;  /* 0x0000000108087824 */ /* 0x000fe200078e0a03 */
[----:B------:R-:W-:Y:S06]  /*d1b0*/  BRA.DIV UR4, `(.L_x_289) ;  /* 0x0000004204f87947 */ /* 0x000fec000b800000 */
[----:B-1----:R-:W0:Y:S01]  /*d1c0*/  SHFL.IDX PT, R2, R18, RZ, 0x181f ;  /* 0x00181fff12027589 */ /* 0x002e2200000e0000 */
[----:B------:R-:W-:Y:S01]  /*d1d0*/  ISETP.LT.OR P0, PT, R8, 0x1, P1 ;  /* 0x000000010800780c */ /* 0x000fe20000f01670 */
[----:B------:R-:W-:Y:S02]  /*d1e0*/  IMAD R6, R6, 0x2, R22 ;  /* 0x0000000206067824 */ /* 0x000fe400078e0216 */
[----:B------:R-:W1:Y:S01]  /*d1f0*/  SHFL.IDX PT, R3, R23, RZ, 0x181f ;  /* 0x00181fff17037589 */ /* 0x000e6200000e0000 */
[----:B0-----:R-:W-:-:S04]  /*d200*/  IADD3 R2, P2, R2, R7, RZ ;  /* 0x0000000702027210 */ /* 0x001fc80007f5e0ff */
[----:B-1----:R-:W-:-:S05]  /*d210*/  IADD3.X R3, RZ, R3, RZ, P2, !PT ;  /* 0x00000003ff037210 */ /* 0x002fca00017fe4ff */
[----:B------:R-:W-:Y:S01]  /*d220*/  @!PT LDS RZ, [RZ] ;  /* 0x00000000fffff984 */ /* 0x000fe20000000800 */
[----:B------:R0:W-:Y:S01]  /*d230*/  LDGSTS.E.BYPASS.LTC128B.128 [R6+0x400], desc[UR36][R2.64], !P0 ;  /* 0x0040000002067fae */ /* 0x0001e2000c101d64 */
[----:B------:R-:W-:-:S03]  /*d240*/  ISETP.LT.OR P0, PT, R8, 0x11, P1 ;  /* 0x000000110800780c */ /* 0x000fc60000f01670 */
[----:B0-----:R-:W0:Y:S04]  /*d250*/  SHFL.IDX PT, R2, R18, 0x1, 0x181f ;  /* 0x00381f0012027f89 */ /* 0x001e2800000e0000 */
[----:B------:R-:W1:Y:S01]  /*d260*/  SHFL.IDX PT, R3, R23, 0x1, 0x181f ;  /* 0x00381f0017037f89 */ /* 0x000e6200000e0000 */
[----:B0-----:R-:W-:-:S05]  /*d270*/  IADD3 R2, P2, R2, R7, RZ ;  /* 0x0000000702027210 */ /* 0x001fca0007f5e0ff */
[----:B-1----:R-:W-:-:S05]  /*d280*/  IMAD.X R3, RZ, RZ, R3, P2 ;  /* 0x000000ffff037224 */ /* 0x002fca00010e0603 */
        /* <DEDUP_REMOVED lines=22> */
[----:B0-----:R-:W-:-:S04]  /*d3f0*/  IADD3 R2, P2, R2, R7, RZ ;  /* 0x0000000702027210 */ /* 0x001fc80007f5e0ff */
[----:B-1----:R-:W-:-:S05]  /*d400*/  IADD3.X R3, RZ, R3, RZ, P2, !PT ;  /* 0x00000003ff037210 */ /* 0x002fca00017fe4ff */
[----:B------:R0:W-:Y:S01]  /*d410*/  LDGSTS.E.BYPASS.LTC128B.128 [R6+0x2c00], desc[UR36][R2.64], !P0 ;  /* 0x02c0000002067fae */ /* 0x0001e2000c101d64 */
[----:B------:R-:W-:-:S03]  /*d420*/  ISETP.LT.OR P0, PT, R8, 0x61, P1 ;  /* 0x000000610800780c */ /* 0x000fc60000f01670 */
[----:B0-----:R-:W0:Y:S04]  /*d430*/  SHFL.IDX PT, R2, R18, 0x6, 0x181f ;  /* 0x00d81f0012027f89 */ /* 0x001e2800000e0000 */
[----:B------:R-:W1:Y:S04]  /*d440*/  SHFL.IDX PT, R3, R23, 0x6, 0x181f ;  /* 0x00d81f0017037f89 */ /* 0x000e6800000e0000 */
[----:B------:R-:W2:Y:S01]  /*d450*/  SHFL.IDX PT, R23, R23, 0x7, 0x181f ;  /* 0x00f81f0017177f89 */ /* 0x000ea200000e0000 */
[----:B0-----:R-:W-:-:S05]  /*d460*/  IADD3 R2, P2, R2, R7, RZ ;  /* 0x0000000702027210 */ /* 0x001fca0007f5e0ff */
[----:B-1----:R-:W-:-:S05]  /*d470*/  IMAD.X R3, RZ, RZ, R3, P2 ;  /* 0x000000ffff037224 */ /* 0x002fca00010e0603 */
[----:B------:R0:W-:Y:S04]  /*d480*/  LDGSTS.E.BYPASS.LTC128B.128 [R6+0x3400], desc[UR36][R2.64], !P0 ;  /* 0x0340000002067fae */ /* 0x0001e8000c101d64 */
[----:B0-2---:R0:W1:Y:S02]  /*d490*/  SHFL.IDX PT, R2, R18, 0x7, 0x181f ;  /* 0x00f81f0012027f89 */ /* 0x00506400000e0000 */
.L_x_412:
[----:B------:R-:W-:Y:S01]  /*d4a0*/  ISETP.LT.OR P0, PT, R8, 0x71, P1 ;  /* 0x000000710800780c */ /* 0x000fe20000f01670 */
[----:B------:R-:W-:Y:S01]  /*d4b0*/  ULDC.64 UR4, c[0x0][0x328] ;  /* 0x0000ca0000047ab9 */ /* 0x000fe20000000a00 */
[----:B-1----:R-:W-:Y:S01]  /*d4c0*/  IADD3 R2, P2, R2, R7, RZ ;  /* 0x0000000702027210 */ /* 0x002fe20007f5e0ff */
[----:B------:R-:W-:-:S04]  /*d4d0*/  ULDC.64 UR6, c[0x0][0x318] ;  /* 0x0000c60000067ab9 */ /* 0x000fc80000000a00 */
[----:B------:R-:W-:-:S06]  /*d4e0*/  IMAD.X R3, RZ, RZ, R23, P2 ;  /* 0x000000ffff037224 */ /* 0x000fcc00010e0617 */
[----:B------:R-:W-:Y:S01]  /*d4f0*/  @!PT LDS RZ, [RZ] ;  /* 0x00000000fffff984 */ /* 0x000fe20000000800 */
[----:B------:R-:W-:Y:S01]  /*d500*/  @!PT LDS RZ, [RZ] ;  /* 0x00000000fffff984 */ /* 0x000fe20000000800 */
[----:B------:R-:W-:Y:S01]  /*d510*/  @!PT LDS RZ, [RZ] ;  /* 0x00000000fffff984 */ /* 0x000fe20000000800 */
[----:B------:R1:W-:Y:S01]  /*d520*/  LDGSTS.E.BYPASS.LTC128B.128 [R6+0x3c00], desc[UR36][R2.64], !P0 ;  /* 0x03c0000002067fae */ /* 0x0003e2000c101d64 */
[----:B------:R-:W-:Y:S01]  /*d530*/  PLOP3.LUT P0, PT, PT, PT, PT, 0x80, 0x0 ;  /* 0x000000000000781c */ /* 0x000fe20003f0f070 */
[----:B-1----:R-:W-:Y:S02]  /*d540*/  IMAD R6, R20, UR4, RZ ;  /* 0x0000000414067c24 */ /* 0x002fe4000f8e02ff */
[----:B------:R-:W-:-:S04]  /*d550*/  IMAD.WIDE.U32 R2, R0, UR4, RZ ;  /* 0x0000000400027c25 */ /* 0x000fc8000f8e00ff */
[----:B------:R-:W-:Y:S01]  /*d560*/  IMAD R6, R0, UR5, R6 ;  /* 0x0000000500067c24 */ /* 0x000fe2000f8e0206 */
[----:B------:R-:W-:Y:S01]  /*d570*/  ULDC.64 UR4, c[0x0][0x338] ;  /* 0x0000ce0000047ab9 */ /* 0x000fe20000000a00 */
[----:B------:R-:W-:Y:S02]  /*d580*/  NOP ;  /* 0x0000000000007918 */ /* 0x000fe40000000000 */
[----:B------:R-:W-:Y:S02]  /*d590*/  IMAD.IADD R3, R3, 0x1, R6 ;  /* 0x0000000103037824 */ /* 0x000fe400078e0206 */
[----:B------:R-:W-:-:S04]  /*d5a0*/  IMAD.WIDE.U32 R2, R4, UR4, R2 ;  /* 0x0000000404027c25 */ /* 0x000fc8000f8e0002 */
[----:B------:R-:W-:-:S04]  /*d5b0*/  IMAD R0, R21, UR4, RZ ;  /* 0x0000000415007c24 */ /* 0x000fc8000f8e02ff */
[----:B------:R-:W-:Y:S01]  /*d5c0*/  IMAD R0, R4, UR5, R0 ;  /* 0x0000000504007c24 */ /* 0x000fe2000f8e0200 */
[----:B------:R-:W-:-:S03]  /*d5d0*/  ULDC.64 UR4, c[0x0][0x330] ;  /* 0x0000cc0000047ab9 */ /* 0x000fc60000000a00 */
[----:B------:R-:W-:Y:S02]  /*d5e0*/  IMAD.IADD R3, R3, 0x1, R0 ;  /* 0x0000000103037824 */ /* 0x000fe400078e0200 */
[----:B------:R-:W-:-:S04]  /*d5f0*/  IMAD.WIDE.U32 R2, R24, UR4, R2 ;  /* 0x0000000418027c25 */ /* 0x000fc8000f8e0002 */
[----:B------:R-:W-:Y:S01]  /*d600*/  IMAD R0, R24, UR5, R3 ;  /* 0x0000000518007c24 */ /* 0x000fe2000f8e0203 */
[----:B0-----:R-:W-:-:S04]  /*d610*/  LEA R18, P2, R2, UR6, 0x1 ;  /* 0x0000000602127c11 */ /* 0x001fc8000f8408ff */
[----:B------:R-:W-:-:S09]  /*d620*/  LEA.HI.X R0, R2, UR7, R0, 0x1, P2 ;  /* 0x0000000702007c11 */ /* 0x000fd200090f0c00 */
.L_x_290:
[----:B------:R-:W-:Y:S02]  /*d630*/  PLOP3.LUT P2, PT, P2, P0, PT, 0xa2, 0x0 ;  /* 0x000000000000781c */ /* 0x000fe40001741472 */
[----:B------:R-:W-:-:S08]  /*d640*/  @P0 R2UR P2, UR4, R5 ;  /* 0x00000000050402ca */ /* 0x000fd00000040000 */
[----:B------:R-:W-:-:S05]  /*d650*/  @P0 PLOP3.LUT P0, PT, P2, PT, PT, 0x80, 0x0 ;  /* 0x000000000000081c */ /* 0x000fca000170f070 */
[----:B------:R-:W-:Y:S01]  /*d660*/  @!P2 SYNCS.ARRIVE.TRANS64.RED.A0T1 RZ, [UR4+0x16850], RZ ;  /* 0x016850ffffffa9a7 */ /* 0x000fe20008200404 */
[----:B------:R-:W-:Y:S07]  /*d670*/  @!P2 ARRIVES.LDGSTSBAR.64.TRANSCNT [UR4+0x16850] ;  /* 0x01685000ff00a9b0 */ /* 0x000fee0008000a84 */
[----:B------:R-:W-:Y:S05]  /*d680*/  @P0 BRA.U.ANY `(.L_x_290) ;  /* 0xfffffffd00e80947 */ /* 0x000fea000393ffff */
[----:B------:R-:W-:Y:S01]  /*d690*/  NOP ;  /* 0x0000000000007918 */ /* 0x000fe20000000000 */
[----:B------:R-:W2:Y:S01]  /*d6a0*/  LDL R2, [R1+0x48] ;  /* 0x0000480001027983 */ /* 0x000ea20000100800 */
[----:B------:R-:W-:Y:S01]  /*d6b0*/  IMAD.MOV.U32 R23, RZ, RZ, R0 ;  /* 0x000000ffff177224 */ /* 0x000fe200078e0000 */
[----:B--2---:R-:W-:-:S13]  /*d6c0*/  ISETP.NE.AND P3, PT, R2, 0x3, PT ;  /* 0x000000030200780c */ /* 0x004fda0003f65270 */
[----:B------:R-:W-:Y:S05]  /*d6d0*/  @!P3 BRA `(.L_x_291) ;  /* 0x000000000004b947 */ /* 0x000fea0003800000 */
[----:B------:R-:W-:Y:S01]  /*d6e0*/  BPT.TRAP 0x1 ;  /* 0x000000040000795c */ /* 0x000fe20000300000 */
.L_x_291:
[----:B------:R-:W2:Y:S01]  /*d6f0*/  LDL R0, [R1+0x10] ;  /* 0x0000100001007983 */ /* 0x000ea20000100800 */
[----:B------:R1:W-:Y:S01]  /*d700*/  SYNCS.ARRIVE.TRANS64.A1T0 RZ, [R5+URZ+0x16850], RZ ;  /* 0x016850ff05ff79a7 */ /* 0x0003e2000810003f */
[C---:B------:R-:W-:Y:S01]  /*d710*/  IADD3 R7, R26.reuse, -0x1, RZ ;  /* 0xffffffff1a077810 */ /* 0x040fe20007ffe0ff */
[----:B------:R-:W-:Y:S02]  /*d720*/  IMAD.MOV.U32 R17, RZ, RZ, R27 ;  /* 0x000000ffff117224 */ /* 0x000fe400078e001b */
[----:B------:R-:W-:Y:S02]  /*d730*/  IMAD.MOV.U32 R6, RZ, RZ, R25 ;  /* 0x000000ffff067224 */ /* 0x000fe400078e0019 */
[----:B------:R-:W-:Y:S01]  /*d740*/  IMAD.MOV.U32 R29, RZ, RZ, R26 ;  /* 0x000000ffff1d7224 */ /* 0x000fe200078e001a */
[----:B--2---:R-:W-:-:S13]  /*d750*/  ISETP.GT.AND P0, PT, R26, R0, PT ;  /* 0x000000001a00720c */ /* 0x004fda0003f04270 */
[----:B-1----:R-:W-:Y:S05]  /*d760*/  @P0 BRA `(.L_x_292) ;  /* 0xfffffff0001c0947 */ /* 0x002fea000383ffff */
.L_x_279:
[----:B------:R-:W-:Y:S05]  /*d770*/  BSYNC B0 ;  /* 0x0000000000007941 */ /* 0x000fea0003800000 */
.L_x_278:
[----:B0-----:R-:W0:Y:S01]  /*d780*/  S2R R0, SR_TID.X ;  /* 0x0000000000007919 */ /* 0x001e220000002100 */
[----:B------:R-:W-:Y:S01]  /*d790*/  BSSY B0, `(.L_x_293) ;  /* 0x0000010000007945 */ /* 0x000fe20003800000 */
        /* <DEDUP_REMOVED lines=14> */
[----:B0-----:R-:W-:-:S07]  /*d880*/  IADD3 R16, R0, UR38, R7 ;  /* 0x0000002600107c10 */ /* 0x001fce000fffe007 */
.L_x_294:
[----:B------:R-:W-:Y:S05]  /*d890*/  BSYNC B0 ;  /* 0x0000000000007941 */ /* 0x000fea0003800000 */
.L_x_293:
[----:B------:R-:W2:Y:S02]  /*d8a0*/  LDL R0, [R1+0x48] ;  /* 0x0000480001007983 */ /* 0x000ea40000100800 */
[----:B--2---:R-:W-:-:S13]  /*d8b0*/  ISETP.NE.AND P0, PT, R0, 0x3, PT ;  /* 0x000000030000780c */ /* 0x004fda0003f05270 */
[----:B------:R-:W-:Y:S05]  /*d8c0*/  @!P0 BRA `(.L_x_295) ;  /* 0x0000000000048947 */ /* 0x000fea0003800000 */
[----:B------:R-:W-:Y:S01]  /*d8d0*/  BPT.TRAP 0x1 ;  /* 0x000000040000795c */ /* 0x000fe20000300000 */
.L_x_295:
[----:B------:R-:W2:Y:S01]  /*d8e0*/  LDL.LU R2, [R1+0xc] ;  /* 0x00000c0001027983 */ /* 0x000ea20000300800 */
[----:B------:R-:W-:Y:S01]  /*d8f0*/  IMAD R0, R25, 0x8, R22 ;  /* 0x0000000819007824 */ /* 0x000fe200078e0216 */
[----:B------:R-:W-:Y:S01]  /*d900*/  SHF.L.U32 R3, R27, 0x1f, RZ ;  /* 0x0000001f1b037819 */ /* 0x000fe200000006ff */
[----:B------:R-:W-:Y:S03]  /*d910*/  BSSY B0, `(.L_x_296) ;  /* 0x0000004000007945 */ /* 0x000fe60003800000 */
[----:B------:R-:W0:Y:S01]  /*d920*/  SYNCS.PHASECHK.TRANS64.TRYWAIT P0, [R0+URZ+0x16860], R3 ;  /* 0x01686003000075a7 */ /* 0x000e22000800017f */
[----:B--2---:R-:W-:Y:S01]  /*d930*/  IMAD R6, R26, -0x80, R2 ;  /* 0xffffff801a067824 */ /* 0x004fe200078e0202 */
[----:B0-----:R-:W-:Y:S06]  /*d940*/  @!P0 BRA `(.L_x_297) ;  /* 0x00000044005c8947 */ /* 0x001fec0003800000 */
.L_x_413:
[----:B------:R-:W-:Y:S05]  /*d950*/  BSYNC B0 ;  /* 0x0000000000007941 */ /* 0x000fea0003800000 */
.L_x_296:
[----:B------:R-:W1:Y:S01]  /*d960*/  S2R R7, SR_TID.X ;  /* 0x0000000000077919 */ /* 0x000e620000002100 */
[----:B------:R-:W-:Y:S02]  /*d970*/  ULDC UR4, c[0x0][0x2f4] ;  /* 0x0000bd0000047ab9 */ /* 0x000fe40000000800 */
[----:B------:R-:W-:Y:S01]  /*d980*/  ISETP.GE.AND P0, PT, R28, UR4, PT ;  /* 0x000000041c007c0c */ /* 0x000fe2000bf06270 */
[----:B------:R-:W-:Y:S01]  /*d990*/  UMOV UR4, 0xffffffff ;  /* 0xffffffff00047882 */ /* 0x000fe20000000000 */
[C---:B-1----:R-:W-:Y:S01]  /*d9a0*/  SHF.L.U32 R2, R7.reuse, 0x3, RZ ;  /* 0x0000000307027819 */ /* 0x042fe200000006ff */
[C---:B------:R-:W-:Y:S01]  /*d9b0*/  IMAD.SHL.U32 R4, R7.reuse, 0x8, RZ ;  /* 0x0000000807047824 */ /* 0x040fe200078e00ff */
[----:B------:R-:W-:Y:S02]  /*d9c0*/  LOP3.LUT R5, R7, 0x7f, RZ, 0xc0, !PT ;  /* 0x0000007f07057812 */ /* 0x000fe400078ec0ff */
[----:B------:R-:W-:Y:S02]  /*d9d0*/  LOP3.LUT R2, R2, 0x1f8, RZ, 0xc0, !PT ;  /* 0x000001f802027812 */ /* 0x000fe400078ec0ff */
[----:B------:R-:W-:-:S02]  /*d9e0*/  SHF.R.U32.HI R5, RZ, 0x3, R5 ;  /* 0x00000003ff057819 */ /* 0x000fc40000011605 */
[----:B------:R-:W-:-:S03]  /*d9f0*/  LOP3.LUT R2, R2, 0x38, R7, 0x78, !PT ;  /* 0x0000003802027812 */ /* 0x000fc600078e7807 */
[----:B------:R-:W-:Y:S01]  /*da00*/  IMAD.IADD R6, R6, 0x1, -R5 ;  /* 0x0000000106067824 */ /* 0x000fe200078e0a05 */
[----:B------:R-:W-:-:S05]  /*da10*/  LOP3.LUT R2, R2, 0x200, R4, 0xf8, !PT ;  /* 0x0000020002027812 */ /* 0x000fca00078ef804 */
[----:B------:R-:W-:Y:S01]  /*da20*/  IMAD R4, R25, 0x2000, R2 ;  /* 0x0000200019047824 */ /* 0x000fe200078e0202 */
[----:B------:R-:W-:Y:S06]  /*da30*/  BRA.DIV UR4, `(.L_x_298) ;  /* 0x0000004604347947 */ /* 0x000fec000b800000 */
[----:B------:R-:W1:Y:S01]  /*da40*/  SHFL.IDX PT, R14, R18, RZ, 0x181f ;  /* 0x00181fff120e7589 */ /* 0x000e6200000e0000 */
[----:B------:R-:W-:Y:S01]  /*da50*/  IMAD.SHL.U32 R5, R28, 0x2, RZ ;  /* 0x000000021c057824 */ /* 0x000fe200078e00ff */
[----:B------:R-:W-:Y:S01]  /*da60*/  ISETP.LT.OR P1, PT, R6, 0x1, P0 ;  /* 0x000000010600780c */ /* 0x000fe20000721670 */
[----:B------:R-:W-:Y:S01]  /*da70*/  IMAD R4, R4, 0x2, R22 ;  /* 0x0000000204047824 */ /* 0x000fe200078e0216 */
[----:B0-----:R-:W0:Y:S02]  /*da80*/  SHFL.IDX PT, R3, R23, RZ, 0x181f ;  /* 0x00181fff17037589 */ /* 0x001e2400000e0000 */
[----:B-1----:R-:W-:Y:S02]  /*da90*/  IADD3 R2, P2, R14, R5, RZ ;  /* 0x000000050e027210 */ /* 0x002fe40007f5e0ff */
[----:B------:R-:W1:Y:S03]  /*daa0*/  SHFL.IDX PT, R14, R18, 0x1, 0x181f ;  /* 0x00381f00120e7f89 */ /* 0x000e6600000e0000 */
[----:B0-----:R-:W-:-:S05]  /*dab0*/  IMAD.X R3, RZ, RZ, R3, P2 ;  /* 0x000000ffff037224 */ /* 0x001fca00010e0603 */
[----:B------:R0:W-:Y:S01]  /*dac0*/  LDGSTS.E.BYPASS.LTC128B.128 [R4+0x400], desc[UR36][R2.64], !P1 ;  /* 0x0040000002047fae */ /* 0x0001e2000c901d64 */
[----:B------:R-:W-:-:S03]  /*dad0*/  ISETP.LT.OR P1, PT, R6, 0x11, P0 ;  /* 0x000000110600780c */ /* 0x000fc60000721670 */
[----:B0-----:R-:W0:Y:S01]  /*dae0*/  SHFL.IDX PT, R3, R23, 0x1, 0x181f ;  /* 0x00381f0017037f89 */ /* 0x001e2200000e0000 */
[----:B-1----:R-:W-:-:S03]  /*daf0*/  IADD3 R2, P2, R14, R5, RZ ;  /* 0x000000050e027210 */ /* 0x002fc60007f5e0ff */
[----:B------:R-:W1:Y:S01]  /*db00*/  SHFL.IDX PT, R14, R18, 0x2, 0x181f ;  /* 0x00581f00120e7f89 */ /* 0x000e6200000e0000 */
[----:B0-----:R-:W-:-:S05]  /*db10*/  IADD3.X R3, RZ, R3, RZ, P2, !PT ;  /* 0x00000003ff037210 */ /* 0x001fca00017fe4ff */
[----:B------:R0:W-:Y:S01]  /*db20*/  LDGSTS.E.BYPASS.LTC128B.128 [R4+0xc00], desc[UR36][R2.64], !P1 ;  /* 0x00c0000002047fae */ /* 0x0001e2000c901d64 */
[----:B------:R-:W-:-:S03]  /*db30*/  ISETP.LT.OR P1, PT, R6, 0x21, P0 ;  /* 0x000000210600780c */ /* 0x000fc60000721670 */
[----:B0-----:R-:W0:Y:S01]  /*db40*/  SHFL.IDX PT, R3, R23, 0x2, 0x181f ;  /* 0x00581f0017037f89 */ /* 0x001e2200000e0000 */
[----:B-1----:R-:W-:-:S03]  /*db50*/  IADD3 R2, P2, R14, R5, RZ ;  /* 0x000000050e027210 */ /* 0x002fc60007f5e0ff */
[----:B------:R-:W1:Y:S02]  /*db60*/  SHFL.IDX PT, R14, R18, 0x3, 0x181f ;  /* 0x00781f00120e7f89 */ /* 0x000e6400000e0000 */
[----:B0-----:R-:W-:-:S05]  /*db70*/  IMAD.X R3, RZ, RZ, R3, P2 ;  /* 0x000000ffff037224 */ /* 0x001fca00010e0603 */
        /* <DEDUP_REMOVED lines=22> */
[----:B------:R-:W1:Y:S04]  /*dce0*/  SHFL.IDX PT, R23, R23, 0x7, 0x181f ;  /* 0x00f81f0017177f89 */ /* 0x000e6800000e0000 */
[----:B------:R2:W3:Y:S01]  /*dcf0*/  SHFL.IDX PT, R14, R18, 0x7, 0x181f ;  /* 0x00f81f00120e7f89 */ /* 0x0004e200000e0000 */
[----:B0-----:R-:W-:-:S05]  /*dd00*/  IMAD.X R3, RZ, RZ, R3, P2 ;  /* 0x000000ffff037224 */ /* 0x001fca00010e0603 */
[----:B-1----:R2:W-:Y:S02]  /*dd10*/  LDGSTS.E.BYPASS.LTC128B.128 [R4+0x3400], desc[UR36][R2.64], !P1 ;  /* 0x0340000002047fae */ /* 0x0025e4000c901d64 */
.L_x_431:
[----:B------:R-:W-:Y:S02]  /*dd20*/  ISETP.LT.OR P0, PT, R6, 0x71, P0 ;  /* 0x000000710600780c */ /* 0x000fe40000701670 */
[----:B--23--:R-:W-:-:S04]  /*dd30*/  IADD3 R2, P1, R14, R5, RZ ;  /* 0x000000050e027210 */ /* 0x00cfc80007f3e0ff */
[----:B------:R-:W-:-:S07]  /*dd40*/  IADD3.X R3, RZ, R23, RZ, P1, !PT ;  /* 0x00000017ff037210 */ /* 0x000fce0000ffe4ff */
[----:B------:R-:W-:Y:S01]  /*dd50*/  @!PT LDS RZ, [RZ] ;  /* 0x00000000fffff984 */ /* 0x000fe20000000800 */
[----:B------:R-:W-:Y:S01]  /*dd60*/  @!PT LDS RZ, [RZ] ;  /* 0x00000000fffff984 */ /* 0x000fe20000000800 */
[----:B------:R-:W-:Y:S01]  /*dd70*/  @!PT LDS RZ, [RZ] ;  /* 0x00000000fffff984 */ /* 0x000fe20000000800 */
[----:B------:R0:W-:Y:S01]  /*dd80*/  LDGSTS.E.BYPASS.LTC128B.128 [R4+0x3c00], desc[UR36][R2.64], !P0 ;  /* 0x03c0000002047fae */ /* 0x0001e2000c101d64 */
[----:B------:R-:W-:Y:S01]  /*dd90*/  PLOP3.LUT P0, PT, PT, PT, PT, 0x80, 0x0 ;  /* 0x000000000000781c */ /* 0x000fe20003f0f070 */
[----:B------:R-:W-:-:S12]  /*dda0*/  NOP ;  /* 0x0000000000007918 */ /* 0x000fd80000000000 */
.L_x_299:
[----:B------:R-:W-:Y:S02]  /*ddb0*/  PLOP3.LUT P1, PT, P1, P0, PT, 0xa2, 0x0 ;  /* 0x000000000000781c */ /* 0x000fe40000f21472 */
[----:B------:R-:W-:-:S08]  /*ddc0*/  @P0 R2UR P1, UR4, R0 ;  /* 0x00000000000402ca */ /* 0x000fd00000020000 */
[----:B------:R-:W-:-:S05]  /*ddd0*/  @P0 PLOP3.LUT P0, PT, P1, PT, PT, 0x80, 0x0 ;  /* 0x000000000000081c */ /* 0x000fca0000f0f070 */
[----:B------:R-:W-:Y:S01]  /*dde0*/  @!P1 SYNCS.ARRIVE.TRANS64.RED.A0T1 RZ, [UR4+0x16850], RZ ;  /* 0x016850ffffff99a7 */ /* 0x000fe20008200404 */
[----:B------:R-:W-:Y:S07]  /*ddf0*/  @!P1 ARRIVES.LDGSTSBAR.64.TRANSCNT [UR4+0x16850] ;  /* 0x01685000ff0099b0 */ /* 0x000fee0008000a84 */
[----:B------:R-:W-:Y:S05]  /*de00*/  @P0 BRA.U.ANY `(.L_x_299) ;  /* 0xfffffffd00e80947 */ /* 0x000fea000393ffff */
[----:B------:R-:W-:Y:S01]  /*de10*/  NOP ;  /* 0x0000000000007918 */ /* 0x000fe20000000000 */
[----:B0-----:R-:W2:Y:S02]  /*de20*/  LDL R2, [R1+0x48] ;  /* 0x0000480001027983 */ /* 0x001ea40000100800 */
[----:B--2---:R-:W-:-:S13]  /*de30*/  ISETP.NE.AND P2, PT, R2, 0x3, PT ;  /* 0x000000030200780c */ /* 0x004fda0003f45270 */
[----:B------:R-:W-:Y:S05]  /*de40*/  @!P2 BRA `(.L_x_300) ;  /* 0x000000000004a947 */ /* 0x000fea0003800000 */
[----:B------:R-:W-:Y:S01]  /*de50*/  BPT.TRAP 0x1 ;  /* 0x000000040000795c */ /* 0x000fe20000300000 */
.L_x_300:
[----:B------:R-:W-:Y:S01]  /*de60*/  VIADD R25, R25, 0x1 ;  /* 0x0000000119197836 */ /* 0x000fe20000000000 */
[----:B------:R0:W-:Y:S04]  /*de70*/  SYNCS.ARRIVE.TRANS64.A1T0 RZ, [R0+URZ+0x16850], RZ ;  /* 0x016850ff00ff79a7 */ /* 0x0001e8000810003f */
[----:B------:R-:W-:-:S04]  /*de80*/  ISETP.NE.AND P0, PT, R25, 0x2, PT ;  /* 0x000000021900780c */ /* 0x000fc80003f05270 */
[----:B0-----:R-:W-:Y:S02]  /*de90*/  SEL R0, RZ, 0x1, P0 ;  /* 0x00000001ff007807 */ /* 0x001fe40000000000 */
[----:B------:R-:W-:Y:S02]  /*dea0*/  SEL R25, R25, RZ, P0 ;  /* 0x000000ff19197207 */ /* 0x000fe40000000000 */
[----:B------:R-:W-:-:S07]  /*deb0*/  LOP3.LUT R27, R27, R0, RZ, 0x3c, !PT ;  /* 0x000000001b1b7212 */ /* 0x000fce00078e3cff */
.L_x_259:
[----:B------:R-:W-:Y:S05]  /*dec0*/  BSYNC B7 ;  /* 0x0000000000077941 */ /* 0x000fea0003800000 */
.L_x_257:
[----:B------:R-:W2:Y:S02]  /*ded0*/  LDL R0, [R1+0x4] ;  /* 0x0000040001007983 */ /* 0x000ea40000100800 */
[----:B--2---:R-:W-:-:S13]  /*dee0*/  LOP3.LUT P0, RZ, R0, 0x10, RZ, 0xc0, !PT ;  /* 0x0000001000ff7812 */ /* 0x004fda000780c0ff */
[----:B------:R-:W-:Y:S05]  /*def0*/  @!P0 BRA `(.L_x_301) ;  /* 0x0000000000248947 */ /* 0x000fea0003800000 */
[----:B------:R-:W-:Y:S05]  /*df00*/  WARPSYNC.ALL ;  /* 0x0000000000007948 */ /* 0x000fea0003800000 */
[----:B------:R-:W0:Y:S08]  /*df10*/  S2UR UR5, SR_CgaCtaId ;  /* 0x00000000000579c3 */ /* 0x000e300000008800 */
[----:B------:R-:W-:Y:S06]  /*df20*/  BAR.SYNC.DEFER_BLOCKING 0x5, 0x200 ;  /* 0x0148000000007b1d */ /* 0x000fec0000010000 */
[----:B------:R-:W-:-:S02]  /*df30*/  UMOV UR4, 0x400 ;  /* 0x0000040000047882 */ /* 0x000fc40000000000 */
[----:B0-----:R-:W-:-:S06]  /*df40*/  ULEA UR4, UR5, UR4, 0x18 ;  /* 0x0000000405047291 */ /* 0x001fcc000f8ec03f */
[----:B------:R-:W-:-:S05]  /*df50*/  IMAD.U32 R22, RZ, RZ, UR4 ;  /* 0x00000004ff167e24 */ /* 0x000fca000f8e00ff */
[----:B------:R0:W1:Y:S01]  /*df60*/  LDS.128 R16, [R22+0x168d0] ;  /* 0x0168d00016107984 */ /* 0x0000620000000c00 */
[----:B------:R-:W-:Y:S06]  /*df70*/  BAR.ARV 0x4, 0x200 ;  /* 0x0108000000007b1d */ /* 0x000fec0000002000 */
[----:B------:R-:W-:Y:S05]  /*df80*/  BRA `(.L_x_302) ;  /* 0x0000000800d07947 */ /* 0x000fea0003800000 */
.L_x_301:
[----:B------:R-:W0:Y:S01]  /*df90*/  S2R R0, SR_TID.X ;  /* 0x0000000000007919 */ /* 0x000e220000002100 */
[----:B------:R-:W-:Y:S01]  /*dfa0*/  UMOV UR4, 0xffffffff ;  /* 0xffffffff00047882 */ /* 0x000fe20000000000 */
[----:B0-----:R-:W-:-:S04]  /*dfb0*/  LOP3.LUT R9, R0, 0x1f, RZ, 0xc0, !PT ;  /* 0x0000001f00097812 */ /* 0x001fc800078ec0ff */
[----:B------:R-:W-:Y:S01]  /*dfc0*/  ISETP.NE.AND P0, PT, R9, 0x1f, PT ;  /* 0x0000001f0900780c */ /* 0x000fe20003f05270 */
[----:B------:R-:W-:-:S12]  /*dfd0*/  BRA.DIV UR4, `(.L_x_303) ;  /* 0x0000004604f87947 */ /* 0x000fd8000b800000 */
[----:B------:R-:W-:Y:S01]  /*dfe0*/  IMAD.IADD R7, R19, 0x1, R9 ;  /* 0x0000000113077824 */ /* 0x000fe200078e0209 */
[----:B------:R-:W-:-:S04]  /*dff0*/  ULDC UR4, c[0x0][0xc3c] ;  /* 0x00030f0000047ab9 */ /* 0x000fc80000000800 */
[----:B------:R-:W-:-:S13]  /*e000*/  ISETP.GE.OR P1, PT, R7, UR4, !P0 ;  /* 0x0000000407007c0c */ /* 0x000fda000c726670 */
[----:B------:R-:W0:Y:S08]  /*e010*/  @!P1 LDC.64 R2, c[0x0][0xc80] ;  /* 0x00032000ff029b82 */ /* 0x000e300000000a00 */
[----:B------:R-:W1:Y:S01]  /*e020*/  @!P1 LDC.64 R4, c[0x0][0xc78] ;  /* 0x00031e00ff049b82 */ /* 0x000e620000000a00 */
[----:B0-----:R-:W-:-:S05]  /*e030*/  @!P1 IMAD.WIDE R2, R7, 0x4, R2 ;  /* 0x0000000407029825 */ /* 0x001fca00078e0202 */
[----:B------:R1:W2:Y:S02]  /*e040*/  @!P1 LDG.E R8, desc[UR36][R2.64] ;  /* 0x0000002402089981 */ /* 0x0002a4000c1e1900 */
[----:B-1----:R-:W-:-:S05]  /*e050*/  @!P1 IMAD.WIDE R2, R7, 0x4, R4 ;  /* 0x0000000407029825 */ /* 0x002fca00078e0204 */
[----:B------:R-:W3:Y:S01]  /*e060*/  @!P1 LDG.E R5, desc[UR36][R2.64] ;  /* 0x0000002402059981 */ /* 0x000ee2000c1e1900 */
[----:B------:R-:W-:Y:S01]  /*e070*/  IMAD.MOV.U32 R7, RZ, RZ, RZ ;  /* 0x000000ffff077224 */ /* 0x000fe200078e00ff */
[----:B------:R-:W-:Y:S02]  /*e080*/  MOV R4, RZ ;  /* 0x000000ff00047202 */ /* 0x000fe40000000f00 */
[C---:B------:R-:W-:Y:S01]  /*e090*/  ISETP.GE.U32.AND P2, PT, R9.reuse, 0x2, PT ;  /* 0x000000020900780c */ /* 0x040fe20003f46070 */
[----:B------:R-:W-:Y:S01]  /*e0a0*/  SHFL.IDX PT, R0, R16, RZ, 0x1f ;  /* 0x00001fff10007589 */ /* 0x000fe200000e0000 */
[C---:B------:R-:W-:Y:S02]  /*e0b0*/  ISETP.GE.U32.AND P3, PT, R9.reuse, 0x4, PT ;  /* 0x000000040900780c */ /* 0x040fe40003f66070 */
[C---:B------:R-:W-:Y:S01]  /*e0c0*/  ISETP.GE.U32.AND P4, PT, R9.reuse, 0x8, PT ;  /* 0x000000080900780c */ /* 0x040fe20003f86070 */
[----:B------:R0:W-:Y:S01]  /*e0d0*/  SHFL.IDX PT, R6, R16, 0x1, 0x1f ;  /* 0x00201f0010067f89 */ /* 0x0001e200000e0000 */
[----:B------:R-:W-:Y:S01]  /*e0e0*/  ISETP.GE.U32.AND P5, PT, R9, 0x10, PT ;  /* 0x000000100900780c */ /* 0x000fe20003fa6070 */
[----:B0-----:R-:W-:-:S02]  /*e0f0*/  IMAD.MOV.U32 R16, RZ, RZ, RZ ;  /* 0x000000ffff107224 */ /* 0x001fc400078e00ff */
[----:B--2---:R-:W-:Y:S02]  /*e100*/  @!P1 IMAD.MOV.U32 R7, RZ, RZ, R8 ;  /* 0x000000ffff079224 */ /* 0x004fe400078e0008 */
[----:B---3--:R-:W-:Y:S01]  /*e110*/  @!P1 IMAD.MOV.U32 R4, RZ, RZ, R5 ;  /* 0x000000ffff049224 */ /* 0x008fe200078e0005 */
[----:B------:R-:W-:-:S03]  /*e120*/  ISETP.NE.AND P1, PT, R9, RZ, PT ;  /* 0x000000ff0900720c */ /* 0x000fc60003f25270 */
[----:B------:R-:W-:-:S05]  /*e130*/  IMAD R13, R4, R7, RZ ;  /* 0x00000007040d7224 */ /* 0x000fca00078e02ff */
        /* <DEDUP_REMOVED lines=15> */
[----:B------:R0:W1:Y:S02]  /*e230*/  SHFL.IDX PT, R14, R3, 0x1f, 0x1f ;  /* 0x03e01f00030e7f89 */ /* 0x00006400000e0000 */
.L_x_441:
[----:B------:R-:W-:Y:S02]  /*e240*/  ULDC UR4, c[0x0][0xc38] ;  /* 0x00030e0000047ab9 */ /* 0x000fe40000000800 */
[----:B------:R-:W-:-:S04]  /*e250*/  IMAD.U32 R2, RZ, RZ, UR4 ;  /* 0x00000004ff027e24 */ /* 0x000fc8000f8e00ff */
[----:B-1----:R-:W-:-:S04]  /*e260*/  IMAD R5, R14, R2, RZ ;  /* 0x000000020e057224 */ /* 0x002fc800078e02ff */
[----:B------:R-:W-:-:S05]  /*e270*/  IMAD.IADD R6, R6, 0x1, R5 ;  /* 0x0000000106067824 */ /* 0x000fca00078e0205 */
[----:B------:R-:W-:-:S13]  /*e280*/  ISETP.GT.AND P6, PT, R6, R0, PT ;  /* 0x000000000600720c */ /* 0x000fda0003fc4270 */
[----:B------:R-:W-:Y:S05]  /*e290*/  @P6 BRA `(.L_x_304) ;  /* 0x0000000000a46947 */ /* 0x000fea0003800000 */
.L_x_307:
[----:B------:R-:W1:Y:S01]  /*e2a0*/  LDC R2, c[0x0][0xc3c] ;  /* 0x00030f00ff027b82 */ /* 0x000e620000000800 */
[----:B------:R-:W-:-:S05]  /*e2b0*/  VIADD R19, R19, 0x1f ;  /* 0x0000001f13137836 */ /* 0x000fca0000000000 */
[----:B-1----:R-:W-:-:S13]  /*e2c0*/  ISETP.GE.AND P6, PT, R19, R2, PT ;  /* 0x000000021300720c */ /* 0x002fda0003fc6270 */
[----:B------:R-:W-:Y:S05]  /*e2d0*/  @P6 BRA `(.L_x_305) ;  /* 0x0000000400b86947 */ /* 0x000fea0003800000 */
[----:B0-----:R-:W0:Y:S01]  /*e2e0*/  S2R R3, SR_TID.X ;  /* 0x0000000000037919 */ /* 0x001e220000002100 */
[----:B------:R-:W-:Y:S02]  /*e2f0*/  MOV R7, RZ ;  /* 0x000000ff00077202 */ /* 0x000fe40000000f00 */
[----:B0-----:R-:W-:-:S05]  /*e300*/  LOP3.LUT R3, R3, 0x1f, RZ, 0xc0, !PT ;  /* 0x0000001f03037812 */ /* 0x001fca00078ec0ff */
[----:B------:R-:W-:-:S05]  /*e310*/  IMAD.IADD R9, R19, 0x1, R3 ;  /* 0x0000000113097824 */ /* 0x000fca00078e0203 */
[----:B------:R-:W-:-:S13]  /*e320*/  ISETP.GE.OR P6, PT, R9, R2, !P0 ;  /* 0x000000020900720c */ /* 0x000fda00047c6670 */
[----:B------:R-:W0:Y:S08]  /*e330*/  @!P6 LDC.64 R2, c[0x0][0xc80] ;  /* 0x00032000ff02eb82 */ /* 0x000e300000000a00 */
[----:B------:R-:W1:Y:S01]  /*e340*/  @!P6 LDC.64 R4, c[0x0][0xc78] ;  /* 0x00031e00ff04eb82 */ /* 0x000e620000000a00 */
[----:B0-----:R-:W-:-:S05]  /*e350*/  @!P6 IMAD.WIDE R2, R9, 0x4, R2 ;  /* 0x000000040902e825 */ /* 0x001fca00078e0202 */
[----:B------:R1:W2:Y:S02]  /*e360*/  @!P6 LDG.E R7, desc[UR36][R2.64] ;  /* 0x000000240207e981 */ /* 0x0002a4000c1e1900 */
[----:B-1----:R-:W-:-:S04]  /*e370*/  @!P6 IMAD.WIDE R2, R9, 0x4, R4 ;  /* 0x000000040902e825 */ /* 0x002fc800078e0204 */
[----:B------:R-:W-:-:S06]  /*e380*/  IMAD.MOV.U32 R4, RZ, RZ, RZ ;  /* 0x000000ffff047224 */ /* 0x000fcc00078e00ff */
[----:B------:R-:W2:Y:S01]  /*e390*/  @!P6 LDG.E R4, desc[UR36][R2.64] ;  /* 0x000000240204e981 */ /* 0x000ea2000c1e1900 */
[----:B------:R-:W-:Y:S01]  /*e3a0*/  UMOV UR4, 0xffffffff ;  /* 0xffffffff00047882 */ /* 0x000fe20000000000 */
[----:B--2---:R-:W-:Y:S02]  /*e3b0*/  IMAD R13, R4, R7, RZ ;  /* 0x00000007040d7224 */ /* 0x004fe400078e02ff */
[----:B------:R-:W-:Y:S05]  /*e3c0*/  BRA.DIV UR4, `(.L_x_306) ;  /* 0x0000004a04387947 */ /* 0x000fea000b800000 */
        /* <DEDUP_REMOVED lines=16> */
.L_x_449:
[----:B------:R-:W-:Y:S02]  /*e4d0*/  ULDC UR4, c[0x0][0xc38] ;  /* 0x00030e0000047ab9 */ /* 0x000fe40000000800 */
[----:B------:R-:W-:-:S04]  /*e4e0*/  IMAD.U32 R2, RZ, RZ, UR4 ;  /* 0x00000004ff027e24 */ /* 0x000fc8000f8e00ff */
[----:B-1----:R-:W-:-:S04]  /*e4f0*/  IMAD R5, R14, R2, RZ ;  /* 0x000000020e057224 */ /* 0x002fc800078e02ff */
[----:B------:R-:W-:-:S05]  /*e500*/  IMAD.IADD R6, R5, 0x1, R6 ;  /* 0x0000000105067824 */ /* 0x000fca00078e0206 */
[----:B------:R-:W-:-:S13]  /*e510*/  ISETP.GT.AND P6, PT, R6, R0, PT ;  /* 0x000000000600720c */ /* 0x000fda0003fc4270 */
[----:B------:R-:W-:Y:S05]  /*e520*/  @!P6 BRA `(.L_x_307) ;  /* 0xfffffffc005ce947 */ /* 0x000fea000383ffff */
.L_x_304:
[----:B------:R-:W-:Y:S01]  /*e530*/  IMAD.IADD R6, R6, 0x1, -R5 ;  /* 0x0000000106067824 */ /* 0x000fe200078e0a05 */
[----:B------:R-:W-:-:S03]  /*e540*/  UMOV UR4, 0xffffffff ;  /* 0xffffffff00047882 */ /* 0x000fc60000000000 */
[----:B------:R-:W-:-:S05]  /*e550*/  IMAD R5, R3, R2, R6 ;  /* 0x0000000203057224 */ /* 0x000fca00078e0206 */
[----:B------:R-:W-:Y:S01]  /*e560*/  ISETP.GT.AND P6, PT, R5, R0, PT ;  /* 0x000000000500720c */ /* 0x000fe20003fc4270 */
[----:B------:R-:W-:-:S12]  /*e570*/  BRA.DIV UR4, `(.L_x_308) ;  /* 0x0000004a04847947 */ /* 0x000fd8000b800000 */
[----:B------:R-:W-:-:S04]  /*e580*/  VOTE.ANY R8, PT, !P6 ;  /* 0x0000000000087806 */ /* 0x000fc800070e0100 */
[----:B------:R-:W1:Y:S02]  /*e590*/  POPC R5, R8 ;  /* 0x0000000800057309 */ /* 0x000e640000000000 */
[----:B-1----:R1:W2:Y:S04]  /*e5a0*/  SHFL.IDX PT, R7, R7, R5, 0x1f ;  /* 0x00001f0507077589 */ /* 0x0022a800000e0000 */
[----:B------:R1:W3:Y:S02]  /*e5b0*/  SHFL.IDX PT, R4, R4, R5, 0x1f ;  /* 0x00001f0504047589 */ /* 0x0002e400000e0000 */
.L_x_454:
[----:B------:R-:W-:-:S13]  /*e5c0*/  ISETP.NE.AND P0, PT, R8, RZ, PT ;  /* 0x000000ff0800720c */ /* 0x000fda0003f05270 */
[----:B------:R-:W-:Y:S05]  /*e5d0*/  @!P0 BRA `(.L_x_309) ;  /* 0x0000000000108947 */ /* 0x000fea0003800000 */
[----:B------:R-:W-:Y:S01]  /*e5e0*/  UMOV UR4, 0xffffffff ;  /* 0xffffffff00047882 */ /* 0x000fe20000000000 */
[----:B------:R-:W-:Y:S02]  /*e5f0*/  VIADD R12, R5, 0xffffffff ;  /* 0xffffffff050c7836 */ /* 0x000fe40000000000 */
[----:B------:R-:W-:Y:S05]  /*e600*/  BRA.DIV UR4, `(.L_x_310) ;  /* 0x0000004a04bc7947 */ /* 0x000fea000b800000 */
[----:B------:R4:W0:Y:S02]  /*e610*/  SHFL.IDX PT, R16, R3, R12, 0x1f ;  /* 0x00001f0c03107589 */ /* 0x00082400000e0000 */
.L_x_309:
[-C--:B--2---:R-:W-:Y:S01]  /*e620*/  IABS R8, R7.reuse ;  /* 0x0000000700087213 */ /* 0x084fe20000000000 */
[----:B0-----:R-:W-:Y:S01]  /*e630*/  IMAD R16, R16, R2, R6 ;  /* 0x0000000210107224 */ /* 0x001fe200078e0206 */
[----:B------:R-:W-:Y:S01]  /*e640*/  IABS R6, R7 ;  /* 0x0000000700067213 */ /* 0x000fe20000000000 */
[----:B------:R-:W-:Y:S01]  /*e650*/  IMAD.MOV.U32 R2, RZ, RZ, RZ ;  /* 0x000000ffff027224 */ /* 0x000fe200078e00ff */
[----:B------:R-:W0:Y:S01]  /*e660*/  I2F.RP R9, R8 ;  /* 0x0000000800097306 */ /* 0x000e220000209400 */
[----:B------:R-:W-:Y:S01]  /*e670*/  IMAD.IADD R0, R0, 0x1, -R16 ;  /* 0x0000000100007824 */ /* 0x000fe200078e0a10 */
[----:B------:R-:W-:Y:S01]  /*e680*/  IADD3 R19, R5, R19, RZ ;  /* 0x0000001305137210 */ /* 0x000fe20007ffe0ff */
[----:B------:R-:W-:Y:S01]  /*e690*/  IMAD.MOV R10, RZ, RZ, -R6 ;  /* 0x000000ffff0a7224 */ /* 0x000fe200078e0a06 */
[----:B---3--:R-:W-:-:S04]  /*e6a0*/  IABS R6, R4 ;  /* 0x0000000400067213 */ /* 0x008fc80000000000 */
[----:B0-----:R-:W4:Y:S02]  /*e6b0*/  MUFU.RCP R9, R9 ;  /* 0x0000000900097308 */ /* 0x001f240000001000 */
[----:B----4-:R-:W-:-:S06]  /*e6c0*/  VIADD R3, R9, 0xffffffe ;  /* 0x0ffffffe09037836 */ /* 0x010fcc0000000000 */
[----:B------:R-:W0:Y:S02]  /*e6d0*/  F2I.FTZ.U32.TRUNC.NTZ R3, R3 ;  /* 0x0000000300037305 */ /* 0x000e24000021f000 */
[----:B0-----:R-:W-:-:S05]  /*e6e0*/  IADD3 R11, RZ, -R3, RZ ;  /* 0x80000003ff0b7210 */ /* 0x001fca0007ffe0ff */
[----:B------:R-:W-:-:S04]  /*e6f0*/  IMAD R11, R11, R8, RZ ;  /* 0x000000080b0b7224 */ /* 0x000fc800078e02ff */
[----:B------:R-:W-:Y:S01]  /*e700*/  IMAD.HI.U32 R2, R3, R11, R2 ;  /* 0x0000000b03027227 */ /* 0x000fe200078e0002 */
[----:B------:R-:W-:-:S05]  /*e710*/  IABS R11, R0 ;  /* 0x00000000000b7213 */ /* 0x000fca0000000000 */
[----:B------:R-:W-:-:S04]  /*e720*/  IMAD.HI.U32 R9, R2, R11, RZ ;  /* 0x0000000b02097227 */ /* 0x000fc800078e00ff */
[----:B------:R-:W-:Y:S02]  /*e730*/  IMAD R11, R9, R10, R11 ;  /* 0x0000000a090b7224 */ /* 0x000fe400078e020b */
[----:B------:R-:W0:Y:S01]  /*e740*/  I2F.RP R10, R6 ;  /* 0x00000006000a7306 */ /* 0x000e220000209400 */
[----:B------:R-:W-:Y:S02]  /*e750*/  IMAD.MOV.U32 R2, RZ, RZ, RZ ;  /* 0x000000ffff027224 */ /* 0x000fe400078e00ff */
[----:B------:R-:W-:-:S05]  /*e760*/  ISETP.GT.U32.AND P1, PT, R8, R11, PT ;  /* 0x0000000b0800720c */ /* 0x000fca0003f24070 */
[----:B0-----:R-:W0:Y:S08]  /*e770*/  MUFU.RCP R10, R10 ;  /* 0x0000000a000a7308 */ /* 0x001e300000001000 */
[----:B------:R-:W-:Y:S02]  /*e780*/  @!P1 IMAD.IADD R11, R11, 0x1, -R8 ;  /* 0x000000010b0b9824 */ /* 0x000fe400078e0a08 */
[----:B------:R-:W-:Y:S01]  /*e790*/  @!P1 VIADD R9, R9, 0x1 ;  /* 0x0000000109099836 */ /* 0x000fe20000000000 */
[----:B------:R-:W-:-:S02]  /*e7a0*/  ISETP.NE.AND P1, PT, R7, RZ, PT ;  /* 0x000000ff0700720c */ /* 0x000fc40003f25270 */
[----:B------:R-:W-:Y:S02]  /*e7b0*/  ISETP.GE.U32.AND P0, PT, R11, R8, PT ;  /* 0x000000080b00720c */ /* 0x000fe40003f06070 */
[----:B------:R-:W-:-:S05]  /*e7c0*/  IABS R8, R4 ;  /* 0x0000000400087213 */ /* 0x000fca0000000000 */
[----:B------:R-:W-:Y:S02]  /*e7d0*/  IMAD.MOV R8, RZ, RZ, -R8 ;  /* 0x000000ffff087224 */ /* 0x000fe400078e0a08 */
[----:B0-----:R-:W-:-:S04]  /*e7e0*/  VIADD R12, R10, 0xffffffe ;  /* 0x0ffffffe0a0c7836 */ /* 0x001fc80000000000 */
[----:B------:R-:W-:Y:S01]  /*e7f0*/  @P0 VIADD R9, R9, 0x1 ;  /* 0x0000000109090836 */ /* 0x000fe20000000000 */
[----:B------:R-:W0:Y:S02]  /*e800*/  F2I.FTZ.U32.TRUNC.NTZ R3, R12 ;  /* 0x0000000c00037305 */ /* 0x000e24000021f000 */
[----:B0-----:R-:W-:-:S05]  /*e810*/  IADD3 R11, RZ, -R3, RZ ;  /* 0x80000003ff0b7210 */ /* 0x001fca0007ffe0ff */
[----:B------:R-:W-:-:S04]  /*e820*/  IMAD R11, R11, R6, RZ ;  /* 0x000000060b0b7224 */ /* 0x000fc800078e02ff */
[----:B------:R-:W-:Y:S01]  /*e830*/  IMAD.HI.U32 R2, R3, R11, R2 ;  /* 0x0000000b03027227 */ /* 0x000fe200078e0002 */
[----:B------:R-:W-:-:S04]  /*e840*/  LOP3.LUT R3, R0, R7, RZ, 0x3c, !PT ;  /* 0x0000000700037212 */ /* 0x000fc800078e3cff */
[----:B------:R-:W-:-:S13]  /*e850*/  ISETP.GE.AND P2, PT, R3, RZ, PT ;  /* 0x000000ff0300720c */ /* 0x000fda0003f46270 */
[----:B------:R-:W-:Y:S01]  /*e860*/  @!P2 IMAD.MOV R9, RZ, RZ, -R9 ;  /* 0x000000ffff09a224 */ /* 0x000fe200078e0a09 */
[----:B------:R-:W-:-:S04]  /*e870*/  @!P1 LOP3.LUT R9, RZ, R7, RZ, 0x33, !PT ;  /* 0x00000007ff099212 */ /* 0x000fc800078e33ff */
[-C--:B------:R-:W-:Y:S01]  /*e880*/  IABS R3, R9.reuse ;  /* 0x0000000900037213 */ /* 0x080fe20000000000 */
[----:B------:R-:W-:-:S04]  /*e890*/  IMAD R7, R7, R9, RZ ;  /* 0x0000000907077224 */ /* 0x000fc800078e02ff */
[----:B------:R-:W-:-:S04]  /*e8a0*/  IMAD.HI.U32 R2, R2, R3, RZ ;  /* 0x0000000302027227 */ /* 0x000fc800078e00ff */
[----:B------:R-:W-:Y:S02]  /*e8b0*/  IMAD R3, R2, R8, R3 ;  /* 0x0000000802037224 */ /* 0x000fe400078e0203 */
[----:B------:R-:W-:-:S03]  /*e8c0*/  IMAD.IADD R17, R0, 0x1, -R7 ;  /* 0x0000000100117824 */ /* 0x000fc600078e0a07 */
[----:B------:R-:W-:-:S13]  /*e8d0*/  ISETP.GT.U32.AND P1, PT, R6, R3, PT ;  /* 0x000000030600720c */ /* 0x000fda0003f24070 */
[-C--:B------:R-:W-:Y:S01]  /*e8e0*/  @!P1 IADD3 R3, R3, -R6.reuse, RZ ;  /* 0x8000000603039210 */ /* 0x080fe20007ffe0ff */
[----:B------:R-:W-:Y:S01]  /*e8f0*/  @!P1 VIADD R2, R2, 0x1 ;  /* 0x0000000102029836 */ /* 0x000fe20000000000 */
[----:B------:R-:W-:Y:S02]  /*e900*/  ISETP.NE.AND P1, PT, R4, RZ, PT ;  /* 0x000000ff0400720c */ /* 0x000fe40003f25270 */
[----:B------:R-:W-:Y:S02]  /*e910*/  ISETP.GE.U32.AND P0, PT, R3, R6, PT ;  /* 0x000000060300720c */ /* 0x000fe40003f06070 */
[----:B------:R-:W-:-:S04]  /*e920*/  LOP3.LUT R3, R9, R4, RZ, 0x3c, !PT ;  /* 0x0000000409037212 */ /* 0x000fc800078e3cff */
[----:B------:R-:W-:-:S07]  /*e930*/  ISETP.GE.AND P2, PT, R3, RZ, PT ;  /* 0x000000ff0300720c */ /* 0x000fce0003f46270 */
[----:B------:R-:W-:-:S06]  /*e940*/  @P0 VIADD R2, R2, 0x1 ;  /* 0x0000000102020836 */ /* 0x000fcc0000000000 */
[----:B------:R-:W-:Y:S01]  /*e950*/  @!P2 IMAD.MOV R2, RZ, RZ, -R2 ;  /* 0x000000ffff02a224 */ /* 0x000fe200078e0a02 */
[----:B------:R-:W-:-:S05]  /*e960*/  @!P1 LOP3.LUT R2, RZ, R4, RZ, 0x33, !PT ;  /* 0x00000004ff029212 */ /* 0x000fca00078e33ff */
[--C-:B------:R-:W-:Y:S02]  /*e970*/  IMAD.MOV R3, RZ, RZ, -R2.reuse ;  /* 0x000000ffff037224 */ /* 0x100fe400078e0a02 */
[C---:B------:R-:W-:Y:S02]  /*e980*/  IMAD R2, R4.reuse, 0x1000000, R2 ;  /* 0x0100000004027824 */ /* 0x040fe400078e0202 */
[----:B------:R-:W-:-:S04]  /*e990*/  IMAD R9, R4, R3, R9 ;  /* 0x0000000304097224 */ /* 0x000fc800078e0209 */
[----:B------:R-:W-:Y:S01]  /*e9a0*/  IMAD R18, R9, 0x10000, R2 ;  /* 0x0001000009127824 */ /* 0x000fe200078e0202 */
[----:B------:R-:W-:Y:S06]  /*e9b0*/  BRA `(.L_x_311) ;  /* 0x00000000001c7947 */ /* 0x000fec0003800000 */
.L_x_305:
[----:B------:R-:W-:Y:S01]  /*e9c0*/  UMOV UR4, URZ ;  /* 0x0000003f00047c82 */ /* 0x000fe20008000000 */
[----:B------:R-:W-:Y:S01]  /*e9d0*/  UMOV UR5, URZ ;  /* 0x0000003f00057c82 */ /* 0x000fe20008000000 */
[----:B------:R-:W-:Y:S01]  /*e9e0*/  ULDC UR6, c[0x0][0xc3c] ;  /* 0x00030f0000067ab9 */ /* 0x000fe20000000800 */
[----:B------:R-:W-:Y:S01]  /*e9f0*/  IMAD.MOV.U32 R16, RZ, RZ, R0 ;  /* 0x000000ffff107224 */ /* 0x000fe200078e0000 */
[----:B------:R-:W-:Y:S01]  /*ea00*/  MOV R19, UR6 ;  /* 0x0000000600137c02 */ /* 0x000fe20008000f00 */
[----:B------:R-:W-:Y:S02]  /*ea10*/  IMAD.U32 R17, RZ, RZ, UR4 ;  /* 0x00000004ff117e24 */ /* 0x000fe4000f8e00ff */
[----:B------:R-:W-:-:S07]  /*ea20*/  IMAD.U32 R18, RZ, RZ, UR5 ;  /* 0x00000005ff127e24 */ /* 0x000fce000f8e00ff */
.L_x_311:
[----:B------:R-:W2:Y:S01]  /*ea30*/  S2R R0, SR_TID.X ;  /* 0x0000000000007919 */ /* 0x000ea20000002100 */
[----:B------:R-:W-:Y:S05]  /*ea40*/  WARPSYNC.ALL ;  /* 0x0000000000007948 */ /* 0x000fea0003800000 */
[----:B------:R-:W-:Y:S01]  /*ea50*/  BAR.SYNC.DEFER_BLOCKING 0x4, 0x200 ;  /* 0x0108000000007b1d */ /* 0x000fe20000010000 */
[----:B--2---:R-:W-:-:S04]  /*ea60*/  LOP3.LUT R0, R0, 0x1f, RZ, 0xc0, !PT ;  /* 0x0000001f00007812 */ /* 0x004fc800078ec0ff */
[----:B------:R-:W-:-:S13]  /*ea70*/  ISETP.NE.AND P0, PT, R0, RZ, PT ;  /* 0x000000ff0000720c */ /* 0x000fda0003f05270 */
[----:B0-----:R-:W0:Y:S01]  /*ea80*/  @!P0 S2R R3, SR_CgaCtaId ;  /* 0x0000000000038919 */ /* 0x001e220000008800 */
[----:B------:R-:W-:-:S04]  /*ea90*/  @!P0 MOV R0, 0x400 ;  /* 0x0000040000008802 */ /* 0x000fc80000000f00 */
[----:B0-----:R-:W-:-:S05]  /*eaa0*/  @!P0 LEA R22, R3, R0, 0x18 ;  /* 0x0000000003168211 */ /* 0x001fca00078ec0ff */
[----:B------:R2:W-:Y:S01]  /*eab0*/  @!P0 STS.128 [R22+0x168d0], R16 ;  /* 0x0168d01016008388 */ /* 0x0005e20000000c00 */
[----:B------:R-:W-:Y:S06]  /*eac0*/  BAR.ARV 0x5, 0x200 ;  /* 0x0148000000007b1d */ /* 0x000fec0000002000 */
.L_x_302:
[----:B------:R-:W-:Y:S02]  /*ead0*/  ULDC UR4, c[0x0][0xc3c] ;  /* 0x00030f0000047ab9 */ /* 0x000fe40000000800 */
[----:B-1----:R-:W-:-:S13]  /*eae0*/  ISETP.GE.AND P0, PT, R19, UR4, PT ;  /* 0x0000000413007c0c */ /* 0x002fda000bf06270 */
[----:B------:R-:W-:Y:S05]  /*eaf0*/  @!P0 BRA `(.L_x_312) ;  /* 0xffffffb000cc8947 */ /* 0x000fea000383ffff */
[----:B------:R-:W-:Y:S05]  /*eb00*/  BSYNC B8 ;  /* 0x0000000000087941 */ /* 0x000fea0003800000 */
.L_x_251:
[----:B0-----:R-:W3:Y:S01]  /*eb10*/  LDL.LU R0, [R1+0x3c] ;  /* 0x00003c0001007983 */ /* 0x001ee20000300800 */
[----:B------:R-:W-:Y:S01]  /*eb20*/  BSSY B0, `(.L_x_313) ;  /* 0x000000b000007945 */ /* 0x000fe20003800000 */
[----:B------:R-:W0:Y:S01]  /*eb30*/  S2R R5, SR_CgaCtaId ;  /* 0x0000000000057919 */ /* 0x000e220000008800 */
[----:B---3--:R-:W-:-:S05]  /*eb40*/  VIADD R0, R0, 0x1 ;  /* 0x0000000100007836 */ /* 0x008fca0000000000 */
[----:B------:R-:W-:-:S04]  /*eb50*/  LEA.HI R2, R0, R0, RZ, 0x1 ;  /* 0x0000000000027211 */ /* 0x000fc800078f08ff */
[----:B------:R-:W-:Y:S02]  /*eb60*/  LOP3.LUT R3, R2, 0xfffffffe, RZ, 0xc0, !PT ;  /* 0xfffffffe02037812 */ /* 0x000fe400078ec0ff */
[----:B------:R-:W-:-:S03]  /*eb70*/  MOV R2, 0x400 ;  /* 0x0000040000027802 */ /* 0x000fc60000000f00 */
[----:B------:R-:W-:Y:S01]  /*eb80*/  IMAD.IADD R0, R0, 0x1, -R3 ;  /* 0x0000000100007824 */ /* 0x000fe200078e0a03 */
[----:B0-----:R-:W-:-:S04]  /*eb90*/  LEA R5, R5, R2, 0x18 ;  /* 0x0000000205057211 */ /* 0x001fc800078ec0ff */
[----:B------:R-:W-:-:S04]  /*eba0*/  SHF.L.U32 R0, R0, 0x1f, RZ ;  /* 0x0000001f00007819 */ /* 0x000fc800000006ff */
[----:B------:R-:W0:Y:S02]  /*ebb0*/  SYNCS.PHASECHK.TRANS64.TRYWAIT P0, [R5+URZ+0x16820], R0 ;  /* 0x01682000050075a7 */ /* 0x000e24000800017f */
[----:B0-----:R-:W-:Y:S05]  /*ebc0*/  @!P0 BRA `(.L_x_314) ;  /* 0x0000004400748947 */ /* 0x001fea0003800000 */
.L_x_457:
[----:B------:R-:W-:Y:S05]  /*ebd0*/  BSYNC B0 ;  /* 0x0000000000007941 */ /* 0x000fea0003800000 */
.L_x_313:
[----:B------:R-:W-:-:S03]  /*ebe0*/  UMOV UR4, 0xffffffff ;  /* 0xffffffff00047882 */ /* 0x000fc60000000000 */
[----:B------:R-:W-:Y:S05]  /*ebf0*/  BRA.DIV UR4, `(.L_x_315) ;  /* 0x00000046047c7947 */ /* 0x000fea000b800000 */
[----:B0-----:R-:W0:Y:S02]  /*ec00*/  S2R R0, SR_TID.X ;  /* 0x0000000000007919 */ /* 0x001e240000002100 */
[----:B0-----:R-:W-:-:S04]  /*ec10*/  SHF.R.U32.HI R0, RZ, 0x5, R0 ;  /* 0x00000005ff007819 */ /* 0x001fc80000011600 */
[----:B------:R-:W-:-:S05]  /*ec20*/  LOP3.LUT R0, R0, 0x3, RZ, 0xc0, !PT ;  /* 0x0000000300007812 */ /* 0x000fca00078ec0ff */
[----:B------:R0:W1:Y:S02]  /*ec30*/  SHFL.IDX PT, R14, R0, RZ, 0x1f ;  /* 0x00001fff000e7589 */ /* 0x00006400000e0000 */
.L_x_460:
[----:B-1----:R-:W-:Y:S01]  /*ec40*/  ISETP.NE.AND P0, PT, R14, RZ, PT ;  /* 0x000000ff0e00720c */ /* 0x002fe20003f05270 */
[----:B------:R-:W-:-:S12]  /*ec50*/  BSSY B0, `(.L_x_316) ;  /* 0x0000024000007945 */ /* 0x000fd80003800000 */
[----:B------:R-:W-:Y:S05]  /*ec60*/  @P0 BRA `(.L_x_317) ;  /* 0x0000000000880947 */ /* 0x000fea0003800000 */
[----:B------:R-:W-:-:S03]  /*ec70*/  UMOV UR4, 0xffffffff ;  /* 0xffffffff00047882 */ /* 0x000fc60000000000 */
[----:B------:R-:W-:Y:S05]  /*ec80*/  BRA.DIV UR4, `(.L_x_318) ;  /* 0x00000046048c7947 */ /* 0x000fea000b800000 */
[----:B------:R-:W-:-:S13]  /*ec90*/  ELECT P6, URZ, PT ;  /* 0x00000000003f782f */ /* 0x000fda00038c0000 */
.L_x_463:
[----:B------:R-:W-:Y:S05]  /*eca0*/  @!P6 BRA `(.L_x_317) ;  /* 0x000000000078e947 */ /* 0x000fea0003800000 */
[----:B0-----:R-:W3:Y:S02]  /*ecb0*/  LDL.LU R0, [R1+0x28] ;  /* 0x0000280001007983 */ /* 0x001ee40000300800 */
[----:B---3--:R-:W-:-:S04]  /*ecc0*/  LOP3.LUT R0, R0, 0x2, RZ, 0xfc, !PT ;  /* 0x0000000200007812 */ /* 0x008fc800078efcff */
[----:B------:R-:W-:-:S13]  /*ecd0*/  ISETP.NE.AND P0, PT, R0, 0x3, PT ;  /* 0x000000030000780c */ /* 0x000fda0003f05270 */
[----:B------:R-:W-:Y:S05]  /*ece0*/  @!P0 BRA `(.L_x_319) ;  /* 0x0000000000048947 */ /* 0x000fea0003800000 */
[----:B------:R-:W-:Y:S01]  /*ecf0*/  BPT.TRAP 0x1 ;  /* 0x000000040000795c */ /* 0x000fe20000300000 */
.L_x_319:
[----:B------:R-:W-:Y:S01]  /*ed00*/  IMAD R3, R25, 0x8, R5 ;  /* 0x0000000819037824 */ /* 0x000fe200078e0205 */
[----:B------:R-:W-:Y:S01]  /*ed10*/  SHF.L.U32 R2, R27, 0x1f, RZ ;  /* 0x0000001f1b027819 */ /* 0x000fe200000006ff */
[----:B------:R-:W-:-:S03]  /*ed20*/  VIADD R25, R25, 0x1 ;  /* 0x0000000119197836 */ /* 0x000fc60000000000 */
[----:B------:R-:W0:Y:S02]  /*ed30*/  SYNCS.PHASECHK.TRANS64.TRYWAIT P1, [R3+URZ+0x16840], R2 ;  /* 0x01684002030075a7 */ /* 0x000e24000802017f */
[----:B------:R-:W-:-:S04]  /*ed40*/  ISETP.NE.AND P2, PT, R25, 0x2, PT ;  /* 0x000000021900780c */ /* 0x000fc80003f45270 */
[----:B------:R-:W-:Y:S01]  /*ed50*/  SEL R0, RZ, 0x1, P2 ;  /* 0x00000001ff007807 */ /* 0x000fe20001000000 */
[----:B0-----:R-:W-:Y:S08]  /*ed60*/  @!P1 BRA `(.L_x_320) ;  /* 0x0000004400749947 */ /* 0x001ff00003800000 */
.L_x_464:
[----:B------:R-:W-:Y:S02]  /*ed70*/  SEL R25, R25, RZ, P2 ;  /* 0x000000ff19197207 */ /* 0x000fe40001000000 */
[----:B------:R-:W-:Y:S01]  /*ed80*/  LOP3.LUT R0, R27, R0, RZ, 0x3c, !PT ;  /* 0x000000001b007212 */ /* 0x000fe200078e3cff */
[----:B------:R-:W-:Y:S06]  /*ed90*/  @!P0 BRA `(.L_x_321) ;  /* 0x0000000000048947 */ /* 0x000fec0003800000 */
[----:B------:R-:W-:Y:S01]  /*eda0*/  BPT.TRAP 0x1 ;  /* 0x000000040000795c */ /* 0x000fe20000300000 */
.L_x_321:
[----:B------:R-:W-:Y:S01]  /*edb0*/  IMAD R25, R25, 0x8, R5 ;  /* 0x0000000819197824 */ /* 0x000fe200078e0205 */
[----:B------:R-:W-:-:S04]  /*edc0*/  SHF.L.U32 R0, R0, 0x1f, RZ ;  /* 0x0000001f00007819 */ /* 0x000fc800000006ff */
[----:B------:R-:W1:Y:S02]  /*edd0*/  SYNCS.PHASECHK.TRANS64.TRYWAIT P1, [R25+URZ+0x16840], R0 ;  /* 0x01684000190075a7 */ /* 0x000e64000802017f */
[----:B-1----:R-:W-:Y:S05]  /*ede0*/  @!P1 BRA `(.L_x_322) ;  /* 0x0000004400689947 */ /* 0x002fea0003800000 */
.L_x_465:
[----:B------:R-:W-:Y:S05]  /*edf0*/  @!P0 BRA `(.L_x_323) ;  /* 0x0000000000048947 */ /* 0x000fea0003800000 */
[----:B------:R-:W-:Y:S01]  /*ee00*/  BPT.TRAP 0x1 ;  /* 0x000000040000795c */ /* 0x000fe20000300000 */
.L_x_323:
[----:B------:R-:W3:Y:S02]  /*ee10*/  SYNCS.PHASECHK.TRANS64.TRYWAIT P1, [R3+URZ+0x16860], R2 ;  /* 0x01686002030075a7 */ /* 0x000ee4000802017f */
[----:B---3--:R-:W-:Y:S05]  /*ee20*/  @!P1 BRA `(.L_x_324) ;  /* 0x00000044006c9947 */ /* 0x008fea0003800000 */
.L_x_466:
[----:B------:R-:W-:Y:S05]  /*ee30*/  @!P0 BRA `(.L_x_325) ;  /* 0x0000000000048947 */ /* 0x000fea0003800000 */
[----:B------:R-:W-:Y:S01]  /*ee40*/  BPT.TRAP 0x1 ;  /* 0x000000040000795c */ /* 0x000fe20000300000 */
.L_x_325:
[----:B----4-:R4:W0:Y:S02]  /*ee50*/  SYNCS.PHASECHK.TRANS64.TRYWAIT P0, [R25+URZ+0x16860], R0 ;  /* 0x01686000190075a7 */ /* 0x010824000800017f */
[----:B0-----:R-:W-:Y:S05]  /*ee60*/  @!P0 NANOSLEEP.SYNCS 0x989680 ;  /* 0x009896800000895d */ /* 0x001fea0003900000 */
[----:B------:R-:W0:Y:S02]  /*ee70*/  @!P0 SYNCS.PHASECHK.TRANS64 P0, [R25+URZ+0x16860], R0 ;  /* 0x01686000190085a7 */ /* 0x000e24000800007f */
[----:B0-----:R-:W-:Y:S05]  /*ee80*/  @!P0 BRA `(.L_x_325) ;  /* 0xfffffffc00f08947 */ /* 0x001fea000383ffff */
.L_x_317:
[----:B------:R-:W-:Y:S05]  /*ee90*/  BSYNC B0 ;  /* 0x0000000000007941 */ /* 0x000fea0003800000 */
.L_x_316:
[----:B------:R-:W-:Y:S05]  /*eea0*/  EXIT ;  /* 0x000000000000794d */ /* 0x000fea0003800000 */
.L_x_210:
[----:B-1----:R-:W-:-:S04]  /*eeb0*/  MOV R3, UR43 ;  /* 0x0000002b00037c02 */ /* 0x002fc80008000f00 */
[----:B------:R1:W2:Y:S03]  /*eec0*/  SYNCS.PHASECHK.TRANS64.TRYWAIT P1, [R3+URZ+0x16800], R0 ;  /* 0x01680000030075a7 */ /* 0x0002a6000802017f */
[----:B--2---:R-:W-:Y:S05]  /*eed0*/  @!P1 NANOSLEEP.SYNCS 0x989680 ;  /* 0x009896800000995d */ /* 0x004fea0003900000 */
[----:B------:R-:W2:Y:S02]  /*eee0*/  @!P1 SYNCS.PHASECHK.TRANS64 P1, [R3+URZ+0x16800], R0 ;  /* 0x01680000030095a7 */ /* 0x000ea4000802007f */
[----:B--2---:R-:W-:Y:S05]  /*eef0*/  @!P1 BRA `(.L_x_210) ;  /* 0xfffffffc00ec9947 */ /* 0x004fea000383ffff */
[----:B------:R-:W-:Y:S05]  /*ef00*/  BRA `(.L_x_326) ;  /* 0xffffff2800307947 */ /* 0x000fea000383ffff */
.L_x_214:
[----:B--2---:R2:W3:Y:S02]  /*ef10*/  SYNCS.PHASECHK.TRANS64.TRYWAIT P1, [R0+URZ+0x16830], R3 ;  /* 0x01683003000075a7 */ /* 0x0044e4000802017f */
[----:B---3--:R-:W-:Y:S05]  /*ef20*/  @!P1 NANOSLEEP.SYNCS 0x989680 ;  /* 0x009896800000995d */ /* 0x008fea0003900000 */
[----:B------:R-:W3:Y:S02]  /*ef30*/  @!P1 SYNCS.PHASECHK.TRANS64 P1, [R0+URZ+0x16830], R3 ;  /* 0x01683003000095a7 */ /* 0x000ee4000802007f */
[----:B---3--:R-:W-:Y:S05]  /*ef40*/  @!P1 BRA `(.L_x_214) ;  /* 0xfffffffc00f09947 */ /* 0x008fea000383ffff */
[----:B------:R-:W-:Y:S05]  /*ef50*/  BRA `(.L_x_213) ;  /* 0xffffff2800507947 */ /* 0x000fea000383ffff */
.L_x_220:
[----:B-1----:R-:W-:-:S04]  /*ef60*/  IMAD.U32 R8, RZ, RZ, UR10 ;  /* 0x0000000aff087e24 */ /* 0x002fc8000f8e00ff */
[----:B------:R1:W2:Y:S03]  /*ef70*/  SYNCS.PHASECHK.TRANS64.TRYWAIT P1, [R8+URZ+0x16830], R7 ;  /* 0x01683007080075a7 */ /* 0x0002a6000802017f */
[----:B--2---:R-:W-:Y:S05]  /*ef80*/  @!P1 NANOSLEEP.SYNCS 0x989680 ;  /* 0x009896800000995d */ /* 0x004fea0003900000 */
[----:B------:R-:W2:Y:S02]  /*ef90*/  @!P1 SYNCS.PHASECHK.TRANS64 P1, [R8+URZ+0x16830], R7 ;  /* 0x01683007080095a7 */ /* 0x000ea4000802007f */
[----:B--2---:R-:W-:Y:S05]  /*efa0*/  @!P1 BRA `(.L_x_220) ;  /* 0xfffffffc00ec9947 */ /* 0x004fea000383ffff */
[----:B------:R-:W-:Y:S05]  /*efb0*/  BRA `(.L_x_217) ;  /* 0xffffff5000507947 */ /* 0x000fea000383ffff */
.L_x_224:
[----:B-1----:R-:W-:-:S04]  /*efc0*/  IMAD.U32 R8, RZ, RZ, UR10 ;  /* 0x0000000aff087e24 */ /* 0x002fc8000f8e00ff */
[----:B------:R1:W2:Y:S03]  /*efd0*/  SYNCS.PHASECHK.TRANS64.TRYWAIT P1, [R8+URZ+0x16850], R7 ;  /* 0x01685007080075a7 */ /* 0x0002a6000802017f */
[----:B--2---:R-:W-:Y:S05]  /*efe0*/  @!P1 NANOSLEEP.SYNCS 0x989680 ;  /* 0x009896800000995d */ /* 0x004fea0003900000 */
[----:B------:R-:W2:Y:S02]  /*eff0*/  @!P1 SYNCS.PHASECHK.TRANS64 P1, [R8+URZ+0x16850], R7 ;  /* 0x01685007080095a7 */ /* 0x000ea4000802007f */
[----:B--2---:R-:W-:Y:S05]  /*f000*/  @!P1 BRA `(.L_x_224) ;  /* 0xfffffffc00ec9947 */ /* 0x004fea000383ffff */
[----:B------:R-:W-:Y:S05]  /*f010*/  BRA `(.L_x_221) ;  /* 0xffffff5000e87947 */ /* 0x000fea000383ffff */
.L_x_231:
[----:B-1----:R-:W-:-:S04]  /*f020*/  IMAD.U32 R5, RZ, RZ, UR5 ;  /* 0x00000005ff057e24 */ /* 0x002fc8000f8e00ff */
[----:B------:R1:W2:Y:S03]  /*f030*/  SYNCS.PHASECHK.TRANS64.TRYWAIT P1, [R5+URZ+0x16850], R0 ;  /* 0x01685000050075a7 */ /* 0x0002a6000802017f */
[----:B--2---:R-:W-:Y:S05]  /*f040*/  @!P1 NANOSLEEP.SYNCS 0x989680 ;  /* 0x009896800000995d */ /* 0x004fea0003900000 */
[----:B------:R-:W2:Y:S02]  /*f050*/  @!P1 SYNCS.PHASECHK.TRANS64 P1, [R5+URZ+0x16850], R0 ;  /* 0x01685000050095a7 */ /* 0x000ea4000802007f */
[----:B--2---:R-:W-:Y:S05]  /*f060*/  @!P1 BRA `(.L_x_231) ;  /* 0xfffffffc00ec9947 */ /* 0x004fea000383ffff */
[----:B------:R-:W-:Y:S05]  /*f070*/  BRA `(.L_x_230) ;  /* 0xffffff74008c7947 */ /* 0x000fea000383ffff */
.L_x_265:
[----:B0-----:R-:W0:Y:S01]  /*f080*/  S2R R20, SR_TID.X ;  /* 0x0000000000147919 */ /* 0x001e220000002100 */
[----:B------:R-:W-:Y:S01]  /*f090*/  BSSY B0, `(.L_x_327) ;  /* 0x000000a000007945 */ /* 0x000fe20003800000 */
[----:B------:R-:W-:Y:S01]  /*f0a0*/  IMAD.MOV.U32 R12, RZ, RZ, RZ ;  /* 0x000000ffff0c7224 */ /* 0x000fe200078e00ff */
[----:B------:R-:W-:Y:S01]  /*f0b0*/  MOV R11, 0x1f ;  /* 0x0000001f000b7802 */ /* 0x000fe20000000f00 */
[----:B------:R-:W-:Y:S01]  /*f0c0*/  IMAD.MOV.U32 R15, RZ, RZ, -0x1 ;  /* 0xffffffffff0f7424 */ /* 0x000fe200078e00ff */
[----:B0-----:R-:W-:-:S04]  /*f0d0*/  SHF.R.U32.HI R9, RZ, 0x5, R20 ;  /* 0x00000005ff097819 */ /* 0x001fc80000011614 */
[----:B------:R-:W-:-:S05]  /*f0e0*/  LOP3.LUT R9, R9, 0x3, RZ, 0xc0, !PT ;  /* 0x0000000309097812 */ /* 0x000fca00078ec0ff */
[----:B------:R-:W-:-:S07]  /*f0f0*/  IMAD.MOV.U32 R13, RZ, RZ, R9 ;  /* 0x000000ffff0d7224 */ /* 0x000fce00078e0009 */
[----:B-----5:R-:W-:Y:S05]  /*f100*/  WARPSYNC.COLLECTIVE R15, `(.L_x_328) ;  /* 0x000000000f087348 */ /* 0x020fea0003c00000 */
[----:B------:R0:W1:Y:S02]  /*f110*/  SHFL.IDX P6, R14, R13, R12, R11 ;  /* 0x0000000c0d0e7389 */ /* 0x00006400000c000b */
[----:B01---5:R-:W-:Y:S01]  /*f120*/  ENDCOLLECTIVE ;  /* 0x000000000000791b */ /* 0x023fe20003800000 */
.L_x_328:
[----:B------:R-:W-:Y:S05]  /*f130*/  BSYNC B0 ;  /* 0x0000000000007941 */ /* 0x000fea0003800000 */
.L_x_327:
[----:B------:R-:W-:Y:S05]  /*f140*/  BRA `(.L_x_329) ;  /* 0xffffffbc00247947 */ /* 0x000fea000383ffff */
.L_x_268:
[----:B0-----:R0:W1:Y:S02]  /*f150*/  SYNCS.PHASECHK.TRANS64.TRYWAIT P0, [R3+URZ+0x16840], R4 ;  /* 0x01684004030075a7 */ /* 0x001064000800017f */
[----:B-1----:R-:W-:Y:S05]  /*f160*/  @!P0 NANOSLEEP.SYNCS 0x989680 ;  /* 0x009896800000895d */ /* 0x002fea0003900000 */
[----:B------:R-:W1:Y:S02]  /*f170*/  @!P0 SYNCS.PHASECHK.TRANS64 P0, [R3+URZ+0x16840], R4 ;  /* 0x01684004030085a7 */ /* 0x000e64000800007f */
[----:B-1----:R-:W-:Y:S05]  /*f180*/  @!P0 BRA `(.L_x_268) ;  /* 0xfffffffc00f08947 */ /* 0x002fea000383ffff */
[----:B------:R-:W-:Y:S05]  /*f190*/  BRA `(.L_x_330) ;  /* 0xffffffbc00787947 */ /* 0x000fea000383ffff */
.L_x_269:
[----:B------:R-:W-:Y:S01]  /*f1a0*/  BSSY B0, `(.L_x_331) ;  /* 0x0000008000007945 */ /* 0x000fe20003800000 */
[----:B------:R-:W-:Y:S02]  /*f1b0*/  IMAD.MOV.U32 R13, RZ, RZ, R2 ;  /* 0x000000ffff0d7224 */ /* 0x000fe400078e0002 */
[----:B------:R-:W-:Y:S02]  /*f1c0*/  IMAD.MOV.U32 R12, RZ, RZ, RZ ;  /* 0x000000ffff0c7224 */ /* 0x000fe400078e00ff */
[----:B------:R-:W-:Y:S02]  /*f1d0*/  IMAD.MOV.U32 R11, RZ, RZ, 0x181f ;  /* 0x0000181fff0b7424 */ /* 0x000fe400078e00ff */
[----:B------:R-:W-:-:S07]  /*f1e0*/  IMAD.MOV.U32 R15, RZ, RZ, -0x1 ;  /* 0xffffffffff0f7424 */ /* 0x000fce00078e00ff */
[----:B0-----:R-:W-:Y:S05]  /*f1f0*/  WARPSYNC.COLLECTIVE R15, `(.L_x_332) ;  /* 0x000000000f087348 */ /* 0x001fea0003c00000 */
[----:B------:R1:W2:Y:S02]  /*f200*/  SHFL.IDX P6, R14, R13, R12, R11 ;  /* 0x0000000c0d0e7389 */ /* 0x0002a400000c000b */
[----:B012---:R-:W-:Y:S01]  /*f210*/  ENDCOLLECTIVE ;  /* 0x000000000000791b */ /* 0x007fe20003800000 */
.L_x_332:
[----:B------:R-:W-:Y:S05]  /*f220*/  BSYNC B0 ;  /* 0x0000000000007941 */ /* 0x000fea0003800000 */
.L_x_331:
[----:B------:R-:W-:Y:S01]  /*f230*/  IMAD.MOV.U32 R13, RZ, RZ, R0 ;  /* 0x000000ffff0d7224 */ /* 0x000fe200078e0000 */
[----:B------:R-:W-:Y:S01]  /*f240*/  MOV R6, R14 ;  /* 0x0000000e00067202 */ /* 0x000fe20000000f00 */
[----:B------:R-:W-:Y:S02]  /*f250*/  IMAD.MOV.U32 R12, RZ, RZ, RZ ;  /* 0x000000ffff0c7224 */ /* 0x000fe400078e00ff */
[----:B------:R-:W-:Y:S02]  /*f260*/  IMAD.MOV.U32 R11, RZ, RZ, 0x181f ;  /* 0x0000181fff0b7424 */ /* 0x000fe400078e00ff */
[----:B------:R-:W-:Y:S02]  /*f270*/  IMAD.MOV.U32 R15, RZ, RZ, -0x1 ;  /* 0xffffffffff0f7424 */ /* 0x000fe400078e00ff */
[----:B------:R-:W-:-:S07]  /*f280*/  @P0 IMAD R8, R5, 0x2, R22 ;  /* 0x0000000205080824 */ /* 0x000fce00078e0216 */
[----:B------:R-:W-:Y:S05]  /*f290*/  WARPSYNC.COLLECTIVE R15, `(.L_x_333) ;  /* 0x000000000f087348 */ /* 0x000fea0003c00000 */
[----:B------:R0:W1:Y:S02]  /*f2a0*/  SHFL.IDX P6, R14, R13, R12, R11 ;  /* 0x0000000c0d0e7389 */ /* 0x00006400000c000b */
[----:B01----:R-:W-:Y:S01]  /*f2b0*/  ENDCOLLECTIVE ;  /* 0x000000000000791b */ /* 0x003fe20003800000 */
.L_x_333:
[----:B------:R-:W-:Y:S02]  /*f2c0*/  IMAD.MOV.U32 R13, RZ, RZ, R2 ;  /* 0x000000ffff0d7224 */ /* 0x000fe400078e0002 */
[----:B------:R-:W-:Y:S02]  /*f2d0*/  IMAD.MOV.U32 R12, RZ, RZ, 0x1 ;  /* 0x00000001ff0c7424 */ /* 0x000fe400078e00ff */
[----:B------:R-:W-:-:S07]  /*f2e0*/  IMAD.MOV.U32 R7, RZ, RZ, R14 ;  /* 0x000000ffff077224 */ /* 0x000fce00078e000e */
[----:B------:R-:W-:Y:S05]  /*f2f0*/  WARPSYNC.COLLECTIVE R15, `(.L_x_334) ;  /* 0x000000000f087348 */ /* 0x000fea0003c00000 */
[----:B------:R0:W1:Y:S02]  /*f300*/  SHFL.IDX P6, R14, R13, R12, R11 ;  /* 0x0000000c0d0e7389 */ /* 0x00006400000c000b */
[----:B01----:R-:W-:Y:S01]  /*f310*/  ENDCOLLECTIVE ;  /* 0x000000000000791b */ /* 0x003fe20003800000 */
.L_x_334:
[----:B------:R-:W-:-:S04]  /*f320*/  @P0 LEA R7, P1, R28, R7, 0x1 ;  /* 0x000000071c070211 */ /* 0x000fc800078208ff */
[----:B------:R-:W-:Y:S02]  /*f330*/  @P0 IADD3.X R6, RZ, R6, RZ, P1, !PT ;  /* 0x00000006ff060210 */ /* 0x000fe40000ffe4ff */
[----:B------:R-:W-:Y:S02]  /*f340*/  ISETP.GE.AND P1, PT, R4, 0x11, PT ;  /* 0x000000110400780c */ /* 0x000fe40003f26270 */
[----:B------:R-:W-:Y:S01]  /*f350*/  @P0 LOP3.LUT R7, R7, R6, RZ, 0x3c, !PT ;  /* 0x0000000607070212 */ /* 0x000fe200078e3cff */
[----:B------:R-:W-:-:S03]  /*f360*/  IMAD.MOV.U32 R13, RZ, RZ, R0 ;  /* 0x000000ffff0d7224 */ /* 0x000fc600078e0000 */
[----:B------:R-:W-:-:S04]  /*f370*/  @P0 LOP3.LUT R6, R7, R6, RZ, 0x3c, !PT ;  /* 0x0000000607060212 */ /* 0x000fc800078e3cff */
[----:B------:R-:W-:-:S05]  /*f380*/  @P0 LOP3.LUT R7, R7, R6, RZ, 0x3c, !PT ;  /* 0x0000000607070212 */ /* 0x000fca00078e3cff */
[----:B------:R-:W-:Y:S01]  /*f390*/  @!PT LDS RZ, [RZ] ;  /* 0x00000000fffff984 */ /* 0x000fe20000000800 */
[----:B------:R-:W-:Y:S01]  /*f3a0*/  @!PT LDS RZ, [RZ] ;  /* 0x00000000fffff984 */ /* 0x000fe20000000800 */
[----:B------:R-:W-:Y:S01]  /*f3b0*/  @!PT LDS RZ, [RZ] ;  /* 0x00000000fffff984 */ /* 0x000fe20000000800 */
[----:B------:R0:W-:Y:S02]  /*f3c0*/  @P0 LDGSTS.E.BYPASS.LTC128B.128 [R8+0xe400], desc[UR36][R6.64], !P2 ;  /* 0x0e40000006080fae */ /* 0x0001e4000d101d64 */
[----:B0-----:R-:W-:-:S07]  /*f3d0*/  IMAD.MOV.U32 R6, RZ, RZ, R14 ;  /* 0x000000ffff067224 */ /* 0x001fce00078e000e */
[----:B------:R-:W-:Y:S05]  /*f3e0*/  WARPSYNC.COLLECTIVE R15, `(.L_x_335) ;  /* 0x000000000f087348 */ /* 0x000fea0003c00000 */
[----:B------:R0:W1:Y:S02]  /*f3f0*/  SHFL.IDX P6, R14, R13, R12, R11 ;  /* 0x0000000c0d0e7389 */ /* 0x00006400000c000b */
[----:B01----:R-:W-:Y:S01]  /*f400*/  ENDCOLLECTIVE ;  /* 0x000000000000791b */ /* 0x003fe20003800000 */
.L_x_335:
[----:B------:R-:W-:Y:S02]  /*f410*/  @P1 IMAD R8, R5, 0x2, R22 ;  /* 0x0000000205081824 */ /* 0x000fe400078e0216 */
[----:B------:R-:W-:Y:S02]  /*f420*/  IMAD.MOV.U32 R13, RZ, RZ, R2 ;  /* 0x000000ffff0d7224 */ /* 0x000fe400078e0002 */
[----:B------:R-:W-:Y:S01]  /*f430*/  IMAD.MOV.U32 R12, RZ, RZ, 0x2 ;  /* 0x00000002ff0c7424 */ /* 0x000fe200078e00ff */
[----:B------:R-:W-:-:S07]  /*f440*/  MOV R7, R14 ;  /* 0x0000000e00077202 */ /* 0x000fce0000000f00 */
[----:B------:R-:W-:Y:S05]  /*f450*/  WARPSYNC.COLLECTIVE R15, `(.L_x_336) ;  /* 0x000000000f087348 */ /* 0x000fea0003c00000 */
[----:B------:R0:W1:Y:S02]  /*f460*/  SHFL.IDX P6, R14, R13, R12, R11 ;  /* 0x0000000c0d0e7389 */ /* 0x00006400000c000b */
[----:B01----:R-:W-:Y:S01]  /*f470*/  ENDCOLLECTIVE ;  /* 0x000000000000791b */ /* 0x003fe20003800000 */
.L_x_336:
[----:B------:R-:W-:-:S05]  /*f480*/  @P1 LEA R7, P0, R28, R7, 0x1 ;  /* 0x000000071c071211 */ /* 0x000fca00078008ff */
[----:B------:R-:W-:-:S05]  /*f490*/  @P1 IMAD.X R6, RZ, RZ, R6, P0 ;  /* 0x000000ffff061224 */ /* 0x000fca00000e0606 */
[----:B------:R-:W-:Y:S02]  /*f4a0*/  @P1 LOP3.LUT R7, R7, R6, RZ, 0x3c, !PT ;  /* 0x0000000607071212 */ /* 0x000fe400078e3cff */
[----:B------:R-:W-:Y:S02]  /*f4b0*/  MOV R13, R0 ;  /* 0x00000000000d7202 */ /* 0x000fe40000000f00 */
[----:B------:R-:W-:-:S04]  /*f4c0*/  @P1 LOP3.LUT R6, R7, R6, RZ, 0x3c, !PT ;  /* 0x0000000607061212 */ /* 0x000fc800078e3cff */
[----:B------:R-:W-:-:S05]  /*f4d0*/  @P1 LOP3.LUT R7, R7, R6, RZ, 0x3c, !PT ;  /* 0x0000000607071212 */ /* 0x000fca00078e3cff */
[----:B------:R-:W-:Y:S01]  /*f4e0*/  @!PT LDS RZ, [RZ] ;  /* 0x00000000fffff984 */ /* 0x000fe20000000800 */
[----:B------:R-:W-:Y:S01]  /*f4f0*/  @!PT LDS RZ, [RZ] ;  /* 0x00000000fffff984 */ /* 0x000fe20000000800 */
[----:B------:R-:W-:Y:S01]  /*f500*/  @!PT LDS RZ, [RZ] ;  /* 0x00000000fffff984 */ /* 0x000fe20000000800 */
[----:B------:R0:W-:Y:S01]  /*f510*/  @P1 LDGSTS.E.BYPASS.LTC128B.128 [R8+0xec00], desc[UR36][R6.64], !P2 ;  /* 0x0ec0000006081fae */ /* 0x0001e2000d101d64 */
[----:B------:R-:W-:Y:S01]  /*f520*/  ISETP.GE.AND P1, PT, R4, 0x21, PT ;  /* 0x000000210400780c */ /* 0x000fe20003f26270 */
[----:B0-----:R-:W-:-:S12]  /*f530*/  IMAD.MOV.U32 R6, RZ, RZ, R14 ;  /* 0x000000ffff067224 */ /* 0x001fd800078e000e */
[----:B------:R-:W-:Y:S05]  /*f540*/  WARPSYNC.COLLECTIVE R15, `(.L_x_337) ;  /* 0x000000000f087348 */ /* 0x000fea0003c00000 */
[----:B------:R0:W1:Y:S02]  /*f550*/  SHFL.IDX P6, R14, R13, R12, R11 ;  /* 0x0000000c0d0e7389 */ /* 0x00006400000c000b */
[----:B01----:R-:W-:Y:S01]  /*f560*/  ENDCOLLECTIVE ;  /* 0x000000000000791b */ /* 0x003fe20003800000 */
.L_x_337:
[----:B------:R-:W-:Y:S02]  /*f570*/  @P1 IMAD R8, R5, 0x2, R22 ;  /* 0x0000000205081824 */ /* 0x000fe400078e0216 */
[----:B------:R-:W-:Y:S02]  /*f580*/  IMAD.MOV.U32 R13, RZ, RZ, R2 ;  /* 0x000000ffff0d7224 */ /* 0x000fe400078e0002 */
[----:B------:R-:W-:Y:S02]  /*f590*/  IMAD.MOV.U32 R12, RZ, RZ, 0x3 ;  /* 0x00000003ff0c7424 */ /* 0x000fe400078e00ff */
[----:B------:R-:W-:-:S07]  /*f5a0*/  IMAD.MOV.U32 R7, RZ, RZ, R14 ;  /* 0x000000ffff077224 */ /* 0x000fce00078e000e */
[----:B------:R-:W-:Y:S05]  /*f5b0*/  WARPSYNC.COLLECTIVE R15, `(.L_x_338) ;  /* 0x000000000f087348 */ /* 0x000fea0003c00000 */
[----:B------:R0:W1:Y:S02]  /*f5c0*/  SHFL.IDX P6, R14, R13, R12, R11 ;  /* 0x0000000c0d0e7389 */ /* 0x00006400000c000b */
[----:B01----:R-:W-:Y:S01]  /*f5d0*/  ENDCOLLECTIVE ;  /* 0x000000000000791b */ /* 0x003fe20003800000 */
.L_x_338:
[----:B------:R-:W-:-:S05]  /*f5e0*/  @P1 LEA R7, P0, R28, R7, 0x1 ;  /* 0x000000071c071211 */ /* 0x000fca00078008ff */
[----:B------:R-:W-:-:S05]  /*f5f0*/  @P1 IMAD.X R6, RZ, RZ, R6, P0 ;  /* 0x000000ffff061224 */ /* 0x000fca00000e0606 */
[----:B------:R-:W-:Y:S01]  /*f600*/  @P1 LOP3.LUT R7, R7, R6, RZ, 0x3c, !PT ;  /* 0x0000000607071212 */ /* 0x000fe200078e3cff */
[----:B------:R-:W-:-:S03]  /*f610*/  IMAD.MOV.U32 R13, RZ, RZ, R0 ;  /* 0x000000ffff0d7224 */ /* 0x000fc600078e0000 */
[----:B------:R-:W-:-:S04]  /*f620*/  @P1 LOP3.LUT R6, R7, R6, RZ, 0x3c, !PT ;  /* 0x0000000607061212 */ /* 0x000fc800078e3cff */
[----:B------:R-:W-:-:S05]  /*f630*/  @P1 LOP3.LUT R7, R7, R6, RZ, 0x3c, !PT ;  /* 0x0000000607071212 */ /* 0x000fca00078e3cff */
[----:B------:R-:W-:Y:S01]  /*f640*/  @!PT LDS RZ, [RZ] ;  /* 0x00000000fffff984 */ /* 0x000fe20000000800 */
[----:B------:R-:W-:Y:S01]  /*f650*/  @!PT LDS RZ, [RZ] ;  /* 0x00000000fffff984 */ /* 0x000fe20000000800 */
[----:B------:R-:W-:Y:S01]  /*f660*/  @!PT LDS RZ, [RZ] ;  /* 0x00000000fffff984 */ /* 0x000fe20000000800 */
[----:B------:R0:W-:Y:S01]  /*f670*/  @P1 LDGSTS.E.BYPASS.LTC128B.128 [R8+0xf400], desc[UR36][R6.64], !P2 ;  /* 0x0f40000006081fae */ /* 0x0001e2000d101d64 */
[----:B------:R-:W-:Y:S02]  /*f680*/  ISETP.GE.AND P1, PT, R4, 0x31, PT ;  /* 0x000000310400780c */ /* 0x000fe40003f26270 */
[----:B0-----:R-:W-:-:S11]  /*f690*/  MOV R6, R14 ;  /* 0x0000000e00067202 */ /* 0x001fd60000000f00 */
[----:B------:R-:W-:Y:S05]  /*f6a0*/  WARPSYNC.COLLECTIVE R15, `(.L_x_339) ;  /* 0x000000000f087348 */ /* 0x000fea0003c00000 */
[----:B------:R0:W1:Y:S02]  /*f6b0*/  SHFL.IDX P6, R14, R13, R12, R11 ;  /* 0x0000000c0d0e7389 */ /* 0x00006400000c000b */
[----:B01----:R-:W-:Y:S01]  /*f6c0*/  ENDCOLLECTIVE ;  /* 0x000000000000791b */ /* 0x003fe20003800000 */
.L_x_339:
[----:B------:R-:W-:Y:S02]  /*f6d0*/  @P1 IMAD R8, R5, 0x2, R22 ;  /* 0x0000000205081824 */ /* 0x000fe400078e0216 */
[----:B------:R-:W-:Y:S01]  /*f6e0*/  IMAD.MOV.U32 R13, RZ, RZ, R2 ;  /* 0x000000ffff0d7224 */ /* 0x000fe200078e0002 */
[----:B------:R-:W-:Y:S01]  /*f6f0*/  MOV R12, 0x4 ;  /* 0x00000004000c7802 */ /* 0x000fe20000000f00 */
[----:B------:R-:W-:-:S07]  /*f700*/  IMAD.MOV.U32 R7, RZ, RZ, R14 ;  /* 0x000000ffff077224 */ /* 0x000fce00078e000e */
[----:B------:R-:W-:Y:S05]  /*f710*/  WARPSYNC.COLLECTIVE R15, `(.L_x_340) ;  /* 0x000000000f087348 */ /* 0x000fea0003c00000 */
[----:B------:R0:W1:Y:S02]  /*f720*/  SHFL.IDX P6, R14, R13, R12, R11 ;  /* 0x0000000c0d0e7389 */ /* 0x00006400000c000b */
[----:B01----:R-:W-:Y:S01]  /*f730*/  ENDCOLLECTIVE ;  /* 0x000000000000791b */ /* 0x003fe20003800000 */
.L_x_340:
        /* <DEDUP_REMOVED lines=15> */
.L_x_341:
[----:B------:R-:W-:Y:S01]  /*f830*/  @P1 IMAD R8, R5, 0x2, R22 ;  /* 0x0000000205081824 */ /* 0x000fe200078e0216 */
[----:B------:R-:W-:Y:S01]  /*f840*/  MOV R13, R2 ;  /* 0x00000002000d7202 */ /* 0x000fe20000000f00 */
[----:B------:R-:W-:Y:S02]  /*f850*/  IMAD.MOV.U32 R12, RZ, RZ, 0x5 ;  /* 0x00000005ff0c7424 */ /* 0x000fe400078e00ff */
[----:B------:R-:W-:-:S07]  /*f860*/  IMAD.MOV.U32 R7, RZ, RZ, R14 ;  /* 0x000000ffff077224 */ /* 0x000fce00078e000e */
[----:B------:R-:W-:Y:S05]  /*f870*/  WARPSYNC.COLLECTIVE R15, `(.L_x_342) ;  /* 0x000000000f087348 */ /* 0x000fea0003c00000 */
[----:B------:R0:W1:Y:S02]  /*f880*/  SHFL.IDX P6, R14, R13, R12, R11 ;  /* 0x0000000c0d0e7389 */ /* 0x00006400000c000b */
[----:B01----:R-:W-:Y:S01]  /*f890*/  ENDCOLLECTIVE ;  /* 0x000000000000791b */ /* 0x003fe20003800000 */
.L_x_342:
        /* <DEDUP_REMOVED lines=15> */
.L_x_343:
[----:B------:R-:W-:Y:S01]  /*f990*/  @P1 LEA R8, R5, R22, 0x1 ;  /* 0x0000001605081211 */ /* 0x000fe200078e08ff */
[----:B------:R-:W-:Y:S02]  /*f9a0*/  IMAD.MOV.U32 R13, RZ, RZ, R2 ;  /* 0x000000ffff0d7224 */ /* 0x000fe400078e0002 */
[----:B------:R-:W-:Y:S02]  /*f9b0*/  IMAD.MOV.U32 R12, RZ, RZ, 0x6 ;  /* 0x00000006ff0c7424 */ /* 0x000fe400078e00ff */
[----:B------:R-:W-:-:S07]  /*f9c0*/  IMAD.MOV.U32 R7, RZ, RZ, R14 ;  /* 0x000000ffff077224 */ /* 0x000fce00078e000e */
[----:B------:R-:W-:Y:S05]  /*f9d0*/  WARPSYNC.COLLECTIVE R15, `(.L_x_344) ;  /* 0x000000000f087348 */ /* 0x000fea0003c00000 */
[----:B------:R0:W1:Y:S02]  /*f9e0*/  SHFL.IDX P6, R14, R13, R12, R11 ;  /* 0x0000000c0d0e7389 */ /* 0x00006400000c000b */
[----:B01----:R-:W-:Y:S01]  /*f9f0*/  ENDCOLLECTIVE ;  /* 0x000000000000791b */ /* 0x003fe20003800000 */
.L_x_344:
        /* <DEDUP_REMOVED lines=15> */
.L_x_345:
[----:B------:R-:W-:Y:S02]  /*faf0*/  @P1 IMAD R8, R5, 0x2, R22 ;  /* 0x0000000205081824 */ /* 0x000fe400078e0216 */
[----:B------:R-:W-:Y:S02]  /*fb00*/  IMAD.MOV.U32 R13, RZ, RZ, R2 ;  /* 0x000000ffff0d7224 */ /* 0x000fe400078e0002 */
[----:B------:R-:W-:Y:S02]  /*fb10*/  IMAD.MOV.U32 R12, RZ, RZ, 0x7 ;  /* 0x00000007ff0c7424 */ /* 0x000fe400078e00ff */
[----:B------:R-:W-:-:S07]  /*fb20*/  IMAD.MOV.U32 R7, RZ, RZ, R14 ;  /* 0x000000ffff077224 */ /* 0x000fce00078e000e */
[----:B------:R-:W-:Y:S05]  /*fb30*/  WARPSYNC.COLLECTIVE R15, `(.L_x_346) ;  /* 0x000000000f087348 */ /* 0x000fea0003c00000 */
[----:B------:R0:W1:Y:S02]  /*fb40*/  SHFL.IDX P6, R14, R13, R12, R11 ;  /* 0x0000000c0d0e7389 */ /* 0x00006400000c000b */
[----:B01----:R-:W-:Y:S01]  /*fb50*/  ENDCOLLECTIVE ;  /* 0x000000000000791b */ /* 0x003fe20003800000 */
.L_x_346:
[----:B------:R-:W-:-:S04]  /*fb60*/  @P1 LEA R7, P0, R28, R7, 0x1 ;  /* 0x000000071c071211 */ /* 0x000fc800078008ff */
[----:B------:R-:W-:-:S04]  /*fb70*/  @P1 IADD3.X R6, RZ, R6, RZ, P0, !PT ;  /* 0x00000006ff061210 */ /* 0x000fc800007fe4ff */
[----:B------:R-:W-:Y:S01]  /*fb80*/  @P1 LOP3.LUT R7, R7, R6, RZ, 0x3c, !PT ;  /* 0x0000000607071212 */ /* 0x000fe200078e3cff */
[----:B------:R-:W-:-:S03]  /*fb90*/  IMAD.MOV.U32 R13, RZ, RZ, R0 ;  /* 0x000000ffff0d7224 */ /* 0x000fc600078e0000 */
[----:B------:R-:W-:-:S04]  /*fba0*/  @P1 LOP3.LUT R6, R7, R6, RZ, 0x3c, !PT ;  /* 0x0000000607061212 */ /* 0x000fc800078e3cff */
[----:B------:R-:W-:Y:S01]  /*fbb0*/  @P1 LOP3.LUT R7, R7, R6, RZ, 0x3c, !PT ;  /* 0x0000000607071212 */ /* 0x000fe200078e3cff */
[----:B------:R-:W-:-:S04]  /*fbc0*/  IMAD.MOV.U32 R2, RZ, RZ, R14 ;  /* 0x000000ffff027224 */ /* 0x000fc800078e000e */
[----:B------:R-:W-:Y:S01]  /*fbd0*/  @!PT LDS RZ, [RZ] ;  /* 0x00000000fffff984 */ /* 0x000fe20000000800 */
[----:B------:R-:W-:Y:S01]  /*fbe0*/  @!PT LDS RZ, [RZ] ;  /* 0x00000000fffff984 */ /* 0x000fe20000000800 */
[----:B------:R-:W-:Y:S01]  /*fbf0*/  @!PT LDS RZ, [RZ] ;  /* 0x00000000fffff984 */ /* 0x000fe20000000800 */
[----:B------:R0:W-:Y:S03]  /*fc00*/  @P1 LDGSTS.E.BYPASS.LTC128B.128 [R8+0x11400], desc[UR36][R6.64], !P2 ;  /* 0x1140000006081fae */ /* 0x0001e6000d101d64 */
[----:B0-----:R-:W-:Y:S05]  /*fc10*/  WARPSYNC.COLLECTIVE R15, `(.L_x_347) ;  /* 0x000000000f087348 */ /* 0x001fea0003c00000 */
[----:B------:R1:W2:Y:S02]  /*fc20*/  SHFL.IDX P6, R14, R13, R12, R11 ;  /* 0x0000000c0d0e7389 */ /* 0x0002a400000c000b */
[----:B012---:R-:W-:Y:S01]  /*fc30*/  ENDCOLLECTIVE ;  /* 0x000000000000791b */ /* 0x007fe20003800000 */
.L_x_347:
[----:B------:R-:W-:Y:S01]  /*fc40*/  MOV R0, R14 ;  /* 0x0000000e00007202 */ /* 0x000fe20000000f00 */
[----:B------:R-:W-:Y:S06]  /*fc50*/  BRA `(.L_x_348) ;  /* 0xffffffb800807947 */ /* 0x000fec000383ffff */
.L_x_274:
[----:B------:R-:W-:Y:S02]  /*fc60*/  IMAD.MOV.U32 R13, RZ, RZ, R4 ;  /* 0x000000ffff0d7224 */ /* 0x000fe400078e0004 */
[----:B------:R-:W-:Y:S02]  /*fc70*/  IMAD.MOV.U32 R12, RZ, RZ, RZ ;  /* 0x000000ffff0c7224 */ /* 0x000fe400078e00ff */
[----:B------:R-:W-:Y:S02]  /*fc80*/  IMAD.MOV.U32 R11, RZ, RZ, 0x181f ;  /* 0x0000181fff0b7424 */ /* 0x000fe400078e00ff */
[----:B------:R-:W-:Y:S02]  /*fc90*/  IMAD.MOV.U32 R15, RZ, RZ, -0x1 ;  /* 0xffffffffff0f7424 */ /* 0x000fe400078e00ff */
[----:B-----5:R-:W-:Y:S02]  /*fca0*/  IMAD R3, R21, R9, RZ ;  /* 0x0000000915037224 */ /* 0x020fe400078e02ff */
[----:B------:R-:W-:-:S07]  /*fcb0*/  IMAD R17, R17, 0xc0, R20 ;  /* 0x000000c011117824 */ /* 0x000fce00078e0214 */
[----:B------:R-:W-:Y:S05]  /*fcc0*/  WARPSYNC.COLLECTIVE R15, `(.L_x_349) ;  /* 0x000000000f087348 */ /* 0x000fea0003c00000 */
[----:B------:R0:W1:Y:S02]  /*fcd0*/  SHFL.IDX P6, R14, R13, R12, R11 ;  /* 0x0000000c0d0e7389 */ /* 0x00006400000c000b */
[----:B01----:R-:W-:Y:S01]  /*fce0*/  ENDCOLLECTIVE ;  /* 0x000000000000791b */ /* 0x003fe20003800000 */
.L_x_349:
[C---:B------:R-:W-:Y:S01]  /*fcf0*/  VIADD R8, R17.reuse, 0x10 ;  /* 0x0000001011087836 */ /* 0x040fe20000000000 */
[----:B------:R-:W-:Y:S02]  /*fd00*/  ISETP.GE.AND P2, PT, R17, R3, PT ;  /* 0x000000031100720c */ /* 0x000fe40003f46270 */
[----:B------:R-:W-:Y:S01]  /*fd10*/  MOV R13, R0 ;  /* 0x00000000000d7202 */ /* 0x000fe20000000f00 */
[----:B------:R-:W-:-:S10]  /*fd20*/  IMAD.MOV.U32 R6, RZ, RZ, R14 ;  /* 0x000000ffff067224 */ /* 0x000fd400078e000e */
[----:B------:R-:W-:Y:S05]  /*fd30*/  WARPSYNC.COLLECTIVE R15, `(.L_x_350) ;  /* 0x000000000f087348 */ /* 0x000fea0003c00000 */
[----:B------:R0:W1:Y:S02]  /*fd40*/  SHFL.IDX P6, R14, R13, R12, R11 ;  /* 0x0000000c0d0e7389 */ /* 0x00006400000c000b */
[----:B01----:R-:W-:Y:S01]  /*fd50*/  ENDCOLLECTIVE ;  /* 0x000000000000791b */ /* 0x003fe20003800000 */
.L_x_350:
[----:B------:R-:W-:Y:S02]  /*fd60*/  IMAD.MOV.U32 R13, RZ, RZ, R4 ;  /* 0x000000ffff0d7224 */ /* 0x000fe400078e0004 */
[----:B------:R-:W-:Y:S02]  /*fd70*/  IMAD.MOV.U32 R12, RZ, RZ, 0x1 ;  /* 0x00000001ff0c7424 */ /* 0x000fe400078e00ff */
[----:B------:R-:W-:-:S07]  /*fd80*/  IMAD.MOV.U32 R7, RZ, RZ, R14 ;  /* 0x000000ffff077224 */ /* 0x000fce00078e000e */
[----:B------:R-:W-:Y:S05]  /*fd90*/  WARPSYNC.COLLECTIVE R15, `(.L_x_351) ;  /* 0x000000000f087348 */ /* 0x000fea0003c00000 */
[----:B------:R0:W1:Y:S02]  /*fda0*/  SHFL.IDX P6, R14, R13, R12, R11 ;  /* 0x0000000c0d0e7389 */ /* 0x00006400000c000b */
[----:B01----:R-:W-:Y:S01]  /*fdb0*/  ENDCOLLECTIVE ;  /* 0x000000000000791b */ /* 0x003fe20003800000 */
.L_x_351:
[----:B------:R-:W-:-:S05]  /*fdc0*/  @!P2 LEA R7, P1, R28, R7, 0x1 ;  /* 0x000000071c07a211 */ /* 0x000fca00078208ff */
[----:B------:R-:W-:Y:S01]  /*fdd0*/  @!P2 IMAD.X R6, RZ, RZ, R6, P1 ;  /* 0x000000ffff06a224 */ /* 0x000fe200008e0606 */
[----:B------:R-:W-:-:S04]  /*fde0*/  ISETP.GE.AND P1, PT, R8, R3, PT ;  /* 0x000000030800720c */ /* 0x000fc80003f26270 */
[----:B------:R-:W-:Y:S01]  /*fdf0*/  @!P2 LOP3.LUT R7, R7, R6, RZ, 0x3c, !PT ;  /* 0x000000060707a212 */ /* 0x000fe200078e3cff */
[----:B------:R-:W-:-:S03]  /*fe00*/  IMAD.MOV.U32 R13, RZ, RZ, R0 ;  /* 0x000000ffff0d7224 */ /* 0x000fc600078e0000 */
[----:B------:R-:W-:-:S04]  /*fe10*/  @!P2 LOP3.LUT R6, R7, R6, RZ, 0x3c, !PT ;  /* 0x000000060706a212 */ /* 0x000fc800078e3cff */
[----:B------:R-:W-:-:S05]  /*fe20*/  @!P2 LOP3.LUT R7, R7, R6, RZ, 0x3c, !PT ;  /* 0x000000060707a212 */ /* 0x000fca00078e3cff */
[----:B------:R-:W-:Y:S01]  /*fe30*/  @!PT LDS RZ, [RZ] ;  /* 0x00000000fffff984 */ /* 0x000fe20000000800 */
[----:B------:R-:W-:Y:S01]  /*fe40*/  @!PT LDS RZ, [RZ] ;  /* 0x00000000fffff984 */ /* 0x000fe20000000800 */
[----:B------:R-:W-:Y:S01]  /*fe50*/  @!PT LDS RZ, [RZ] ;  /* 0x00000000fffff984 */ /* 0x000fe20000000800 */
[----:B------:R0:W-:Y:S02]  /*fe60*/  @!P2 LDGSTS.E.BYPASS.LTC128B.128 [R10+0x8400], desc[UR36][R6.64], !P0 ;  /* 0x08400000060aafae */ /* 0x0001e4000c101d64 */
[----:B0-----:R-:W-:-:S07]  /*fe70*/  MOV R6, R14 ;  /* 0x0000000e00067202 */ /* 0x001fce0000000f00 */
[----:B------:R-:W-:Y:S05]  /*fe80*/  WARPSYNC.COLLECTIVE R15, `(.L_x_352) ;  /* 0x000000000f087348 */ /* 0x000fea0003c00000 */
[----:B------:R0:W1:Y:S02]  /*fe90*/  SHFL.IDX P6, R14, R13, R12, R11 ;  /* 0x0000000c0d0e7389 */ /* 0x00006400000c000b */
[----:B01----:R-:W-:Y:S01]  /*fea0*/  ENDCOLLECTIVE ;  /* 0x000000000000791b */ /* 0x003fe20003800000 */
.L_x_352:
[----:B------:R-:W-:Y:S01]  /*feb0*/  IMAD.MOV.U32 R13, RZ, RZ, R4 ;  /* 0x000000ffff0d7224 */ /* 0x000fe200078e0004 */
[----:B------:R-:W-:Y:S01]  /*fec0*/  MOV R12, 0x2 ;  /* 0x00000002000c7802 */ /* 0x000fe20000000f00 */
[----:B------:R-:W-:-:S07]  /*fed0*/  IMAD.MOV.U32 R7, RZ, RZ, R14 ;  /* 0x000000ffff077224 */ /* 0x000fce00078e000e */
[----:B------:R-:W-:Y:S05]  /*fee0*/  WARPSYNC.COLLECTIVE R15, `(.L_x_353) ;  /* 0x000000000f087348 */ /* 0x000fea0003c00000 */
[----:B------:R0:W1:Y:S02]  /*fef0*/  SHFL.IDX P6, R14, R13, R12, R11 ;  /* 0x0000000c0d0e7389 */ /* 0x00006400000c000b */
[----:B01----:R-:W-:Y:S01]  /*ff00*/  ENDCOLLECTIVE ;  /* 0x000000000000791b */ /* 0x003fe20003800000 */
.L_x_353:
[----:B------:R-:W-:-:S05]  /*ff10*/  @!P1 LEA R7, P2, R28, R7, 0x1 ;  /* 0x000000071c079211 */ /* 0x000fca00078408ff */
[----:B------:R-:W-:-:S05]  /*ff20*/  @!P1 IMAD.X R6, RZ, RZ, R6, P2 ;  /* 0x000000ffff069224 */ /* 0x000fca00010e0606 */
        /* <DEDUP_REMOVED lines=8> */
[----:B0-----:R-:W-:-:S05]  /*ffb0*/  VIADD R6, R17, 0x20 ;  /* 0x0000002011067836 */ /* 0x001fca0000000000 */
[----:B------:R-:W-:Y:S01]  /*ffc0*/  ISETP.GE.AND P1, PT, R6, R3, PT ;  /* 0x000000030600720c */ /* 0x000fe20003f26270 */
[----:B------:R-:W-:-:S12]  /*ffd0*/  IMAD.MOV.U32 R6, RZ, RZ, R14 ;  /* 0x000000ffff067224 */ /* 0x000fd800078e000e */
[----:B------:R-:W-:Y:S05]  /*ffe0*/  WARPSYNC.COLLECTIVE R15, `(.L_x_354) ;  /* 0x000000000f087348 */ /* 0x000fea0003c00000 */
[----:B------:R0:W1:Y:S02]  /*fff0*/  SHFL.IDX P6, R14, R13, R12, R11 ;  /* 0x0000000c0d0e7389 */ /* 0x00006400000c000b */
[----:B01----:R-:W-:Y:S01]  /*10000*/  ENDCOLLECTIVE ;  /* 0x000000000000791b */ /* 0x003fe20003800000 */
.L_x_354:
[----:B------:R-:W-:Y:S01]  /*10010*/  MOV R13, R4 ;  /* 0x00000004000d7202 */ /* 0x000fe20000000f00 */
[----:B------:R-:W-:Y:S02]  /*10020*/  IMAD.MOV.U32 R12, RZ, RZ, 0x3 ;  /* 0x00000003ff0c7424 */ /* 0x000fe400078e00ff */
[----:B------:R-:W-:-:S07]  /*10030*/  IMAD.MOV.U32 R7, RZ, RZ, R14 ;  /* 0x000000ffff077224 */ /* 0x000fce00078e000e */
[----:B------:R-:W-:Y:S05]  /*10040*/  WARPSYNC.COLLECTIVE R15, `(.L_x_355) ;  /* 0x000000000f087348 */ /* 0x000fea0003c00000 */
[----:B------:R0:W1:Y:S02]  /*10050*/  SHFL.IDX P6, R14, R13, R12, R11 ;  /* 0x0000000c0d0e7389 */ /* 0x00006400000c000b */
[----:B01----:R-:W-:Y:S01]  /*10060*/  ENDCOLLECTIVE ;  /* 0x000000000000791b */ /* 0x003fe20003800000 */
.L_x_355:
        /* <DEDUP_REMOVED lines=16> */
.L_x_356:
[----:B------:R-:W-:Y:S02]  /*10170*/  IMAD.MOV.U32 R13, RZ, RZ, R4 ;  /* 0x000000ffff0d7224 */ /* 0x000fe400078e0004 */
[----:B------:R-:W-:Y:S02]  /*10180*/  IMAD.MOV.U32 R12, RZ, RZ, 0x4 ;  /* 0x00000004ff0c7424 */ /* 0x000fe400078e00ff */
[----:B------:R-:W-:-:S07]  /*10190*/  IMAD.MOV.U32 R7, RZ, RZ, R14 ;  /* 0x000000ffff077224 */ /* 0x000fce00078e000e */
[----:B------:R-:W-:Y:S05]  /*101a0*/  WARPSYNC.COLLECTIVE R15, `(.L_x_357) ;  /* 0x000000000f087348 */ /* 0x000fea0003c00000 */
[----:B------:R0:W1:Y:S02]  /*101b0*/  SHFL.IDX P6, R14, R13, R12, R11 ;  /* 0x0000000c0d0e7389 */ /* 0x00006400000c000b */
[----:B01----:R-:W-:Y:S01]  /*101c0*/  ENDCOLLECTIVE ;  /* 0x000000000000791b */ /* 0x003fe20003800000 */
.L_x_357:
        /* <DEDUP_REMOVED lines=10> */
[----:B0-----:R-:W-:-:S04]  /*10270*/  IADD3 R6, R17, 0x40, RZ ;  /* 0x0000004011067810 */ /* 0x001fc80007ffe0ff */
[----:B------:R-:W-:Y:S01]  /*10280*/  ISETP.GE.AND P1, PT, R6, R3, PT ;  /* 0x000000030600720c */ /* 0x000fe20003f26270 */
[----:B------:R-:W-:-:S12]  /*10290*/  IMAD.MOV.U32 R6, RZ, RZ, R14 ;  /* 0x000000ffff067224 */ /* 0x000fd800078e000e */
[----:B------:R-:W-:Y:S05]  /*102a0*/  WARPSYNC.COLLECTIVE R15, `(.L_x_358) ;  /* 0x000000000f087348 */ /* 0x000fea0003c00000 */
[----:B------:R0:W1:Y:S02]  /*102b0*/  SHFL.IDX P6, R14, R13, R12, R11 ;  /* 0x0000000c0d0e7389 */ /* 0x00006400000c000b */
[----:B01----:R-:W-:Y:S01]  /*102c0*/  ENDCOLLECTIVE ;  /* 0x000000000000791b */ /* 0x003fe20003800000 */
.L_x_358:
[----:B------:R-:W-:Y:S02]  /*102d0*/  IMAD.MOV.U32 R13, RZ, RZ, R4 ;  /* 0x000000ffff0d7224 */ /* 0x000fe400078e0004 */
[----:B------:R-:W-:Y:S02]  /*102e0*/  IMAD.MOV.U32 R12, RZ, RZ, 0x5 ;  /* 0x00000005ff0c7424 */ /* 0x000fe400078e00ff */
[----:B------:R-:W-:-:S07]  /*102f0*/  IMAD.MOV.U32 R7, RZ, RZ, R14 ;  /* 0x000000ffff077224 */ /* 0x000fce00078e000e */
[----:B------:R-:W-:Y:S05]  /*10300*/  WARPSYNC.COLLECTIVE R15, `(.L_x_359) ;  /* 0x000000000f087348 */ /* 0x000fea0003c00000 */
[----:B------:R0:W1:Y:S02]  /*10310*/  SHFL.IDX P6, R14, R13, R12, R11 ;  /* 0x0000000c0d0e7389 */ /* 0x00006400000c000b */
[----:B01----:R-:W-:Y:S01]  /*10320*/  ENDCOLLECTIVE ;  /* 0x000000000000791b */ /* 0x003fe20003800000 */
.L_x_359:
[----:B------:R-:W-:-:S04]  /*10330*/  @!P1 LEA R7, P2, R28, R7, 0x1 ;  /* 0x000000071c079211 */ /* 0x000fc800078408ff */
[----:B------:R-:W-:-:S04]  /*10340*/  @!P1 IADD3.X R6, RZ, R6, RZ, P2, !PT ;  /* 0x00000006ff069210 */ /* 0x000fc800017fe4ff */
        /* <DEDUP_REMOVED lines=14> */
.L_x_360:
[----:B------:R-:W-:Y:S02]  /*10430*/  IMAD.MOV.U32 R13, RZ, RZ, R4 ;  /* 0x000000ffff0d7224 */ /* 0x000fe400078e0004 */
[----:B------:R-:W-:Y:S01]  /*10440*/  IMAD.MOV.U32 R12, RZ, RZ, 0x6 ;  /* 0x00000006ff0c7424 */ /* 0x000fe200078e00ff */
[----:B------:R-:W-:-:S07]  /*10450*/  MOV R7, R14 ;  /* 0x0000000e00077202 */ /* 0x000fce0000000f00 */
[----:B------:R-:W-:Y:S05]  /*10460*/  WARPSYNC.COLLECTIVE R15, `(.L_x_361) ;  /* 0x000000000f087348 */ /* 0x000fea0003c00000 */
[----:B------:R0:W1:Y:S02]  /*10470*/  SHFL.IDX P6, R14, R13, R12, R11 ;  /* 0x0000000c0d0e7389 */ /* 0x00006400000c000b */
[----:B01----:R-:W-:Y:S01]  /*10480*/  ENDCOLLECTIVE ;  /* 0x000000000000791b */ /* 0x003fe20003800000 */
.L_x_361:
[----:B------:R-:W-:-:S05]  /*10490*/  @!P1 LEA R7, P2, R28, R7, 0x1 ;  /* 0x000000071c079211 */ /* 0x000fca00078408ff */
[----:B------:R-:W-:-:S05]  /*104a0*/  @!P1 IMAD.X R6, RZ, RZ, R6, P2 ;  /* 0x000000ffff069224 */ /* 0x000fca00010e0606 */
[----:B------:R-:W-:Y:S02]  /*104b0*/  @!P1 LOP3.LUT R7, R7, R6, RZ, 0x3c, !PT ;  /* 0x0000000607079212 */ /* 0x000fe400078e3cff */
[----:B------:R-:W-:Y:S02]  /*104c0*/  MOV R13, R0 ;  /* 0x00000000000d7202 */ /* 0x000fe40000000f00 */
        /* <DEDUP_REMOVED lines=12> */
.L_x_362:
[----:B------:R-:W-:Y:S02]  /*10590*/  IMAD.MOV.U32 R13, RZ, RZ, R4 ;  /* 0x000000ffff0d7224 */ /* 0x000fe400078e0004 */
[----:B------:R-:W-:Y:S02]  /*105a0*/  IMAD.MOV.U32 R12, RZ, RZ, 0x7 ;  /* 0x00000007ff0c7424 */ /* 0x000fe400078e00ff */
[----:B------:R-:W-:-:S07]  /*105b0*/  IMAD.MOV.U32 R7, RZ, RZ, R14 ;  /* 0x000000ffff077224 */ /* 0x000fce00078e000e */
[----:B------:R-:W-:Y:S05]  /*105c0*/  WARPSYNC.COLLECTIVE R15, `(.L_x_363) ;  /* 0x000000000f087348 */ /* 0x000fea0003c00000 */
[----:B------:R0:W1:Y:S02]  /*105d0*/  SHFL.IDX P6, R14, R13, R12, R11 ;  /* 0x0000000c0d0e7389 */ /* 0x00006400000c000b */
[----:B01----:R-:W-:Y:S01]  /*105e0*/  ENDCOLLECTIVE ;  /* 0x000000000000791b */ /* 0x003fe20003800000 */
.L_x_363:
[----:B------:R-:W-:-:S05]  /*105f0*/  @!P1 LEA R7, P2, R28, R7, 0x1 ;  /* 0x000000071c079211 */ /* 0x000fca00078408ff */
[----:B------:R-:W-:-:S05]  /*10600*/  @!P1 IMAD.X R6, RZ, RZ, R6, P2 ;  /* 0x000000ffff069224 */ /* 0x000fca00010e0606 */
[-C--:B------:R-:W-:Y:S01]  /*10610*/  @!P1 LOP3.LUT R7, R7, R6.reuse, RZ, 0x3c, !PT ;  /* 0x0000000607079212 */ /* 0x080fe200078e3cff */
[----:B------:R-:W-:Y:S02]  /*10620*/  IMAD.MOV.U32 R13, RZ, RZ, R0 ;  /* 0x000000ffff0d7224 */ /* 0x000fe400078e0000 */
[----:B------:R-:W-:Y:S01]  /*10630*/  VIADD R0, R17, 0x70 ;  /* 0x0000007011007836 */ /* 0x000fe20000000000 */
[----:B------:R-:W-:-:S04]  /*10640*/  @!P1 LOP3.LUT R6, R7, R6, RZ, 0x3c, !PT ;  /* 0x0000000607069212 */ /* 0x000fc800078e3cff */
[----:B------:R-:W-:Y:S02]  /*10650*/  @!P1 LOP3.LUT R7, R7, R6, RZ, 0x3c, !PT ;  /* 0x0000000607079212 */ /* 0x000fe400078e3cff */
[----:B------:R-:W-:-:S07]  /*10660*/  MOV R4, R14 ;  /* 0x0000000e00047202 */ /* 0x000fce0000000f00 */
[----:B------:R-:W-:Y:S05]  /*10670*/  WARPSYNC.COLLECTIVE R15, `(.L_x_364) ;  /* 0x000000000f087348 */ /* 0x000fea0003c00000 */
[----:B------:R0:W1:Y:S02]  /*10680*/  SHFL.IDX P6, R14, R13, R12, R11 ;  /* 0x0000000c0d0e7389 */ /* 0x00006400000c000b */
[----:B01----:R-:W-:Y:S01]  /*10690*/  ENDCOLLECTIVE ;  /* 0x000000000000791b */ /* 0x003fe20003800000 */
.L_x_364:
[----:B------:R-:W-:Y:S01]  /*106a0*/  @!PT LDS RZ, [RZ] ;  /* 0x00000000fffff984 */ /* 0x000fe20000000800 */
[----:B------:R-:W-:Y:S01]  /*106b0*/  @!PT LDS RZ, [RZ] ;  /* 0x00000000fffff984 */ /* 0x000fe20000000800 */
[----:B------:R-:W-:Y:S01]  /*106c0*/  @!PT LDS RZ, [RZ] ;  /* 0x00000000fffff984 */ /* 0x000fe20000000800 */
[----:B------:R0:W-:Y:S01]  /*106d0*/  @!P1 LDGSTS.E.BYPASS.LTC128B.128 [R10+0xb400], desc[UR36][R6.64], !P0 ;  /* 0x0b400000060a9fae */ /* 0x0001e2000c101d64 */
[----:B------:R-:W-:Y:S02]  /*106e0*/  ISETP.GE.AND P1, PT, R0, R3, PT ;  /* 0x000000030000720c */ /* 0x000fe40003f26270 */
[----:B------:R-:W-:Y:S01]  /*106f0*/  IADD3 R0, R17, 0x80, RZ ;  /* 0x0000008011007810 */ /* 0x000fe20007ffe0ff */
[----:B------:R-:W-:Y:S02]  /*10700*/  IMAD.MOV.U32 R13, RZ, RZ, R2 ;  /* 0x000000ffff0d7224 */ /* 0x000fe400078e0002 */
[----:B------:R-:W-:Y:S02]  /*10710*/  IMAD.MOV.U32 R12, RZ, RZ, RZ ;  /* 0x000000ffff0c7224 */ /* 0x000fe400078e00ff */
[----:B0-----:R-:W-:-:S07]  /*10720*/  IMAD.MOV.U32 R6, RZ, RZ, R14 ;  /* 0x000000ffff067224 */ /* 0x001fce00078e000e */
[----:B------:R-:W-:Y:S05]  /*10730*/  WARPSYNC.COLLECTIVE R15, `(.L_x_365) ;  /* 0x000000000f087348 */ /* 0x000fea0003c00000 */
[----:B------:R0:W1:Y:S02]  /*10740*/  SHFL.IDX P6, R14, R13, R12, R11 ;  /* 0x0000000c0d0e7389 */ /* 0x00006400000c000b */
[----:B01----:R-:W-:Y:S01]  /*10750*/  ENDCOLLECTIVE ;  /* 0x000000000000791b */ /* 0x003fe20003800000 */
.L_x_365:
[----:B------:R-:W-:-:S05]  /*10760*/  @!P1 LEA R6, P3, R28, R6, 0x1 ;  /* 0x000000061c069211 */ /* 0x000fca00078608ff */
[----:B------:R-:W-:-:S05]  /*10770*/  @!P1 IMAD.X R7, RZ, RZ, R4, P3 ;  /* 0x000000ffff079224 */ /* 0x000fca00018e0604 */
[----:B------:R-:W-:Y:S01]  /*10780*/  @!PT LDS RZ, [RZ] ;  /* 0x00000000fffff984 */ /* 0x000fe20000000800 */
[----:B------:R-:W-:Y:S01]  /*10790*/  @!PT LDS RZ, [RZ] ;  /* 0x00000000fffff984 */ /* 0x000fe20000000800 */
[----:B------:R-:W-:Y:S01]  /*107a0*/  @!PT LDS RZ, [RZ] ;  /* 0x00000000fffff984 */ /* 0x000fe20000000800 */
[----:B------:R0:W-:Y:S01]  /*107b0*/  @!P1 LDGSTS.E.BYPASS.LTC128B.128 [R10+0xbc00], desc[UR36][R6.64], !P0 ;  /* 0x0bc00000060a9fae */ /* 0x0001e2000c101d64 */
[----:B------:R-:W-:Y:S01]  /*107c0*/  IMAD.MOV.U32 R13, RZ, RZ, R5 ;  /* 0x000000ffff0d7224 */ /* 0x000fe200078e0005 */
[----:B------:R-:W-:Y:S01]  /*107d0*/  ISETP.GE.AND P1, PT, R0, R3, PT ;  /* 0x000000030000720c */ /* 0x000fe20003f26270 */
[----:B------:R-:W-:-:S12]  /*107e0*/  IMAD.MOV.U32 R0, RZ, RZ, R14 ;  /* 0x000000ffff007224 */ /* 0x000fd800078e000e */
[----:B0-----:R-:W-:Y:S05]  /*107f0*/  WARPSYNC.COLLECTIVE R15, `(.L_x_366) ;  /* 0x000000000f087348 */ /* 0x001fea0003c00000 */
[----:B------:R1:W2:Y:S02]  /*10800*/  SHFL.IDX P6, R14, R13, R12, R11 ;  /* 0x0000000c0d0e7389 */ /* 0x0002a400000c000b */
[----:B012---:R-:W-:Y:S01]  /*10810*/  ENDCOLLECTIVE ;  /* 0x000000000000791b */ /* 0x007fe20003800000 */
.L_x_366:
[----:B------:R-:W-:Y:S01]  /*10820*/  MOV R13, R2 ;  /* 0x00000002000d7202 */ /* 0x000fe20000000f00 */
[----:B------:R-:W-:Y:S01]  /*10830*/  IMAD.MOV.U32 R12, RZ, RZ, 0x1 ;  /* 0x00000001ff0c7424 */ /* 0x000fe200078e00ff */
[----:B------:R-:W-:-:S07]  /*10840*/  MOV R4, R14 ;  /* 0x0000000e00047202 */ /* 0x000fce0000000f00 */
[----:B------:R-:W-:Y:S05]  /*10850*/  WARPSYNC.COLLECTIVE R15, `(.L_x_367) ;  /* 0x000000000f087348 */ /* 0x000fea0003c00000 */
[----:B------:R0:W1:Y:S02]  /*10860*/  SHFL.IDX P6, R14, R13, R12, R11 ;  /* 0x0000000c0d0e7389 */ /* 0x00006400000c000b */
[----:B01----:R-:W-:Y:S01]  /*10870*/  ENDCOLLECTIVE ;  /* 0x000000000000791b */ /* 0x003fe20003800000 */
.L_x_367:
[----:B------:R-:W-:-:S05]  /*10880*/  @!P1 LEA R4, P3, R28, R4, 0x1 ;  /* 0x000000041c049211 */ /* 0x000fca00078608ff */
[----:B------:R-:W-:Y:S02]  /*10890*/  @!P1 IMAD.X R0, RZ, RZ, R0, P3 ;  /* 0x000000ffff009224 */ /* 0x000fe400018e0600 */
[----:B------:R-:W-:Y:S02]  /*108a0*/  @!P1 IMAD.MOV.U32 R6, RZ, RZ, R4 ;  /* 0x000000ffff069224 */ /* 0x000fe400078e0004 */
[----:B------:R-:W-:Y:S02]  /*108b0*/  @!P1 IMAD.MOV.U32 R7, RZ, RZ, R0 ;  /* 0x000000ffff079224 */ /* 0x000fe400078e0000 */
[C---:B------:R-:W-:Y:S02]  /*108c0*/  VIADD R0, R17.reuse, 0x90 ;  /* 0x0000009011007836 */ /* 0x040fe40000000000 */
[----:B------:R-:W-:Y:S01]  /*108d0*/  IMAD.MOV.U32 R13, RZ, RZ, R5 ;  /* 0x000000ffff0d7224 */ /* 0x000fe200078e0005 */
[----:B------:R-:W-:Y:S01]  /*108e0*/  @!PT LDS RZ, [RZ] ;  /* 0x00000000fffff984 */ /* 0x000fe20000000800 */
[----:B------:R-:W-:Y:S01]  /*108f0*/  @!PT LDS RZ, [RZ] ;  /* 0x00000000fffff984 */ /* 0x000fe20000000800 */
[----:B------:R-:W-:Y:S01]  /*10900*/  @!PT LDS RZ, [RZ] ;  /* 0x00000000fffff984 */ /* 0x000fe20000000800 */
[----:B------:R0:W-:Y:S01]  /*10910*/  @!P1 LDGSTS.E.BYPASS.LTC128B.128 [R10+0xc400], desc[UR36][R6.64], !P0 ;  /* 0x0c400000060a9fae */ /* 0x0001e2000c101d64 */
[----:B------:R-:W-:Y:S01]  /*10920*/  VIADD R4, R17, 0xa0 ;  /* 0x000000a011047836 */ /* 0x000fe20000000000 */
[----:B------:R-:W-:Y:S01]  /*10930*/  ISETP.GE.AND P1, PT, R0, R3, PT ;  /* 0x000000030000720c */ /* 0x000fe20003f26270 */
[----:B------:R-:W-:-:S12]  /*10940*/  IMAD.MOV.U32 R0, RZ, RZ, R14 ;  /* 0x000000ffff007224 */ /* 0x000fd800078e000e */
[----:B0-----:R-:W-:Y:S05]  /*10950*/  WARPSYNC.COLLECTIVE R15, `(.L_x_368) ;  /* 0x000000000f087348 */ /* 0x001fea0003c00000 */
[----:B------:R1:W2:Y:S02]  /*10960*/  SHFL.IDX P6, R14, R13, R12, R11 ;  /* 0x0000000c0d0e7389 */ /* 0x0002a400000c000b */
[----:B012---:R-:W-:Y:S01]  /*10970*/  ENDCOLLECTIVE ;  /* 0x000000000000791b */ /* 0x007fe20003800000 */
.L_x_368:
[----:B------:R-:W-:Y:S02]  /*10980*/  IMAD.MOV.U32 R13, RZ, RZ, R2 ;  /* 0x000000ffff0d7224 */ /* 0x000fe400078e0002 */
[----:B------:R-:W-:Y:S02]  /*10990*/  IMAD.MOV.U32 R12, RZ, RZ, 0x2 ;  /* 0x00000002ff0c7424 */ /* 0x000fe400078e00ff */
[----:B------:R-:W-:-:S07]  /*109a0*/  IMAD.MOV.U32 R6, RZ, RZ, R14 ;  /* 0x000000ffff067224 */ /* 0x000fce00078e000e */
[----:B------:R-:W-:Y:S05]  /*109b0*/  WARPSYNC.COLLECTIVE R15, `(.L_x_369) ;  /* 0x000000000f087348 */ /* 0x000fea0003c00000 */
[----:B------:R0:W1:Y:S02]  /*109c0*/  SHFL.IDX P6, R14, R13, R12, R11 ;  /* 0x0000000c0d0e7389 */ /* 0x00006400000c000b */
[----:B01----:R-:W-:Y:S01]  /*109d0*/  ENDCOLLECTIVE ;  /* 0x000000000000791b */ /* 0x003fe20003800000 */
.L_x_369:
[----:B------:R-:W-:-:S04]  /*109e0*/  @!P1 LEA R6, P2, R28, R6, 0x1 ;  /* 0x000000061c069211 */ /* 0x000fc800078408ff */
[----:B------:R-:W-:Y:S02]  /*109f0*/  @!P1 IADD3.X R0, RZ, R0, RZ, P2, !PT ;  /* 0x00000000ff009210 */ /* 0x000fe400017fe4ff */
[----:B------:R-:W-:-:S03]  /*10a00*/  ISETP.GE.AND P2, PT, R4, R3, PT ;  /* 0x000000030400720c */ /* 0x000fc60003f46270 */
[----:B------:R-:W-:Y:S01]  /*10a10*/  @!P1 IMAD.MOV.U32 R7, RZ, RZ, R0 ;  /* 0x000000ffff079224 */ /* 0x000fe200078e0000 */
[----:B------:R-:W-:-:S04]  /*10a20*/  MOV R13, R5 ;  /* 0x00000005000d7202 */ /* 0x000fc80000000f00 */
[----:B------:R-:W-:Y:S01]  /*10a30*/  @!PT LDS RZ, [RZ] ;  /* 0x00000000fffff984 */ /* 0x000fe20000000800 */
[----:B------:R-:W-:Y:S01]  /*10a40*/  @!PT LDS RZ, [RZ] ;  /* 0x00000000fffff984 */ /* 0x000fe20000000800 */
[----:B------:R-:W-:Y:S01]  /*10a50*/  @!PT LDS RZ, [RZ] ;  /* 0x00000000fffff984 */ /* 0x000fe20000000800 */
[----:B------:R0:W-:Y:S01]  /*10a60*/  @!P1 LDGSTS.E.BYPASS.LTC128B.128 [R10+0xcc00], desc[UR36][R6.64], !P0 ;  /* 0x0cc00000060a9fae */ /* 0x0001e2000c101d64 */
[----:B------:R-:W-:-:S07]  /*10a70*/  IMAD.MOV.U32 R0, RZ, RZ, R14 ;  /* 0x000000ffff007224 */ /* 0x000fce00078e000e */
[----:B0-----:R-:W-:Y:S05]  /*10a80*/  WARPSYNC.COLLECTIVE R15, `(.L_x_370) ;  /* 0x000000000f087348 */ /* 0x001fea0003c00000 */
[----:B------:R1:W2:Y:S02]  /*10a90*/  SHFL.IDX P6, R14, R13, R12, R11 ;  /* 0x0000000c0d0e7389 */ /* 0x0002a400000c000b */
[----:B012---:R-:W-:Y:S01]  /*10aa0*/  ENDCOLLECTIVE ;  /* 0x000000000000791b */ /* 0x007fe20003800000 */
.L_x_370:
[----:B------:R-:W-:Y:S01]  /*10ab0*/  MOV R13, R2 ;  /* 0x00000002000d7202 */ /* 0x000fe20000000f00 */
[----:B------:R-:W-:Y:S02]  /*10ac0*/  IMAD.MOV.U32 R12, RZ, RZ, 0x3 ;  /* 0x00000003ff0c7424 */ /* 0x000fe400078e00ff */
[----:B------:R-:W-:-:S07]  /*10ad0*/  IMAD.MOV.U32 R6, RZ, RZ, R14 ;  /* 0x000000ffff067224 */ /* 0x000fce00078e000e */
[----:B------:R-:W-:Y:S05]  /*10ae0*/  WARPSYNC.COLLECTIVE R15, `(.L_x_371) ;  /* 0x000000000f087348 */ /* 0x000fea0003c00000 */
[----:B------:R0:W1:Y:S02]  /*10af0*/  SHFL.IDX P6, R14, R13, R12, R11 ;  /* 0x0000000c0d0e7389 */ /* 0x00006400000c000b */
[----:B01----:R-:W-:Y:S01]  /*10b00*/  ENDCOLLECTIVE ;  /* 0x000000000000791b */ /* 0x003fe20003800000 */
.L_x_371:
[----:B------:R-:W-:-:S05]  /*10b10*/  @!P2 LEA R6, P1, R28, R6, 0x1 ;  /* 0x000000061c06a211 */ /* 0x000fca00078208ff */
[----:B------:R-:W-:-:S04]  /*10b20*/  @!P2 IMAD.X R0, RZ, RZ, R0, P1 ;  /* 0x000000ffff00a224 */ /* 0x000fc800008e0600 */
[----:B------:R-:W-:Y:S02]  /*10b30*/  @!P2 IMAD.MOV.U32 R7, RZ, RZ, R0 ;  /* 0x000000ffff07a224 */ /* 0x000fe400078e0000 */
[----:B------:R-:W-:-:S03]  /*10b40*/  IMAD.MOV.U32 R13, RZ, RZ, R5 ;  /* 0x000000ffff0d7224 */ /* 0x000fc600078e0005 */
        /* <DEDUP_REMOVED lines=8> */
.L_x_372:
[----:B------:R-:W-:Y:S01]  /*10bd0*/  IMAD.MOV.U32 R2, RZ, RZ, R14 ;  /* 0x000000ffff027224 */ /* 0x000fe200078e000e */
[----:B------:R-:W-:Y:S06]  /*10be0*/  BRA `(.L_x_373) ;  /* 0xffffffb8005c7947 */ /* 0x000fec000383ffff */
.L_x_277:
[----:B0-----:R0:W1:Y:S02]  /*10bf0*/  SYNCS.PHASECHK.TRANS64.TRYWAIT P0, [R22+URZ+0x16820], R0 ;  /* 0x01682000160075a7 */ /* 0x001064000800017f */
[----:B-1----:R-:W-:Y:S05]  /*10c00*/  @!P0 NANOSLEEP.SYNCS 0x989680 ;  /* 0x009896800000895d */ /* 0x002fea0003900000 */
[----:B------:R-:W1:Y:S02]  /*10c10*/  @!P0 SYNCS.PHASECHK.TRANS64 P0, [R22+URZ+0x16820], R0 ;  /* 0x01682000160085a7 */ /* 0x000e64000800007f */
[----:B-1----:R-:W-:Y:S05]  /*10c20*/  @!P0 BRA `(.L_x_277) ;  /* 0xfffffffc00f08947 */ /* 0x002fea000383ffff */
[----:B------:R-:W-:Y:S05]  /*10c30*/  BRA `(.L_x_374) ;  /* 0xffffffb800b87947 */ /* 0x000fea000383ffff */
.L_x_282:
[----:B0-----:R0:W1:Y:S02]  /*10c40*/  SYNCS.PHASECHK.TRANS64.TRYWAIT P0, [R5+URZ+0x16840], R2 ;  /* 0x01684002050075a7 */ /* 0x001064000800017f */
[----:B-1----:R-:W-:Y:S05]  /*10c50*/  @!P0 NANOSLEEP.SYNCS 0x989680 ;  /* 0x009896800000895d */ /* 0x002fea0003900000 */
[----:B------:R-:W1:Y:S02]  /*10c60*/  @!P0 SYNCS.PHASECHK.TRANS64 P0, [R5+URZ+0x16840], R2 ;  /* 0x01684002050085a7 */ /* 0x000e64000800007f */
[----:B-1----:R-:W-:Y:S05]  /*10c70*/  @!P0 BRA `(.L_x_282) ;  /* 0xfffffffc00f08947 */ /* 0x002fea000383ffff */
[----:B------:R-:W-:Y:S05]  /*10c80*/  BRA `(.L_x_375) ;  /* 0xffffffbc00907947 */ /* 0x000fea000383ffff */
.L_x_283:
[----:B------:R-:W-:Y:S01]  /*10c90*/  BSSY B1, `(.L_x_376) ;  /* 0x0000008000017945 */ /* 0x000fe20003800000 */
[----:B------:R-:W-:Y:S01]  /*10ca0*/  MOV R13, R10 ;  /* 0x0000000a000d7202 */ /* 0x000fe20000000f00 */
[----:B------:R-:W-:Y:S02]  /*10cb0*/  IMAD.MOV.U32 R12, RZ, RZ, RZ ;  /* 0x000000ffff0c7224 */ /* 0x000fe400078e00ff */
[----:B------:R-:W-:Y:S02]  /*10cc0*/  IMAD.MOV.U32 R11, RZ, RZ, 0x181f ;  /* 0x0000181fff0b7424 */ /* 0x000fe400078e00ff */
[----:B------:R-:W-:-:S07]  /*10cd0*/  IMAD.MOV.U32 R15, RZ, RZ, -0x1 ;  /* 0xffffffffff0f7424 */ /* 0x000fce00078e00ff */
[----:B------:R-:W-:Y:S05]  /*10ce0*/  WARPSYNC.COLLECTIVE R15, `(.L_x_377) ;  /* 0x000000000f087348 */ /* 0x000fea0003c00000 */
[----:B------:R0:W1:Y:S02]  /*10cf0*/  SHFL.IDX P6, R14, R13, R12, R11 ;  /* 0x0000000c0d0e7389 */ /* 0x00006400000c000b */
[----:B01----:R-:W-:Y:S01]  /*10d00*/  ENDCOLLECTIVE ;  /* 0x000000000000791b */ /* 0x003fe20003800000 */
.L_x_377:
[----:B------:R-:W-:Y:S05]  /*10d10*/  BSYNC B1 ;  /* 0x0000000000017941 */ /* 0x000fea0003800000 */
.L_x_376:
[----:B------:R-:W-:Y:S01]  /*10d20*/  MOV R13, R8 ;  /* 0x00000008000d7202 */ /* 0x000fe20000000f00 */
[----:B------:R-:W-:Y:S01]  /*10d30*/  IMAD.MOV.U32 R12, RZ, RZ, RZ ;  /* 0x000000ffff0c7224 */ /* 0x000fe200078e00ff */
[----:B------:R-:W-:Y:S01]  /*10d40*/  SHF.L.U32 R7, R28, 0x1, RZ ;  /* 0x000000011c077819 */ /* 0x000fe200000006ff */
[----:B------:R-:W-:Y:S02]  /*10d50*/  IMAD.MOV.U32 R11, RZ, RZ, 0x181f ;  /* 0x0000181fff0b7424 */ /* 0x000fe400078e00ff */
[----:B------:R-:W-:Y:S02]  /*10d60*/  IMAD.MOV.U32 R15, RZ, RZ, -0x1 ;  /* 0xffffffffff0f7424 */ /* 0x000fe400078e00ff */
[----:B------:R-:W-:Y:S02]  /*10d70*/  IMAD.MOV.U32 R3, RZ, RZ, R14 ;  /* 0x000000ffff037224 */ /* 0x000fe400078e000e */
[----:B------:R-:W-:-:S07]  /*10d80*/  IMAD R9, R9, 0x2, R22 ;  /* 0x0000000209097824 */ /* 0x000fce00078e0216 */
[----:B------:R-:W-:Y:S05]  /*10d90*/  WARPSYNC.COLLECTIVE R15, `(.L_x_378) ;  /* 0x000000000f087348 */ /* 0x000fea0003c00000 */
[----:B------:R0:W1:Y:S02]  /*10da0*/  SHFL.IDX P6, R14, R13, R12, R11 ;  /* 0x0000000c0d0e7389 */ /* 0x00006400000c000b */
[----:B01----:R-:W-:Y:S01]  /*10db0*/  ENDCOLLECTIVE ;  /* 0x000000000000791b */ /* 0x003fe20003800000 */
.L_x_378:
[----:B------:R-:W-:Y:S02]  /*10dc0*/  IMAD.MOV.U32 R13, RZ, RZ, R10 ;  /* 0x000000ffff0d7224 */ /* 0x000fe400078e000a */
[----:B------:R-:W-:Y:S02]  /*10dd0*/  IMAD.MOV.U32 R12, RZ, RZ, 0x1 ;  /* 0x00000001ff0c7424 */ /* 0x000fe400078e00ff */
[----:B------:R-:W-:-:S07]  /*10de0*/  IMAD.MOV.U32 R2, RZ, RZ, R14 ;  /* 0x000000ffff027224 */ /* 0x000fce00078e000e */
[----:B------:R-:W-:Y:S05]  /*10df0*/  WARPSYNC.COLLECTIVE R15, `(.L_x_379) ;  /* 0x000000000f087348 */ /* 0x000fea0003c00000 */
[----:B------:R0:W1:Y:S02]  /*10e00*/  SHFL.IDX P6, R14, R13, R12, R11 ;  /* 0x0000000c0d0e7389 */ /* 0x00006400000c000b */
[----:B01----:R-:W-:Y:S01]  /*10e10*/  ENDCOLLECTIVE ;  /* 0x000000000000791b */ /* 0x003fe20003800000 */
.L_x_379:
[----:B------:R-:W-:-:S05]  /*10e20*/  IADD3 R2, P0, R2, R7, RZ ;  /* 0x0000000702027210 */ /* 0x000fca0007f1e0ff */
[----:B------:R-:W-:-:S05]  /*10e30*/  IMAD.X R3, RZ, RZ, R3, P0 ;  /* 0x000000ffff037224 */ /* 0x000fca00000e0603 */
        /* <DEDUP_REMOVED lines=9> */
.L_x_380:
[----:B------:R-:W-:Y:S01]  /*10ed0*/  IMAD.MOV.U32 R13, RZ, RZ, R10 ;  /* 0x000000ffff0d7224 */ /* 0x000fe200078e000a */
[----:B------:R-:W-:Y:S01]  /*10ee0*/  MOV R12, 0x2 ;  /* 0x00000002000c7802 */ /* 0x000fe20000000f00 */
[----:B------:R-:W-:-:S07]  /*10ef0*/  IMAD.MOV.U32 R2, RZ, RZ, R14 ;  /* 0x000000ffff027224 */ /* 0x000fce00078e000e */
[----:B------:R-:W-:Y:S05]  /*10f00*/  WARPSYNC.COLLECTIVE R15, `(.L_x_381) ;  /* 0x000000000f087348 */ /* 0x000fea0003c00000 */
[----:B------:R0:W1:Y:S02]  /*10f10*/  SHFL.IDX P6, R14, R13, R12, R11 ;  /* 0x0000000c0d0e7389 */ /* 0x00006400000c000b */
[----:B01----:R-:W-:Y:S01]  /*10f20*/  ENDCOLLECTIVE ;  /* 0x000000000000791b */ /* 0x003fe20003800000 */
.L_x_381:
[----:B------:R-:W-:-:S05]  /*10f30*/  IADD3 R2, P0, R2, R7, RZ ;  /* 0x0000000702027210 */ /* 0x000fca0007f1e0ff */
[----:B------:R-:W-:-:S05]  /*10f40*/  IMAD.X R3, RZ, RZ, R3, P0 ;  /* 0x000000ffff037224 */ /* 0x000fca00000e0603 */
        /* <DEDUP_REMOVED lines=9> */
.L_x_382:
[----:B------:R-:W-:Y:S01]  /*10fe0*/  MOV R13, R10 ;  /* 0x0000000a000d7202 */ /* 0x000fe20000000f00 */
[----:B------:R-:W-:Y:S02]  /*10ff0*/  IMAD.MOV.U32 R12, RZ, RZ, 0x3 ;  /* 0x00000003ff0c7424 */ /* 0x000fe400078e00ff */
[----:B------:R-:W-:-:S07]  /*11000*/  IMAD.MOV.U32 R2, RZ, RZ, R14 ;  /* 0x000000ffff027224 */ /* 0x000fce00078e000e */
[----:B------:R-:W-:Y:S05]  /*11010*/  WARPSYNC.COLLECTIVE R15, `(.L_x_383) ;  /* 0x000000000f087348 */ /* 0x000fea0003c00000 */
[----:B------:R0:W1:Y:S02]  /*11020*/  SHFL.IDX P6, R14, R13, R12, R11 ;  /* 0x0000000c0d0e7389 */ /* 0x00006400000c000b */
[----:B01----:R-:W-:Y:S01]  /*11030*/  ENDCOLLECTIVE ;  /* 0x000000000000791b */ /* 0x003fe20003800000 */
.L_x_383:
        /* <DEDUP_REMOVED lines=11> */
.L_x_384:
[----:B------:R-:W-:Y:S02]  /*110f0*/  IMAD.MOV.U32 R13, RZ, RZ, R10 ;  /* 0x000000ffff0d7224 */ /* 0x000fe400078e000a */
[----:B------:R-:W-:Y:S02]  /*11100*/  IMAD.MOV.U32 R12, RZ, RZ, 0x4 ;  /* 0x00000004ff0c7424 */ /* 0x000fe400078e00ff */
[----:B------:R-:W-:-:S07]  /*11110*/  IMAD.MOV.U32 R2, RZ, RZ, R14 ;  /* 0x000000ffff027224 */ /* 0x000fce00078e000e */
[----:B------:R-:W-:Y:S05]  /*11120*/  WARPSYNC.COLLECTIVE R15, `(.L_x_385) ;  /* 0x000000000f087348 */ /* 0x000fea0003c00000 */
[----:B------:R0:W1:Y:S02]  /*11130*/  SHFL.IDX P6, R14, R13, R12, R11 ;  /* 0x0000000c0d0e7389 */ /* 0x00006400000c000b */
[----:B01----:R-:W-:Y:S01]  /*11140*/  ENDCOLLECTIVE ;  /* 0x000000000000791b */ /* 0x003fe20003800000 */
.L_x_385:
[----:B------:R-:W-:-:S04]  /*11150*/  IADD3 R2, P0, R2, R7, RZ ;  /* 0x0000000702027210 */ /* 0x000fc80007f1e0ff */
[----:B------:R-:W-:-:S05]  /*11160*/  IADD3.X R3, RZ, R3, RZ, P0, !PT ;  /* 0x00000003ff037210 */ /* 0x000fca00007fe4ff */
        /* <DEDUP_REMOVED lines=9> */
.L_x_386:
[----:B------:R-:W-:Y:S02]  /*11200*/  IMAD.MOV.U32 R13, RZ, RZ, R10 ;  /* 0x000000ffff0d7224 */ /* 0x000fe400078e000a */
[----:B------:R-:W-:Y:S01]  /*11210*/  IMAD.MOV.U32 R12, RZ, RZ, 0x5 ;  /* 0x00000005ff0c7424 */ /* 0x000fe200078e00ff */
[----:B------:R-:W-:-:S07]  /*11220*/  MOV R2, R14 ;  /* 0x0000000e00027202 */ /* 0x000fce0000000f00 */
[----:B------:R-:W-:Y:S05]  /*11230*/  WARPSYNC.COLLECTIVE R15, `(.L_x_387) ;  /* 0x000000000f087348 */ /* 0x000fea0003c00000 */
[----:B------:R0:W1:Y:S02]  /*11240*/  SHFL.IDX P6, R14, R13, R12, R11 ;  /* 0x0000000c0d0e7389 */ /* 0x00006400000c000b */
[----:B01----:R-:W-:Y:S01]  /*11250*/  ENDCOLLECTIVE ;  /* 0x000000000000791b */ /* 0x003fe20003800000 */
.L_x_387:
[----:B------:R-:W-:-:S05]  /*11260*/  IADD3 R2, P0, R2, R7, RZ ;  /* 0x0000000702027210 */ /* 0x000fca0007f1e0ff */
[----:B------:R-:W-:-:S05]  /*11270*/  IMAD.X R3, RZ, RZ, R3, P0 ;  /* 0x000000ffff037224 */ /* 0x000fca00000e0603 */
        /* <DEDUP_REMOVED lines=9> */
.L_x_388:
[----:B------:R-:W-:Y:S02]  /*11310*/  IMAD.MOV.U32 R13, RZ, RZ, R10 ;  /* 0x000000ffff0d7224 */ /* 0x000fe400078e000a */
[----:B------:R-:W-:Y:S02]  /*11320*/  IMAD.MOV.U32 R12, RZ, RZ, 0x6 ;  /* 0x00000006ff0c7424 */ /* 0x000fe400078e00ff */
[----:B------:R-:W-:-:S07]  /*11330*/  IMAD.MOV.U32 R2, RZ, RZ, R14 ;  /* 0x000000ffff027224 */ /* 0x000fce00078e000e */
[----:B------:R-:W-:Y:S05]  /*11340*/  WARPSYNC.COLLECTIVE R15, `(.L_x_389) ;  /* 0x000000000f087348 */ /* 0x000fea0003c00000 */
[----:B------:R0:W1:Y:S02]  /*11350*/  SHFL.IDX P6, R14, R13, R12, R11 ;  /* 0x0000000c0d0e7389 */ /* 0x00006400000c000b */
[----:B01----:R-:W-:Y:S01]  /*11360*/  ENDCOLLECTIVE ;  /* 0x000000000000791b */ /* 0x003fe20003800000 */
.L_x_389:
        /* <DEDUP_REMOVED lines=11> */
.L_x_390:
[----:B------:R-:W-:Y:S01]  /*11420*/  IMAD.MOV.U32 R13, RZ, RZ, R10 ;  /* 0x000000ffff0d7224 */ /* 0x000fe200078e000a */
[----:B------:R-:W-:Y:S01]  /*11430*/  MOV R12, 0x7 ;  /* 0x00000007000c7802 */ /* 0x000fe20000000f00 */
[----:B------:R-:W-:-:S07]  /*11440*/  IMAD.MOV.U32 R2, RZ, RZ, R14 ;  /* 0x000000ffff027224 */ /* 0x000fce00078e000e */
[----:B------:R-:W-:Y:S05]  /*11450*/  WARPSYNC.COLLECTIVE R15, `(.L_x_391) ;  /* 0x000000000f087348 */ /* 0x000fea0003c00000 */
[----:B------:R0:W1:Y:S02]  /*11460*/  SHFL.IDX P6, R14, R13, R12, R11 ;  /* 0x0000000c0d0e7389 */ /* 0x00006400000c000b */
[----:B01----:R-:W-:Y:S01]  /*11470*/  ENDCOLLECTIVE ;  /* 0x000000000000791b */ /* 0x003fe20003800000 */
.L_x_391:
[----:B------:R-:W-:-:S05]  /*11480*/  IADD3 R2, P0, R2, R7, RZ ;  /* 0x0000000702027210 */ /* 0x000fca0007f1e0ff */
[----:B------:R-:W-:-:S05]  /*11490*/  IMAD.X R3, RZ, RZ, R3, P0 ;  /* 0x000000ffff037224 */ /* 0x000fca00000e0603 */
        /* <DEDUP_REMOVED lines=9> */
.L_x_392:
[----:B------:R-:W-:Y:S01]  /*11530*/  IMAD.MOV.U32 R2, RZ, RZ, R14 ;  /* 0x000000ffff027224 */ /* 0x000fe200078e000e */
[----:B------:R-:W-:Y:S06]  /*11540*/  BRA `(.L_x_393) ;  /* 0xffffffb800747947 */ /* 0x000fec000383ffff */
.L_x_288:
[----:B-1----:R1:W2:Y:S02]  /*11550*/  SYNCS.PHASECHK.TRANS64.TRYWAIT P0, [R5+URZ+0x16860], R2 ;  /* 0x01686002050075a7 */ /* 0x0022a4000800017f */
[----:B--2---:R-:W-:Y:S05]  /*11560*/  @!P0 NANOSLEEP.SYNCS 0x989680 ;  /* 0x009896800000895d */ /* 0x004fea0003900000 */
[----:B------:R-:W2:Y:S02]  /*11570*/  @!P0 SYNCS.PHASECHK.TRANS64 P0, [R5+URZ+0x16860], R2 ;  /* 0x01686002050085a7 */ /* 0x000ea4000800007f */
[----:B--2---:R-:W-:Y:S05]  /*11580*/  @!P0 BRA `(.L_x_288) ;  /* 0xfffffffc00f08947 */ /* 0x004fea000383ffff */
[----:B------:R-:W-:Y:S05]  /*11590*/  BRA `(.L_x_394) ;  /* 0xffffffb800cc7947 */ /* 0x000fea000383ffff */
.L_x_289:
[----:B------:R-:W-:Y:S01]  /*115a0*/  BSSY B1, `(.L_x_395) ;  /* 0x0000008000017945 */ /* 0x000fe20003800000 */
[----:B------:R-:W-:Y:S01]  /*115b0*/  IMAD.MOV.U32 R13, RZ, RZ, R23 ;  /* 0x000000ffff0d7224 */ /* 0x000fe200078e0017 */
[----:B------:R-:W-:Y:S01]  /*115c0*/  MOV R12, RZ ;  /* 0x000000ff000c7202 */ /* 0x000fe20000000f00 */
[----:B------:R-:W-:Y:S02]  /*115d0*/  IMAD.MOV.U32 R11, RZ, RZ, 0x181f ;  /* 0x0000181fff0b7424 */ /* 0x000fe400078e00ff */
[----:B------:R-:W-:-:S07]  /*115e0*/  IMAD.MOV.U32 R15, RZ, RZ, -0x1 ;  /* 0xffffffffff0f7424 */ /* 0x000fce00078e00ff */
[----:B-1----:R-:W-:Y:S05]  /*115f0*/  WARPSYNC.COLLECTIVE R15, `(.L_x_396) ;  /* 0x000000000f087348 */ /* 0x002fea0003c00000 */
[----:B------:R0:W2:Y:S02]  /*11600*/  SHFL.IDX P6, R14, R13, R12, R11 ;  /* 0x0000000c0d0e7389 */ /* 0x0000a400000c000b */
[----:B012---:R-:W-:Y:S01]  /*11610*/  ENDCOLLECTIVE ;  /* 0x000000000000791b */ /* 0x007fe20003800000 */
.L_x_396:
[----:B------:R-:W-:Y:S05]  /*11620*/  BSYNC B1 ;  /* 0x0000000000017941 */ /* 0x000fea0003800000 */
.L_x_395:
[----:B------:R-:W-:Y:S01]  /*11630*/  IMAD.MOV.U32 R13, RZ, RZ, R18 ;  /* 0x000000ffff0d7224 */ /* 0x000fe200078e0012 */
[----:B------:R-:W-:Y:S01]  /*11640*/  MOV R12, RZ ;  /* 0x000000ff000c7202 */ /* 0x000fe20000000f00 */
[----:B------:R-:W-:Y:S01]  /*11650*/  IMAD.MOV.U32 R11, RZ, RZ, 0x181f ;  /* 0x0000181fff0b7424 */ /* 0x000fe200078e00ff */
[----:B------:R-:W-:Y:S01]  /*11660*/  ISETP.LT.OR P2, PT, R8, 0x1, P1 ;  /* 0x000000010800780c */ /* 0x000fe20000f41670 */
[----:B------:R-:W-:Y:S01]  /*11670*/  IMAD.MOV.U32 R15, RZ, RZ, -0x1 ;  /* 0xffffffffff0f7424 */ /* 0x000fe200078e00ff */
[----:B------:R-:W-:Y:S01]  /*11680*/  LEA R6, R6, R22, 0x1 ;  /* 0x0000001606067211 */ /* 0x000fe200078e08ff */
[----:B------:R-:W-:-:S10]  /*11690*/  IMAD.MOV.U32 R3, RZ, RZ, R14 ;  /* 0x000000ffff037224 */ /* 0x000fd400078e000e */
[----:B------:R-:W-:Y:S05]  /*116a0*/  WARPSYNC.COLLECTIVE R15, `(.L_x_397) ;  /* 0x000000000f087348 */ /* 0x000fea0003c00000 */
[----:B------:R0:W1:Y:S02]  /*116b0*/  SHFL.IDX P6, R14, R13, R12, R11 ;  /* 0x0000000c0d0e7389 */ /* 0x00006400000c000b */
[----:B01----:R-:W-:Y:S01]  /*116c0*/  ENDCOLLECTIVE ;  /* 0x000000000000791b */ /* 0x003fe20003800000 */
.L_x_397:
[----:B------:R-:W-:Y:S02]  /*116d0*/  IMAD.MOV.U32 R13, RZ, RZ, R23 ;  /* 0x000000ffff0d7224 */ /* 0x000fe400078e0017 */
[----:B------:R-:W-:Y:S02]  /*116e0*/  IMAD.MOV.U32 R12, RZ, RZ, 0x1 ;  /* 0x00000001ff0c7424 */ /* 0x000fe400078e00ff */
[----:B------:R-:W-:-:S07]  /*116f0*/  IMAD.MOV.U32 R2, RZ, RZ, R14 ;  /* 0x000000ffff027224 */ /* 0x000fce00078e000e */
[----:B------:R-:W-:Y:S05]  /*11700*/  WARPSYNC.COLLECTIVE R15, `(.L_x_398) ;  /* 0x000000000f087348 */ /* 0x000fea0003c00000 */
[----:B------:R0:W1:Y:S02]  /*11710*/  SHFL.IDX P6, R14, R13, R12, R11 ;  /* 0x0000000c0d0e7389 */ /* 0x00006400000c000b */
[----:B01----:R-:W-:Y:S01]  /*11720*/  ENDCOLLECTIVE ;  /* 0x000000000000791b */ /* 0x003fe20003800000 */
.L_x_398:
[----:B------:R-:W-:-:S05]  /*11730*/  IADD3 R2, P0, R2, R7, RZ ;  /* 0x0000000702027210 */ /* 0x000fca0007f1e0ff */
[----:B------:R-:W-:-:S05]  /*11740*/  IMAD.X R3, RZ, RZ, R3, P0 ;  /* 0x000000ffff037224 */ /* 0x000fca00000e0603 */
[----:B------:R-:W-:Y:S01]  /*11750*/  @!PT LDS RZ, [RZ] ;  /* 0x00000000fffff984 */ /* 0x000fe20000000800 */
[----:B------:R-:W-:Y:S01]  /*11760*/  @!PT LDS RZ, [RZ] ;  /* 0x00000000fffff984 */ /* 0x000fe20000000800 */
[----:B------:R-:W-:Y:S01]  /*11770*/  @!PT LDS RZ, [RZ] ;  /* 0x00000000fffff984 */ /* 0x000fe20000000800 */
[----:B------:R0:W-:Y:S01]  /*11780*/  LDGSTS.E.BYPASS.LTC128B.128 [R6+0x400], desc[UR36][R2.64], !P2 ;  /* 0x0040000002067fae */ /* 0x0001e2000d101d64 */
[----:B------:R-:W-:Y:S01]  /*11790*/  IMAD.MOV.U32 R13, RZ, RZ, R18 ;  /* 0x000000ffff0d7224 */ /* 0x000fe200078e0012 */
[----:B------:R-:W-:Y:S01]  /*117a0*/  ISETP.LT.OR P2, PT, R8, 0x11, P1 ;  /* 0x000000110800780c */ /* 0x000fe20000f41670 */
[----:B0-----:R-:W-:-:S12]  /*117b0*/  IMAD.MOV.U32 R3, RZ, RZ, R14 ;  /* 0x000000ffff037224 */ /* 0x001fd800078e000e */
[----:B------:R-:W-:Y:S05]  /*117c0*/  WARPSYNC.COLLECTIVE R15, `(.L_x_399) ;  /* 0x000000000f087348 */ /* 0x000fea0003c00000 */
[----:B------:R0:W1:Y:S02]  /*117d0*/  SHFL.IDX P6, R14, R13, R12, R11 ;  /* 0x0000000c0d0e7389 */ /* 0x00006400000c000b */
[----:B01----:R-:W-:Y:S01]  /*117e0*/  ENDCOLLECTIVE ;  /* 0x000000000000791b */ /* 0x003fe20003800000 */
.L_x_399:
[----:B------:R-:W-:Y:S02]  /*117f0*/  IMAD.MOV.U32 R13, RZ, RZ, R23 ;  /* 0x000000ffff0d7224 */ /* 0x000fe400078e0017 */
[----:B------:R-:W-:Y:S01]  /*11800*/  IMAD.MOV.U32 R12, RZ, RZ, 0x2 ;  /* 0x00000002ff0c7424 */ /* 0x000fe200078e00ff */
[----:B------:R-:W-:-:S07]  /*11810*/  MOV R2, R14 ;  /* 0x0000000e00027202 */ /* 0x000fce0000000f00 */
[----:B------:R-:W-:Y:S05]  /*11820*/  WARPSYNC.COLLECTIVE R15, `(.L_x_400) ;  /* 0x000000000f087348 */ /* 0x000fea0003c00000 */
[----:B------:R0:W1:Y:S02]  /*11830*/  SHFL.IDX P6, R14, R13, R12, R11 ;  /* 0x0000000c0d0e7389 */ /* 0x00006400000c000b */
[----:B01----:R-:W-:Y:S01]  /*11840*/  ENDCOLLECTIVE ;  /* 0x000000000000791b */ /* 0x003fe20003800000 */
.L_x_400:
[----:B------:R-:W-:-:S05]  /*11850*/  IADD3 R2, P0, R2, R7, RZ ;  /* 0x0000000702027210 */ /* 0x000fca0007f1e0ff */
[----:B------:R-:W-:-:S05]  /*11860*/  IMAD.X R3, RZ, RZ, R3, P0 ;  /* 0x000000ffff037224 */ /* 0x000fca00000e0603 */
[----:B------:R-:W-:Y:S01]  /*11870*/  @!PT LDS RZ, [RZ] ;  /* 0x00000000fffff984 */ /* 0x000fe20000000800 */
[----:B------:R-:W-:Y:S01]  /*11880*/  @!PT LDS RZ, [RZ] ;  /* 0x00000000fffff984 */ /* 0x000fe20000000800 */
[----:B------:R-:W-:Y:S01]  /*11890*/  @!PT LDS RZ, [RZ] ;  /* 0x00000000fffff984 */ /* 0x000fe20000000800 */
[----:B------:R0:W-:Y:S01]  /*118a0*/  LDGSTS.E.BYPASS.LTC128B.128 [R6+0xc00], desc[UR36][R2.64], !P2 ;  /* 0x00c0000002067fae */ /* 0x0001e2000d101d64 */
[----:B------:R-:W-:Y:S02]  /*118b0*/  ISETP.LT.OR P2, PT, R8, 0x21, P1 ;  /* 0x000000210800780c */ /* 0x000fe40000f41670 */
[----:B------:R-:W-:Y:S01]  /*118c0*/  MOV R13, R18 ;  /* 0x00000012000d7202 */ /* 0x000fe20000000f00 */
[----:B0-----:R-:W-:-:S10]  /*118d0*/  IMAD.MOV.U32 R3, RZ, RZ, R14 ;  /* 0x000000ffff037224 */ /* 0x001fd400078e000e */
[----:B------:R-:W-:Y:S05]  /*118e0*/  WARPSYNC.COLLECTIVE R15, `(.L_x_401) ;  /* 0x000000000f087348 */ /* 0x000fea0003c00000 */
[----:B------:R0:W1:Y:S02]  /*118f0*/  SHFL.IDX P6, R14, R13, R12, R11 ;  /* 0x0000000c0d0e7389 */ /* 0x00006400000c000b */
[----:B01----:R-:W-:Y:S01]  /*11900*/  ENDCOLLECTIVE ;  /* 0x000000000000791b */ /* 0x003fe20003800000 */
.L_x_401:
[----:B------:R-:W-:Y:S02]  /*11910*/  IMAD.MOV.U32 R13, RZ, RZ, R23 ;  /* 0x000000ffff0d7224 */ /* 0x000fe400078e0017 */
[----:B------:R-:W-:Y:S02]  /*11920*/  IMAD.MOV.U32 R12, RZ, RZ, 0x3 ;  /* 0x00000003ff0c7424 */ /* 0x000fe400078e00ff */
[----:B------:R-:W-:-:S07]  /*11930*/  IMAD.MOV.U32 R2, RZ, RZ, R14 ;  /* 0x000000ffff027224 */ /* 0x000fce00078e000e */
[----:B------:R-:W-:Y:S05]  /*11940*/  WARPSYNC.COLLECTIVE R15, `(.L_x_402) ;  /* 0x000000000f087348 */ /* 0x000fea0003c00000 */
[----:B------:R0:W1:Y:S02]  /*11950*/  SHFL.IDX P6, R14, R13, R12, R11 ;  /* 0x0000000c0d0e7389 */ /* 0x00006400000c000b */
[----:B01----:R-:W-:Y:S01]  /*11960*/  ENDCOLLECTIVE ;  /* 0x000000000000791b */ /* 0x003fe20003800000 */
.L_x_402:
[----:B------:R-:W-:-:S05]  /*11970*/  IADD3 R2, P0, R2, R7, RZ ;  /* 0x0000000702027210 */ /* 0x000fca0007f1e0ff */
[----:B------:R-:W-:-:S05]  /*11980*/  IMAD.X R3, RZ, RZ, R3, P0 ;  /* 0x000000ffff037224 */ /* 0x000fca00000e0603 */
[----:B------:R-:W-:Y:S01]  /*11990*/  @!PT LDS RZ, [RZ] ;  /* 0x00000000fffff984 */ /* 0x000fe20000000800 */
[----:B------:R-:W-:Y:S01]  /*119a0*/  @!PT LDS RZ, [RZ] ;  /* 0x00000000fffff984 */ /* 0x000fe20000000800 */
[----:B------:R-:W-:Y:S01]  /*119b0*/  @!PT LDS RZ, [RZ] ;  /* 0x00000000fffff984 */ /* 0x000fe20000000800 */
[----:B------:R0:W-:Y:S01]  /*119c0*/  LDGSTS.E.BYPASS.LTC128B.128 [R6+0x1400], desc[UR36][R2.64], !P2 ;  /* 0x0140000002067fae */ /* 0x0001e2000d101d64 */
[----:B------:R-:W-:Y:S01]  /*119d0*/  IMAD.MOV.U32 R13, RZ, RZ, R18 ;  /* 0x000000ffff0d7224 */ /* 0x000fe200078e0012 */
[----:B------:R-:W-:Y:S02]  /*119e0*/  ISETP.LT.OR P2, PT, R8, 0x31, P1 ;  /* 0x000000310800780c */ /* 0x000fe40000f41670 */
[----:B0-----:R-:W-:-:S11]  /*119f0*/  MOV R3, R14 ;  /* 0x0000000e00037202 */ /* 0x001fd60000000f00 */
[----:B------:R-:W-:Y:S05]  /*11a00*/  WARPSYNC.COLLECTIVE R15, `(.L_x_403) ;  /* 0x000000000f087348 */ /* 0x000fea0003c00000 */
[----:B------:R0:W1:Y:S02]  /*11a10*/  SHFL.IDX P6, R14, R13, R12, R11 ;  /* 0x0000000c0d0e7389 */ /* 0x00006400000c000b */
[----:B01----:R-:W-:Y:S01]  /*11a20*/  ENDCOLLECTIVE ;  /* 0x000000000000791b */ /* 0x003fe20003800000 */
.L_x_403:
[----:B------:R-:W-:Y:S01]  /*11a30*/  IMAD.MOV.U32 R13, RZ, RZ, R23 ;  /* 0x000000ffff0d7224 */ /* 0x000fe200078e0017 */
[----:B------:R-:W-:Y:S01]  /*11a40*/  MOV R12, 0x4 ;  /* 0x00000004000c7802 */ /* 0x000fe20000000f00 */
[----:B------:R-:W-:-:S07]  /*11a50*/  IMAD.MOV.U32 R2, RZ, RZ, R14 ;  /* 0x000000ffff027224 */ /* 0x000fce00078e000e */
[----:B------:R-:W-:Y:S05]  /*11a60*/  WARPSYNC.COLLECTIVE R15, `(.L_x_404) ;  /* 0x000000000f087348 */ /* 0x000fea0003c00000 */
[----:B------:R0:W1:Y:S02]  /*11a70*/  SHFL.IDX P6, R14, R13, R12, R11 ;  /* 0x0000000c0d0e7389 */ /* 0x00006400000c000b */
[----:B01----:R-:W-:Y:S01]  /*11a80*/  ENDCOLLECTIVE ;  /* 0x000000000000791b */ /* 0x003fe20003800000 */
.L_x_404:
        /* <DEDUP_REMOVED lines=12> */
.L_x_405:
[----:B------:R-:W-:Y:S01]  /*11b50*/  MOV R13, R23 ;  /* 0x00000017000d7202 */ /* 0x000fe20000000f00 */
[----:B------:R-:W-:Y:S02]  /*11b60*/  IMAD.MOV.U32 R12, RZ, RZ, 0x5 ;  /* 0x00000005ff0c7424 */ /* 0x000fe400078e00ff */
[----:B------:R-:W-:-:S07]  /*11b70*/  IMAD.MOV.U32 R2, RZ, RZ, R14 ;  /* 0x000000ffff027224 */ /* 0x000fce00078e000e */
[----:B------:R-:W-:Y:S05]  /*11b80*/  WARPSYNC.COLLECTIVE R15, `(.L_x_406) ;  /* 0x000000000f087348 */ /* 0x000fea0003c00000 */
[----:B------:R0:W1:Y:S02]  /*11b90*/  SHFL.IDX P6, R14, R13, R12, R11 ;  /* 0x0000000c0d0e7389 */ /* 0x00006400000c000b */
[----:B01----:R-:W-:Y:S01]  /*11ba0*/  ENDCOLLECTIVE ;  /* 0x000000000000791b */ /* 0x003fe20003800000 */
.L_x_406:
        /* <DEDUP_REMOVED lines=12> */
.L_x_407:
[----:B------:R-:W-:Y:S02]  /*11c70*/  IMAD.MOV.U32 R13, RZ, RZ, R23 ;  /* 0x000000ffff0d7224 */ /* 0x000fe400078e0017 */
[----:B------:R-:W-:Y:S02]  /*11c80*/  IMAD.MOV.U32 R12, RZ, RZ, 0x6 ;  /* 0x00000006ff0c7424 */ /* 0x000fe400078e00ff */
[----:B------:R-:W-:-:S07]  /*11c90*/  IMAD.MOV.U32 R2, RZ, RZ, R14 ;  /* 0x000000ffff027224 */ /* 0x000fce00078e000e */
[----:B------:R-:W-:Y:S05]  /*11ca0*/  WARPSYNC.COLLECTIVE R15, `(.L_x_408) ;  /* 0x000000000f087348 */ /* 0x000fea0003c00000 */
[----:B------:R0:W1:Y:S02]  /*11cb0*/  SHFL.IDX P6, R14, R13, R12, R11 ;  /* 0x0000000c0d0e7389 */ /* 0x00006400000c000b */
[----:B01----:R-:W-:Y:S01]  /*11cc0*/  ENDCOLLECTIVE ;  /* 0x000000000000791b */ /* 0x003fe20003800000 */
.L_x_408:
[----:B------:R-:W-:-:S04]  /*11cd0*/  IADD3 R2, P0, R2, R7, RZ ;  /* 0x0000000702027210 */ /* 0x000fc80007f1e0ff */
[----:B------:R-:W-:-:S05]  /*11ce0*/  IADD3.X R3, RZ, R3, RZ, P0, !PT ;  /* 0x00000003ff037210 */ /* 0x000fca00007fe4ff */
[----:B------:R-:W-:Y:S01]  /*11cf0*/  @!PT LDS RZ, [RZ] ;  /* 0x00000000fffff984 */ /* 0x000fe20000000800 */
[----:B------:R-:W-:Y:S01]  /*11d00*/  @!PT LDS RZ, [RZ] ;  /* 0x00000000fffff984 */ /* 0x000fe20000000800 */
[----:B------:R-:W-:Y:S01]  /*11d10*/  @!PT LDS RZ, [RZ] ;  /* 0x00000000fffff984 */ /* 0x000fe20000000800 */
[----:B------:R0:W-:Y:S01]  /*11d20*/  LDGSTS.E.BYPASS.LTC128B.128 [R6+0x2c00], desc[UR36][R2.64], !P2 ;  /* 0x02c0000002067fae */ /* 0x0001e2000d101d64 */
[----:B------:R-:W-:Y:S01]  /*11d30*/  ISETP.LT.OR P2, PT, R8, 0x61, P1 ;  /* 0x000000610800780c */ /* 0x000fe20000f41670 */
[----:B------:R-:W-:Y:S02]  /*11d40*/  IMAD.MOV.U32 R13, RZ, RZ, R18 ;  /* 0x000000ffff0d7224 */ /* 0x000fe400078e0012 */
[----:B0-----:R-:W-:-:S10]  /*11d50*/  IMAD.MOV.U32 R3, RZ, RZ, R14 ;  /* 0x000000ffff037224 */ /* 0x001fd400078e000e */
[----:B------:R-:W-:Y:S05]  /*11d60*/  WARPSYNC.COLLECTIVE R15, `(.L_x_409) ;  /* 0x000000000f087348 */ /* 0x000fea0003c00000 */
[----:B------:R0:W1:Y:S02]  /*11d70*/  SHFL.IDX P6, R14, R13, R12, R11 ;  /* 0x0000000c0d0e7389 */ /* 0x00006400000c000b */
[----:B01----:R-:W-:Y:S01]  /*11d80*/  ENDCOLLECTIVE ;  /* 0x000000000000791b */ /* 0x003fe20003800000 */
.L_x_409:
[----:B------:R-:W-:Y:S02]  /*11d90*/  IMAD.MOV.U32 R13, RZ, RZ, R23 ;  /* 0x000000ffff0d7224 */ /* 0x000fe400078e0017 */
[----:B------:R-:W-:Y:S01]  /*11da0*/  IMAD.MOV.U32 R12, RZ, RZ, 0x7 ;  /* 0x00000007ff0c7424 */ /* 0x000fe200078e00ff */
[----:B------:R-:W-:-:S07]  /*11db0*/  MOV R2, R14 ;  /* 0x0000000e00027202 */ /* 0x000fce0000000f00 */
[----:B------:R-:W-:Y:S05]  /*11dc0*/  WARPSYNC.COLLECTIVE R15, `(.L_x_410) ;  /* 0x000000000f087348 */ /* 0x000fea0003c00000 */
[----:B------:R0:W1:Y:S02]  /*11dd0*/  SHFL.IDX P6, R14, R13, R12, R11 ;  /* 0x0000000c0d0e7389 */ /* 0x00006400000c000b */
[----:B01----:R-:W-:Y:S01]  /*11de0*/  ENDCOLLECTIVE ;  /* 0x000000000000791b */ /* 0x003fe20003800000 */
.L_x_410:
[----:B------:R-:W-:-:S05]  /*11df0*/  IADD3 R2, P0, R2, R7, RZ ;  /* 0x0000000702027210 */ /* 0x000fca0007f1e0ff */
[----:B------:R-:W-:-:S05]  /*11e00*/  IMAD.X R3, RZ, RZ, R3, P0 ;  /* 0x000000ffff037224 */ /* 0x000fca00000e0603 */
        /* <DEDUP_REMOVED lines=9> */
.L_x_411:
[----:B------:R-:W-:Y:S01]  /*11ea0*/  IMAD.MOV.U32 R2, RZ, RZ, R14 ;  /* 0x000000ffff027224 */ /* 0x000fe200078e000e */
[----:B------:R-:W-:Y:S06]  /*11eb0*/  BRA `(.L_x_412) ;  /* 0xffffffb400787947 */ /* 0x000fec000383ffff */
.L_x_297:
[----:B0-----:R0:W1:Y:S02]  /*11ec0*/  SYNCS.PHASECHK.TRANS64.TRYWAIT P0, [R0+URZ+0x16860], R3 ;  /* 0x01686003000075a7 */ /* 0x001064000800017f */
[----:B-1----:R-:W-:Y:S05]  /*11ed0*/  @!P0 NANOSLEEP.SYNCS 0x989680 ;  /* 0x009896800000895d */ /* 0x002fea0003900000 */
[----:B------:R-:W1:Y:S02]  /*11ee0*/  @!P0 SYNCS.PHASECHK.TRANS64 P0, [R0+URZ+0x16860], R3 ;  /* 0x01686003000085a7 */ /* 0x000e64000800007f */
[----:B-1----:R-:W-:Y:S05]  /*11ef0*/  @!P0 BRA `(.L_x_297) ;  /* 0xfffffffc00f08947 */ /* 0x002fea000383ffff */
[----:B------:R-:W-:Y:S05]  /*11f00*/  BRA `(.L_x_413) ;  /* 0xffffffb800907947 */ /* 0x000fea000383ffff */
.L_x_298:
[----:B------:R-:W-:Y:S01]  /*11f10*/  BSSY B0, `(.L_x_414) ;  /* 0x0000008000007945 */ /* 0x000fe20003800000 */
[----:B------:R-:W-:Y:S01]  /*11f20*/  IMAD.MOV.U32 R13, RZ, RZ, R23 ;  /* 0x000000ffff0d7224 */ /* 0x000fe200078e0017 */
[----:B------:R-:W-:Y:S01]  /*11f30*/  MOV R15, 0xffffffff ;  /* 0xffffffff000f7802 */ /* 0x000fe20000000f00 */
[----:B------:R-:W-:Y:S02]  /*11f40*/  IMAD.MOV.U32 R12, RZ, RZ, RZ ;  /* 0x000000ffff0c7224 */ /* 0x000fe400078e00ff */
[----:B------:R-:W-:-:S07]  /*11f50*/  IMAD.MOV.U32 R11, RZ, RZ, 0x181f ;  /* 0x0000181fff0b7424 */ /* 0x000fce00078e00ff */
[----:B0-----:R-:W-:Y:S05]  /*11f60*/  WARPSYNC.COLLECTIVE R15, `(.L_x_415) ;  /* 0x000000000f087348 */ /* 0x001fea0003c00000 */
[----:B------:R1:W2:Y:S02]  /*11f70*/  SHFL.IDX P6, R14, R13, R12, R11 ;  /* 0x0000000c0d0e7389 */ /* 0x0002a400000c000b */
[----:B012---:R-:W-:Y:S01]  /*11f80*/  ENDCOLLECTIVE ;  /* 0x000000000000791b */ /* 0x007fe20003800000 */
.L_x_415:
[----:B------:R-:W-:Y:S05]  /*11f90*/  BSYNC B0 ;  /* 0x0000000000007941 */ /* 0x000fea0003800000 */
.L_x_414:
[----:B------:R-:W-:Y:S01]  /*11fa0*/  IMAD.MOV.U32 R13, RZ, RZ, R18 ;  /* 0x000000ffff0d7224 */ /* 0x000fe200078e0012 */
[----:B------:R-:W-:Y:S01]  /*11fb0*/  MOV R15, 0xffffffff ;  /* 0xffffffff000f7802 */ /* 0x000fe20000000f00 */
[----:B------:R-:W-:Y:S01]  /*11fc0*/  IMAD.MOV.U32 R12, RZ, RZ, RZ ;  /* 0x000000ffff0c7224 */ /* 0x000fe200078e00ff */
[----:B------:R-:W-:Y:S01]  /*11fd0*/  ISETP.LT.OR P2, PT, R6, 0x1, P0 ;  /* 0x000000010600780c */ /* 0x000fe20000741670 */
[----:B------:R-:W-:Y:S02]  /*11fe0*/  IMAD.MOV.U32 R11, RZ, RZ, 0x181f ;  /* 0x0000181fff0b7424 */ /* 0x000fe400078e00ff */
[----:B------:R-:W-:Y:S02]  /*11ff0*/  IMAD.MOV.U32 R3, RZ, RZ, R14 ;  /* 0x000000ffff037224 */ /* 0x000fe400078e000e */
[----:B------:R-:W-:-:S08]  /*12000*/  IMAD.SHL.U32 R5, R28, 0x2, RZ ;  /* 0x000000021c057824 */ /* 0x000fd000078e00ff */
[----:B------:R-:W-:Y:S05]  /*12010*/  WARPSYNC.COLLECTIVE R15, `(.L_x_416) ;  /* 0x000000000f087348 */ /* 0x000fea0003c00000 */
[----:B------:R0:W1:Y:S02]  /*12020*/  SHFL.IDX P6, R14, R13, R12, R11 ;  /* 0x0000000c0d0e7389 */ /* 0x00006400000c000b */
[----:B01----:R-:W-:Y:S01]  /*12030*/  ENDCOLLECTIVE ;  /* 0x000000000000791b */ /* 0x003fe20003800000 */
.L_x_416:
[----:B------:R-:W-:Y:S02]  /*12040*/  IMAD R4, R4, 0x2, R22 ;  /* 0x0000000204047824 */ /* 0x000fe400078e0216 */
[----:B------:R-:W-:Y:S01]  /*12050*/  IMAD.MOV.U32 R13, RZ, RZ, R23 ;  /* 0x000000ffff0d7224 */ /* 0x000fe200078e0017 */
[----:B------:R-:W-:Y:S02]  /*12060*/  MOV R12, 0x1 ;  /* 0x00000001000c7802 */ /* 0x000fe40000000f00 */
[----:B------:R-:W-:-:S13]  /*12070*/  IADD3 R2, P1, R14, R5, RZ ;  /* 0x000000050e027210 */ /* 0x000fda0007f3e0ff */
[----:B------:R-:W-:Y:S05]  /*12080*/  WARPSYNC.COLLECTIVE R15, `(.L_x_417) ;  /* 0x000000000f087348 */ /* 0x000fea0003c00000 */
[----:B------:R0:W1:Y:S02]  /*12090*/  SHFL.IDX P6, R14, R13, R12, R11 ;  /* 0x0000000c0d0e7389 */ /* 0x00006400000c000b */
[----:B01----:R-:W-:Y:S01]  /*120a0*/  ENDCOLLECTIVE ;  /* 0x000000000000791b */ /* 0x003fe20003800000 */
.L_x_417:
[----:B------:R-:W-:-:S05]  /*120b0*/  IMAD.X R3, RZ, RZ, R3, P1 ;  /* 0x000000ffff037224 */ /* 0x000fca00008e0603 */
        /* <DEDUP_REMOVED lines=10> */
.L_x_418:
[----:B------:R-:W-:Y:S01]  /*12160*/  IMAD.MOV.U32 R13, RZ, RZ, R23 ;  /* 0x000000ffff0d7224 */ /* 0x000fe200078e0017 */
[----:B------:R-:W-:Y:S02]  /*12170*/  MOV R12, 0x2 ;  /* 0x00000002000c7802 */ /* 0x000fe40000000f00 */
[----:B------:R-:W-:-:S13]  /*12180*/  IADD3 R2, P1, R14, R5, RZ ;  /* 0x000000050e027210 */ /* 0x000fda0007f3e0ff */
[----:B------:R-:W-:Y:S05]  /*12190*/  WARPSYNC.COLLECTIVE R15, `(.L_x_419) ;  /* 0x000000000f087348 */ /* 0x000fea0003c00000 */
[----:B------:R0:W1:Y:S02]  /*121a0*/  SHFL.IDX P6, R14, R13, R12, R11 ;  /* 0x0000000c0d0e7389 */ /* 0x00006400000c000b */
[----:B01----:R-:W-:Y:S01]  /*121b0*/  ENDCOLLECTIVE ;  /* 0x000000000000791b */ /* 0x003fe20003800000 */
.L_x_419:
        /* <DEDUP_REMOVED lines=11> */
.L_x_420:
[----:B------:R-:W-:Y:S01]  /*12270*/  IMAD.MOV.U32 R13, RZ, RZ, R23 ;  /* 0x000000ffff0d7224 */ /* 0x000fe200078e0017 */
[----:B------:R-:W-:Y:S02]  /*12280*/  MOV R12, 0x3 ;  /* 0x00000003000c7802 */ /* 0x000fe40000000f00 */
[----:B------:R-:W-:-:S13]  /*12290*/  IADD3 R2, P1, R14, R5, RZ ;  /* 0x000000050e027210 */ /* 0x000fda0007f3e0ff */
[----:B------:R-:W-:Y:S05]  /*122a0*/  WARPSYNC.COLLECTIVE R15, `(.L_x_421) ;  /* 0x000000000f087348 */ /* 0x000fea0003c00000 */
[----:B------:R0:W1:Y:S02]  /*122b0*/  SHFL.IDX P6, R14, R13, R12, R11 ;  /* 0x0000000c0d0e7389 */ /* 0x00006400000c000b */
[----:B01----:R-:W-:Y:S01]  /*122c0*/  ENDCOLLECTIVE ;  /* 0x000000000000791b */ /* 0x003fe20003800000 */
.L_x_421:
        /* <DEDUP_REMOVED lines=11> */
.L_x_422:
[----:B------:R-:W-:Y:S01]  /*12380*/  IMAD.MOV.U32 R13, RZ, RZ, R23 ;  /* 0x000000ffff0d7224 */ /* 0x000fe200078e0017 */
[----:B------:R-:W-:Y:S02]  /*12390*/  MOV R12, 0x4 ;  /* 0x00000004000c7802 */ /* 0x000fe40000000f00 */
[----:B------:R-:W-:-:S13]  /*123a0*/  IADD3 R2, P1, R14, R5, RZ ;  /* 0x000000050e027210 */ /* 0x000fda0007f3e0ff */
[----:B------:R-:W-:Y:S05]  /*123b0*/  WARPSYNC.COLLECTIVE R15, `(.L_x_423) ;  /* 0x000000000f087348 */ /* 0x000fea0003c00000 */
[----:B------:R0:W1:Y:S02]  /*123c0*/  SHFL.IDX P6, R14, R13, R12, R11 ;  /* 0x0000000c0d0e7389 */ /* 0x00006400000c000b */
[----:B01----:R-:W-:Y:S01]  /*123d0*/  ENDCOLLECTIVE ;  /* 0x000000000000791b */ /* 0x003fe20003800000 */
.L_x_423:
        /* <DEDUP_REMOVED lines=11> */
.L_x_424:
[----:B------:R-:W-:Y:S01]  /*12490*/  IMAD.MOV.U32 R13, RZ, RZ, R23 ;  /* 0x000000ffff0d7224 */ /* 0x000fe200078e0017 */
[----:B------:R-:W-:Y:S02]  /*124a0*/  MOV R12, 0x5 ;  /* 0x00000005000c7802 */ /* 0x000fe40000000f00 */
[----:B------:R-:W-:-:S13]  /*124b0*/  IADD3 R2, P1, R14, R5, RZ ;  /* 0x000000050e027210 */ /* 0x000fda0007f3e0ff */
[----:B------:R-:W-:Y:S05]  /*124c0*/  WARPSYNC.COLLECTIVE R15, `(.L_x_425) ;  /* 0x000000000f087348 */ /* 0x000fea0003c00000 */
[----:B------:R0:W1:Y:S02]  /*124d0*/  SHFL.IDX P6, R14, R13, R12, R11 ;  /* 0x0000000c0d0e7389 */ /* 0x00006400000c000b */
[----:B01----:R-:W-:Y:S01]  /*124e0*/  ENDCOLLECTIVE ;  /* 0x000000000000791b */ /* 0x003fe20003800000 */
.L_x_425:
        /* <DEDUP_REMOVED lines=11> */
.L_x_426:
[----:B------:R-:W-:Y:S01]  /*125a0*/  IMAD.MOV.U32 R13, RZ, RZ, R23 ;  /* 0x000000ffff0d7224 */ /* 0x000fe200078e0017 */
[----:B------:R-:W-:Y:S02]  /*125b0*/  MOV R12, 0x6 ;  /* 0x00000006000c7802 */ /* 0x000fe40000000f00 */
[----:B------:R-:W-:-:S13]  /*125c0*/  IADD3 R2, P1, R14, R5, RZ ;  /* 0x000000050e027210 */ /* 0x000fda0007f3e0ff */
[----:B------:R-:W-:Y:S05]  /*125d0*/  WARPSYNC.COLLECTIVE R15, `(.L_x_427) ;  /* 0x000000000f087348 */ /* 0x000fea0003c00000 */
[----:B------:R0:W1:Y:S02]  /*125e0*/  SHFL.IDX P6, R14, R13, R12, R11 ;  /* 0x0000000c0d0e7389 */ /* 0x00006400000c000b */
[----:B01----:R-:W-:Y:S01]  /*125f0*/  ENDCOLLECTIVE ;  /* 0x000000000000791b */ /* 0x003fe20003800000 */
.L_x_427:
        /* <DEDUP_REMOVED lines=11> */
.L_x_428:
[----:B------:R-:W-:Y:S01]  /*126b0*/  IMAD.MOV.U32 R13, RZ, RZ, R23 ;  /* 0x000000ffff0d7224 */ /* 0x000fe200078e0017 */
[----:B------:R-:W-:Y:S02]  /*126c0*/  MOV R12, 0x7 ;  /* 0x00000007000c7802 */ /* 0x000fe40000000f00 */
[----:B------:R-:W-:-:S13]  /*126d0*/  IADD3 R2, P1, R14, R5, RZ ;  /* 0x000000050e027210 */ /* 0x000fda0007f3e0ff */
[----:B------:R-:W-:Y:S05]  /*126e0*/  WARPSYNC.COLLECTIVE R15, `(.L_x_429) ;  /* 0x000000000f087348 */ /* 0x000fea0003c00000 */
[----:B------:R0:W1:Y:S02]  /*126f0*/  SHFL.IDX P6, R14, R13, R12, R11 ;  /* 0x0000000c0d0e7389 */ /* 0x00006400000c000b */
[----:B01----:R-:W-:Y:S01]  /*12700*/  ENDCOLLECTIVE ;  /* 0x000000000000791b */ /* 0x003fe20003800000 */
.L_x_429:
        /* <DEDUP_REMOVED lines=10> */
.L_x_430:
[----:B------:R-:W-:Y:S05]  /*127b0*/  BRA `(.L_x_431) ;  /* 0xffffffb400587947 */ /* 0x000fea000383ffff */
.L_x_303:
[----:B------:R-:W-:Y:S01]  /*127c0*/  BSSY B0, `(.L_x_432) ;  /* 0x0000008000007945 */ /* 0x000fe20003800000 */
[----:B------:R-:W-:Y:S01]  /*127d0*/  IMAD.MOV.U32 R13, RZ, RZ, R16 ;  /* 0x000000ffff0d7224 */ /* 0x000fe200078e0010 */
[----:B------:R-:W-:Y:S01]  /*127e0*/  MOV R11, 0x1f ;  /* 0x0000001f000b7802 */ /* 0x000fe20000000f00 */
[----:B------:R-:W-:Y:S02]  /*127f0*/  IMAD.MOV.U32 R12, RZ, RZ, RZ ;  /* 0x000000ffff0c7224 */ /* 0x000fe400078e00ff */
[----:B------:R-:W-:-:S07]  /*12800*/  IMAD.MOV.U32 R15, RZ, RZ, -0x1 ;  /* 0xffffffffff0f7424 */ /* 0x000fce00078e00ff */
[----:B------:R-:W-:Y:S05]  /*12810*/  WARPSYNC.COLLECTIVE R15, `(.L_x_433) ;  /* 0x000000000f087348 */ /* 0x000fea0003c00000 */
[----:B------:R0:W1:Y:S02]  /*12820*/  SHFL.IDX P6, R14, R13, R12, R11 ;  /* 0x0000000c0d0e7389 */ /* 0x00006400000c000b */
[----:B01----:R-:W-:Y:S01]  /*12830*/  ENDCOLLECTIVE ;  /* 0x000000000000791b */ /* 0x003fe20003800000 */
.L_x_433:
[----:B------:R-:W-:Y:S05]  /*12840*/  BSYNC B0 ;  /* 0x0000000000007941 */ /* 0x000fea0003800000 */
.L_x_432:
[----:B------:R-:W-:Y:S01]  /*12850*/  IMAD.MOV.U32 R13, RZ, RZ, R16 ;  /* 0x000000ffff0d7224 */ /* 0x000fe200078e0010 */
[----:B------:R-:W-:Y:S01]  /*12860*/  MOV R11, 0x1f ;  /* 0x0000001f000b7802 */ /* 0x000fe20000000f00 */
[----:B------:R-:W-:Y:S02]  /*12870*/  IMAD.MOV.U32 R12, RZ, RZ, 0x1 ;  /* 0x00000001ff0c7424 */ /* 0x000fe400078e00ff */
[----:B------:R-:W-:Y:S02]  /*12880*/  IMAD.MOV.U32 R15, RZ, RZ, -0x1 ;  /* 0xffffffffff0f7424 */ /* 0x000fe400078e00ff */
[----:B------:R-:W-:Y:S02]  /*12890*/  IMAD.IADD R7, R19, 0x1, R9 ;  /* 0x0000000113077824 */ /* 0x000fe400078e0209 */
[----:B------:R-:W-:-:S07]  /*128a0*/  IMAD.MOV.U32 R0, RZ, RZ, R14 ;  /* 0x000000ffff007224 */ /* 0x000fce00078e000e */
[----:B------:R-:W-:Y:S05]  /*128b0*/  WARPSYNC.COLLECTIVE R15, `(.L_x_434) ;  /* 0x000000000f087348 */ /* 0x000fea0003c00000 */
[----:B------:R0:W1:Y:S02]  /*128c0*/  SHFL.IDX P6, R14, R13, R12, R11 ;  /* 0x0000000c0d0e7389 */ /* 0x00006400000c000b */
[----:B01----:R-:W-:Y:S01]  /*128d0*/  ENDCOLLECTIVE ;  /* 0x000000000000791b */ /* 0x003fe20003800000 */
.L_x_434:
[----:B------:R-:W-:Y:S02]  /*128e0*/  ULDC UR4, c[0x0][0xc3c] ;  /* 0x00030f0000047ab9 */ /* 0x000fe40000000800 */
[----:B------:R-:W-:-:S13]  /*128f0*/  ISETP.GE.OR P1, PT, R7, UR4, !P0 ;  /* 0x0000000407007c0c */ /* 0x000fda000c726670 */
[----:B------:R-:W0:Y:S08]  /*12900*/  @!P1 LDC.64 R2, c[0x0][0xc80] ;  /* 0x00032000ff029b82 */ /* 0x000e300000000a00 */
[----:B------:R-:W1:Y:S01]  /*12910*/  @!P1 LDC.64 R4, c[0x0][0xc78] ;  /* 0x00031e00ff049b82 */ /* 0x000e620000000a00 */
[----:B------:R-:W-:Y:S02]  /*12920*/  IMAD.MOV.U32 R11, RZ, RZ, RZ ;  /* 0x000000ffff0b7224 */ /* 0x000fe400078e00ff */
[----:B------:R-:W-:-:S02]  /*12930*/  IMAD.MOV.U32 R6, RZ, RZ, R14 ;  /* 0x000000ffff067224 */ /* 0x000fc400078e000e */
[----:B0-----:R-:W-:-:S05]  /*12940*/  @!P1 IMAD.WIDE R2, R7, 0x4, R2 ;  /* 0x0000000407029825 */ /* 0x001fca00078e0202 */
[----:B------:R1:W2:Y:S02]  /*12950*/  @!P1 LDG.E R8, desc[UR36][R2.64] ;  /* 0x0000002402089981 */ /* 0x0002a4000c1e1900 */
[----:B-1----:R-:W-:-:S05]  /*12960*/  @!P1 IMAD.WIDE R2, R7, 0x4, R4 ;  /* 0x0000000407029825 */ /* 0x002fca00078e0204 */
[----:B------:R-:W3:Y:S01]  /*12970*/  @!P1 LDG.E R5, desc[UR36][R2.64] ;  /* 0x0000002402059981 */ /* 0x000ee2000c1e1900 */
[----:B------:R-:W-:Y:S01]  /*12980*/  IMAD.MOV.U32 R7, RZ, RZ, RZ ;  /* 0x000000ffff077224 */ /* 0x000fe200078e00ff */
[C---:B------:R-:W-:Y:S01]  /*12990*/  ISETP.GE.U32.AND P2, PT, R9.reuse, 0x2, PT ;  /* 0x000000020900780c */ /* 0x040fe20003f46070 */
[----:B------:R-:W-:Y:S01]  /*129a0*/  IMAD.MOV.U32 R4, RZ, RZ, RZ ;  /* 0x000000ffff047224 */ /* 0x000fe200078e00ff */
[C---:B------:R-:W-:Y:S02]  /*129b0*/  ISETP.GE.U32.AND P3, PT, R9.reuse, 0x4, PT ;  /* 0x000000040900780c */ /* 0x040fe40003f66070 */
[C---:B------:R-:W-:Y:S02]  /*129c0*/  ISETP.GE.U32.AND P4, PT, R9.reuse, 0x8, PT ;  /* 0x000000080900780c */ /* 0x040fe40003f86070 */
[----:B------:R-:W-:Y:S02]  /*129d0*/  ISETP.GE.U32.AND P5, PT, R9, 0x10, PT ;  /* 0x000000100900780c */ /* 0x000fe40003fa6070 */
[----:B------:R-:W-:-:S02]  /*129e0*/  MOV R16, RZ ;  /* 0x000000ff00107202 */ /* 0x000fc40000000f00 */
[----:B--2---:R-:W-:Y:S01]  /*129f0*/  @!P1 MOV R7, R8 ;  /* 0x0000000800079202 */ /* 0x004fe20000000f00 */
[----:B---3--:R-:W-:Y:S01]  /*12a00*/  @!P1 IMAD.MOV.U32 R4, RZ, RZ, R5 ;  /* 0x000000ffff049224 */ /* 0x008fe200078e0005 */
[----:B------:R-:W-:-:S03]  /*12a10*/  ISETP.NE.AND P1, PT, R9, RZ, PT ;  /* 0x000000ff0900720c */ /* 0x000fc60003f25270 */
[----:B------:R-:W-:-:S10]  /*12a20*/  IMAD R13, R4, R7, RZ ;  /* 0x00000007040d7224 */ /* 0x000fd400078e02ff */
[----:B------:R-:W-:Y:S05]  /*12a30*/  WARPSYNC.COLLECTIVE R15, `(.L_x_435) ;  /* 0x000000000f087348 */ /* 0x000fea0003c00000 */
[----:B------:R0:W1:Y:S02]  /*12a40*/  SHFL.UP P6, R14, R13, R12, R11 ;  /* 0x0400000c0d0e7389 */ /* 0x00006400000c000b */
[----:B01----:R-:W-:Y:S01]  /*12a50*/  ENDCOLLECTIVE ;  /* 0x000000000000791b */ /* 0x003fe20003800000 */
.L_x_435:
[----:B------:R-:W-:Y:S01]  /*12a60*/  IMAD.MOV.U32 R12, RZ, RZ, 0x2 ;  /* 0x00000002ff0c7424 */ /* 0x000fe200078e00ff */
[----:B------:R-:W-:-:S05]  /*12a70*/  SEL R14, R14, RZ, P1 ;  /* 0x000000ff0e0e7207 */ /* 0x000fca0000800000 */
[----:B------:R-:W-:-:S05]  /*12a80*/  IMAD.IADD R5, R13, 0x1, R14 ;  /* 0x000000010d057824 */ /* 0x000fca00078e020e */
[----:B------:R-:W-:-:S07]  /*12a90*/  MOV R13, R5 ;  /* 0x00000005000d7202 */ /* 0x000fce0000000f00 */
[----:B------:R-:W-:Y:S05]  /*12aa0*/  WARPSYNC.COLLECTIVE R15, `(.L_x_436) ;  /* 0x000000000f087348 */ /* 0x000fea0003c00000 */
[----:B------:R0:W1:Y:S02]  /*12ab0*/  SHFL.UP P6, R14, R13, R12, R11 ;  /* 0x0400000c0d0e7389 */ /* 0x00006400000c000b */
[----:B01----:R-:W-:Y:S01]  /*12ac0*/  ENDCOLLECTIVE ;  /* 0x000000000000791b */ /* 0x003fe20003800000 */
.L_x_436:
[----:B------:R-:W-:Y:S01]  /*12ad0*/  IMAD.MOV.U32 R12, RZ, RZ, 0x4 ;  /* 0x00000004ff0c7424 */ /* 0x000fe200078e00ff */
[----:B------:R-:W-:-:S05]  /*12ae0*/  SEL R2, R14, RZ, P2 ;  /* 0x000000ff0e027207 */ /* 0x000fca0001000000 */
[----:B------:R-:W-:-:S04]  /*12af0*/  IMAD.IADD R2, R5, 0x1, R2 ;  /* 0x0000000105027824 */ /* 0x000fc800078e0202 */
[----:B------:R-:W-:-:S07]  /*12b00*/  IMAD.MOV.U32 R13, RZ, RZ, R2 ;  /* 0x000000ffff0d7224 */ /* 0x000fce00078e0002 */
[----:B------:R-:W-:Y:S05]  /*12b10*/  WARPSYNC.COLLECTIVE R15, `(.L_x_437) ;  /* 0x000000000f087348 */ /* 0x000fea0003c00000 */
[----:B------:R0:W1:Y:S02]  /*12b20*/  SHFL.UP P6, R14, R13, R12, R11 ;  /* 0x0400000c0d0e7389 */ /* 0x00006400000c000b */
[----:B01----:R-:W-:Y:S01]  /*12b30*/  ENDCOLLECTIVE ;  /* 0x000000000000791b */ /* 0x003fe20003800000 */
.L_x_437:
[----:B------:R-:W-:Y:S01]  /*12b40*/  IMAD.MOV.U32 R12, RZ, RZ, 0x8 ;  /* 0x00000008ff0c7424 */ /* 0x000fe200078e00ff */
[----:B------:R-:W-:-:S04]  /*12b50*/  SEL R3, R14, RZ, P3 ;  /* 0x000000ff0e037207 */ /* 0x000fc80001800000 */
[----:B------:R-:W-:-:S05]  /*12b60*/  IADD3 R8, R2, R3, RZ ;  /* 0x0000000302087210 */ /* 0x000fca0007ffe0ff */
[----:B------:R-:W-:-:S07]  /*12b70*/  IMAD.MOV.U32 R13, RZ, RZ, R8 ;  /* 0x000000ffff0d7224 */ /* 0x000fce00078e0008 */
[----:B------:R-:W-:Y:S05]  /*12b80*/  WARPSYNC.COLLECTIVE R15, `(.L_x_438) ;  /* 0x000000000f087348 */ /* 0x000fea0003c00000 */
[----:B------:R0:W1:Y:S02]  /*12b90*/  SHFL.UP P6, R14, R13, R12, R11 ;  /* 0x0400000c0d0e7389 */ /* 0x00006400000c000b */
[----:B01----:R-:W-:Y:S01]  /*12ba0*/  ENDCOLLECTIVE ;  /* 0x000000000000791b */ /* 0x003fe20003800000 */
.L_x_438:
[----:B------:R-:W-:Y:S02]  /*12bb0*/  MOV R12, 0x10 ;  /* 0x00000010000c7802 */ /* 0x000fe40000000f00 */
[----:B------:R-:W-:-:S05]  /*12bc0*/  SEL R5, R14, RZ, P4 ;  /* 0x000000ff0e057207 */ /* 0x000fca0002000000 */
[----:B------:R-:W-:-:S04]  /*12bd0*/  IMAD.IADD R5, R8, 0x1, R5 ;  /* 0x0000000108057824 */ /* 0x000fc800078e0205 */
[----:B------:R-:W-:-:S07]  /*12be0*/  IMAD.MOV.U32 R13, RZ, RZ, R5 ;  /* 0x000000ffff0d7224 */ /* 0x000fce00078e0005 */
[----:B------:R-:W-:Y:S05]  /*12bf0*/  WARPSYNC.COLLECTIVE R15, `(.L_x_439) ;  /* 0x000000000f087348 */ /* 0x000fea0003c00000 */
[----:B------:R0:W1:Y:S02]  /*12c00*/  SHFL.UP P6, R14, R13, R12, R11 ;  /* 0x0400000c0d0e7389 */ /* 0x00006400000c000b */
[----:B01----:R-:W-:Y:S01]  /*12c10*/  ENDCOLLECTIVE ;  /* 0x000000000000791b */ /* 0x003fe20003800000 */
.L_x_439:
[----:B------:R-:W-:Y:S02]  /*12c20*/  IMAD.MOV.U32 R12, RZ, RZ, 0x1f ;  /* 0x0000001fff0c7424 */ /* 0x000fe400078e00ff */
[----:B------:R-:W-:Y:S01]  /*12c30*/  IMAD.MOV.U32 R11, RZ, RZ, 0x1f ;  /* 0x0000001fff0b7424 */ /* 0x000fe200078e00ff */
[----:B------:R-:W-:-:S05]  /*12c40*/  SEL R14, R14, RZ, P5 ;  /* 0x000000ff0e0e7207 */ /* 0x000fca0002800000 */
[----:B------:R-:W-:-:S04]  /*12c50*/  IMAD.IADD R3, R5, 0x1, R14 ;  /* 0x0000000105037824 */ /* 0x000fc800078e020e */
[----:B------:R-:W-:-:S07]  /*12c60*/  IMAD.MOV.U32 R13, RZ, RZ, R3 ;  /* 0x000000ffff0d7224 */ /* 0x000fce00078e0003 */
[----:B------:R-:W-:Y:S05]  /*12c70*/  WARPSYNC.COLLECTIVE R15, `(.L_x_440) ;  /* 0x000000000f087348 */ /* 0x000fea0003c00000 */
[----:B------:R0:W1:Y:S02]  /*12c80*/  SHFL.IDX P6, R14, R13, R12, R11 ;  /* 0x0000000c0d0e7389 */ /* 0x00006400000c000b */
[----:B01----:R-:W-:Y:S01]  /*12c90*/  ENDCOLLECTIVE ;  /* 0x000000000000791b */ /* 0x003fe20003800000 */
.L_x_440:
[----:B------:R-:W-:Y:S05]  /*12ca0*/  BRA `(.L_x_441) ;  /* 0xffffffb400647947 */ /* 0x000fea000383ffff */
.L_x_306:
[----:B------:R-:W-:Y:S01]  /*12cb0*/  BSSY B0, `(.L_x_442) ;  /* 0x0000007000007945 */ /* 0x000fe20003800000 */
[----:B------:R-:W-:Y:S02]  /*12cc0*/  IMAD.MOV.U32 R12, RZ, RZ, 0x1 ;  /* 0x00000001ff0c7424 */ /* 0x000fe400078e00ff */
[----:B------:R-:W-:Y:S02]  /*12cd0*/  IMAD.MOV.U32 R11, RZ, RZ, RZ ;  /* 0x000000ffff0b7224 */ /* 0x000fe400078e00ff */
[----:B------:R-:W-:-:S07]  /*12ce0*/  IMAD.MOV.U32 R15, RZ, RZ, -0x1 ;  /* 0xffffffffff0f7424 */ /* 0x000fce00078e00ff */
[----:B------:R-:W-:Y:S05]  /*12cf0*/  WARPSYNC.COLLECTIVE R15, `(.L_x_443) ;  /* 0x000000000f087348 */ /* 0x000fea0003c00000 */
[----:B------:R0:W1:Y:S02]  /*12d00*/  SHFL.UP P6, R14, R13, R12, R11 ;  /* 0x0400000c0d0e7389 */ /* 0x00006400000c000b */
[----:B01----:R-:W-:Y:S01]  /*12d10*/  ENDCOLLECTIVE ;  /* 0x000000000000791b */ /* 0x003fe20003800000 */
.L_x_443:
[----:B------:R-:W-:Y:S05]  /*12d20*/  BSYNC B0 ;  /* 0x0000000000007941 */ /* 0x000fea0003800000 */
.L_x_442:
[----:B------:R-:W-:Y:S01]  /*12d30*/  SEL R14, R14, RZ, P1 ;  /* 0x000000ff0e0e7207 */ /* 0x000fe20000800000 */
[----:B------:R-:W-:Y:S01]  /*12d40*/  IMAD.MOV.U32 R11, RZ, RZ, RZ ;  /* 0x000000ffff0b7224 */ /* 0x000fe200078e00ff */
[----:B------:R-:W-:Y:S01]  /*12d50*/  MOV R12, 0x2 ;  /* 0x00000002000c7802 */ /* 0x000fe20000000f00 */
[----:B------:R-:W-:Y:S02]  /*12d60*/  IMAD.MOV.U32 R15, RZ, RZ, -0x1 ;  /* 0xffffffffff0f7424 */ /* 0x000fe400078e00ff */
[----:B------:R-:W-:-:S07]  /*12d70*/  IMAD.IADD R13, R13, 0x1, R14 ;  /* 0x000000010d0d7824 */ /* 0x000fce00078e020e */
[----:B------:R-:W-:Y:S05]  /*12d80*/  WARPSYNC.COLLECTIVE R15, `(.L_x_444) ;  /* 0x000000000f087348 */ /* 0x000fea0003c00000 */
[----:B------:R0:W1:Y:S02]  /*12d90*/  SHFL.UP P6, R14, R13, R12, R11 ;  /* 0x0400000c0d0e7389 */ /* 0x00006400000c000b */
[----:B01----:R-:W-:Y:S01]  /*12da0*/  ENDCOLLECTIVE ;  /* 0x000000000000791b */ /* 0x003fe20003800000 */
.L_x_444:
[----:B------:R-:W-:Y:S02]  /*12db0*/  MOV R12, 0x4 ;  /* 0x00000004000c7802 */ /* 0x000fe40000000f00 */
[----:B------:R-:W-:-:S05]  /*12dc0*/  SEL R2, R14, RZ, P2 ;  /* 0x000000ff0e027207 */ /* 0x000fca0001000000 */
[----:B------:R-:W-:-:S04]  /*12dd0*/  IMAD.IADD R2, R13, 0x1, R2 ;  /* 0x000000010d027824 */ /* 0x000fc800078e0202 */
[----:B------:R-:W-:-:S07]  /*12de0*/  IMAD.MOV.U32 R13, RZ, RZ, R2 ;  /* 0x000000ffff0d7224 */ /* 0x000fce00078e0002 */
[----:B------:R-:W-:Y:S05]  /*12df0*/  WARPSYNC.COLLECTIVE R15, `(.L_x_445) ;  /* 0x000000000f087348 */ /* 0x000fea0003c00000 */
[----:B------:R0:W1:Y:S02]  /*12e00*/  SHFL.UP P6, R14, R13, R12, R11 ;  /* 0x0400000c0d0e7389 */ /* 0x00006400000c000b */
[----:B01----:R-:W-:Y:S01]  /*12e10*/  ENDCOLLECTIVE ;  /* 0x000000000000791b */ /* 0x003fe20003800000 */
.L_x_445:
[----:B------:R-:W-:Y:S01]  /*12e20*/  IMAD.MOV.U32 R12, RZ, RZ, 0x8 ;  /* 0x00000008ff0c7424 */ /* 0x000fe200078e00ff */
[----:B------:R-:W-:-:S05]  /*12e30*/  SEL R3, R14, RZ, P3 ;  /* 0x000000ff0e037207 */ /* 0x000fca0001800000 */
[----:B------:R-:W-:-:S04]  /*12e40*/  IMAD.IADD R3, R2, 0x1, R3 ;  /* 0x0000000102037824 */ /* 0x000fc800078e0203 */
[----:B------:R-:W-:-:S07]  /*12e50*/  IMAD.MOV.U32 R13, RZ, RZ, R3 ;  /* 0x000000ffff0d7224 */ /* 0x000fce00078e0003 */
[----:B------:R-:W-:Y:S05]  /*12e60*/  WARPSYNC.COLLECTIVE R15, `(.L_x_446) ;  /* 0x000000000f087348 */ /* 0x000fea0003c00000 */
[----:B------:R0:W1:Y:S02]  /*12e70*/  SHFL.UP P6, R14, R13, R12, R11 ;  /* 0x0400000c0d0e7389 */ /* 0x00006400000c000b */
[----:B01----:R-:W-:Y:S01]  /*12e80*/  ENDCOLLECTIVE ;  /* 0x000000000000791b */ /* 0x003fe20003800000 */
.L_x_446:
[----:B------:R-:W-:Y:S01]  /*12e90*/  IMAD.MOV.U32 R12, RZ, RZ, 0x10 ;  /* 0x00000010ff0c7424 */ /* 0x000fe200078e00ff */
[----:B------:R-:W-:-:S05]  /*12ea0*/  SEL R14, R14, RZ, P4 ;  /* 0x000000ff0e0e7207 */ /* 0x000fca0002000000 */
[----:B------:R-:W-:-:S05]  /*12eb0*/  IMAD.IADD R5, R3, 0x1, R14 ;  /* 0x0000000103057824 */ /* 0x000fca00078e020e */
[----:B------:R-:W-:-:S07]  /*12ec0*/  MOV R13, R5 ;  /* 0x00000005000d7202 */ /* 0x000fce0000000f00 */
[----:B------:R-:W-:Y:S05]  /*12ed0*/  WARPSYNC.COLLECTIVE R15, `(.L_x_447) ;  /* 0x000000000f087348 */ /* 0x000fea0003c00000 */
[----:B------:R0:W1:Y:S02]  /*12ee0*/  SHFL.UP P6, R14, R13, R12, R11 ;  /* 0x0400000c0d0e7389 */ /* 0x00006400000c000b */
[----:B01----:R-:W-:Y:S01]  /*12ef0*/  ENDCOLLECTIVE ;  /* 0x000000000000791b */ /* 0x003fe20003800000 */
.L_x_447:
[----:B------:R-:W-:Y:S01]  /*12f00*/  IMAD.MOV.U32 R12, RZ, RZ, 0x1f ;  /* 0x0000001fff0c7424 */ /* 0x000fe200078e00ff */
[----:B------:R-:W-:Y:S02]  /*12f10*/  MOV R11, 0x1f ;  /* 0x0000001f000b7802 */ /* 0x000fe40000000f00 */
[----:B------:R-:W-:-:S05]  /*12f20*/  SEL R14, R14, RZ, P5 ;  /* 0x000000ff0e0e7207 */ /* 0x000fca0002800000 */
[----:B------:R-:W-:-:S04]  /*12f30*/  IMAD.IADD R3, R5, 0x1, R14 ;  /* 0x0000000105037824 */ /* 0x000fc800078e020e */
[----:B------:R-:W-:-:S07]  /*12f40*/  IMAD.MOV.U32 R13, RZ, RZ, R3 ;  /* 0x000000ffff0d7224 */ /* 0x000fce00078e0003 */
[----:B------:R-:W-:Y:S05]  /*12f50*/  WARPSYNC.COLLECTIVE R15, `(.L_x_448) ;  /* 0x000000000f087348 */ /* 0x000fea0003c00000 */
[----:B------:R0:W1:Y:S02]  /*12f60*/  SHFL.IDX P6, R14, R13, R12, R11 ;  /* 0x0000000c0d0e7389 */ /* 0x00006400000c000b */
[----:B01----:R-:W-:Y:S01]  /*12f70*/  ENDCOLLECTIVE ;  /* 0x000000000000791b */ /* 0x003fe20003800000 */
.L_x_448:
[----:B------:R-:W-:Y:S05]  /*12f80*/  BRA `(.L_x_449) ;  /* 0xffffffb400507947 */ /* 0x000fea000383ffff */
.L_x_308:
[----:B------:R-:W-:Y:S01]  /*12f90*/  BSSY B0, `(.L_x_450) ;  /* 0x0000006000007945 */ /* 0x000fe20003800000 */
[----:B------:R-:W-:Y:S01]  /*12fa0*/  PLOP3.LUT P6, PT, P6, PT, PT, 0x8, 0x0 ;  /* 0x000000000000781c */ /* 0x000fe200037ce170 */
[----:B------:R-:W-:-:S12]  /*12fb0*/  IMAD.MOV.U32 R15, RZ, RZ, -0x1 ;  /* 0xffffffffff0f7424 */ /* 0x000fd800078e00ff */
[----:B0-----:R-:W-:Y:S05]  /*12fc0*/  WARPSYNC.COLLECTIVE R15, `(.L_x_451) ;  /* 0x000000000f087348 */ /* 0x001fea0003c00000 */
[----:B------:R-:W-:Y:S01]  /*12fd0*/  VOTE.ANY R14, PT, P6 ;  /* 0x00000000000e7806 */ /* 0x000fe200030e0100 */
[----:B0-----:R-:W-:Y:S06]  /*12fe0*/  ENDCOLLECTIVE ;  /* 0x000000000000791b */ /* 0x001fec0003800000 */
.L_x_451:
[----:B------:R-:W-:Y:S05]  /*12ff0*/  BSYNC B0 ;  /* 0x0000000000007941 */ /* 0x000fea0003800000 */
.L_x_450:
[----:B------:R-:W-:Y:S01]  /*13000*/  IMAD.MOV.U32 R8, RZ, RZ, R14 ;  /* 0x000000ffff087224 */ /* 0x000fe200078e000e */
[----:B------:R-:W-:Y:S01]  /*13010*/  MOV R11, 0x1f ;  /* 0x0000001f000b7802 */ /* 0x000fe20000000f00 */
[----:B------:R-:W-:Y:S02]  /*13020*/  IMAD.MOV.U32 R13, RZ, RZ, R7 ;  /* 0x000000ffff0d7224 */ /* 0x000fe400078e0007 */
[----:B------:R-:W0:Y:S01]  /*13030*/  POPC R5, R8 ;  /* 0x0000000800057309 */ /* 0x000e220000000000 */
[----:B------:R-:W-:Y:S02]  /*13040*/  IMAD.MOV.U32 R15, RZ, RZ, -0x1 ;  /* 0xffffffffff0f7424 */ /* 0x000fe400078e00ff */
[----:B0-----:R-:W-:-:S07]  /*13050*/  IMAD.MOV.U32 R12, RZ, RZ, R5 ;  /* 0x000000ffff0c7224 */ /* 0x001fce00078e0005 */
[----:B------:R-:W-:Y:S05]  /*13060*/  WARPSYNC.COLLECTIVE R15, `(.L_x_452) ;  /* 0x000000000f087348 */ /* 0x000fea0003c00000 */
[----:B------:R0:W1:Y:S02]  /*13070*/  SHFL.IDX P6, R14, R13, R12, R11 ;  /* 0x0000000c0d0e7389 */ /* 0x00006400000c000b */
[----:B01----:R-:W-:Y:S01]  /*13080*/  ENDCOLLECTIVE ;  /* 0x000000000000791b */ /* 0x003fe20003800000 */
.L_x_452:
[----:B------:R-:W-:Y:S02]  /*13090*/  IMAD.MOV.U32 R13, RZ, RZ, R4 ;  /* 0x000000ffff0d7224 */ /* 0x000fe400078e0004 */
[----:B------:R-:W-:-:S07]  /*130a0*/  IMAD.MOV.U32 R7, RZ, RZ, R14 ;  /* 0x000000ffff077224 */ /* 0x000fce00078e000e */
[----:B------:R-:W-:Y:S05]  /*130b0*/  WARPSYNC.COLLECTIVE R15, `(.L_x_453) ;  /* 0x000000000f087348 */ /* 0x000fea0003c00000 */
[----:B------:R0:W1:Y:S02]  /*130c0*/  SHFL.IDX P6, R14, R13, R12, R11 ;  /* 0x0000000c0d0e7389 */ /* 0x00006400000c000b */
[----:B01----:R-:W-:Y:S01]  /*130d0*/  ENDCOLLECTIVE ;  /* 0x000000000000791b */ /* 0x003fe20003800000 */
.L_x_453:
[----:B------:R-:W-:Y:S01]  /*130e0*/  IMAD.MOV.U32 R4, RZ, RZ, R14 ;  /* 0x000000ffff047224 */ /* 0x000fe200078e000e */
[----:B------:R-:W-:Y:S06]  /*130f0*/  BRA `(.L_x_454) ;  /* 0xffffffb400307947 */ /* 0x000fec000383ffff */
.L_x_310:
[----:B------:R-:W-:Y:S01]  /*13100*/  BSSY B0, `(.L_x_455) ;  /* 0x0000007000007945 */ /* 0x000fe20003800000 */
[----:B------:R-:W-:Y:S01]  /*13110*/  MOV R13, R3 ;  /* 0x00000003000d7202 */ /* 0x000fe20000000f00 */
[----:B------:R-:W-:Y:S02]  /*13120*/  IMAD.MOV.U32 R11, RZ, RZ, 0x1f ;  /* 0x0000001fff0b7424 */ /* 0x000fe400078e00ff */
[----:B------:R-:W-:-:S07]  /*13130*/  IMAD.MOV.U32 R15, RZ, RZ, -0x1 ;  /* 0xffffffffff0f7424 */ /* 0x000fce00078e00ff */
[----:B0123--:R-:W-:Y:S05]  /*13140*/  WARPSYNC.COLLECTIVE R15, `(.L_x_456) ;  /* 0x000000000f087348 */ /* 0x00ffea0003c00000 */
[----:B------:R4:W0:Y:S02]  /*13150*/  SHFL.IDX P6, R14, R13, R12, R11 ;  /* 0x0000000c0d0e7389 */ /* 0x00082400000c000b */
[----:B01234-:R-:W-:Y:S01]  /*13160*/  ENDCOLLECTIVE ;  /* 0x000000000000791b */ /* 0x01ffe20003800000 */
.L_x_456:
[----:B------:R-:W-:Y:S05]  /*13170*/  BSYNC B0 ;  /* 0x0000000000007941 */ /* 0x000fea0003800000 */
.L_x_455:
[----:B------:R-:W-:Y:S01]  /*13180*/  IMAD.MOV.U32 R16, RZ, RZ, R14 ;  /* 0x000000ffff107224 */ /* 0x000fe200078e000e */
[----:B------:R-:W-:Y:S06]  /*13190*/  BRA `(.L_x_309) ;  /* 0xffffffb400207947 */ /* 0x000fec000383ffff */
.L_x_314:
[----:B0-----:R0:W1:Y:S02]  /*131a0*/  SYNCS.PHASECHK.TRANS64.TRYWAIT P0, [R5+URZ+0x16820], R0 ;  /* 0x01682000050075a7 */ /* 0x001064000800017f */
[----:B-1----:R-:W-:Y:S05]  /*131b0*/  @!P0 NANOSLEEP.SYNCS 0x989680 ;  /* 0x009896800000895d */ /* 0x002fea0003900000 */
[----:B------:R-:W1:Y:S02]  /*131c0*/  @!P0 SYNCS.PHASECHK.TRANS64 P0, [R5+URZ+0x16820], R0 ;  /* 0x01682000050085a7 */ /* 0x000e64000800007f */
[----:B-1----:R-:W-:Y:S05]  /*131d0*/  @!P0 BRA `(.L_x_314) ;  /* 0xfffffffc00f08947 */ /* 0x002fea000383ffff */
[----:B------:R-:W-:Y:S05]  /*131e0*/  BRA `(.L_x_457) ;  /* 0xffffffb800787947 */ /* 0x000fea000383ffff */
.L_x_315:
[----:B------:R-:W1:Y:S01]  /*131f0*/  S2R R2, SR_TID.X ;  /* 0x0000000000027919 */ /* 0x000e620000002100 */
[----:B------:R-:W-:Y:S01]  /*13200*/  BSSY B0, `(.L_x_458) ;  /* 0x000000a000007945 */ /* 0x000fe20003800000 */
[----:B------:R-:W-:Y:S01]  /*13210*/  MOV R12, RZ ;  /* 0x000000ff000c7202 */ /* 0x000fe20000000f00 */
[----:B------:R-:W-:Y:S02]  /*13220*/  IMAD.MOV.U32 R11, RZ, RZ, 0x1f ;  /* 0x0000001fff0b7424 */ /* 0x000fe400078e00ff */
[----:B------:R-:W-:Y:S01]  /*13230*/  IMAD.MOV.U32 R15, RZ, RZ, -0x1 ;  /* 0xffffffffff0f7424 */ /* 0x000fe200078e00ff */
[----:B-1----:R-:W-:-:S04]  /*13240*/  SHF.R.U32.HI R2, RZ, 0x5, R2 ;  /* 0x00000005ff027819 */ /* 0x002fc80000011602 */
[----:B------:R-:W-:-:S05]  /*13250*/  LOP3.LUT R2, R2, 0x3, RZ, 0xc0, !PT ;  /* 0x0000000302027812 */ /* 0x000fca00078ec0ff */
[----:B------:R-:W-:-:S07]  /*13260*/  IMAD.MOV.U32 R13, RZ, RZ, R2 ;  /* 0x000000ffff0d7224 */ /* 0x000fce00078e0002 */
[----:B0-2---:R-:W-:Y:S05]  /*13270*/  WARPSYNC.COLLECTIVE R15, `(.L_x_459) ;  /* 0x000000000f087348 */ /* 0x005fea0003c00000 */
[----:B------:R1:W3:Y:S02]  /*13280*/  SHFL.IDX P6, R14, R13, R12, R11 ;  /* 0x0000000c0d0e7389 */ /* 0x0002e400000c000b */
[----:B0123--:R-:W-:Y:S01]  /*13290*/  ENDCOLLECTIVE ;  /* 0x000000000000791b */ /* 0x00ffe20003800000 */
.L_x_459:
[----:B------:R-:W-:Y:S05]  /*132a0*/  BSYNC B0 ;  /* 0x0000000000007941 */ /* 0x000fea0003800000 */
.L_x_458:
[----:B------:R-:W-:Y:S05]  /*132b0*/  BRA `(.L_x_460) ;  /* 0xffffffb800607947 */ /* 0x000fea000383ffff */
.L_x_318:
[----:B------:R-:W-:Y:S01]  /*132c0*/  BSSY B1, `(.L_x_461) ;  /* 0x0000006000017945 */ /* 0x000fe20003800000 */
[----:B------:R-:W-:-:S07]  /*132d0*/  IMAD.MOV.U32 R15, RZ, RZ, -0x1 ;  /* 0xffffffffff0f7424 */ /* 0x000fce00078e00ff */
[----:B0-2---:R-:W-:Y:S05]  /*132e0*/  WARPSYNC.COLLECTIVE R15, `(.L_x_462) ;  /* 0x000000000f0c7348 */ /* 0x005fea0003c00000 */
[----:B------:R-:W-:Y:S02]  /*132f0*/  ELECT P6, UR62, PT ;  /* 0x00000000003e782f */ /* 0x000fe400038c0000 */
[----:B------:R-:W-:Y:S01]  /*13300*/  MOV R14, UR62 ;  /* 0x0000003e000e7c02 */ /* 0x000fe20008000f00 */
[----:B0-2---:R-:W-:Y:S10]  /*13310*/  ENDCOLLECTIVE ;  /* 0x000000000000791b */ /* 0x005ff40003800000 */
.L_x_462:
[----:B------:R-:W-:Y:S05]  /*13320*/  BSYNC B1 ;  /* 0x0000000000017941 */ /* 0x000fea0003800000 */
.L_x_461:
[----:B------:R-:W-:Y:S05]  /*13330*/  BRA `(.L_x_463) ;  /* 0xffffffb800587947 */ /* 0x000fea000383ffff */
.L_x_320:
[----:B0-----:R0:W1:Y:S02]  /*13340*/  SYNCS.PHASECHK.TRANS64.TRYWAIT P1, [R3+URZ+0x16840], R2 ;  /* 0x01684002030075a7 */ /* 0x001064000802017f */
[----:B-1----:R-:W-:Y:S05]  /*13350*/  @!P1 NANOSLEEP.SYNCS 0x989680 ;  /* 0x009896800000995d */ /* 0x002fea0003900000 */
[----:B------:R-:W1:Y:S02]  /*13360*/  @!P1 SYNCS.PHASECHK.TRANS64 P1, [R3+URZ+0x16840], R2 ;  /* 0x01684002030095a7 */ /* 0x000e64000802007f */
[----:B-1----:R-:W-:Y:S05]  /*13370*/  @!P1 BRA `(.L_x_320) ;  /* 0xfffffffc00f09947 */ /* 0x002fea000383ffff */
[----:B------:R-:W-:Y:S05]  /*13380*/  BRA `(.L_x_464) ;  /* 0xffffffb800787947 */ /* 0x000fea000383ffff */
.L_x_322:
[----:B-1----:R1:W3:Y:S02]  /*13390*/  SYNCS.PHASECHK.TRANS64.TRYWAIT P1, [R25+URZ+0x16840], R0 ;  /* 0x01684000190075a7 */ /* 0x0022e4000802017f */
[----:B---3--:R-:W-:Y:S05]  /*133a0*/  @!P1 NANOSLEEP.SYNCS 0x989680 ;  /* 0x009896800000995d */ /* 0x008fea0003900000 */
[----:B------:R-:W3:Y:S02]  /*133b0*/  @!P1 SYNCS.PHASECHK.TRANS64 P1, [R25+URZ+0x16840], R0 ;  /* 0x01684000190095a7 */ /* 0x000ee4000802007f */
[----:B---3--:R-:W-:Y:S05]  /*133c0*/  @!P1 BRA `(.L_x_322) ;  /* 0xfffffffc00f09947 */ /* 0x008fea000383ffff */
[----:B------:R-:W-:Y:S05]  /*133d0*/  BRA `(.L_x_465) ;  /* 0xffffffb800847947 */ /* 0x000fea000383ffff */
.L_x_324:
[----:B---3--:R3:W4:Y:S02]  /*133e0*/  SYNCS.PHASECHK.TRANS64.TRYWAIT P1, [R3+URZ+0x16860], R2 ;  /* 0x01686002030075a7 */ /* 0x008724000802017f */
[----:B----4-:R-:W-:Y:S05]  /*133f0*/  @!P1 NANOSLEEP.SYNCS 0x989680 ;  /* 0x009896800000995d */ /* 0x010fea0003900000 */
[----:B------:R-:W4:Y:S02]  /*13400*/  @!P1 SYNCS.PHASECHK.TRANS64 P1, [R3+URZ+0x16860], R2 ;  /* 0x01686002030095a7 */ /* 0x000f24000802007f */
[----:B----4-:R-:W-:Y:S05]  /*13410*/  @!P1 BRA `(.L_x_324) ;  /* 0xfffffffc00f09947 */ /* 0x010fea000383ffff */
[----:B------:R-:W-:Y:S05]  /*13420*/  BRA `(.L_x_466) ;  /* 0xffffffb800807947 */ /* 0x000fea000383ffff */
.L_x_467:
        /* <DEDUP_REMOVED lines=13> */
.L_x_3167:


//--------------------- .text._ZN7cutlass13device_kernelIN5flash11enable_sm90INS1_16FlashAttnFwdSm90INS1_25CollectiveMainloopFwdSm90ILi2EN4cute5tupleIJNS5_1CILi1EEES8_S8_EEENS6_IJNS7_ILi192EEENS7_ILi128EEENS7_ILi64EEEEEELi64ENS_10bfloat16_tEfNS_4arch4Sm90ELb0ELb0ELb1ELb1ELb1ELb1ELb0ELb1ELb1ELb1ELb1ELb0EEENS1_21CollectiveEpilogueFwdINS6_IJSA_SC_SB_EEES9_SE_SG_Li384ELb1ELb1ELb1ELb0EEENS1_36VarlenDynamicPersistentTileSchedulerILi192ELi128ELi384ELi128ELb1ELb1ELb1ELb0ELb1ELb1EEEEEEEEEvNT_6ParamsE --------------------------
	.section	.text._ZN7cutlass13device_kernelIN5flash11enable_sm90INS1_16FlashAttnFwdSm90INS1_25CollectiveMainloopFwdSm90ILi2EN4cute5tupleIJNS5_1CILi1EEES8_S8_EEENS6_IJNS7_ILi192EEENS7_ILi128EEENS7_ILi64EEEEEELi64ENS_10bfloat16_tEfNS_4arch4Sm90ELb0ELb0ELb1ELb1ELb1ELb1ELb0ELb1ELb1ELb1ELb1ELb0EEENS1_21CollectiveEpilogueFwdINS6_IJSA_SC_SB_EEES9_SE_SG_Li384ELb1ELb1ELb1ELb0EEENS1_36VarlenDynamicPersistentTileSchedulerILi192ELi128ELi384ELi128ELb1ELb1ELb1ELb0ELb1ELb1EEEEEEEEEvNT_6ParamsE,"ax",@progbits
	.align	128
.text._ZN7cutlass13device_kernelIN5flash11enable_sm90INS1_16FlashAttnFwdSm90INS1_25CollectiveMainloopFwdSm90ILi2EN4cute5tupleIJNS5_1CILi1EEES8_S8_EEENS6_IJNS7_ILi192EEENS7_ILi128EEENS7_ILi64EEEEEELi64ENS_10bfloat16_tEfNS_4arch4Sm90ELb0ELb0ELb1ELb1ELb1ELb1ELb0ELb1ELb1ELb1ELb1ELb0EEENS1_21CollectiveEpilogueFwdINS6_IJSA_SC_SB_EEES9_SE_SG_Li384ELb1ELb1ELb1ELb0EEENS1_36VarlenDynamicPersistentTileSchedulerILi192ELi128ELi384ELi128ELb1ELb1ELb1ELb0ELb1ELb1EEEEEEEEEvNT_6ParamsE:
        .type           _ZN7cutlass13device_kernelIN5flash11enable_sm90INS1_16FlashAttnFwdSm90INS1_25CollectiveMainloopFwdSm90ILi2EN4cute5tupleIJNS5_1CILi1EEES8_S8_EEENS6_IJNS7_ILi192EEENS7_ILi128EEENS7_ILi64EEEEEELi64ENS_10bfloat16_tEfNS_4arch4Sm90ELb0ELb0ELb1ELb1ELb1ELb1ELb0ELb1ELb1ELb1ELb1ELb0EEENS1_21CollectiveEpilogueFwdINS6_IJSA_SC_SB_EEES9_SE_SG_Li384ELb1ELb1ELb1ELb0EEENS1_36VarlenDynamicPersistentTileSchedulerILi192ELi128ELi384ELi128ELb1ELb1ELb1ELb0ELb1ELb1EEEEEEEEEvNT_6ParamsE,@function
        .size           _ZN7cutlass13device_kernelIN5flash11enable_sm90INS1_16FlashAttnFwdSm90INS1_25CollectiveMainloopFwdSm90ILi2EN4cute5tupleIJNS5_1CILi1EEES8_S8_EEENS6_IJNS7_ILi192EEENS7_ILi128EEENS7_ILi64EEEEEELi64ENS_10bfloat16_tEfNS_4arch4Sm90ELb0ELb0ELb1ELb1ELb1ELb1ELb0ELb1ELb1ELb1ELb1ELb0EEENS1_21CollectiveEpilogueFwdINS6_IJSA_SC_SB_EEES9_SE_SG_Li384ELb1ELb1ELb1ELb0EEENS1_36VarlenDynamicPersistentTileSchedulerILi192ELi128ELi384ELi128ELb1ELb1ELb1ELb0ELb1ELb1EEEEEEEEEvNT_6ParamsE,(.L_x_3168 - _ZN7cutlass13device_kernelIN5flash11enable_sm90INS1_16FlashAttnFwdSm90INS1_25CollectiveMainloopFwdSm90ILi2EN4cute5tupleIJNS5_1CILi1EEES8_S8_EEENS6_IJNS7_ILi192EEENS7_ILi128EEENS7_ILi64EEEEEELi64ENS_10bfloat16_tEfNS_4arch4Sm90ELb0ELb0ELb1ELb1ELb1ELb1ELb0ELb1ELb1ELb1ELb1ELb0EEENS1_21CollectiveEpilogueFwdINS6_IJSA_SC_SB_EEES9_SE_SG_Li384ELb1ELb1ELb1ELb0EEENS1_36VarlenDynamicPersistentTileSchedulerILi192ELi128ELi384ELi128ELb1ELb1ELb1ELb0ELb1ELb1EEEEEEEEEvNT_6ParamsE)
        .other          _ZN7cutlass13device_kernelIN5flash11enable_sm90INS1_16FlashAttnFwdSm90INS1_25CollectiveMainloopFwdSm90ILi2EN4cute5tupleIJNS5_1CILi1EEES8_S8_EEENS6_IJNS7_ILi192EEENS7_ILi128EEENS7_ILi64EEEEEELi64ENS_10bfloat16_tEfNS_4arch4Sm90ELb0ELb0ELb1ELb1ELb1ELb1ELb0ELb1ELb1ELb1ELb1ELb0EEENS1_21CollectiveEpilogueFwdINS6_IJSA_SC_SB_EEES9_SE_SG_Li384ELb1ELb1ELb1ELb0EEENS1_36VarlenDynamicPersistentTileSchedulerILi192ELi128ELi384ELi128ELb1ELb1ELb1ELb0ELb1ELb1EEEEEEEEEvNT_6ParamsE,@"STO_CUDA_ENTRY STV_DEFAULT"
_ZN7cutlass13device_kernelIN5flash11enable_sm90INS1_16FlashAttnFwdSm90INS1_25CollectiveMainloopFwdSm90ILi2EN4cute5tupleIJNS5_1CILi1EEES8_S8_EEENS6_IJNS7_ILi192EEENS7_ILi128EEENS7_ILi64EEEEEELi64ENS_10bfloat16_tEfNS_4arch4Sm90ELb0ELb0ELb1ELb1ELb1ELb1ELb0ELb1ELb1ELb1ELb1ELb0EEENS1_21CollectiveEpilogueFwdINS6_IJSA_SC_SB_EEES9_SE_SG_Li384ELb1ELb1ELb1ELb0EEENS1_36VarlenDynamicPersistentTileSchedulerILi192ELi128ELi384ELi128ELb1ELb1ELb1ELb0ELb1ELb1EEEEEEEEEvNT_6ParamsE:
[----:B------:R-:W0:Y:S02]  /*0000*/  LDC R1, c[0x0][0x28] ;  /* 0x00000a00ff017b82 */ /* 0x000e240000000800 */
[----:B0-----:R-:W-:Y:S01]  /*0010*/  VIADD R1, R1, 0xffffff98 ;  /* 0xffffff9801017836 */ /* 0x001fe20000000000 */
[----:B------:R-:W0:Y:S01]  /*0020*/  S2R R3, SR_TID.X ;  /* 0x0000000000037919 */ /* 0x000e220000002100 */
[----:B------:R-:W-:Y:S01]  /*0030*/  ELECT P0, URZ, PT ;  /* 0x00000000003f782f */ /* 0x000fe20003800000 */
[----:B------:R-:W-:Y:S01]  /*0040*/  BSSY B0, `(.L_x_468) ;  /* 0x000000e000007945 */ /* 0x000fe20003800000 */
[--C-:B0-----:R-:W-:Y:S02]  /*0050*/  SHF.R.U32.HI R0, RZ, 0x5, R3.reuse ;  /* 0x00000005ff007819 */ /* 0x101fe40000011603 */
[----:B------:R-:W-:-:S03]  /*0060*/  SHF.R.U32.HI R3, RZ, 0x7, R3 ;  /* 0x00000007ff037819 */ /* 0x000fc60000011603 */
[----:B------:R-:W0:Y:S02]  /*0070*/  SHFL.IDX PT, R2, R0, RZ, 0x1f ;  /* 0x00001fff00027589 */ /* 0x000e2400000e0000 */
[----:B0-----:R-:W-:-:S13]  /*0080*/  ISETP.EQ.AND P0, PT, R2, RZ, P0 ;  /* 0x000000ff0200720c */ /* 0x001fda0000702270 */
[----:B------:R-:W-:Y:S05]  /*0090*/  @!P0 BRA `(.L_x_469) ;  /* 0x0000000000208947 */ /* 0x000fea0003800000 */
[----:B------:R-:W-:Y:S02]  /*00a0*/  ULDC.64 UR4, c[0x0][0x198] ;  /* 0x0000660000047ab9 */ /* 0x000fe40000000a00 */
[----:B------:R-:W-:Y:S02]  /*00b0*/  UIADD3 UR6, UP0, UR4, 0x570, URZ ;  /* 0x0000057004067890 */ /* 0x000fe4000ff1e03f */
[----:B------:R-:W-:Y:S02]  /*00c0*/  UIADD3 UR4, UP1, UR4, 0x670, URZ ;  /* 0x0000067004047890 */ /* 0x000fe4000ff3e03f */
[----:B------:R-:W-:Y:S02]  /*00d0*/  UIADD3.X UR7, URZ, UR5, URZ, UP0, !UPT ;  /* 0x000000053f077290 */ /* 0x000fe400087fe43f */
[----:B------:R-:W-:-:S07]  /*00e0*/  UIADD3.X UR5, URZ, UR5, URZ, UP1, !UPT ;  /* 0x000000053f057290 */ /* 0x000fce0008ffe43f */
[----:B------:R0:W-:Y:S02]  /*00f0*/  UTMACCTL.PF [UR6] ;  /* 0x00000000060079b9 */ /* 0x0001e40008040000 */
[----:B------:R0:W-:Y:S02]  /*0100*/  UTMACCTL.PF [UR4] ;  /* 0x00000000040079b9 */ /* 0x0001e40008040000 */
[----:B0-----:R-:W-:Y:S01]  /*0110*/  NOP ;  /* 0x0000000000007918 */ /* 0x001fe20000000000 */
.L_x_469:
[----:B------:R-:W-:Y:S05]  /*0120*/  BSYNC B0 ;  /* 0x0000000000007941 */ /* 0x000fea0003800000 */
.L_x_468:
[----:B------:R-:W-:Y:S01]  /*0130*/  VOTEU.ANY UP0, P0 ;  /* 0x00000000003f7886 */ /* 0x000fe20000000100 */
[----:B------:R-:W0:Y:S01]  /*0140*/  SHFL.IDX PT, R3, R3, RZ, 0x1f ;  /* 0x00001fff03037589 */ /* 0x000e2200000e0000 */
[----:B------:R-:W-:Y:S01]  /*0150*/  UMOV UR4, 0x80 ;  /* 0x0000008000047882 */ /* 0x000fe20000000000 */
[----:B------:R-:W-:Y:S01]  /*0160*/  UMOV UR7, 0x180 ;  /* 0x0000018000077882 */ /* 0x000fe20000000000 */
[----:B------:R-:W-:Y:S01]  /*0170*/  VOTEU.ANY UP1, P0 ;  /* 0x00000000003f7886 */ /* 0x000fe20000020100 */
[----:B------:R-:W1:Y:S01]  /*0180*/  @UP0 S2UR UR8, SR_CgaCtaId ;  /* 0x00000000000809c3 */ /* 0x000e620000008800 */
[----:B------:R-:W2:Y:S01]  /*0190*/  SHFL.IDX PT, R2, R0, RZ, 0x1f ;  /* 0x00001fff00027589 */ /* 0x000ea200000e0000 */
[----:B------:R-:W-:Y:S01]  /*01a0*/  @UP0 UMOV UR6, 0x400 ;  /* 0x0000040000060882 */ /* 0x000fe20000000000 */
[----:B------:R-:W-:-:S04]  /*01b0*/  @UP0 UIADD3 UR4, -UR4, 0x100000, URZ ;  /* 0x0010000004040890 */ /* 0x000fc8000fffe13f */
[----:B------:R-:W-:Y:S02]  /*01c0*/  @UP0 USHF.L.U32 UR5, UR4, 0xb, URZ ;  /* 0x0000000b04050899 */ /* 0x000fe4000800063f */
[----:B------:R-:W-:Y:S01]  /*01d0*/  @UP0 USHF.L.U32 UR4, UR4, 0x1, URZ ;  /* 0x0000000104040899 */ /* 0x000fe2000800063f */
[----:B------:R-:W-:Y:S01]  /*01e0*/  VOTEU.ANY UP2, P0 ;  /* 0x00000000003f7886 */ /* 0x000fe20000040100 */
[----:B0-----:R-:W-:Y:S01]  /*01f0*/  R2UR UR9, R3 ;  /* 0x00000000030972ca */ /* 0x001fe200000e0000 */
[----:B-1----:R-:W-:Y:S01]  /*0200*/  @UP0 ULEA UR8, UR8, UR6, 0x18 ;  /* 0x0000000608080291 */ /* 0x002fe2000f8ec03f */
[----:B--2---:R-:W-:Y:S01]  /*0210*/  ISETP.NE.AND P1, PT, R2, RZ, PT ;  /* 0x000000ff0200720c */ /* 0x004fe20003f25270 */
[----:B------:R-:W-:-:S04]  /*0220*/  @UP0 UIADD3 UR6, -UR7, 0x100000, URZ ;  /* 0x0010000007060890 */ /* 0x000fc8000fffe13f */
[----:B------:R-:W-:Y:S02]  /*0230*/  @UP0 USHF.L.U32 UR7, UR6, 0xb, URZ ;  /* 0x0000000b06070899 */ /* 0x000fe4000800063f */
[----:B------:R-:W-:-:S04]  /*0240*/  @UP0 USHF.L.U32 UR6, UR6, 0x1, URZ ;  /* 0x0000000106060899 */ /* 0x000fc8000800063f */
[----:B------:R-:W-:Y:S01]  /*0250*/  UISETP.NE.AND UP0, UPT, UR9, URZ, UPT ;  /* 0x0000003f0900728c */ /* 0x000fe2000bf05270 */
[----:B------:R-:W0:Y:S02]  /*0260*/  FENCE.VIEW.ASYNC.S ;  /* 0x00000000000073c6 */ /* 0x000e240000000000 */
[----:B0-----:R0:W1:Y:S05]  /*0270*/  @UP1 SYNCS.EXCH.64 URZ, [UR8+0x16800], UR4 ;  /* 0x01680004083f15b2 */ /* 0x00106a0008000100 */
[----:B------:R0:W2:Y:S01]  /*0280*/  @UP2 SYNCS.EXCH.64 URZ, [UR8+0x16820], UR6 ;  /* 0x01682006083f25b2 */ /* 0x0000a20008000100 */
        /* <DEDUP_REMOVED lines=14> */
[----:B0-----:R3:W4:Y:S08]  /*0370*/  SYNCS.EXCH.64 URZ, [UR8+0x16830], UR4 ;  /* 0x01683004083f75b2 */ /* 0x0017300008000100 */
[----:B------:R3:W0:Y:S01]  /*0380*/  SYNCS.EXCH.64 URZ, [UR8+0x16840], UR6 ;  /* 0x01684006083f75b2 */ /* 0x0006220008000100 */
[----:B------:R3:W0:Y:S01]  /*0390*/  SYNCS.EXCH.64 URZ, [UR8+0x16838], UR4 ;  /* 0x01683804083f75b2 */ /* 0x0006220008000100 */
[----:B------:R3:W0:Y:S02]  /*03a0*/  SYNCS.EXCH.64 URZ, [UR8+0x16848], UR6 ;  /* 0x01684806083f75b2 */ /* 0x0006240008000100 */
[----:B---3--:R-:W-:Y:S01]  /*03b0*/  NOP ;  /* 0x0000000000007918 */ /* 0x008fe20000000000 */
.L_x_470:
[----:B------:R-:W3:Y:S01]  /*03c0*/  SHFL.IDX PT, R2, R0, RZ, 0x1f ;  /* 0x00001fff00027589 */ /* 0x000ee200000e0000 */
[----:B------:R-:W-:Y:S01]  /*03d0*/  NOP ;  /* 0x0000000000007918 */ /* 0x000fe20000000000 */
[----:B---3--:R-:W-:-:S13]  /*03e0*/  ISETP.NE.AND P0, PT, R2, RZ, PT ;  /* 0x000000ff0200720c */ /* 0x008fda0003f05270 */
        /* <DEDUP_REMOVED lines=17> */
[----:B------:R3:W0:Y:S02]  /*0500*/  SYNCS.EXCH.64 URZ, [UR8+0x16868], UR6 ;  /* 0x01686806083f75b2 */ /* 0x0006240008000100 */
[----:B---3--:R-:W-:Y:S01]  /*0510*/  NOP ;  /* 0x0000000000007918 */ /* 0x008fe20000000000 */
.L_x_471:
[----:B------:R-:W3:Y:S01]  /*0520*/  SHFL.IDX PT, R2, R0, RZ, 0x1f ;  /* 0x00001fff00027589 */ /* 0x000ee200000e0000 */
[----:B------:R-:W-:Y:S01]  /*0530*/  NOP ;  /* 0x0000000000007918 */ /* 0x000fe20000000000 */
[----:B---3--:R-:W-:-:S13]  /*0540*/  ISETP.NE.AND P0, PT, R2, RZ, PT ;  /* 0x000000ff0200720c */ /* 0x008fda0003f05270 */
        /* <DEDUP_REMOVED lines=13> */
[----:B------:R3:W0:Y:S02]  /*0620*/  SYNCS.EXCH.64 URZ, [UR6+0x16888], UR4 ;  /* 0x01688804063f75b2 */ /* 0x0006240008000100 */
[----:B---3--:R-:W-:Y:S01]  /*0630*/  NOP ;  /* 0x0000000000007918 */ /* 0x008fe20000000000 */
.L_x_472:
        /* <DEDUP_REMOVED lines=22> */
.L_x_473:
        /* <DEDUP_REMOVED lines=22> */
.L_x_474:
[----:B------:R-:W-:Y:S01]  /*0900*/  PLOP3.LUT P0, PT, PT, PT, UP0, 0x80, 0x0 ;  /* 0x000000000000781c */ /* 0x000fe20003f0f008 */
[----:B------:R-:W-:Y:S01]  /*0910*/  UMOV UR36, 0x1 ;  /* 0x0000000100247882 */ /* 0x000fe20000000000 */
[----:B------:R-:W-:Y:S01]  /*0920*/  NOP ;  /* 0x0000000000007918 */ /* 0x000fe20000000000 */
[----:B------:R-:W-:Y:S01]  /*0930*/  USEL UR36, UR36, 0x2, !UP0 ;  /* 0x0000000224247887 */ /* 0x000fe2000c000000 */
[----:B------:R-:W-:Y:S01]  /*0940*/  BSSY B9, `(.L_x_475) ;  /* 0x00016ca000097945 */ /* 0x000fe20003800000 */
[----:B------:R-:W-:Y:S01]  /*0950*/  ULDC.64 UR42, c[0x0][0x208] ;  /* 0x00008200002a7ab9 */ /* 0x000fe20000000a00 */
[----:B012-4-:R-:W-:Y:S07]  /*0960*/  BAR.SYNC.DEFER_BLOCKING 0x0 ;  /* 0x0000000000007b1d */ /* 0x017fee0000010000 */
[----:B------:R-:W-:Y:S05]  /*0970*/  @!P0 BRA `(.L_x_476) ;  /* 0x000000fc004c8947 */ /* 0x000fea0003800000 */
.L_x_477:
[----:B------:R-:W-:-:S08]  /*0980*/  NOP ;  /* 0x0000000000007918 */ /* 0x000fd00000000000 */
[----:B------:R-:W0:Y:S02]  /*0990*/  USETMAXREG.TRY_ALLOC.CTAPOOL UP0, 0xa0 ;  /* 0x000000a0000079c8 */ /* 0x000e240008000600 */
[----:B0-----:R-:W-:-:S13]  /*09a0*/  PLOP3.LUT P0, PT, PT, PT, UP0, 0x80, 0x0 ;  /* 0x000000000000781c */ /* 0x001fda0003f0f008 */
[----:B------:R-:W-:Y:S05]  /*09b0*/  @!P0 BRA `(.L_x_477) ;  /* 0xfffffffc00f08947 */ /* 0x000fea000383ffff */
[----:B------:R-:W2:Y:S01]  /*09c0*/  LDL.LU R0, [R1] ;  /* 0x0000000001007983 */ /* 0x000ea20000300800 */
[----:B------:R-:W0:Y:S01]  /*09d0*/  S2R R2, SR_TID.X ;  /* 0x0000000000027919 */ /* 0x000e220000002100 */
[----:B------:R-:W1:Y:S01]  /*09e0*/  S2UR UR38, SR_CgaCtaId ;  /* 0x00000000002679c3 */ /* 0x000e620000008800 */
[----:B------:R-:W-:Y:S01]  /*09f0*/  UMOV UR4, 0x400 ;  /* 0x0000040000047882 */ /* 0x000fe20000000000 */
[----:B0-----:R-:W-:-:S06]  /*0a00*/  SHF.R.U32.HI R2, RZ, 0x7, R2 ;  /* 0x00000007ff027819 */ /* 0x001fcc0000011602 */
[----:B------:R-:W-:Y:S06]  /*0a10*/  BAR.ARV 0x8, 0x200 ;  /* 0x0208000000007b1d */ /* 0x000fec0000002000 */
[----:B------:R-:W-:-:S13]  /*0a20*/  ISETP.NE.AND P0, PT, R2, 0x1, PT ;  /* 0x000000010200780c */ /* 0x000fda0003f05270 */
[----:B------:R-:W-:Y:S08]  /*0a30*/  @!P0 BAR.ARV 0x9, 0x100 ;  /* 0x0244000000008b1d */ /* 0x000ff00000002000 */
[----:B------:R-:W-:Y:S01]  /*0a40*/  BAR.SYNC.DEFER_BLOCKING 0x5, 0x200 ;  /* 0x0148000000007b1d */ /* 0x000fe20000010000 */
[----:B-1----:R-:W-:-:S06]  /*0a50*/  ULEA UR4, UR38, UR4, 0x18 ;  /* 0x0000000426047291 */ /* 0x002fcc000f8ec03f */
[----:B------:R-:W-:Y:S01]  /*0a60*/  IMAD.U32 R18, RZ, RZ, UR4 ;  /* 0x00000004ff127e24 */ /* 0x000fe2000f8e00ff */
[----:B------:R-:W-:-:S04]  /*0a70*/  ULDC UR4, c[0x0][0xc3c] ;  /* 0x00030f0000047ab9 */ /* 0x000fc80000000800 */
[----:B------:R-:W0:Y:S01]  /*0a80*/  LDS.128 R32, [R18+0x168d0] ;  /* 0x0168d00012207984 */ /* 0x000e220000000c00 */
[----:B------:R-:W-:Y:S06]  /*0a90*/  BAR.ARV 0x4, 0x200 ;  /* 0x0108000000007b1d */ /* 0x000fec0000002000 */
[----:B--2---:R-:W-:-:S04]  /*0aa0*/  LOP3.LUT R0, R0, 0xfffffff7, RZ, 0xc0, !PT ;  /* 0xfffffff700007812 */ /* 0x004fc800078ec0ff */
[----:B------:R-:W-:-:S05]  /*0ab0*/  @P0 LOP3.LUT R0, R0, 0x8, RZ, 0xfc, !PT ;  /* 0x0000000800000812 */ /* 0x000fca00078efcff */
[----:B------:R1:W-:Y:S01]  /*0ac0*/  STL [R1], R0 ;  /* 0x0000000001007387 */ /* 0x0003e20000100800 */
[----:B0-----:R-:W-:-:S13]  /*0ad0*/  ISETP.GE.AND P0, PT, R35, UR4, PT ;  /* 0x0000000423007c0c */ /* 0x001fda000bf06270 */
[----:B-1----:R-:W-:Y:S05]  /*0ae0*/  @P0 BRA `(.L_x_478) ;  /* 0x0000016800bc0947 */ /* 0x002fea0003800000 */
[----:B------:R-:W0:Y:S01]  /*0af0*/  S2R R0, SR_TID.X ;  /* 0x0000000000007919 */ /* 0x000e220000002100 */
[----:B------:R-:W-:Y:S01]  /*0b00*/  IMAD.MOV.U32 R19, RZ, RZ, RZ ;  /* 0x000000ffff137224 */ /* 0x000fe200078e00ff */
[----:B------:R-:W-:Y:S01]  /*0b10*/  MOV R156, RZ ;  /* 0x000000ff009c7202 */ /* 0x000fe20000000f00 */
[----:B------:R-:W-:Y:S01]  /*0b20*/  IMAD.MOV.U32 R155, RZ, RZ, RZ ;  /* 0x000000ffff9b7224 */ /* 0x000fe200078e00ff */
[----:B------:R-:W-:Y:S01]  /*0b30*/  ULOP3.LUT UR39, UR36, 0x1, URZ, 0xfc, !UPT ;  /* 0x0000000124277892 */ /* 0x000fe2000f8efc3f */
[----:B------:R-:W-:Y:S01]  /*0b40*/  UMOV UR37, URZ ;  /* 0x0000003f00257c82 */ /* 0x000fe20008000000 */
[----:B0-----:R-:W-:-:S05]  /*0b50*/  VIADD R11, R0, 0xffffff80 ;  /* 0xffffff80000b7836 */ /* 0x001fca0000000000 */
[----:B------:R-:W-:-:S04]  /*0b60*/  SHF.R.S32.HI R0, RZ, 0x1f, R11 ;  /* 0x0000001fff007819 */ /* 0x000fc8000001140b */
[CC--:B------:R-:W-:Y:S02]  /*0b70*/  LEA.HI R2, R0.reuse, R11.reuse, RZ, 0x7 ;  /* 0x0000000b00027211 */ /* 0x0c0fe400078f38ff */
[-C--:B------:R-:W-:Y:S02]  /*0b80*/  LEA.HI R4, R0, R11.reuse, RZ, 0x5 ;  /* 0x0000000b00047211 */ /* 0x080fe400078f28ff */
[----:B------:R-:W-:Y:S02]  /*0b90*/  LOP3.LUT R3, R2, 0xffffff80, RZ, 0xc0, !PT ;  /* 0xffffff8002037812 */ /* 0x000fe400078ec0ff */
[----:B------:R-:W-:Y:S02]  /*0ba0*/  SHF.R.S32.HI R12, RZ, 0x7, R2 ;  /* 0x00000007ff0c7819 */ /* 0x000fe40000011402 */
[----:B------:R-:W-:Y:S01]  /*0bb0*/  SHF.R.S32.HI R13, RZ, 0x5, R4 ;  /* 0x00000005ff0d7819 */ /* 0x000fe20000011404 */
[----:B------:R-:W-:Y:S01]  /*0bc0*/  IMAD.IADD R10, R11, 0x1, -R3 ;  /* 0x000000010b0a7824 */ /* 0x000fe200078e0a03 */
[----:B------:R-:W-:Y:S01]  /*0bd0*/  LEA.HI R3, R0, R11, RZ, 0x4 ;  /* 0x0000000b00037211 */ /* 0x000fe200078f20ff */
[----:B------:R-:W-:-:S03]  /*0be0*/  IMAD.HI R4, R12, 0x55555556, RZ ;  /* 0x555555560c047827 */ /* 0x000fc600078e02ff */
[----:B------:R-:W-:Y:S02]  /*0bf0*/  SHF.R.S32.HI R5, RZ, 0x1f, R10 ;  /* 0x0000001fff057819 */ /* 0x000fe4000001140a */
[----:B------:R-:W-:Y:S02]  /*0c00*/  SHF.R.S32.HI R6, RZ, 0x4, R3 ;  /* 0x00000004ff067819 */ /* 0x000fe40000011403 */
[----:B------:R-:W-:Y:S02]  /*0c10*/  LEA.HI R7, R5, R10, RZ, 0x2 ;  /* 0x0000000a05077211 */ /* 0x000fe400078f10ff */
[C---:B------:R-:W-:Y:S02]  /*0c20*/  LOP3.LUT R2, R3.reuse, 0x3fffff0, RZ, 0xc0, !PT ;  /* 0x03fffff003027812 */ /* 0x040fe400078ec0ff */
[----:B------:R-:W-:Y:S02]  /*0c30*/  LEA.HI R3, R3, R6, RZ, 0x1 ;  /* 0x0000000603037211 */ /* 0x000fe400078f08ff */
[--C-:B------:R-:W-:Y:S01]  /*0c40*/  SHF.R.S32.HI R8, RZ, 0x2, R7.reuse ;  /* 0x00000002ff087819 */ /* 0x100fe20000011407 */
[----:B------:R-:W-:Y:S01]  /*0c50*/  IMAD.IADD R2, R11, 0x1, -R2 ;  /* 0x000000010b027824 */ /* 0x000fe200078e0a02 */
[----:B------:R-:W-:-:S02]  /*0c60*/  SHF.R.S32.HI R9, RZ, 0x1f, R7 ;  /* 0x0000001fff097819 */ /* 0x000fc40000011407 */
[----:B------:R-:W-:Y:S01]  /*0c70*/  LOP3.LUT R3, R3, 0x1ffffffe, RZ, 0xc0, !PT ;  /* 0x1ffffffe03037812 */ /* 0x000fe200078ec0ff */
[----:B------:R-:W-:Y:S01]  /*0c80*/  IMAD R2, R13, 0x10, R2 ;  /* 0x000000100d027824 */ /* 0x000fe200078e0202 */
[----:B------:R-:W-:Y:S02]  /*0c90*/  LEA.HI R9, R9, R8, RZ, 0x3 ;  /* 0x0000000809097211 */ /* 0x000fe400078f18ff */
[----:B------:R-:W-:Y:S02]  /*0ca0*/  IADD3 R3, R6, -R3, RZ ;  /* 0x8000000306037210 */ /* 0x000fe40007ffe0ff */
[----:B------:R-:W-:Y:S02]  /*0cb0*/  LOP3.LUT R9, R9, 0xfffffff8, RZ, 0xc0, !PT ;  /* 0xfffffff809097812 */ /* 0x000fe400078ec0ff */
[----:B------:R-:W-:Y:S01]  /*0cc0*/  LEA.HI R5, R5, R10, RZ, 0x5 ;  /* 0x0000000a05057211 */ /* 0x000fe200078f28ff */
[----:B------:R-:W-:Y:S01]  /*0cd0*/  IMAD R6, R2, 0x8, R3 ;  /* 0x0000000802067824 */ /* 0x000fe200078e0203 */
[----:B------:R-:W-:Y:S01]  /*0ce0*/  LEA.HI R4, R4, R4, RZ, 0x1 ;  /* 0x0000000404047211 */ /* 0x000fe200078f08ff */
[----:B------:R-:W-:Y:S01]  /*0cf0*/  IMAD.IADD R8, R8, 0x1, -R9 ;  /* 0x0000000108087824 */ /* 0x000fe200078e0a09 */
[----:B------:R-:W-:-:S02]  /*0d00*/  SHF.R.S32.HI R5, RZ, 0x5, R5 ;  /* 0x00000005ff057819 */ /* 0x000fc40000011405 */
[-C--:B------:R-:W-:Y:S01]  /*0d10*/  LEA.HI R2, R0, R11.reuse, RZ, 0x2 ;  /* 0x0000000b00027211 */ /* 0x080fe200078f10ff */
[----:B------:R-:W-:Y:S01]  /*0d20*/  IMAD R4, R4, -0x3, R12 ;  /* 0xfffffffd04047824 */ /* 0x000fe200078e020c */
[----:B------:R-:W-:Y:S01]  /*0d30*/  LEA.HI R3, R0, R11, RZ, 0x3 ;  /* 0x0000000b00037211 */ /* 0x000fe200078f18ff */
[----:B------:R-:W-:Y:S01]  /*0d40*/  IMAD R5, R5, 0x10, R8 ;  /* 0x0000001005057824 */ /* 0x000fe200078e0208 */
[--C-:B------:R-:W-:Y:S02]  /*0d50*/  SHF.R.S32.HI R153, RZ, 0x2, R2.reuse ;  /* 0x00000002ff997819 */ /* 0x100fe40000011402 */
[----:B------:R-:W-:Y:S01]  /*0d60*/  SHF.R.S32.HI R0, RZ, 0x1f, R2 ;  /* 0x0000001fff007819 */ /* 0x000fe20000011402 */
[----:B------:R-:W-:Y:S01]  /*0d70*/  IMAD R9, R4, 0x40, R5 ;  /* 0x0000004004097824 */ /* 0x000fe200078e0205 */
[----:B------:R-:W-:Y:S01]  /*0d80*/  LOP3.LUT R2, R2, 0xfffffffc, RZ, 0xc0, !PT ;  /* 0xfffffffc02027812 */ /* 0x000fe200078ec0ff */
[----:B------:R-:W-:Y:S01]  /*0d90*/  VIADD R8, R153, 0x60 ;  /* 0x0000006099087836 */ /* 0x000fe20000000000 */
[----:B------:R-:W-:-:S02]  /*0da0*/  SHF.R.S32.HI R4, RZ, 0x3, R3 ;  /* 0x00000003ff047819 */ /* 0x000fc40000011403 */
[----:B------:R-:W-:Y:S01]  /*0db0*/  LOP3.LUT R3, R3, 0xfffffff8, RZ, 0xc0, !PT ;  /* 0xfffffff803037812 */ /* 0x000fe200078ec0ff */
[C---:B------:R-:W-:Y:S01]  /*0dc0*/  IMAD.IADD R5, R11.reuse, 0x1, -R2 ;  /* 0x000000010b057824 */ /* 0x040fe200078e0a02 */
[----:B------:R-:W-:Y:S01]  /*0dd0*/  LEA.HI R0, R0, R153, RZ, 0x3 ;  /* 0x0000009900007211 */ /* 0x000fe200078f18ff */
[----:B------:R-:W-:Y:S01]  /*0de0*/  STL [R1+0x5c], R9 ;  /* 0x00005c0901007387 */ /* 0x000fe20000100800 */
[----:B------:R-:W-:Y:S01]  /*0df0*/  SHF.R.S32.HI R4, RZ, 0x1f, R8 ;  /* 0x0000001fff047819 */ /* 0x000fe20000011408 */
[----:B------:R-:W-:Y:S01]  /*0e00*/  IMAD.IADD R2, R11, 0x1, -R3 ;  /* 0x000000010b027824 */ /* 0x000fe200078e0a03 */
[----:B------:R-:W-:Y:S01]  /*0e10*/  LOP3.LUT R0, R0, 0xfffffff8, RZ, 0xc0, !PT ;  /* 0xfffffff800007812 */ /* 0x000fe200078ec0ff */
[----:B------:R-:W-:Y:S01]  /*0e20*/  IMAD.SHL.U32 R3, R8, 0x40, RZ ;  /* 0x0000004008037824 */ /* 0x000fe200078e00ff */
[C---:B------:R-:W-:Y:S01]  /*0e30*/  LEA.HI R2, R5.reuse, R5, RZ, 0x1 ;  /* 0x0000000505027211 */ /* 0x040fe200078f08ff */
[C---:B------:R-:W-:Y:S01]  /*0e40*/  IMAD.SHL.U32 R22, R5.reuse, 0x4, RZ ;  /* 0x0000000405167824 */ /* 0x040fe200078e00ff */
[----:B------:R-:W-:Y:S01]  /*0e50*/  LEA.HI R4, R4, R8, RZ, 0x3 ;  /* 0x0000000804047211 */ /* 0x000fe200078f18ff */
[----:B------:R-:W-:Y:S01]  /*0e60*/  IMAD.SHL.U32 R16, R5, 0x8, RZ ;  /* 0x0000000805107824 */ /* 0x000fe200078e00ff */
[----:B------:R-:W-:Y:S01]  /*0e70*/  IADD3 R11, R153, -R0, RZ ;  /* 0x80000000990b7210 */ /* 0x000fe20007ffe0ff */
[----:B------:R-:W-:Y:S01]  /*0e80*/  VIADD R157, R22, 0x10 ;  /* 0x00000010169d7836 */ /* 0x000fe20000000000 */
[----:B------:R-:W-:Y:S01]  /*0e90*/  LOP3.LUT R0, R2, 0x1ffffffe, RZ, 0xc0, !PT ;  /* 0x1ffffffe02007812 */ /* 0x000fe200078ec0ff */
[----:B------:R-:W-:Y:S01]  /*0ea0*/  IMAD.SHL.U32 R4, R4, 0x40, RZ ;  /* 0x0000004004047824 */ /* 0x000fe200078e00ff */
[----:B------:R-:W-:Y:S01]  /*0eb0*/  LOP3.LUT R3, R3, 0x1c0, RZ, 0xc0, !PT ;  /* 0x000001c003037812 */ /* 0x000fe200078ec0ff */
[----:B------:R-:W-:Y:S01]  /*0ec0*/  STL [R1+0x4], RZ ;  /* 0x000004ff01007387 */ /* 0x000fe20000100800 */
[----:B------:R-:W-:Y:S01]  /*0ed0*/  LOP3.LUT R7, R7, 0x7ffffffc, RZ, 0xc0, !PT ;  /* 0x7ffffffc07077812 */ /* 0x000fe200078ec0ff */
[----:B------:R-:W-:Y:S01]  /*0ee0*/  IMAD.IADD R0, R5, 0x1, -R0 ;  /* 0x0000000105007824 */ /* 0x000fe200078e0a00 */
[----:B------:R-:W-:Y:S01]  /*0ef0*/  SHF.R.U32.HI R5, RZ, 0x3, R3 ;  /* 0x00000003ff057819 */ /* 0x000fe20000011603 */
[----:B------:R0:W-:Y:S01]  /*0f00*/  STL [R1+0x14], R11 ;  /* 0x0000140b01007387 */ /* 0x0001e20000100800 */
[----:B------:R-:W-:Y:S01]  /*0f10*/  LOP3.LUT R3, R3, 0x38, R16, 0xf8, !PT ;  /* 0x0000003803037812 */ /* 0x000fe200078ef810 */
[----:B------:R-:W-:Y:S01]  /*0f20*/  IMAD.IADD R7, R10, 0x1, -R7 ;  /* 0x000000010a077824 */ /* 0x000fe200078e0a07 */
[----:B------:R-:W-:Y:S01]  /*0f30*/  LOP3.LUT R4, R4, 0xfffffe00, RZ, 0xc0, !PT ;  /* 0xfffffe0004047812 */ /* 0x000fe200078ec0ff */
[----:B------:R-:W-:Y:S01]  /*0f40*/  IMAD R0, R0, 0x8, R9 ;  /* 0x0000000800007824 */ /* 0x000fe200078e0209 */
[----:B------:R-:W-:Y:S01]  /*0f50*/  SHF.R.S32.HI R8, RZ, 0x1f, R157 ;  /* 0x0000001fff087819 */ /* 0x000fe2000001149d */
[----:B------:R-:W-:Y:S01]  /*0f60*/  VIADD R2, R16, 0x20 ;  /* 0x0000002010027836 */ /* 0x000fe20000000000 */
[----:B------:R-:W-:Y:S01]  /*0f70*/  LOP3.LUT R3, R4, R3, R5, 0xf6, !PT ;  /* 0x0000000304037212 */ /* 0x000fe200078ef605 */
[----:B------:R1:W-:Y:S01]  /*0f80*/  STL [R1+0x24], R4 ;  /* 0x0000240401007387 */ /* 0x0003e20000100800 */
[----:B------:R-:W-:Y:S01]  /*0f90*/  SHF.L.U32 R6, R6, 0x3, RZ ;  /* 0x0000000306067819 */ /* 0x000fe200000006ff */
[C---:B0-----:R-:W-:Y:S01]  /*0fa0*/  IMAD.SHL.U32 R11, R157.reuse, 0x2, RZ ;  /* 0x000000029d0b7824 */ /* 0x041fe200078e00ff */
[----:B------:R-:W-:Y:S01]  /*0fb0*/  SHF.L.U64.HI R5, R157, 0x1, R8 ;  /* 0x000000019d057819 */ /* 0x000fe20000010208 */
[----:B------:R-:W-:Y:S01]  /*0fc0*/  IMAD R3, R3, 0x2, R18 ;  /* 0x0000000203037824 */ /* 0x000fe200078e0212 */
[----:B------:R-:W-:-:S02]  /*0fd0*/  SHF.R.S32.HI R17, RZ, 0x1f, R16 ;  /* 0x0000001fff117819 */ /* 0x000fc40000011410 */
[----:B------:R0:W-:Y:S01]  /*0fe0*/  STL [R1+0x54], R11 ;  /* 0x0000540b01007387 */ /* 0x0001e20000100800 */
[----:B------:R-:W-:Y:S01]  /*0ff0*/  SHF.R.S32.HI R154, RZ, 0x1f, R2 ;  /* 0x0000001fff9a7819 */ /* 0x000fe20000011402 */
[----:B-1----:R-:W-:Y:S02]  /*1000*/  IMAD.SHL.U32 R4, R7, 0x2, RZ ;  /* 0x0000000207047824 */ /* 0x002fe400078e00ff */
[----:B------:R0:W-:Y:S04]  /*1010*/  STL [R1+0x64], R6 ;  /* 0x0000640601007387 */ /* 0x0001e80000100800 */
[----:B------:R0:W-:Y:S04]  /*1020*/  STL [R1+0x50], R5 ;  /* 0x0000500501007387 */ /* 0x0001e80000100800 */
[----:B------:R0:W-:Y:S04]  /*1030*/  STL [R1+0x28], R4 ;  /* 0x0000280401007387 */ /* 0x0001e80000100800 */
[----:B------:R0:W-:Y:S04]  /*1040*/  STL [R1+0x58], R3 ;  /* 0x0000580301007387 */ /* 0x0001e80000100800 */
[----:B------:R0:W-:Y:S02]  /*1050*/  STL [R1+0x60], R0 ;  /* 0x0000600001007387 */ /* 0x0001e40000100800 */
.L_x_617:
[----:B01-3--:R-:W0:Y:S02]  /*1060*/  LDC.64 R4, c[0x0][0xc88] ;  /* 0x00032200ff047b82 */ /* 0x00be240000000a00 */
[----:B0-----:R-:W-:-:S05]  /*1070*/  IMAD.WIDE R4, R35, 0x4, R4 ;  /* 0x0000000423047825 */ /* 0x001fca00078e0204 */
[----:B--2-4-:R-:W2:Y:S01]  /*1080*/  LDG.E R36, desc[UR42][R4.64] ;  /* 0x0000002a04247981 */ /* 0x014ea2000c1e1900 */
[----:B------:R-:W-:Y:S05]  /*1090*/  YIELD ;  /* 0x0000000000007946 */ /* 0x000fea0003800000 */
[----:B------:R-:W-:Y:S01]  /*10a0*/  ULDC.64 UR4, c[0x0][0xa28] ;  /* 0x00028a0000047ab9 */ /* 0x000fe20000000a00 */
[----:B------:R-:W-:Y:S01]  /*10b0*/  ULDC.64 UR8, c[0x0][0xa18] ;  /* 0x0002860000087ab9 */ /* 0x000fe20000000a00 */
[----:B------:R-:W-:Y:S01]  /*10c0*/  ISETP.NE.U32.AND P1, PT, RZ, UR4, PT ;  /* 0x00000004ff007c0c */ /* 0x000fe2000bf25070 */
[----:B------:R-:W-:Y:S01]  /*10d0*/  ULDC.64 UR6, c[0x0][0xa08] ;  /* 0x0002820000067ab9 */ /* 0x000fe20000000a00 */
[----:B------:R-:W-:Y:S01]  /*10e0*/  IMAD.MOV.U32 R10, RZ, RZ, RZ ;  /* 0x000000ffff0a7224 */ /* 0x000fe200078e00ff */
[----:B------:R-:W-:Y:S01]  /*10f0*/  ISETP.NE.U32.AND P0, PT, RZ, UR6, PT ;  /* 0x00000006ff007c0c */ /* 0x000fe2000bf05070 */
[----:B------:R-:W-:Y:S01]  /*1100*/  IMAD.MOV.U32 R68, RZ, RZ, RZ ;  /* 0x000000ffff447224 */ /* 0x000fe200078e00ff */
[----:B------:R-:W-:-:S02]  /*1110*/  ISETP.NE.AND.EX P1, PT, RZ, UR5, PT, P1 ;  /* 0x00000005ff007c0c */ /* 0x000fc4000bf25310 */
[----:B------:R-:W-:Y:S02]  /*1120*/  ISETP.NE.AND.EX P0, PT, RZ, UR7, PT, P0 ;  /* 0x00000007ff007c0c */ /* 0x000fe4000bf05300 */
[----:B--2---:R-:W-:Y:S01]  /*1130*/  SHF.R.S32.HI R0, RZ, 0x1f, R36 ;  /* 0x0000001fff007819 */ /* 0x004fe20000011424 */
[----:B------:R-:W-:-:S08]  /*1140*/  IMAD.SHL.U32 R38, R36, 0x4, RZ ;  /* 0x0000000424267824 */ /* 0x000fd000078e00ff */
[C---:B------:R-:W-:Y:S01]  /*1150*/  @P1 LEA R6, P2, R36.reuse, UR4, 0x2 ;  /* 0x0000000424061c11 */ /* 0x040fe2000f8410ff */
[----:B------:R0:W-:Y:S01]  /*1160*/  STL [R1+0x34], R36 ;  /* 0x0000342401007387 */ /* 0x0001e20000100800 */
[C-C-:B------:R-:W-:Y:S02]  /*1170*/  SHF.L.U64.HI R37, R36.reuse, 0x2, R0.reuse ;  /* 0x0000000224257819 */ /* 0x140fe40000010200 */
[----:B------:R-:W-:Y:S01]  /*1180*/  @P1 LEA.HI.X R7, R36, UR5, R0, 0x2, P2 ;  /* 0x0000000524071c11 */ /* 0x000fe200090f1400 */
[----:B------:R-:W-:Y:S01]  /*1190*/  ULDC UR4, c[0x0][0x288] ;  /* 0x0000a20000047ab9 */ /* 0x000fe20000000800 */
[----:B------:R-:W-:Y:S01]  /*11a0*/  ISETP.NE.U32.AND P2, PT, RZ, UR8, PT ;  /* 0x00000008ff007c0c */ /* 0x000fe2000bf45070 */
[----:B------:R0:W-:Y:S01]  /*11b0*/  STL [R1+0x4c], R0 ;  /* 0x00004c0001007387 */ /* 0x0001e20000100800 */
[C---:B------:R-:W-:Y:S02]  /*11c0*/  IADD3 R8, P3, R38.reuse, UR6, RZ ;  /* 0x0000000626087c10 */ /* 0x040fe4000ff7e0ff */
[----:B------:R-:W-:Y:S01]  /*11d0*/  ISETP.NE.AND.EX P2, PT, RZ, UR9, PT, P2 ;  /* 0x00000009ff007c0c */ /* 0x000fe2000bf45320 */
[----:B------:R0:W5:Y:S01]  /*11e0*/  @P1 LDG.E R10, desc[UR42][R6.64] ;  /* 0x0000002a060a1981 */ /* 0x000162000c1e1900 */
[----:B------:R-:W-:Y:S01]  /*11f0*/  MOV R24, UR4 ;  /* 0x0000000400187c02 */ /* 0x000fe20008000f00 */
[----:B------:R-:W-:Y:S01]  /*1200*/  ULDC.64 UR4, c[0x0][0x418] ;  /* 0x0001060000047ab9 */ /* 0x000fe20000000a00 */
[C---:B------:R-:W-:Y:S01]  /*1210*/  IADD3.X R9, R37.reuse, UR7, RZ, P3, !PT ;  /* 0x0000000725097c10 */ /* 0x040fe20009ffe4ff */
[----:B------:R0:W-:Y:S04]  /*1220*/  STL [R1+0x3c], R38 ;  /* 0x00003c2601007387 */ /* 0x0001e80000100800 */
[----:B------:R0:W5:Y:S04]  /*1230*/  @P0 LDG.E R68, desc[UR42][R8.64] ;  /* 0x0000002a08440981 */ /* 0x000168000c1e1900 */
[----:B------:R-:W-:Y:S01]  /*1240*/  @P2 IADD3 R4, P1, R38, UR8, RZ ;  /* 0x0000000826042c10 */ /* 0x000fe2000ff3e0ff */
[----:B------:R-:W-:Y:S01]  /*1250*/  UISETP.NE.U32.AND UP0, UPT, UR4, URZ, UPT ;  /* 0x0000003f0400728c */ /* 0x000fe2000bf05070 */
[----:B------:R0:W-:Y:S02]  /*1260*/  STL [R1+0x40], R37 ;  /* 0x0000402501007387 */ /* 0x0001e40000100800 */
[----:B------:R-:W-:Y:S01]  /*1270*/  @P2 IADD3.X R5, R37, UR9, RZ, P1, !PT ;  /* 0x0000000925052c10 */ /* 0x000fe20008ffe4ff */
[----:B------:R-:W-:-:S04]  /*1280*/  ULDC UR4, c[0x0][0x424] ;  /* 0x0001090000047ab9 */ /* 0x000fc80000000800 */
[----:B------:R0:W5:Y:S01]  /*1290*/  @P2 LDG.E R24, desc[UR42][R4.64] ;  /* 0x0000002a04182981 */ /* 0x000162000c1e1900 */
[----:B------:R-:W-:-:S03]  /*12a0*/  UISETP.NE.AND.EX UP0, UPT, UR5, URZ, UPT, UP0 ;  /* 0x0000003f0500728c */ /* 0x000fc6000bf05300 */
[----:B------:R-:W-:Y:S01]  /*12b0*/  ULDC UR5, c[0x0][0x2f0] ;  /* 0x0000bc0000057ab9 */ /* 0x000fe20000000800 */
[----:B------:R-:W-:-:S04]  /*12c0*/  USEL UR4, UR4, 0x1, UP0 ;  /* 0x0000000104047887 */ /* 0x000fc80008000000 */
[----:B------:R-:W-:-:S03]  /*12d0*/  UIMAD UR4, UR4, UR5, URZ ;  /* 0x00000005040472a4 */ /* 0x000fc6000f8e023f */
[----:B------:R-:W-:Y:S02]  /*12e0*/  ULDC UR5, c[0x0][0x348] ;  /* 0x0000d20000057ab9 */ /* 0x000fe40000000800 */
[----:B------:R-:W-:Y:S02]  /*12f0*/  IMAD.U32 R27, RZ, RZ, UR5 ;  /* 0x00000005ff1b7e24 */ /* 0x000fe4000f8e00ff */
[----:B------:R-:W-:Y:S01]  /*1300*/  IMAD.U32 R31, RZ, RZ, UR4 ;  /* 0x00000004ff1f7e24 */ /* 0x000fe2000f8e00ff */
[----:B0-----:R-:W-:Y:S06]  /*1310*/  @P2 BRA `(.L_x_479) ;  /* 0x0000000000242947 */ /* 0x001fec0003800000 */
[----:B------:R-:W-:Y:S02]  /*1320*/  ULDC.64 UR4, c[0x0][0xa00] ;  /* 0x0002800000047ab9 */ /* 0x000fe40000000a00 */
[----:B------:R-:W-:-:S04]  /*1330*/  ISETP.NE.U32.AND P1, PT, RZ, UR4, PT ;  /* 0x00000004ff007c0c */ /* 0x000fc8000bf25070 */
[----:B------:R-:W-:-:S13]  /*1340*/  ISETP.NE.AND.EX P1, PT, RZ, UR5, PT, P1 ;  /* 0x00000005ff007c0c */ /* 0x000fda000bf25310 */
[----:B------:R-:W-:Y:S05]  /*1350*/  @!P1 BRA `(.L_x_479) ;  /* 0x0000000000149947 */ /* 0x000fea0003800000 */
[----:B------:R-:W0:Y:S02]  /*1360*/  LDC.64 R4, c[0x0][0xa00] ;  /* 0x00028000ff047b82 */ /* 0x000e240000000a00 */
[----:B0-----:R-:W-:-:S05]  /*1370*/  IMAD.WIDE R4, R36, 0x4, R4 ;  /* 0x0000000424047825 */ /* 0x001fca00078e0204 */
[----:B-----5:R-:W2:Y:S04]  /*1380*/  LDG.E R24, desc[UR42][R4.64] ;  /* 0x0000002a04187981 */ /* 0x020ea8000c1e1900 */
[----:B------:R-:W2:Y:S02]  /*1390*/  LDG.E R3, desc[UR42][R4.64+0x4] ;  /* 0x0000042a04037981 */ /* 0x000ea4000c1e1900 */
[----:B--2---:R-:W-:-:S07]  /*13a0*/  IMAD.IADD R24, R3, 0x1, -R24 ;  /* 0x0000000103187824 */ /* 0x004fce00078e0a18 */
.L_x_479:
[----:B------:R-:W-:Y:S01]  /*13b0*/  ULDC.64 UR4, c[0x0][0xa20] ;  /* 0x0002880000047ab9 */ /* 0x000fe20000000a00 */
[----:B------:R0:W-:Y:S01]  /*13c0*/  STL [R1+0x44], R33 ;  /* 0x0000442101007387 */ /* 0x0001e20000100800 */
[----:B------:R-:W-:Y:S02]  /*13d0*/  ISETP.NE.U32.AND P1, PT, RZ, UR4, PT ;  /* 0x00000004ff007c0c */ /* 0x000fe4000bf25070 */
[C---:B------:R-:W-:Y:S02]  /*13e0*/  LOP3.LUT R3, R34.reuse, 0xff000000, RZ, 0xc0, !PT ;  /* 0xff00000022037812 */ /* 0x040fe400078ec0ff */
[----:B------:R-:W-:Y:S02]  /*13f0*/  ISETP.NE.AND.EX P1, PT, RZ, UR5, PT, P1 ;  /* 0x00000005ff007c0c */ /* 0x000fe4000bf25310 */
[----:B------:R-:W-:Y:S02]  /*1400*/  LOP3.LUT R0, R34, 0xff0000, RZ, 0xc0, !PT ;  /* 0x00ff000022007812 */ /* 0x000fe400078ec0ff */
[----:B------:R-:W-:-:S02]  /*1410*/  SHF.R.U32.HI R3, RZ, 0x8, R3 ;  /* 0x00000008ff037819 */ /* 0x000fc40000011603 */
[----:B------:R-:W-:Y:S02]  /*1420*/  LOP3.LUT R152, R34, 0xffff, RZ, 0xc0, !PT ;  /* 0x0000ffff22987812 */ /* 0x000fe400078ec0ff */
[----:B------:R-:W-:-:S05]  /*1430*/  LEA.HI R11, R0, R3, RZ, 0x10 ;  /* 0x00000003000b7211 */ /* 0x000fca00078f80ff */
[----:B0-----:R-:W-:Y:S05]  /*1440*/  @!P1 BRA `(.L_x_480) ;  /* 0x0000000000109947 */ /* 0x001fea0003800000 */
[----:B------:R-:W-:-:S04]  /*1450*/  IADD3 R4, P0, R38, UR4, RZ ;  /* 0x0000000426047c10 */ /* 0x000fc8000ff1e0ff */
[----:B------:R-:W-:-:S05]  /*1460*/  IADD3.X R5, R37, UR5, RZ, P0, !PT ;  /* 0x0000000525057c10 */ /* 0x000fca00087fe4ff */
[----:B------:R0:W5:Y:S01]  /*1470*/  LDG.E R31, desc[UR42][R4.64] ;  /* 0x0000002a041f7981 */ /* 0x000162000c1e1900 */
[----:B------:R-:W-:Y:S05]  /*1480*/  BRA `(.L_x_481) ;  /* 0x0000000000107947 */ /* 0x000fea0003800000 */
.L_x_480:
[----:B------:R-:W-:Y:S05]  /*1490*/  @!P0 BRA `(.L_x_481) ;  /* 0x00000000000c8947 */ /* 0x000fea0003800000 */
[----:B------:R-:W2:Y:S04]  /*14a0*/  LDG.E R0, desc[UR42][R8.64] ;  /* 0x0000002a08007981 */ /* 0x000ea8000c1e1900 */
[----:B------:R-:W2:Y:S02]  /*14b0*/  LDG.E R31, desc[UR42][R8.64+0x4] ;  /* 0x0000042a081f7981 */ /* 0x000ea4000c1e1900 */
[----:B--2---:R-:W-:-:S07]  /*14c0*/  IMAD.IADD R31, R31, 0x1, -R0 ;  /* 0x000000011f1f7824 */ /* 0x004fce00078e0a00 */
.L_x_481:
[----:B------:R-:W-:Y:S01]  /*14d0*/  ULDC.64 UR4, c[0x0][0xa10] ;  /* 0x0002840000047ab9 */ /* 0x000fe20000000a00 */
[----:B------:R-:W2:Y:S01]  /*14e0*/  LDL.LU R32, [R1] ;  /* 0x0000000001207983 */ /* 0x000ea20000300800 */
[----:B------:R-:W-:-:S04]  /*14f0*/  ISETP.NE.U32.AND P0, PT, RZ, UR4, PT ;  /* 0x00000004ff007c0c */ /* 0x000fc8000bf05070 */
[----:B------:R-:W-:Y:S01]  /*1500*/  ISETP.NE.AND.EX P0, PT, RZ, UR5, PT, P0 ;  /* 0x00000005ff007c0c */ /* 0x000fe2000bf05300 */
[----:B------:R-:W-:Y:S02]  /*1510*/  ULDC.64 UR4, c[0x0][0xa30] ;  /* 0x00028c0000047ab9 */ /* 0x000fe40000000a00 */
[----:B------:R-:W-:-:S10]  /*1520*/  ISETP.NE.U32.AND P1, PT, RZ, UR4, PT ;  /* 0x00000004ff007c0c */ /* 0x000fd4000bf25070 */
[----:B0-----:R-:W0:Y:S02]  /*1530*/  @P0 LDC.64 R4, c[0x0][0xa10] ;  /* 0x00028400ff040b82 */ /* 0x001e240000000a00 */
[----:B0-----:R-:W-:-:S05]  /*1540*/  @P0 IMAD.WIDE R4, R36, 0x4, R4 ;  /* 0x0000000424040825 */ /* 0x001fca00078e0204 */
[----:B------:R-:W3:Y:S04]  /*1550*/  @P0 LDG.E R0, desc[UR42][R4.64] ;  /* 0x0000002a04000981 */ /* 0x000ee8000c1e1900 */
[----:B------:R0:W3:Y:S01]  /*1560*/  @P0 LDG.E R3, desc[UR42][R4.64+0x4] ;  /* 0x0000042a04030981 */ /* 0x0000e2000c1e1900 */
[----:B------:R-:W-:Y:S01]  /*1570*/  ISETP.NE.AND.EX P1, PT, RZ, UR5, PT, P1 ;  /* 0x00000005ff007c0c */ /* 0x000fe2000bf25310 */
[----:B-----5:R-:W-:-:S12]  /*1580*/  IMAD.MOV.U32 R25, RZ, RZ, R31 ;  /* 0x000000ffff197224 */ /* 0x020fd800078e001f */
[----:B------:R-:W-:-:S04]  /*1590*/  @P1 IADD3 R6, P2, R38, UR4, RZ ;  /* 0x0000000426061c10 */ /* 0x000fc8000ff5e0ff */
[----:B------:R-:W-:-:S05]  /*15a0*/  @P1 IADD3.X R7, R37, UR5, RZ, P2, !PT ;  /* 0x0000000525071c10 */ /* 0x000fca00097fe4ff */
[----:B------:R1:W5:Y:S01]  /*15b0*/  @P1 LDG.E R25, desc[UR42][R6.64] ;  /* 0x0000002a06191981 */ /* 0x000362000c1e1900 */
[----:B------:R-:W-:Y:S01]  /*15c0*/  IMAD.IADD R10, R31, 0x1, -R10 ;  /* 0x000000011f0a7824 */ /* 0x000fe200078e0a0a */
[----:B------:R-:W-:Y:S01]  /*15d0*/  LOP3.LUT R12, R11, 0xff, RZ, 0xc0, !PT ;  /* 0x000000ff0b0c7812 */ /* 0x000fe200078ec0ff */
[----:B------:R-:W-:Y:S01]  /*15e0*/  BSSY B0, `(.L_x_482) ;  /* 0x000002c000007945 */ /* 0x000fe20003800000 */
[----:B------:R-:W-:Y:S01]  /*15f0*/  SHF.R.U32.HI R8, RZ, 0x10, R11 ;  /* 0x00000010ff087819 */ /* 0x000fe2000001160b */
[----:B0-----:R-:W-:Y:S02]  /*1600*/  IMAD.MOV.U32 R5, RZ, RZ, RZ ;  /* 0x000000ffff057224 */ /* 0x001fe400078e00ff */
[----:B------:R1:W-:Y:S04]  /*1610*/  STL [R1+0x48], R12 ;  /* 0x0000480c01007387 */ /* 0x0003e80000100800 */
[----:B------:R1:W-:Y:S01]  /*1620*/  STL [R1+0x30], R8 ;  /* 0x0000300801007387 */ /* 0x0003e20000100800 */
[----:B--2---:R-:W-:-:S02]  /*1630*/  LOP3.LUT R32, R32, 0xfffffffb, RZ, 0xc0, !PT ;  /* 0xfffffffb20207812 */ /* 0x004fc400078ec0ff */
[----:B---3--:R-:W-:-:S05]  /*1640*/  @P0 IADD3 R27, -R0, R3, RZ ;  /* 0x00000003001b0210 */ /* 0x008fca0007ffe1ff */
[----:B------:R-:W-:-:S04]  /*1650*/  IMAD.IADD R89, R10, 0x1, R27 ;  /* 0x000000010a597824 */ /* 0x000fc800078e021b */
[C---:B------:R-:W-:Y:S01]  /*1660*/  VIADD R0, R89.reuse, 0x7f ;  /* 0x0000007f59007836 */ /* 0x040fe20000000000 */
[----:B------:R-:W-:-:S04]  /*1670*/  ISETP.GE.AND P3, PT, R89, 0x1, PT ;  /* 0x000000015900780c */ /* 0x000fc80003f66270 */
[----:B------:R-:W-:-:S04]  /*1680*/  SHF.R.S32.HI R3, RZ, 0x1f, R0 ;  /* 0x0000001fff037819 */ /* 0x000fc80000011400 */
[----:B------:R-:W-:-:S04]  /*1690*/  LEA.HI R3, R3, R0, RZ, 0x7 ;  /* 0x0000000003037211 */ /* 0x000fc800078f38ff */
[----:B------:R-:W-:Y:S02]  /*16a0*/  SHF.R.S32.HI R26, RZ, 0x7, R3 ;  /* 0x00000007ff1a7819 */ /* 0x000fe40000011403 */
[----:B------:R-:W-:-:S05]  /*16b0*/  @P3 LOP3.LUT R32, R32, 0x4, RZ, 0xfc, !PT ;  /* 0x0000000420203812 */ /* 0x000fca00078efcff */
[----:B------:R1:W-:Y:S01]  /*16c0*/  STL [R1], R32 ;  /* 0x0000002001007387 */ /* 0x0003e20000100800 */
[----:B------:R-:W-:Y:S05]  /*16d0*/  @!P3 BRA `(.L_x_483) ;  /* 0x000000000070b947 */ /* 0x000fea0003800000 */
[----:B------:R-:W-:Y:S01]  /*16e0*/  ISETP.NE.AND P0, PT, R8, RZ, PT ;  /* 0x000000ff0800720c */ /* 0x000fe20003f05270 */
[----:B------:R-:W-:-:S03]  /*16f0*/  ULDC UR4, c[0x0][0x9f0] ;  /* 0x00027c0000047ab9 */ /* 0x000fc60000000800 */
[----:B------:R-:W-:-:S04]  /*1700*/  SEL R9, R8, UR4, P0 ;  /* 0x0000000408097c07 */ /* 0x000fc80008000000 */
[-C--:B-1----:R-:W-:Y:S02]  /*1710*/  IABS R6, R9.reuse ;  /* 0x0000000900067213 */ /* 0x082fe40000000000 */
[----:B------:R-:W-:Y:S02]  /*1720*/  IADD3 R0, R26, -0x1, R9 ;  /* 0xffffffff1a007810 */ /* 0x000fe40007ffe009 */
[----:B------:R-:W0:Y:S01]  /*1730*/  I2F.RP R3, R6 ;  /* 0x0000000600037306 */ /* 0x000e220000209400 */
[-C--:B------:R-:W-:Y:S02]  /*1740*/  IABS R11, R9.reuse ;  /* 0x00000009000b7213 */ /* 0x080fe40000000000 */
[----:B------:R-:W-:Y:S02]  /*1750*/  IABS R8, R0 ;  /* 0x0000000000087213 */ /* 0x000fe40000000000 */
[----:B------:R-:W-:-:S04]  /*1760*/  LOP3.LUT R0, R0, R9, RZ, 0x3c, !PT ;  /* 0x0000000900007212 */ /* 0x000fc800078e3cff */
[----:B------:R-:W-:Y:S01]  /*1770*/  ISETP.GE.AND P2, PT, R0, RZ, PT ;  /* 0x000000ff0000720c */ /* 0x000fe20003f46270 */
[----:B0-----:R-:W0:Y:S02]  /*1780*/  MUFU.RCP R3, R3 ;  /* 0x0000000300037308 */ /* 0x001e240000001000 */
[----:B0-----:R-:W-:Y:S02]  /*1790*/  VIADD R4, R3, 0xffffffe ;  /* 0x0ffffffe03047836 */ /* 0x001fe40000000000 */
[----:B------:R-:W-:-:S04]  /*17a0*/  IMAD.MOV R3, RZ, RZ, -R11 ;  /* 0x000000ffff037224 */ /* 0x000fc800078e0a0b */
[----:B------:R0:W1:Y:S02]  /*17b0*/  F2I.FTZ.U32.TRUNC.NTZ R5, R4 ;  /* 0x0000000400057305 */ /* 0x000064000021f000 */
[----:B0-----:R-:W-:Y:S01]  /*17c0*/  MOV R4, RZ ;  /* 0x000000ff00047202 */ /* 0x001fe20000000f00 */
[----:B-1----:R-:W-:-:S04]  /*17d0*/  IMAD.MOV R7, RZ, RZ, -R5 ;  /* 0x000000ffff077224 */ /* 0x002fc800078e0a05 */
        /* <DEDUP_REMOVED lines=9> */
[----:B------:R-:W-:-:S04]  /*1870*/  @P0 VIADD R5, R5, 0x1 ;  /* 0x0000000105050836 */ /* 0x000fc80000000000 */
[----:B------:R-:W-:Y:S01]  /*1880*/  @!P2 IMAD.MOV R5, RZ, RZ, -R5 ;  /* 0x000000ffff05a224 */ /* 0x000fe200078e0a05 */
[----:B------:R-:W-:-:S07]  /*1890*/  @!P1 LOP3.LUT R5, RZ, R9, RZ, 0x33, !PT ;  /* 0x00000009ff059212 */ /* 0x000fce00078e33ff */
.L_x_483:
[----:B------:R-:W-:Y:S05]  /*18a0*/  BSYNC B0 ;  /* 0x0000000000007941 */ /* 0x000fea0003800000 */
.L_x_482:
[----:B------:R-:W-:-:S05]  /*18b0*/  IMAD R0, R12, R5, RZ ;  /* 0x000000050c007224 */ /* 0x000fca00078e02ff */
[C---:B------:R-:W-:Y:S01]  /*18c0*/  VIADDMNMX R5, R0.reuse, R5, R26, PT ;  /* 0x0000000500057246 */ /* 0x040fe2000380011a */
[----:B------:R-:W-:-:S04]  /*18d0*/  IMAD R0, R0, 0x80, -R10 ;  /* 0x0000008000007824 */ /* 0x000fc800078e0a0a */
[----:B------:R-:W-:Y:S01]  /*18e0*/  IMAD R4, R5, 0x80, -R10 ;  /* 0x0000008005047824 */ /* 0x000fe200078e0a0a */
[----:B------:R-:W-:-:S04]  /*18f0*/  VIMNMX R0, RZ, R0, !PT ;  /* 0x00000000ff007248 */ /* 0x000fc80007fe0100 */
[----:B------:R-:W-:Y:S02]  /*1900*/  VIMNMX R3, R4, R27, PT ;  /* 0x0000001b04037248 */ /* 0x000fe40003fe0100 */
[----:B------:R-:W-:Y:S02]  /*1910*/  SHF.R.U32.HI R30, RZ, 0x7, R0 ;  /* 0x00000007ff1e7819 */ /* 0x000fe40000011600 */
[----:B------:R-:W-:-:S03]  /*1920*/  ISETP.GT.AND P0, PT, R3, R0, PT ;  /* 0x000000000300720c */ /* 0x000fc60003f04270 */
[----:B------:R-:W-:-:S10]  /*1930*/  IMAD.MOV.U32 R29, RZ, RZ, R30 ;  /* 0x000000ffff1d7224 */ /* 0x000fd400078e001e */
[----:B------:R-:W-:-:S04]  /*1940*/  @P0 IADD3 R3, R3, 0x7f, RZ ;  /* 0x0000007f03030810 */ /* 0x000fc80007ffe0ff */
[----:B------:R-:W-:-:S04]  /*1950*/  @P0 SHF.R.S32.HI R0, RZ, 0x1f, R3 ;  /* 0x0000001fff000819 */ /* 0x000fc80000011403 */
[----:B------:R-:W-:-:S04]  /*1960*/  @P0 LEA.HI R0, R0, R3, RZ, 0x7 ;  /* 0x0000000300000211 */ /* 0x000fc800078f38ff */
[----:B------:R-:W-:Y:S02]  /*1970*/  @P0 SHF.R.S32.HI R29, RZ, 0x7, R0 ;  /* 0x00000007ff1d0819 */ /* 0x000fe40000011400 */
[----:B------:R-:W-:Y:S02]  /*1980*/  PLOP3.LUT P0, PT, PT, PT, PT, 0x80, 0x0 ;  /* 0x000000000000781c */ /* 0x000fe40003f0f070 */
[----:B------:R-:W-:-:S13]  /*1990*/  ISETP.GT.AND P1, PT, R29, R30, PT ;  /* 0x0000001e1d00720c */ /* 0x000fda0003f24270 */
[----:B------:R-:W-:Y:S05]  /*19a0*/  @!P1 BRA `(.L_x_484) ;  /* 0x0000004000c49947 */ /* 0x000fea0003800000 */
[----:B------:R-:W-:Y:S01]  /*19b0*/  VIADD R0, R18, 0xe400 ;  /* 0x0000e40012007836 */ /* 0x000fe20000000000 */
[----:B------:R-:W-:Y:S04]  /*19c0*/  BSSY B6, `(.L_x_485) ;  /* 0x0000013000067945 */ /* 0x000fe80003800000 */
[----:B------:R-:W-:-:S13]  /*19d0*/  LOP3.LUT P0, RZ, R0, 0x3ff, RZ, 0xc0, !PT ;  /* 0x000003ff00ff7812 */ /* 0x000fda000780c0ff */
[----:B------:R-:W-:Y:S05]  /*19e0*/  @!P0 BRA `(.L_x_486) ;  /* 0x0000000000408947 */ /* 0x000fea0003800000 */
[----:B------:R-:W-:Y:S01]  /*19f0*/  MOV R0, 0x0 ;  /* 0x0000000000007802 */ /* 0x000fe20000000f00 */
[----:B------:R-:W-:Y:S01]  /*1a00*/  ULDC.64 UR4, c[0x4][0x88] ;  /* 0x0100220000047ab9 */ /* 0x000fe20000000a00 */
[----:B------:R-:W-:Y:S01]  /*1a10*/  ULDC.64 UR6, c[0x4][0x18] ;  /* 0x0100060000067ab9 */ /* 0x000fe20000000a00 */
[----:B------:R-:W-:Y:S01]  /*1a20*/  IMAD.U32 R4, RZ, RZ, UR4 ;  /* 0x00000004ff047e24 */ /* 0x000fe2000f8e00ff */
[----:B------:R0:W2:Y:S01]  /*1a30*/  LDC.64 R14, c[0x4][R0] ;  /* 0x01000000000e7b82 */ /* 0x0000a20000000a00 */
[----:B------:R-:W-:Y:S01]  /*1a40*/  IMAD.U32 R5, RZ, RZ, UR5 ;  /* 0x00000005ff057e24 */ /* 0x000fe2000f8e00ff */
[----:B------:R-:W-:Y:S01]  /*1a50*/  ULDC.64 UR4, c[0x4][0x90] ;  /* 0x0100240000047ab9 */ /* 0x000fe20000000a00 */
[----:B------:R-:W-:Y:S01]  /*1a60*/  MOV R10, UR6 ;  /* 0x00000006000a7c02 */ /* 0x000fe20008000f00 */
[----:B-1----:R-:W-:Y:S02]  /*1a70*/  IMAD.U32 R6, RZ, RZ, UR4 ;  /* 0x00000004ff067e24 */ /* 0x002fe4000f8e00ff */
[----:B------:R-:W-:-:S02]  /*1a80*/  IMAD.U32 R7, RZ, RZ, UR5 ;  /* 0x00000005ff077e24 */ /* 0x000fc4000f8e00ff */
[----:B------:R-:W-:Y:S02]  /*1a90*/  IMAD.U32 R11, RZ, RZ, UR7 ;  /* 0x00000007ff0b7e24 */ /* 0x000fe4000f8e00ff */
[----:B------:R-:W-:Y:S02]  /*1aa0*/  IMAD.MOV.U32 R8, RZ, RZ, 0x70 ;  /* 0x00000070ff087424 */ /* 0x000fe400078e00ff */
[----:B------:R-:W-:Y:S02]  /*1ab0*/  IMAD.MOV.U32 R12, RZ, RZ, 0x1 ;  /* 0x00000001ff0c7424 */ /* 0x000fe400078e00ff */
[----:B0-----:R-:W-:-:S07]  /*1ac0*/  IMAD.MOV.U32 R13, RZ, RZ, RZ ;  /* 0x000000ffff0d7224 */ /* 0x001fce00078e00ff */
[----:B------:R-:W-:-:S07]  /*1ad0*/  LEPC R20, `(.L_x_486) ;  /* 0x000000001014794e */ /* 0x000fce0000000000 */
[----:B--2--5:R-:W-:Y:S05]  /*1ae0*/  CALL.ABS.NOINC R14 ;  /* 0x000000000e007343 */ /* 0x024fea0003c00000 */
.L_x_486:
[----:B------:R-:W-:Y:S05]  /*1af0*/  BSYNC B6 ;  /* 0x0000000000067941 */ /* 0x000fea0003800000 */
.L_x_485:
        /* <DEDUP_REMOVED lines=9> */
[----:B------:R-:W-:Y:S01]  /*1b90*/  MOV R5, UR5 ;  /* 0x0000000500057c02 */ /* 0x000fe20008000f00 */
[----:B------:R-:W-:Y:S01]  /*1ba0*/  ULDC.64 UR4, c[0x4][0x90] ;  /* 0x0100240000047ab9 */ /* 0x000fe20000000a00 */
[----:B------:R-:W-:Y:S01]  /*1bb0*/  IMAD.U32 R10, RZ, RZ, UR6 ;  /* 0x00000006ff0a7e24 */ /* 0x000fe2000f8e00ff */
[----:B------:R-:W-:Y:S01]  /*1bc0*/  MOV R13, RZ ;  /* 0x000000ff000d7202 */ /* 0x000fe20000000f00 */
[----:B-1----:R-:W-:Y:S02]  /*1bd0*/  IMAD.U32 R6, RZ, RZ, UR4 ;  /* 0x00000004ff067e24 */ /* 0x002fe4000f8e00ff */
[----:B------:R-:W-:-:S02]  /*1be0*/  IMAD.U32 R7, RZ, RZ, UR5 ;  /* 0x00000005ff077e24 */ /* 0x000fc4000f8e00ff */
[----:B------:R-:W-:Y:S02]  /*1bf0*/  IMAD.U32 R11, RZ, RZ, UR7 ;  /* 0x00000007ff0b7e24 */ /* 0x000fe4000f8e00ff */
[----:B------:R-:W-:Y:S02]  /*1c00*/  IMAD.MOV.U32 R8, RZ, RZ, 0x70 ;  /* 0x00000070ff087424 */ /* 0x000fe400078e00ff */
[----:B0-----:R-:W-:-:S07]  /*1c10*/  IMAD.MOV.U32 R12, RZ, RZ, 0x1 ;  /* 0x00000001ff0c7424 */ /* 0x001fce00078e00ff */
[----:B------:R-:W-:-:S07]  /*1c20*/  LEPC R20, `(.L_x_488) ;  /* 0x000000001014794e */ /* 0x000fce0000000000 */
[----:B--2--5:R-:W-:Y:S05]  /*1c30*/  CALL.ABS.NOINC R14 ;  /* 0x000000000e007343 */ /* 0x024fea0003c00000 */
.L_x_488:
[----:B------:R-:W-:Y:S05]  /*1c40*/  BSYNC B6 ;  /* 0x0000000000067941 */ /* 0x000fea0003800000 */
.L_x_487:
[----:B------:R-:W-:Y:S01]  /*1c50*/  ULDC.64 UR4, c[0x0][0x9f8] ;  /* 0x00027e0000047ab9 */ /* 0x000fe20000000a00 */
[----:B------:R-:W-:Y:S01]  /*1c60*/  IMAD.MOV.U32 R69, RZ, RZ, R36 ;  /* 0x000000ffff457224 */ /* 0x000fe200078e0024 */
[----:B------:R-:W-:Y:S01]  /*1c70*/  ISETP.NE.U32.AND P0, PT, RZ, UR4, PT ;  /* 0x00000004ff007c0c */ /* 0x000fe2000bf05070 */
[----:B------:R-:W2:Y:S01]  /*1c80*/  LDL R14, [R1+0x24] ;  /* 0x00002400010e7983 */ /* 0x000ea20000100800 */
[----:B------:R-:W0:Y:S02]  /*1c90*/  LDC.64 R4, c[0x0][0x3f8] ;  /* 0x0000fe00ff047b82 */ /* 0x000e240000000a00 */
[----:B------:R-:W-:-:S06]  /*1ca0*/  ISETP.NE.AND.EX P0, PT, RZ, UR5, PT, P0 ;  /* 0x00000005ff007c0c */ /* 0x000fcc000bf05300 */
[----:B------:R-:W3:Y:S07]  /*1cb0*/  LDC R59, c[0x0][0x3f4] ;  /* 0x0000fd00ff3b7b82 */ /* 0x000eee0000000800 */
[----:B-1----:R-:W-:Y:S01]  /*1cc0*/  @P0 IADD3 R6, P1, R38, UR4, RZ ;  /* 0x0000000426060c10 */ /* 0x002fe2000ff3e0ff */
[----:B------:R-:W1:Y:S01]  /*1cd0*/  LDC.64 R62, c[0x0][0x408] ;  /* 0x00010200ff3e7b82 */ /* 0x000e620000000a00 */
[----:B------:R-:W4:Y:S02]  /*1ce0*/  LDL R38, [R1+0x14] ;  /* 0x0000140001267983 */ /* 0x000f240000100800 */
[----:B------:R-:W-:-:S05]  /*1cf0*/  @P0 IADD3.X R7, R37, UR5, RZ, P1, !PT ;  /* 0x0000000525070c10 */ /* 0x000fca0008ffe4ff */
[----:B------:R1:W2:Y:S01]  /*1d00*/  @P0 LDG.E R69, desc[UR42][R6.64] ;  /* 0x0000002a06450981 */ /* 0x0002a2000c1e1900 */
[----:B------:R-:W1:Y:S01]  /*1d10*/  S2R R36, SR_TID.X ;  /* 0x0000000000247919 */ /* 0x000e620000002100 */
[----:B------:R-:W-:Y:S02]  /*1d20*/  SHF.R.S32.HI R3, RZ, 0x1f, R153 ;  /* 0x0000001fff037819 */ /* 0x000fe40000011499 */
[----:B------:R-:W-:-:S03]  /*1d30*/  SHF.R.S32.HI R23, RZ, 0x1f, R22 ;  /* 0x0000001fff177819 */ /* 0x000fc60000011416 */
[----:B0-----:R-:W-:Y:S01]  /*1d40*/  IMAD R0, R3, R4, RZ ;  /* 0x0000000403007224 */ /* 0x001fe200078e02ff */
[----:B---3--:R-:W-:-:S03]  /*1d50*/  ISETP.GE.AND P0, PT, R16, R59, PT ;  /* 0x0000003b1000720c */ /* 0x008fc60003f06270 */
[----:B------:R-:W-:Y:S02]  /*1d60*/  IMAD R13, R153, R5, R0 ;  /* 0x00000005990d7224 */ /* 0x000fe400078e0200 */
[----:B-1----:R-:W-:Y:S01]  /*1d70*/  IMAD R0, R3, R62, RZ ;  /* 0x0000003e03007224 */ /* 0x002fe200078e02ff */
[----:B------:R-:W-:Y:S01]  /*1d80*/  SEL R3, R59, RZ, P0 ;  /* 0x000000ff3b037207 */ /* 0x000fe20000000000 */
[----:B------:R-:W-:-:S04]  /*1d90*/  IMAD.WIDE.U32 R8, R153, R4, R22 ;  /* 0x0000000499087225 */ /* 0x000fc800078e0016 */
[----:B------:R-:W-:-:S04]  /*1da0*/  IMAD.WIDE.U32 R10, R153, R4, R16 ;  /* 0x00000004990a7225 */ /* 0x000fc800078e0010 */
[----:B------:R-:W-:Y:S02]  /*1db0*/  IMAD.IADD R9, R9, 0x1, R13 ;  /* 0x0000000109097824 */ /* 0x000fe400078e020d */
[----:B------:R-:W-:Y:S01]  /*1dc0*/  IMAD.IADD R11, R13, 0x1, R11 ;  /* 0x000000010d0b7824 */ /* 0x000fe200078e020b */
[----:B-----5:R-:W-:Y:S01]  /*1dd0*/  SHF.R.S32.HI R13, RZ, 0x1f, R25 ;  /* 0x0000001fff0d7819 */ /* 0x020fe20000011419 */
[----:B------:R-:W-:Y:S02]  /*1de0*/  IMAD.IADD R3, R16, 0x1, R3 ;  /* 0x0000000110037824 */ /* 0x000fe400078e0203 */
[----:B------:R-:W-:Y:S02]  /*1df0*/  IMAD R15, R153, R63, R0 ;  /* 0x0000003f990f7224 */ /* 0x000fe400078e0200 */
[----:B------:R-:W-:Y:S01]  /*1e00*/  IMAD R12, R13, R4, RZ ;  /* 0x000000040d0c7224 */ /* 0x000fe200078e02ff */
[----:B------:R-:W-:Y:S02]  /*1e10*/  SHF.R.S32.HI R0, RZ, 0x1f, R3 ;  /* 0x0000001fff007819 */ /* 0x000fe40000011403 */
[----:B------:R-:W-:-:S02]  /*1e20*/  SHF.R.U32.HI R37, RZ, 0x7, R36 ;  /* 0x00000007ff257819 */ /* 0x000fc40000011624 */
[----:B------:R-:W-:Y:S01]  /*1e30*/  LEA.HI R0, R0, R3, RZ, 0x3 ;  /* 0x0000000300007211 */ /* 0x000fe200078f18ff */
[----:B------:R-:W-:Y:S02]  /*1e40*/  IMAD R3, R25, R5, R12 ;  /* 0x0000000519037224 */ /* 0x000fe400078e020c */
[-C--:B------:R-:W-:Y:S01]  /*1e50*/  IMAD R12, R13, R62.reuse, RZ ;  /* 0x0000003e0d0c7224 */ /* 0x080fe200078e02ff */
[C---:B------:R-:W-:Y:S01]  /*1e60*/  ISETP.NE.AND P6, PT, R37.reuse, 0x1, PT ;  /* 0x000000012500780c */ /* 0x040fe20003fc5270 */
[----:B------:R-:W-:Y:S01]  /*1e70*/  VIADD R61, R37, 0x8 ;  /* 0x00000008253d7836 */ /* 0x000fe20000000000 */
[----:B------:R-:W-:Y:S01]  /*1e80*/  SHF.L.U64.HI R66, R4, 0x7, R5 ;  /* 0x0000000704427819 */ /* 0x000fe20000010205 */
[----:B------:R-:W-:Y:S01]  /*1e90*/  IMAD.IADD R68, R68, 0x1, R31 ;  /* 0x0000000144447824 */ /* 0x000fe200078e021f */
[----:B------:R-:W-:Y:S01]  /*1ea0*/  SHF.L.U64.HI R64, R62, 0x7, R63 ;  /* 0x000000073e407819 */ /* 0x000fe2000001023f */
[C---:B------:R-:W-:Y:S02]  /*1eb0*/  VIADD R37, R153.reuse, 0x60 ;  /* 0x0000006099257836 */ /* 0x040fe40000000000 */
[----:B------:R-:W-:-:S04]  /*1ec0*/  IMAD.WIDE.U32 R6, R153, R62, R16 ;  /* 0x0000003e99067225 */ /* 0x000fc800078e0010 */
[----:B------:R-:W-:-:S04]  /*1ed0*/  IMAD.WIDE.U32 R20, R25, R4, R8 ;  /* 0x0000000419147225 */ /* 0x000fc800078e0008 */
[----:B------:R-:W-:-:S04]  /*1ee0*/  IMAD.WIDE.U32 R34, R25, R4, R10 ;  /* 0x0000000419227225 */ /* 0x000fc800078e000a */
[----:B------:R-:W-:Y:S02]  /*1ef0*/  IMAD.SHL.U32 R65, R4, 0x80, RZ ;  /* 0x0000008004417824 */ /* 0x000fe400078e00ff */
[----:B------:R-:W-:Y:S01]  /*1f00*/  IMAD R31, R25, R63, R12 ;  /* 0x0000003f191f7224 */ /* 0x000fe200078e020c */
[----:B------:R-:W-:Y:S02]  /*1f10*/  SHF.L.U32 R37, R37, 0x6, RZ ;  /* 0x0000000625257819 */ /* 0x000fe400000006ff */
[----:B------:R-:W-:Y:S02]  /*1f20*/  IADD3 R7, R15, R7, RZ ;  /* 0x000000070f077210 */ /* 0x000fe40007ffe0ff */
[----:B------:R-:W-:Y:S02]  /*1f30*/  LOP3.LUT R32, R32, 0xfffffffd, RZ, 0xc0, !PT ;  /* 0xfffffffd20207812 */ /* 0x000fe400078ec0ff */
[----:B------:R-:W-:Y:S01]  /*1f40*/  LOP3.LUT R37, R37, 0x1c0, RZ, 0xc0, !PT ;  /* 0x000001c025257812 */ /* 0x000fe200078ec0ff */
[----:B------:R-:W-:Y:S01]  /*1f50*/  IMAD.WIDE.U32 R54, R25, R62, R6 ;  /* 0x0000003e19367225 */ /* 0x000fe200078e0006 */
[----:B------:R-:W-:-:S02]  /*1f60*/  SHF.R.S32.HI R7, RZ, 0x3, R0 ;  /* 0x00000003ff077819 */ /* 0x000fc40000011400 */
[----:B------:R-:W-:Y:S01]  /*1f70*/  LOP3.LUT R6, R0, 0xfffffff8, RZ, 0xc0, !PT ;  /* 0xfffffff800067812 */ /* 0x000fe200078ec0ff */
[----:B------:R-:W-:Y:S05]  /*1f80*/  @!P6 WARPSYNC.ALL ;  /* 0x000000000000e948 */ /* 0x000fea0003800000 */
[----:B------:R-:W-:Y:S01]  /*1f90*/  IMAD.WIDE.U32 R52, R153, R62, R22 ;  /* 0x0000003e99347225 */ /* 0x000fe200078e0016 */
[----:B------:R-:W-:-:S03]  /*1fa0*/  ULDC UR4, c[0x0][0x2f4] ;  /* 0x0000bd0000047ab9 */ /* 0x000fc60000000800 */
[----:B------:R-:W-:Y:S02]  /*1fb0*/  IMAD.IADD R53, R53, 0x1, R15 ;  /* 0x0000000135357824 */ /* 0x000fe400078e020f */
[----:B------:R-:W-:Y:S02]  /*1fc0*/  IMAD.IADD R57, R21, 0x1, R3 ;  /* 0x0000000115397824 */ /* 0x000fe400078e0203 */
[----:B------:R-:W-:Y:S02]  /*1fd0*/  IMAD.IADD R56, R3, 0x1, R35 ;  /* 0x0000000103387824 */ /* 0x000fe400078e0223 */
[----:B------:R-:W-:Y:S01]  /*1fe0*/  IMAD.WIDE.U32 R52, R25, R62, R52 ;  /* 0x0000003e19347225 */ /* 0x000fe200078e0034 */
[----:B------:R-:W-:Y:S01]  /*1ff0*/  SHF.L.U32 R59, R59, 0x1, RZ ;  /* 0x000000013b3b7819 */ /* 0x000fe200000006ff */
[----:B------:R-:W-:Y:S01]  /*2000*/  @!P6 BAR.SYNC.DEFER_BLOCKING 0x9, 0x100 ;  /* 0x024400000000eb1d */ /* 0x000fe20000010000 */
[----:B------:R-:W-:Y:S01]  /*2010*/  ISETP.GE.AND P2, PT, R2, UR4, PT ;  /* 0x0000000402007c0c */ /* 0x000fe2000bf46270 */
[----:B------:R-:W-:-:S02]  /*2020*/  IMAD.SHL.U32 R62, R62, 0x80, RZ ;  /* 0x000000803e3e7824 */ /* 0x000fc400078e00ff */
[C---:B----4-:R-:W-:Y:S01]  /*2030*/  IMAD.SHL.U32 R67, R38.reuse, 0x40, RZ ;  /* 0x0000004026437824 */ /* 0x050fe200078e00ff */
[----:B------:R-:W-:Y:S01]  /*2040*/  LOP3.LUT P1, RZ, R38, 0x4, RZ, 0xc0, !PT ;  /* 0x0000000426ff7812 */ /* 0x000fe2000782c0ff */
[----:B------:R-:W-:-:S03]  /*2050*/  VIADD R38, R36, 0xffffff80 ;  /* 0xffffff8024267836 */ /* 0x000fc60000000000 */
[----:B------:R-:W-:Y:S02]  /*2060*/  LOP3.LUT R67, R67, 0x1c0, RZ, 0xc0, !PT ;  /* 0x000001c043437812 */ /* 0x000fe400078ec0ff */
[----:B------:R-:W-:Y:S02]  /*2070*/  SHF.R.S32.HI R36, RZ, 0x1f, R38 ;  /* 0x0000001fff247819 */ /* 0x000fe40000011426 */
[----:B------:R-:W-:Y:S02]  /*2080*/  SHF.R.U32.HI R63, RZ, 0x3, R67 ;  /* 0x00000003ff3f7819 */ /* 0x000fe40000011643 */
[----:B------:R-:W-:Y:S02]  /*2090*/  LOP3.LUT R4, R67, 0x18, R16, 0xf8, !PT ;  /* 0x0000001843047812 */ /* 0x000fe400078ef810 */
[----:B------:R-:W-:Y:S02]  /*20a0*/  LEA.HI R36, R36, R38, RZ, 0x5 ;  /* 0x0000002624247211 */ /* 0x000fe400078f28ff */
[----:B------:R-:W-:-:S02]  /*20b0*/  LOP3.LUT R4, R4, R63, RZ, 0x3c, !PT ;  /* 0x0000003f04047212 */ /* 0x000fc400078e3cff */
[----:B------:R-:W-:Y:S02]  /*20c0*/  SHF.R.S32.HI R36, RZ, 0x5, R36 ;  /* 0x00000005ff247819 */ /* 0x000fe40000011424 */
[----:B------:R-:W-:-:S03]  /*20d0*/  @P1 LOP3.LUT R32, R32, 0x2, RZ, 0xfc, !PT ;  /* 0x0000000220201812 */ /* 0x000fc600078efcff */
[----:B------:R-:W-:Y:S01]  /*20e0*/  IMAD R58, R36, 0x200, R4 ;  /* 0x00000200243a7824 */ /* 0x000fe200078e0204 */
[--C-:B------:R-:W-:Y:S02]  /*20f0*/  LOP3.LUT R4, R67, 0x38, R0.reuse, 0xf8, !PT ;  /* 0x0000003843047812 */ /* 0x100fe400078ef800 */
[----:B------:R-:W-:Y:S01]  /*2100*/  LOP3.LUT R0, R37, 0x38, R0, 0xf8, !PT ;  /* 0x0000003825007812 */ /* 0x000fe200078ef800 */
[----:B------:R-:W-:Y:S01]  /*2110*/  VIADD R37, R153, 0x60 ;  /* 0x0000006099257836 */ /* 0x000fe20000000000 */
[----:B------:R0:W-:Y:S03]  /*2120*/  STL [R1], R32 ;  /* 0x0000002001007387 */ /* 0x0001e60000100800 */
[----:B------:R-:W-:Y:S01]  /*2130*/  IMAD.SHL.U32 R37, R37, 0x40, RZ ;  /* 0x0000004025257824 */ /* 0x000fe200078e00ff */
[----:B0-----:R-:W-:-:S04]  /*2140*/  SHF.R.S32.HI R32, RZ, 0x1f, R38 ;  /* 0x0000001fff207819 */ /* 0x001fc80000011426 */
[----:B------:R-:W-:Y:S02]  /*2150*/  LOP3.LUT R37, R37, 0x1c0, RZ, 0xc0, !PT ;  /* 0x000001c025257812 */ /* 0x000fe400078ec0ff */
[----:B------:R-:W-:Y:S02]  /*2160*/  LEA.HI R32, R32, R38, RZ, 0x2 ;  /* 0x0000002620207211 */ /* 0x000fe400078f10ff */
[----:B------:R-:W-:Y:S02]  /*2170*/  SHF.R.U32.HI R37, RZ, 0x3, R37 ;  /* 0x00000003ff257819 */ /* 0x000fe40000011625 */
[----:B------:R-:W-:Y:S02]  /*2180*/  LOP3.LUT R32, R32, 0xfffffffc, RZ, 0xc0, !PT ;  /* 0xfffffffc20207812 */ /* 0x000fe400078ec0ff */
[----:B------:R-:W-:Y:S02]  /*2190*/  LOP3.LUT R3, R4, R63, RZ, 0x3c, !PT ;  /* 0x0000003f04037212 */ /* 0x000fe400078e3cff */
[----:B------:R-:W-:Y:S01]  /*21a0*/  LOP3.LUT R0, R0, R37, RZ, 0x3c, !PT ;  /* 0x0000002500007212 */ /* 0x000fe200078e3cff */
[----:B------:R-:W-:Y:S01]  /*21b0*/  IMAD.IADD R32, R38, 0x1, -R32 ;  /* 0x0000000126207824 */ /* 0x000fe200078e0a20 */
[----:B------:R-:W-:Y:S01]  /*21c0*/  ISETP.GE.AND P1, PT, R16, UR4, PT ;  /* 0x0000000410007c0c */ /* 0x000fe2000bf26270 */
[----:B------:R-:W-:-:S02]  /*21d0*/  IMAD R3, R36, 0x200, R3 ;  /* 0x0000020024037824 */ /* 0x000fc400078e0203 */
[----:B------:R-:W-:Y:S01]  /*21e0*/  IMAD R60, R32, 0x60, R153 ;  /* 0x00000060203c7824 */ /* 0x000fe200078e0299 */
[----:B--2---:R-:W-:Y:S01]  /*21f0*/  SHF.R.S32.HI R5, RZ, 0x1f, R69 ;  /* 0x0000001fff057819 */ /* 0x004fe20000011445 */
[----:B------:R-:W-:Y:S01]  /*2200*/  IMAD.IADD R32, R53, 0x1, R31 ;  /* 0x0000000135207824 */ /* 0x000fe200078e021f */
[----:B------:R-:W-:Y:S01]  /*2210*/  SHF.R.S32.HI R4, RZ, 0x1f, R6 ;  /* 0x0000001fff047819 */ /* 0x000fe20000011406 */
[----:B------:R-:W-:Y:S02]  /*2220*/  IMAD.IADD R31, R31, 0x1, R55 ;  /* 0x000000011f1f7824 */ /* 0x000fe400078e0237 */
[----:B------:R-:W-:-:S07]  /*2230*/  IMAD.IADD R0, R14, 0x1, R0 ;  /* 0x000000010e007824 */ /* 0x000fce00078e0200 */
.L_x_544:
[----:B--2---:R-:W2:Y:S01]  /*2240*/  LDL R38, [R1+0x14] ;  /* 0x0000140001267983 */ /* 0x004ea20000100800 */
[----:B------:R-:W0:Y:S03]  /*2250*/  LDC R74, c[0x0][0x430] ;  /* 0x00010c00ff4a7b82 */ /* 0x000e260000000800 */
[----:B---3--:R-:W3:Y:S01]  /*2260*/  LDL.LU R36, [R1] ;  /* 0x0000000001247983 */ /* 0x008ee20000300800 */
[----:B------:R-:W-:Y:S02]  /*2270*/  VIADD R29, R29, 0xffffffff ;  /* 0xffffffff1d1d7836 */ /* 0x000fe40000000000 */
[----:B------:R-:W-:Y:S02]  /*2280*/  IMAD.MOV.U32 R73, RZ, RZ, RZ ;  /* 0x000000ffff497224 */ /* 0x000fe400078e00ff */
[----:B------:R-:W-:Y:S01]  /*2290*/  IMAD R10, R29, 0x80, R60 ;  /* 0x000000801d0a7824 */ /* 0x000fe200078e023c */
[----:B------:R-:W1:Y:S04]  /*22a0*/  LDC R80, c[0x0][0x3f4] ;  /* 0x0000fd00ff507b82 */ /* 0x000e680000000800 */
[----:B----4-:R-:W-:-:S05]  /*22b0*/  IADD3 R37, R68, R10, RZ ;  /* 0x0000000a44257210 */ /* 0x010fca0007ffe0ff */
[----:B------:R-:W-:Y:S01]  /*22c0*/  IMAD.MOV.U32 R12, RZ, RZ, R37 ;  /* 0x000000ffff0c7224 */ /* 0x000fe200078e0025 */
[----:B0-----:R-:W-:-:S13]  /*22d0*/  ISETP.NE.AND P3, PT, R74, 0x1, PT ;  /* 0x000000014a00780c */ /* 0x001fda0003f65270 */
[----:B------:R-:W0:Y:S08]  /*22e0*/  @P3 LDC R8, c[0x0][0x434] ;  /* 0x00010d00ff083b82 */ /* 0x000e300000000800 */
[----:B------:R-:W4:Y:S01]  /*22f0*/  @P3 LDC R9, c[0x0][0x438] ;  /* 0x00010e00ff093b82 */ /* 0x000f220000000800 */
[----:B0-----:R-:W-:-:S05]  /*2300*/  @P3 IMAD.HI.U32 R8, R37, R8, RZ ;  /* 0x0000000825083227 */ /* 0x001fca00078e00ff */
[----:B----4-:R-:W-:Y:S02]  /*2310*/  @P3 SHF.R.U32.HI R12, RZ, R9, R8 ;  /* 0x00000009ff0c3219 */ /* 0x010fe40000011608 */
[----:B------:R-:W-:-:S04]  /*2320*/  ISETP.GE.AND P3, PT, R10, R27, PT ;  /* 0x0000001b0a00720c */ /* 0x000fc80003f66270 */
[----:B------:R-:W-:-:S13]  /*2330*/  ISETP.GT.OR P3, PT, R60, 0x7f, P3 ;  /* 0x0000007f3c00780c */ /* 0x000fda0001f64670 */
[----:B------:R-:W0:Y:S01]  /*2340*/  @!P3 LDC.64 R10, c[0x0][0x428] ;  /* 0x00010a00ff0abb82 */ /* 0x000e220000000a00 */
[----:B------:R-:W-:-:S07]  /*2350*/  @!P3 SHF.R.S32.HI R13, RZ, 0x1f, R12 ;  /* 0x0000001fff0db819 */ /* 0x000fce000001140c */
[----:B------:R-:W4:Y:S01]  /*2360*/  @!P3 LDC.64 R8, c[0x0][0x418] ;  /* 0x00010600ff08bb82 */ /* 0x000f220000000a00 */
[----:B0-----:R-:W-:-:S04]  /*2370*/  @!P3 IMAD R14, R5, R10, RZ ;  /* 0x0000000a050eb224 */ /* 0x001fc800078e02ff */
[C---:B------:R-:W-:Y:S02]  /*2380*/  @!P3 IMAD R15, R69.reuse, R11, R14 ;  /* 0x0000000b450fb224 */ /* 0x040fe400078e020e */
[----:B------:R-:W-:-:S04]  /*2390*/  @!P3 IMAD.WIDE.U32 R10, R69, R10, R12 ;  /* 0x0000000a450ab225 */ /* 0x000fc800078e000c */
[----:B------:R-:W-:Y:S01]  /*23a0*/  @!P3 IMAD.IADD R11, R11, 0x1, R15 ;  /* 0x000000010b0bb824 */ /* 0x000fe200078e020f */
[----:B----4-:R-:W-:-:S04]  /*23b0*/  @!P3 LEA R8, P4, R10, R8, 0x2 ;  /* 0x000000080a08b211 */ /* 0x010fc800078810ff */
[----:B------:R-:W-:-:S05]  /*23c0*/  @!P3 LEA.HI.X R9, R10, R9, R11, 0x2, P4 ;  /* 0x000000090a09b211 */ /* 0x000fca00020f140b */
[----:B------:R0:W5:Y:S01]  /*23d0*/  @!P3 LDG.E R73, desc[UR42][R8.64] ;  /* 0x0000002a0849b981 */ /* 0x000162000c1e1900 */
[----:B------:R-:W-:Y:S01]  /*23e0*/  ISETP.GT.AND P3, PT, R29, R30, PT ;  /* 0x0000001e1d00720c */ /* 0x000fe20003f64270 */
[----:B------:R-:W-:Y:S01]  /*23f0*/  IMAD R11, R19, 0x2000, R58 ;  /* 0x00002000130b7824 */ /* 0x000fe200078e023a */
[----:B------:R-:W-:Y:S05]  /*2400*/  YIELD ;  /* 0x0000000000007946 */ /* 0x000fea0003800000 */
[----:B------:R-:W-:Y:S01]  /*2410*/  VIADD R71, R11, 0x20 ;  /* 0x000000200b477836 */ /* 0x000fe20000000000 */
[----:B------:R-:W-:Y:S01]  /*2420*/  BSSY B0, `(.L_x_489) ;  /* 0x000032b000007945 */ /* 0x000fe20003800000 */
[----:B------:R-:W-:-:S02]  /*2430*/  IMAD.MOV R13, RZ, RZ, -R12 ;  /* 0x000000ffff0d7224 */ /* 0x000fc400078e0a0c */
[----:B------:R-:W-:Y:S02]  /*2440*/  IMAD R72, R11, 0x2, R28 ;  /* 0x000000020b487824 */ /* 0x000fe400078e021c */
[----:B------:R-:W-:Y:S01]  /*2450*/  IMAD R74, R74, R13, R37 ;  /* 0x0000000d4a4a7224 */ /* 0x000fe200078e0225 */
[----:B--2---:R-:W-:Y:S02]  /*2460*/  LOP3.LUT P5, RZ, R38, 0x4, RZ, 0xc0, !PT ;  /* 0x0000000426ff7812 */ /* 0x004fe400078ac0ff */
[----:B---3--:R-:W-:-:S04]  /*2470*/  LOP3.LUT R36, R36, 0xfffffffe, RZ, 0xc0, !PT ;  /* 0xfffffffe24247812 */ /* 0x008fc800078ec0ff */
[----:B------:R-:W-:Y:S02]  /*2480*/  @P3 LOP3.LUT R36, R36, 0x1, RZ, 0xfc, !PT ;  /* 0x0000000124243812 */ /* 0x000fe400078efcff */
[----:B-1----:R-:W-:-:S03]  /*2490*/  ISETP.GE.AND P3, PT, R80, 0x1, PT ;  /* 0x000000015000780c */ /* 0x002fc60003f66270 */
[----:B------:R0:W-:Y:S02]  /*24a0*/  STL [R1], R36 ;  /* 0x0000002401007387 */ /* 0x0001e40000100800 */
[----:B------:R-:W-:-:S05]  /*24b0*/  @P5 IADD3 R71, R11, -0x20, RZ ;  /* 0xffffffe00b475810 */ /* 0x000fca0007ffe0ff */
[----:B------:R-:W-:-:S03]  /*24c0*/  IMAD R71, R71, 0x2, R28 ;  /* 0x0000000247477824 */ /* 0x000fc600078e021c */
[----:B0-----:R-:W-:Y:S05]  /*24d0*/  @!P3 BRA `(.L_x_490) ;  /* 0x0000002c0070b947 */ /* 0x001fea0003800000 */
[----:B------:R-:W-:Y:S01]  /*24e0*/  SHF.R.S32.HI R75, RZ, 0x1f, R74 ;  /* 0x0000001fff4b7819 */ /* 0x000fe2000001144a */
[----:B------:R-:W-:Y:S01]  /*24f0*/  ULDC.64 UR4, c[0x0][0x300] ;  /* 0x0000c00000047ab9 */ /* 0x000fe20000000a00 */
[----:B-----5:R-:W-:Y:S01]  /*2500*/  SHF.R.S32.HI R76, RZ, 0x1f, R73 ;  /* 0x0000001fff4c7819 */ /* 0x020fe20000011449 */
[----:B------:R-:W-:Y:S01]  /*2510*/  IMAD.WIDE.U32 R8, R74, UR4, RZ ;  /* 0x000000044a087c25 */ /* 0x000fe2000f8e00ff */
[----:B------:R-:W-:-:S03]  /*2520*/  ULDC.64 UR6, c[0x0][0x2e8] ;  /* 0x0000ba0000067ab9 */ /* 0x000fc60000000a00 */
[----:B------:R-:W-:Y:S02]  /*2530*/  IMAD R11, R75, UR4, RZ ;  /* 0x000000044b0b7c24 */ /* 0x000fe4000f8e02ff */
[----:B------:R-:W-:Y:S02]  /*2540*/  IMAD R77, R29, -0x80, R27 ;  /* 0xffffff801d4d7824 */ /* 0x000fe400078e021b */
[----:B------:R-:W-:Y:S01]  /*2550*/  IMAD R11, R74, UR5, R11 ;  /* 0x000000054a0b7c24 */ /* 0x000fe2000f8e020b */
[----:B------:R-:W-:Y:S02]  /*2560*/  ULDC.64 UR4, c[0x0][0x310] ;  /* 0x0000c40000047ab9 */ /* 0x000fe40000000a00 */
[----:B------:R-:W-:Y:S01]  /*2570*/  IMAD R10, R76, UR4, RZ ;  /* 0x000000044c0a7c24 */ /* 0x000fe2000f8e02ff */
[----:B------:R-:W-:Y:S01]  /*2580*/  VIMNMX R77, R77, 0x80, PT ;  /* 0x000000804d4d7848 */ /* 0x000fe20003fe0100 */
[----:B------:R-:W-:Y:S02]  /*2590*/  IMAD.IADD R9, R9, 0x1, R11 ;  /* 0x0000000109097824 */ /* 0x000fe400078e020b */
[----:B------:R-:W-:-:S02]  /*25a0*/  IMAD R11, R73, UR5, R10 ;  /* 0x00000005490b7c24 */ /* 0x000fc4000f8e020a */
[----:B------:R-:W-:Y:S01]  /*25b0*/  IMAD.WIDE.U32 R8, R73, UR4, R8 ;  /* 0x0000000449087c25 */ /* 0x000fe2000f8e0008 */
[----:B------:R-:W-:-:S03]  /*25c0*/  ULDC.64 UR4, c[0x0][0x308] ;  /* 0x0000c20000047ab9 */ /* 0x000fc60000000a00 */
[----:B------:R-:W-:Y:S02]  /*25d0*/  IMAD.IADD R9, R9, 0x1, R11 ;  /* 0x0000000109097824 */ /* 0x000fe400078e020b */
[----:B------:R-:W-:Y:S02]  /*25e0*/  IMAD R11, R64, R29, RZ ;  /* 0x0000001d400b7224 */ /* 0x000fe400078e02ff */
[C---:B------:R-:W-:Y:S01]  /*25f0*/  IMAD.WIDE.U32 R84, R152.reuse, UR4, R8 ;  /* 0x0000000498547c25 */ /* 0x040fe2000f8e0008 */
[----:B------:R-:W-:Y:S01]  /*2600*/  ULDC.U8 UR4, c[0x0][0x410] ;  /* 0x0001040000047ab9 */ /* 0x000fe20000000000 */
[----:B------:R-:W-:Y:S02]  /*2610*/  SHF.R.S32.HI R8, RZ, 0x1f, R29 ;  /* 0x0000001fff087819 */ /* 0x000fe4000001141d */
[----:B------:R-:W-:Y:S01]  /*2620*/  IMAD R9, R152, UR5, R85 ;  /* 0x0000000598097c24 */ /* 0x000fe2000f8e0255 */
[----:B------:R-:W-:Y:S02]  /*2630*/  LEA R79, P3, R84, UR6, 0x1 ;  /* 0x00000006544f7c11 */ /* 0x000fe4000f8608ff */
[----:B------:R-:W-:-:S02]  /*2640*/  IMAD R81, R8, R62, R11 ;  /* 0x0000003e08517224 */ /* 0x000fc400078e020b */
[----:B------:R-:W-:Y:S01]  /*2650*/  LEA.HI.X R84, R84, UR7, R9, 0x1, P3 ;  /* 0x0000000754547c11 */ /* 0x000fe200098f0c09 */
[-C--:B------:R-:W-:Y:S01]  /*2660*/  IMAD R9, R66, R29.reuse, RZ ;  /* 0x0000001d42097224 */ /* 0x080fe200078e02ff */
[----:B------:R-:W-:Y:S01]  /*2670*/  ISETP.NE.AND P3, PT, RZ, UR4, PT ;  /* 0x00000004ff007c0c */ /* 0x000fe2000bf65270 */
[----:B------:R-:W-:-:S04]  /*2680*/  IMAD.WIDE.U32 R10, R65, R29, RZ ;  /* 0x0000001d410a7225 */ /* 0x000fc800078e00ff */
[----:B------:R-:W-:Y:S02]  /*2690*/  IMAD R13, R8, R65, R9 ;  /* 0x00000041080d7224 */ /* 0x000fe400078e0209 */
[----:B------:R-:W-:-:S04]  /*26a0*/  IMAD.WIDE.U32 R8, R62, R29, RZ ;  /* 0x0000001d3e087225 */ /* 0x000fc800078e00ff */
[----:B------:R-:W-:Y:S02]  /*26b0*/  IMAD.IADD R83, R11, 0x1, R13 ;  /* 0x000000010b537824 */ /* 0x000fe400078e020d */
[----:B------:R-:W-:Y:S01]  /*26c0*/  IMAD.IADD R81, R9, 0x1, R81 ;  /* 0x0000000109517824 */ /* 0x000fe200078e0251 */
[----:B------:R-:W-:Y:S06]  /*26d0*/  @!P3 BRA `(.L_x_491) ;  /* 0x00000014005cb947 */ /* 0x000fec0003800000 */
[----:B------:R-:W-:Y:S01]  /*26e0*/  ISETP.GE.AND P3, PT, R153, R77, PT ;  /* 0x0000004d9900720c */ /* 0x000fe20003f66270 */
[----:B------:R-:W-:Y:S01]  /*26f0*/  BSSY B1, `(.L_x_492) ;  /* 0x000001e000017945 */ /* 0x000fe20003800000 */
[----:B------:R-:W-:Y:S02]  /*2700*/  CS2R R36, SRZ ;  /* 0x0000000000247805 */ /* 0x000fe4000001ff00 */
[----:B------:R-:W-:Y:S02]  /*2710*/  CS2R R44, SRZ ;  /* 0x00000000002c7805 */ /* 0x000fe4000001ff00 */
[----:B------:R-:W-:Y:S02]  /*2720*/  CS2R R48, SRZ ;  /* 0x0000000000307805 */ /* 0x000fe4000001ff00 */
[----:B------:R-:W-:Y:S02]  /*2730*/  CS2R R46, SRZ ;  /* 0x00000000002e7805 */ /* 0x000fe4000001ff00 */
[----:B------:R-:W-:-:S02]  /*2740*/  CS2R R50, SRZ ;  /* 0x0000000000327805 */ /* 0x000fc4000001ff00 */
[----:B------:R-:W-:Y:S02]  /*2750*/  CS2R R40, SRZ ;  /* 0x0000000000287805 */ /* 0x000fe4000001ff00 */
[----:B------:R-:W-:Y:S02]  /*2760*/  CS2R R38, SRZ ;  /* 0x0000000000267805 */ /* 0x000fe4000001ff00 */
[----:B------:R-:W-:Y:S01]  /*2770*/  CS2R R42, SRZ ;  /* 0x00000000002a7805 */ /* 0x000fe2000001ff00 */
[----:B------:R-:W-:Y:S06]  /*2780*/  @P3 BRA `(.L_x_493) ;  /* 0x0000000000503947 */ /* 0x000fec0003800000 */
[----:B------:R-:W-:Y:S01]  /*2790*/  IADD3 R13, P4, R20, R10, RZ ;  /* 0x0000000a140d7210 */ /* 0x000fe20007f9e0ff */
[----:B------:R-:W-:Y:S01]  /*27a0*/  ULDC.64 UR4, c[0x0][0x3e8] ;  /* 0x0000fa0000047ab9 */ /* 0x000fe20000000a00 */
[----:B------:R-:W-:Y:S02]  /*27b0*/  CS2R R48, SRZ ;  /* 0x0000000000307805 */ /* 0x000fe4000001ff00 */
[----:B------:R-:W-:Y:S02]  /*27c0*/  CS2R R50, SRZ ;  /* 0x0000000000327805 */ /* 0x000fe4000001ff00 */
[----:B------:R-:W-:Y:S02]  /*27d0*/  IADD3.X R14, R83, R57, RZ, P4, !PT ;  /* 0x00000039530e7210 */ /* 0x000fe400027fe4ff */
[----:B------:R-:W-:-:S05]  /*27e0*/  IADD3 R15, P4, R52, R8, RZ ;  /* 0x00000008340f7210 */ /* 0x000fca0007f9e0ff */
[----:B------:R-:W-:Y:S01]  /*27f0*/  IMAD.X R44, R81, 0x1, R32, P4 ;  /* 0x00000001512c7824 */ /* 0x000fe200020e0620 */
[----:B------:R-:W-:-:S04]  /*2800*/  LEA R12, P4, R13, UR4, 0x1 ;  /* 0x000000040d0c7c11 */ /* 0x000fc8000f8808ff */
[----:B------:R-:W-:Y:S01]  /*2810*/  LEA.HI.X R13, R13, UR5, R14, 0x1, P4 ;  /* 0x000000050d0d7c11 */ /* 0x000fe2000a0f0c0e */
[----:B------:R-:W-:Y:S02]  /*2820*/  ULDC.64 UR4, c[0x0][0x400] ;  /* 0x0001000000047ab9 */ /* 0x000fe40000000a00 */
[----:B------:R-:W-:-:S04]  /*2830*/  LEA R14, P4, R15, UR4, 0x1 ;  /* 0x000000040f0e7c11 */ /* 0x000fc8000f8808ff */
[----:B------:R-:W-:Y:S02]  /*2840*/  LEA.HI.X R15, R15, UR5, R44, 0x1, P4 ;  /* 0x000000050f0f7c11 */ /* 0x000fe4000a0f0c2c */
[----:B------:R-:W-:Y:S02]  /*2850*/  ISETP.GE.AND P4, PT, R22, R80, PT ;  /* 0x000000501600720c */ /* 0x000fe40003f86270 */
[----:B------:R-:W-:Y:S02]  /*2860*/  CS2R R44, SRZ ;  /* 0x00000000002c7805 */ /* 0x000fe4000001ff00 */
[----:B------:R-:W-:-:S09]  /*2870*/  CS2R R46, SRZ ;  /* 0x00000000002e7805 */ /* 0x000fd2000001ff00 */
[----:B------:R0:W5:Y:S04]  /*2880*/  @!P4 LDG.E.64 R48, desc[UR42][R12.64] ;  /* 0x0000002a0c30c981 */ /* 0x000168000c1e1b00 */
[----:B------:R0:W5:Y:S01]  /*2890*/  @!P4 LDG.E.64 R50, desc[UR42][R14.64] ;  /* 0x0000002a0e32c981 */ /* 0x000162000c1e1b00 */
[----:B------:R-:W-:-:S13]  /*28a0*/  ISETP.GE.AND P4, PT, R157, R80, PT ;  /* 0x000000509d00720c */ /* 0x000fda0003f86270 */
[----:B------:R0:W5:Y:S04]  /*28b0*/  @!P4 LDG.E.64 R44, desc[UR42][R12.64+0x20] ;  /* 0x0000202a0c2cc981 */ /* 0x000168000c1e1b00 */
[----:B------:R0:W5:Y:S02]  /*28c0*/  @!P4 LDG.E.64 R46, desc[UR42][R14.64+0x20] ;  /* 0x0000202a0e2ec981 */ /* 0x000164000c1e1b00 */
.L_x_493:
[----:B------:R-:W-:Y:S05]  /*28d0*/  BSYNC B1 ;  /* 0x0000000000017941 */ /* 0x000fea0003800000 */
.L_x_492:
[----:B0-----:R-:W-:Y:S01]  /*28e0*/  VIADD R12, R153, 0x60 ;  /* 0x00000060990c7836 */ /* 0x001fe20000000000 */
[----:B------:R-:W-:Y:S01]  /*28f0*/  BSSY B1, `(.L_x_494) ;  /* 0x0000021000017945 */ /* 0x000fe20003800000 */
[----:B-----5:R-:W-:Y:S02]  /*2900*/  IMAD.MOV.U32 R70, RZ, RZ, R44 ;  /* 0x000000ffff467224 */ /* 0x020fe400078e002c */
[----:B------:R-:W-:Y:S01]  /*2910*/  IMAD.MOV.U32 R78, RZ, RZ, R45 ;  /* 0x000000ffff4e7224 */ /* 0x000fe200078e002d */
[----:B------:R-:W-:-:S13]  /*2920*/  ISETP.GE.AND P4, PT, R12, R77, PT ;  /* 0x0000004d0c00720c */ /* 0x000fda0003f86270 */
[----:B------:R-:W-:Y:S05]  /*2930*/  @P4 BRA `(.L_x_495) ;  /* 0x0000000000704947 */ /* 0x000fea0003800000 */
[----:B------:R-:W0:Y:S01]  /*2940*/  LDC.64 R12, c[0x0][0x3f8] ;  /* 0x0000fe00ff0c7b82 */ /* 0x000e220000000a00 */
[----:B------:R-:W-:Y:S01]  /*2950*/  IMAD.MOV.U32 R11, RZ, RZ, R83 ;  /* 0x000000ffff0b7224 */ /* 0x000fe200078e0053 */
[----:B------:R-:W-:Y:S01]  /*2960*/  ULDC.64 UR4, c[0x0][0x3e8] ;  /* 0x0000fa0000047ab9 */ /* 0x000fe20000000a00 */
[----:B------:R-:W-:Y:S01]  /*2970*/  IMAD.MOV.U32 R9, RZ, RZ, R81 ;  /* 0x000000ffff097224 */ /* 0x000fe200078e0051 */
[----:B------:R-:W-:Y:S02]  /*2980*/  CS2R R40, SRZ ;  /* 0x0000000000287805 */ /* 0x000fe4000001ff00 */
[----:B------:R-:W-:Y:S01]  /*2990*/  CS2R R42, SRZ ;  /* 0x00000000002a7805 */ /* 0x000fe2000001ff00 */
[----:B0-----:R-:W-:-:S04]  /*29a0*/  IMAD.WIDE.U32 R10, R12, 0x60, R10 ;  /* 0x000000600c0a7825 */ /* 0x001fc800078e000a */
[----:B------:R-:W-:Y:S01]  /*29b0*/  IMAD R14, R13, 0x60, RZ ;  /* 0x000000600d0e7824 */ /* 0x000fe200078e02ff */
[----:B------:R-:W-:-:S04]  /*29c0*/  IADD3 R13, P5, R20, R10, RZ ;  /* 0x0000000a140d7210 */ /* 0x000fc80007fbe0ff */
[----:B------:R-:W-:Y:S02]  /*29d0*/  IADD3.X R14, R57, R11, R14, P5, !PT ;  /* 0x0000000b390e7210 */ /* 0x000fe40002ffe40e */
[----:B------:R-:W0:Y:S02]  /*29e0*/  LDC.64 R10, c[0x0][0x408] ;  /* 0x00010200ff0a7b82 */ /* 0x000e240000000a00 */
[----:B0-----:R-:W-:-:S04]  /*29f0*/  IMAD.WIDE.U32 R8, R10, 0x60, R8 ;  /* 0x000000600a087825 */ /* 0x001fc800078e0008 */
[----:B------:R-:W-:Y:S01]  /*2a00*/  IMAD R15, R11, 0x60, RZ ;  /* 0x000000600b0f7824 */ /* 0x000fe200078e02ff */
[----:B------:R-:W-:-:S04]  /*2a10*/  IADD3 R11, P5, R52, R8, RZ ;  /* 0x00000008340b7210 */ /* 0x000fc80007fbe0ff */
[----:B------:R-:W-:Y:S02]  /*2a20*/  IADD3.X R12, R32, R9, R15, P5, !PT ;  /* 0x00000009200c7210 */ /* 0x000fe40002ffe40f */
        /* <DEDUP_REMOVED lines=13> */
.L_x_495:
[----:B------:R-:W-:Y:S05]  /*2b00*/  BSYNC B1 ;  /* 0x0000000000017941 */ /* 0x000fea0003800000 */
.L_x_494:
[----:B0-----:R-:W-:Y:S01]  /*2b10*/  MOV R8, R48 ;  /* 0x0000003000087202 */ /* 0x001fe20000000f00 */
[----:B------:R-:W-:Y:S01]  /*2b20*/  IMAD.MOV.U32 R9, RZ, RZ, R49 ;  /* 0x000000ffff097224 */ /* 0x000fe200078e0031 */
[----:B------:R-:W-:Y:S01]  /*2b30*/  UISETP.NE.AND UP0, UPT, UR39, 0x3, UPT ;  /* 0x000000032700788c */ /* 0x000fe2000bf05270 */
[----:B------:R-:W-:Y:S01]  /*2b40*/  IMAD.MOV.U32 R10, RZ, RZ, R50 ;  /* 0x000000ffff0a7224 */ /* 0x000fe200078e0032 */
[----:B------:R-:W-:Y:S01]  /*2b50*/  PRMT R82, R82, 0x5410, R8 ;  /* 0x0000541052527816 */ /* 0x000fe20000000008 */
[----:B------:R-:W-:Y:S01]  /*2b60*/  IMAD.MOV.U32 R8, RZ, RZ, R46 ;  /* 0x000000ffff087224 */ /* 0x000fe200078e002e */
[----:B------:R-:W-:Y:S01]  /*2b70*/  PRMT R99, R9, 0x7610, R99 ;  /* 0x0000761009637816 */ /* 0x000fe20000000063 */
[----:B------:R-:W-:Y:S01]  /*2b80*/  IMAD.MOV.U32 R11, RZ, RZ, R51 ;  /* 0x000000ffff0b7224 */ /* 0x000fe200078e0033 */
[----:B------:R-:W-:Y:S01]  /*2b90*/  PLOP3.LUT P5, PT, PT, PT, UP0, 0x80, 0x0 ;  /* 0x000000000000781c */ /* 0x000fe20003faf008 */
[----:B------:R-:W-:Y:S01]  /*2ba0*/  IMAD.MOV.U32 R9, RZ, RZ, R47 ;  /* 0x000000ffff097224 */ /* 0x000fe200078e002f */
[----:B------:R-:W-:Y:S01]  /*2bb0*/  PRMT R93, R8, 0x7610, R93 ;  /* 0x00007610085d7816 */ /* 0x000fe2000000005d */
[----:B-----5:R-:W-:Y:S01]  /*2bc0*/  IMAD.MOV.U32 R8, RZ, RZ, R36 ;  /* 0x000000ffff087224 */ /* 0x020fe200078e0024 */
[----:B------:R-:W-:Y:S01]  /*2bd0*/  PRMT R83, R83, 0x5410, R10 ;  /* 0x0000541053537816 */ /* 0x000fe2000000000a */
[----:B------:R-:W-:Y:S01]  /*2be0*/  IMAD.MOV.U32 R10, RZ, RZ, R40 ;  /* 0x000000ffff0a7224 */ /* 0x000fe200078e0028 */
[----:B------:R-:W-:Y:S01]  /*2bf0*/  PRMT R100, R11, 0x7610, R100 ;  /* 0x000076100b647816 */ /* 0x000fe20000000064 */
[----:B------:R-:W-:Y:S01]  /*2c00*/  IMAD.MOV.U32 R11, RZ, RZ, R41 ;  /* 0x000000ffff0b7224 */ /* 0x000fe200078e0029 */
[----:B------:R-:W-:-:S02]  /*2c10*/  PRMT R92, R9, 0x7610, R92 ;  /* 0x00007610095c7816 */ /* 0x000fc4000000005c */
[----:B------:R-:W-:Y:S02]  /*2c20*/  MOV R9, R37 ;  /* 0x0000002500097202 */ /* 0x000fe40000000f00 */
[----:B------:R-:W-:Y:S01]  /*2c30*/  PRMT R82, R8, 0x7610, R82 ;  /* 0x0000761008527816 */ /* 0x000fe20000000052 */
[----:B------:R-:W-:Y:S01]  /*2c40*/  IMAD.MOV.U32 R8, RZ, RZ, R38 ;  /* 0x000000ffff087224 */ /* 0x000fe200078e0026 */
[----:B------:R-:W-:Y:S01]  /*2c50*/  PRMT R83, R9, 0x7610, R83 ;  /* 0x0000761009537816 */ /* 0x000fe20000000053 */
[----:B------:R-:W-:Y:S01]  /*2c60*/  IMAD.MOV.U32 R9, RZ, RZ, R39 ;  /* 0x000000ffff097224 */ /* 0x000fe200078e0027 */
[----:B------:R-:W-:Y:S01]  /*2c70*/  PRMT R87, R10, 0x7610, R87 ;  /* 0x000076100a577816 */ /* 0x000fe20000000057 */
[----:B------:R-:W-:Y:S01]  /*2c80*/  IMAD.MOV.U32 R10, RZ, RZ, R42 ;  /* 0x000000ffff0a7224 */ /* 0x000fe200078e002a */
[----:B------:R-:W-:Y:S01]  /*2c90*/  PRMT R88, R11, 0x7610, R88 ;  /* 0x000076100b587816 */ /* 0x000fe20000000058 */
[----:B------:R-:W-:Y:S01]  /*2ca0*/  IMAD.MOV.U32 R11, RZ, RZ, R43 ;  /* 0x000000ffff0b7224 */ /* 0x000fe200078e002b */
[----:B------:R-:W-:-:S02]  /*2cb0*/  PRMT R95, R70, 0x7610, R95 ;  /* 0x00007610465f7816 */ /* 0x000fc4000000005f */
[----:B------:R-:W-:Y:S02]  /*2cc0*/  PRMT R94, R78, 0x7610, R94 ;  /* 0x000076104e5e7816 */ /* 0x000fe4000000005e */
[----:B------:R-:W-:Y:S02]  /*2cd0*/  PRMT R85, R8, 0x7610, R85 ;  /* 0x0000761008557816 */ /* 0x000fe40000000055 */
[----:B------:R-:W-:Y:S02]  /*2ce0*/  PRMT R86, R9, 0x7610, R86 ;  /* 0x0000761009567816 */ /* 0x000fe40000000056 */
[----:B------:R-:W-:Y:S02]  /*2cf0*/  PRMT R90, R10, 0x7610, R90 ;  /* 0x000076100a5a7816 */ /* 0x000fe4000000005a */
[----:B------:R-:W-:Y:S01]  /*2d00*/  PRMT R91, R11, 0x7610, R91 ;  /* 0x000076100b5b7816 */ /* 0x000fe2000000005b */
[----:B------:R-:W-:Y:S06]  /*2d10*/  @!P5 BRA `(.L_x_496) ;  /* 0x000000000004d947 */ /* 0x000fec0003800000 */
[----:B------:R-:W-:Y:S01]  /*2d20*/  BPT.TRAP 0x1 ;  /* 0x000000040000795c */ /* 0x000fe20000300000 */
.L_x_496:
[----:B------:R-:W-:Y:S01]  /*2d30*/  LEA R70, R19, R18, 0x3 ;  /* 0x0000001213467211 */ /* 0x000fe200078e18ff */
[----:B------:R-:W-:Y:S01]  /*2d40*/  BSSY B1, `(.L_x_497) ;  /* 0x0000004000017945 */ /* 0x000fe20003800000 */
[----:B------:R-:W-:-:S04]  /*2d50*/  SHF.L.U32 R78, R155, 0x1f, RZ ;  /* 0x0000001f9b4e7819 */ /* 0x000fc800000006ff */
[----:B------:R-:W0:Y:S02]  /*2d60*/  SYNCS.PHASECHK.TRANS64.TRYWAIT P6, [R70+URZ+0x16890], R78 ;  /* 0x0168904e460075a7 */ /* 0x000e2400080c017f */
[----:B0-----:R-:W-:Y:S05]  /*2d70*/  @!P6 BRA `(.L_x_498) ;  /* 0x000001480020e947 */ /* 0x001fea0003800000 */
.L_x_732:
[----:B------:R-:W-:Y:S05]  /*2d80*/  BSYNC B1 ;  /* 0x0000000000017941 */ /* 0x000fea0003800000 */
.L_x_497:
[----:B------:R-:W-:-:S03]  /*2d90*/  UMOV UR4, 0xffffffff ;  /* 0xffffffff00047882 */ /* 0x000fc60000000000 */
[----:B------:R-:W-:Y:S05]  /*2da0*/  BRA.DIV UR4, `(.L_x_499) ;  /* 0x0000014a04287947 */ /* 0x000fea000b800000 */
[----:B------:R1:W2:Y:S04]  /*2db0*/  SHFL.IDX PT, R81, R84, RZ, 0x1c1f ;  /* 0x001c1fff54517589 */ /* 0x0002a800000e0000 */
[----:B------:R1:W3:Y:S02]  /*2dc0*/  SHFL.IDX PT, R14, R79, RZ, 0x1c1f ;  /* 0x001c1fff4f0e7589 */ /* 0x0002e400000e0000 */
.L_x_736:
[----:B------:R-:W-:Y:S04]  /*2dd0*/  BSSY B1, `(.L_x_500) ;  /* 0x0000071000017945 */ /* 0x000fe80003800000 */
[----:B------:R-:W-:Y:S05]  /*2de0*/  @P3 BRA `(.L_x_501) ;  /* 0x0000000400bc3947 */ /* 0x000fea0003800000 */
[----:B------:R-:W-:Y:S04]  /*2df0*/  BSSY B2, `(.L_x_502) ;  /* 0x0000037000027945 */ /* 0x000fe80003800000 */
[----:B------:R-:W-:Y:S05]  /*2e00*/  @P1 BRA `(.L_x_503) ;  /* 0x0000000000d41947 */ /* 0x000fea0003800000 */
[----:B------:R4:W0:Y:S01]  /*2e10*/  LDS.128 R8, [R72+0xe000] ;  /* 0x00e0000048087984 */ /* 0x0008220000000c00 */
[C---:B---3--:R-:W-:Y:S01]  /*2e20*/  LEA R12, P3, R16.reuse, R14, 0x1 ;  /* 0x0000000e100c7211 */ /* 0x048fe200078608ff */
[----:B------:R-:W-:Y:S03]  /*2e30*/  BSSY B3, `(.L_x_504) ;  /* 0x0000031000037945 */ /* 0x000fe60003800000 */
[----:B--2---:R-:W-:Y:S02]  /*2e40*/  LEA.HI.X R13, R16, R81, R17, 0x1, P3 ;  /* 0x00000051100d7211 */ /* 0x004fe400018f0c11 */
[----:B------:R-:W-:-:S13]  /*2e50*/  ISETP.GE.AND P3, PT, R22, R80, PT ;  /* 0x000000501600720c */ /* 0x000fda0003f66270 */
[----:B----4-:R-:W-:Y:S05]  /*2e60*/  @P3 BRA `(.L_x_505) ;  /* 0x0000000000b43947 */ /* 0x010fea0003800000 */
[----:B------:R-:W-:Y:S02]  /*2e70*/  SHF.R.U64 R98, R50, 0x10, R51 ;  /* 0x0000001032627819 */ /* 0x000fe40000001233 */
[----:B------:R-:W-:Y:S01]  /*2e80*/  SHF.R.U64 R96, R48, 0x10, R49 ;  /* 0x0000001030607819 */ /* 0x000fe20000001231 */
[----:B0-----:R-:W-:Y:S01]  /*2e90*/  IMAD.U32 R48, R10, 0x10000, RZ ;  /* 0x000100000a307824 */ /* 0x001fe200078e00ff */
[----:B------:R-:W-:Y:S02]  /*2ea0*/  SHF.R.U32.HI R101, RZ, 0x10, R51 ;  /* 0x00000010ff657819 */ /* 0x000fe40000011633 */
[----:B------:R-:W-:Y:S02]  /*2eb0*/  PRMT R98, R83, 0x5432, R98 ;  /* 0x0000543253627816 */ /* 0x000fe40000000062 */
[----:B------:R-:W-:Y:S02]  /*2ec0*/  SHF.R.U32.HI R97, RZ, 0x10, R49 ;  /* 0x00000010ff617819 */ /* 0x000fe40000011631 */
[----:B------:R-:W-:-:S02]  /*2ed0*/  PRMT R51, R82, 0x5432, R96 ;  /* 0x0000543252337816 */ /* 0x000fc40000000060 */
[----:B------:R-:W-:Y:S02]  /*2ee0*/  PRMT R101, R100, 0x5410, R101 ;  /* 0x0000541064657816 */ /* 0x000fe40000000065 */
[----:B------:R-:W-:Y:S02]  /*2ef0*/  LOP3.LUT R49, R9, 0xffff0000, RZ, 0xc0, !PT ;  /* 0xffff000009317812 */ /* 0x000fe400078ec0ff */
[----:B------:R-:W-:Y:S01]  /*2f00*/  LOP3.LUT R100, R98, 0xffff0000, RZ, 0xc0, !PT ;  /* 0xffff000062647812 */ /* 0x000fe200078ec0ff */
[----:B------:R-:W-:Y:S01]  /*2f10*/  IMAD.U32 R103, R101, 0x10000, RZ ;  /* 0x0001000065677824 */ /* 0x000fe200078e00ff */
[----:B------:R-:W-:Y:S02]  /*2f20*/  PRMT R97, R99, 0x5410, R97 ;  /* 0x0000541063617816 */ /* 0x000fe40000000061 */
[----:B------:R-:W-:Y:S01]  /*2f30*/  LOP3.LUT R96, R51, 0xffff0000, RZ, 0xc0, !PT ;  /* 0xffff000033607812 */ /* 0x000fe200078ec0ff */
[----:B------:R-:W-:Y:S01]  /*2f40*/  FMUL.FTZ R102, R49, R100 ;  /* 0x0000006431667220 */ /* 0x000fe20000410000 */
[----:B------:R-:W-:Y:S01]  /*2f50*/  LOP3.LUT R50, R10, 0xffff0000, RZ, 0xc0, !PT ;  /* 0xffff00000a327812 */ /* 0x000fe200078ec0ff */
[C---:B------:R-:W-:Y:S01]  /*2f60*/  IMAD.U32 R10, R11.reuse, 0x10000, RZ ;  /* 0x000100000b0a7824 */ /* 0x040fe200078e00ff */
[----:B------:R-:W-:Y:S01]  /*2f70*/  LOP3.LUT R15, R11, 0xffff0000, RZ, 0xc0, !PT ;  /* 0xffff00000b0f7812 */ /* 0x000fe200078ec0ff */
[----:B------:R-:W-:-:S02]  /*2f80*/  IMAD.U32 R11, R9, 0x10000, RZ ;  /* 0x00010000090b7824 */ /* 0x000fc400078e00ff */
[-C--:B------:R-:W-:Y:S01]  /*2f90*/  FMUL.FTZ R49, R49, R96.reuse ;  /* 0x0000006031317220 */ /* 0x080fe20000410000 */
[----:B------:R-:W-:Y:S02]  /*2fa0*/  IMAD.U32 R99, R97, 0x10000, RZ ;  /* 0x0001000061637824 */ /* 0x000fe400078e00ff */
[----:B------:R-:W-:Y:S01]  /*2fb0*/  FMUL.FTZ R105, R50, R103 ;  /* 0x0000006732697220 */ /* 0x000fe20000410000 */
[----:B------:R-:W-:Y:S01]  /*2fc0*/  LOP3.LUT R101, R101, 0xffff0000, RZ, 0xc0, !PT ;  /* 0xffff000065657812 */ /* 0x000fe200078ec0ff */
[C---:B------:R-:W-:Y:S01]  /*2fd0*/  IMAD.U32 R9, R8.reuse, 0x10000, RZ ;  /* 0x0001000008097824 */ /* 0x040fe200078e00ff */
[----:B------:R-:W-:Y:S01]  /*2fe0*/  LOP3.LUT R97, R97, 0xffff0000, RZ, 0xc0, !PT ;  /* 0xffff000061617812 */ /* 0x000fe200078ec0ff */
[C---:B------:R-:W-:Y:S01]  /*2ff0*/  FFMA.FTZ R102, R11.reuse, R96, -R102 ;  /* 0x000000600b667223 */ /* 0x040fe20000010866 */
[----:B------:R-:W-:Y:S01]  /*3000*/  FFMA.FTZ R49, R11, R100, R49 ;  /* 0x000000640b317223 */ /* 0x000fe20000010031 */
[----:B------:R-:W-:Y:S01]  /*3010*/  LOP3.LUT R8, R8, 0xffff0000, RZ, 0xc0, !PT ;  /* 0xffff000008087812 */ /* 0x000fe200078ec0ff */
[-C--:B------:R-:W-:Y:S01]  /*3020*/  FMUL.FTZ R11, R50, R99.reuse ;  /* 0x00000063320b7220 */ /* 0x080fe20000410000 */
[----:B------:R-:W-:Y:S01]  /*3030*/  FFMA.FTZ R105, R48, R99, -R105 ;  /* 0x0000006330697223 */ /* 0x000fe20000010869 */
[----:B------:R-:W-:Y:S01]  /*3040*/  SHF.L.U32 R98, R98, 0x10, RZ ;  /* 0x0000001062627819 */ /* 0x000fe200000006ff */
[----:B------:R-:W-:-:S02]  /*3050*/  IMAD.U32 R51, R51, 0x10000, RZ ;  /* 0x0001000033337824 */ /* 0x000fc400078e00ff */
[C---:B------:R-:W-:Y:S01]  /*3060*/  FMUL.FTZ R99, R15.reuse, R101 ;  /* 0x000000650f637220 */ /* 0x040fe20000410000 */
[----:B------:R-:W-:Y:S01]  /*3070*/  FMUL.FTZ R96, R15, R97 ;  /* 0x000000610f607220 */ /* 0x000fe20000410000 */
[----:B------:R-:W-:Y:S01]  /*3080*/  FFMA.FTZ R50, R48, R103, R11 ;  /* 0x0000006730327223 */ /* 0x000fe2000001000b */
[CC--:B------:R-:W-:Y:S01]  /*3090*/  FMUL.FTZ R48, R8.reuse, R98.reuse ;  /* 0x0000006208307220 */ /* 0x0c0fe20000410000 */
[----:B------:R-:W-:Y:S01]  /*30a0*/  FMUL.FTZ R11, R8, R51 ;  /* 0x00000033080b7220 */ /* 0x000fe20000410000 */
[C---:B------:R-:W-:Y:S01]  /*30b0*/  FFMA.FTZ R99, R10.reuse, R97, -R99 ;  /* 0x000000610a637223 */ /* 0x040fe20000010863 */
[----:B------:R-:W-:Y:S01]  /*30c0*/  FFMA.FTZ R96, R10, R101, R96 ;  /* 0x000000650a607223 */ /* 0x000fe20000010060 */
[C---:B------:R-:W-:Y:S01]  /*30d0*/  FFMA.FTZ R48, R9.reuse, R51, -R48 ;  /* 0x0000003309307223 */ /* 0x040fe20000010830 */
[----:B------:R-:W-:Y:S01]  /*30e0*/  FFMA.FTZ R11, R9, R98, R11 ;  /* 0x00000062090b7223 */ /* 0x000fe2000001000b */
[----:B------:R-:W-:Y:S02]  /*30f0*/  F2FP.BF16.F32.PACK_AB R9, R49, R102 ;  /* 0x000000663109723e */ /* 0x000fe400000010ff */
[----:B------:R-:W-:-:S02]  /*3100*/  F2FP.BF16.F32.PACK_AB R96, R96, R99 ;  /* 0x000000636060723e */ /* 0x000fc400000010ff */
[----:B------:R-:W-:Y:S02]  /*3110*/  F2FP.BF16.F32.PACK_AB R8, R11, R48 ;  /* 0x000000300b08723e */ /* 0x000fe400000010ff */
[----:B------:R-:W-:Y:S01]  /*3120*/  F2FP.BF16.F32.PACK_AB R10, R50, R105 ;  /* 0x00000069320a723e */ /* 0x000fe200000010ff */
[----:B------:R-:W-:-:S07]  /*3130*/  IMAD.MOV.U32 R11, RZ, RZ, R96 ;  /* 0x000000ffff0b7224 */ /* 0x000fce00078e0060 */
.L_x_505:
[----:B------:R-:W-:Y:S05]  /*3140*/  BSYNC B3 ;  /* 0x0000000000037941 */ /* 0x000fea0003800000 */
.L_x_504:
[----:B0-----:R4:W-:Y:S02]  /*3150*/  ST.E.128 desc[UR42][R12.64], R8 ;  /* 0x000000080c007985 */ /* 0x0019e4000c101d2a */
.L_x_503:
[----:B------:R-:W-:Y:S05]  /*3160*/  BSYNC B2 ;  /* 0x0000000000027941 */ /* 0x000fea0003800000 */
.L_x_502:
[----:B------:R-:W-:Y:S05]  /*3170*/  @P2 BRA `(.L_x_501) ;  /* 0x0000000000d82947 */ /* 0x000fea0003800000 */
[----:B----4-:R4:W0:Y:S01]  /*3180*/  LDS.128 R8, [R71+0xe000] ;  /* 0x00e0000047087984 */ /* 0x0108220000000c00 */
[C---:B---3--:R-:W-:Y:S01]  /*3190*/  LEA R12, P3, R2.reuse, R14, 0x1 ;  /* 0x0000000e020c7211 */ /* 0x048fe200078608ff */
[----:B------:R-:W-:Y:S03]  /*31a0*/  BSSY B2, `(.L_x_506) ;  /* 0x0000032000027945 */ /* 0x000fe60003800000 */
[----:B--2---:R-:W-:Y:S02]  /*31b0*/  LEA.HI.X R13, R2, R81, R154, 0x1, P3 ;  /* 0x00000051020d7211 */ /* 0x004fe400018f0c9a */
[----:B------:R-:W-:-:S13]  /*31c0*/  ISETP.GE.AND P3, PT, R157, R80, PT ;  /* 0x000000509d00720c */ /* 0x000fda0003f66270 */
[----:B----4-:R-:W-:Y:S05]  /*31d0*/  @P3 BRA `(.L_x_507) ;  /* 0x0000000000b83947 */ /* 0x010fea0003800000 */
[----:B------:R-:W-:Y:S01]  /*31e0*/  SHF.R.U64 R46, R46, 0x10, R47 ;  /* 0x000000102e2e7819 */ /* 0x000fe2000000122f */
[----:B0-----:R-:W-:Y:S01]  /*31f0*/  IMAD.U32 R14, R10, 0x10000, RZ ;  /* 0x000100000a0e7824 */ /* 0x001fe200078e00ff */
[----:B------:R-:W-:Y:S01]  /*3200*/  SHF.R.U64 R48, R44, 0x10, R45 ;  /* 0x000000102c307819 */ /* 0x000fe2000000122d */
[----:B------:R-:W-:Y:S01]  /*3210*/  IMAD.U32 R44, R11, 0x10000, RZ ;  /* 0x000100000b2c7824 */ /* 0x000fe200078e00ff */
[----:B------:R-:W-:Y:S02]  /*3220*/  SHF.R.U32.HI R47, RZ, 0x10, R47 ;  /* 0x00000010ff2f7819 */ /* 0x000fe4000001162f */
[----:B------:R-:W-:Y:S02]  /*3230*/  SHF.R.U32.HI R49, RZ, 0x10, R45 ;  /* 0x00000010ff317819 */ /* 0x000fe4000001162d */
[----:B------:R-:W-:Y:S02]  /*3240*/  PRMT R93, R93, 0x5410, R46 ;  /* 0x000054105d5d7816 */ /* 0x000fe4000000002e */
[----:B------:R-:W-:-:S02]  /*3250*/  PRMT R95, R95, 0x5410, R48 ;  /* 0x000054105f5f7816 */ /* 0x000fc40000000030 */
[----:B------:R-:W-:Y:S02]  /*3260*/  PRMT R92, R92, 0x5410, R47 ;  /* 0x000054105c5c7816 */ /* 0x000fe4000000002f */
[----:B------:R-:W-:Y:S02]  /*3270*/  LOP3.LUT R45, R11, 0xffff0000, RZ, 0xc0, !PT ;  /* 0xffff00000b2d7812 */ /* 0x000fe400078ec0ff */
[----:B------:R-:W-:Y:S02]  /*3280*/  PRMT R94, R94, 0x5410, R49 ;  /* 0x000054105e5e7816 */ /* 0x000fe40000000031 */
[----:B------:R-:W-:Y:S02]  /*3290*/  LOP3.LUT R11, R9, 0xffff0000, RZ, 0xc0, !PT ;  /* 0xffff0000090b7812 */ /* 0x000fe400078ec0ff */
[----:B------:R-:W-:Y:S01]  /*32a0*/  LOP3.LUT R48, R93, 0xffff0000, RZ, 0xc0, !PT ;  /* 0xffff00005d307812 */ /* 0x000fe200078ec0ff */
[----:B------:R-:W-:Y:S01]  /*32b0*/  IMAD.U32 R47, R94, 0x10000, RZ ;  /* 0x000100005e2f7824 */ /* 0x000fe200078e00ff */
[----:B------:R-:W-:Y:S01]  /*32c0*/  LOP3.LUT R46, R95, 0xffff0000, RZ, 0xc0, !PT ;  /* 0xffff00005f2e7812 */ /* 0x000fe200078ec0ff */
[----:B------:R-:W-:Y:S01]  /*32d0*/  IMAD.U32 R93, R93, 0x10000, RZ ;  /* 0x000100005d5d7824 */ /* 0x000fe200078e00ff */
[----:B------:R-:W-:Y:S01]  /*32e0*/  LOP3.LUT R15, R10, 0xffff0000, RZ, 0xc0, !PT ;  /* 0xffff00000a0f7812 */ /* 0x000fe200078ec0ff */
[----:B------:R-:W-:Y:S01]  /*32f0*/  IMAD.U32 R10, R9, 0x10000, RZ ;  /* 0x00010000090a7824 */ /* 0x000fe200078e00ff */
[----:B------:R-:W-:Y:S01]  /*3300*/  SHF.L.U32 R49, R92, 0x10, RZ ;  /* 0x000000105c317819 */ /* 0x000fe200000006ff */
[----:B------:R-:W-:-:S02]  /*3310*/  IMAD.U32 R9, R8, 0x10000, RZ ;  /* 0x0001000008097824 */ /* 0x000fc400078e00ff */
[C---:B------:R-:W-:Y:S01]  /*3320*/  FMUL.FTZ R51, R11.reuse, R48 ;  /* 0x000000300b337220 */ /* 0x040fe20000410000 */
[-C--:B------:R-:W-:Y:S01]  /*3330*/  FMUL.FTZ R11, R11, R46.reuse ;  /* 0x0000002e0b0b7220 */ /* 0x080fe20000410000 */
[----:B------:R-:W-:Y:S01]  /*3340*/  LOP3.LUT R8, R8, 0xffff0000, RZ, 0xc0, !PT ;  /* 0xffff000008087812 */ /* 0x000fe200078ec0ff */
[C---:B------:R-:W-:Y:S01]  /*3350*/  FMUL.FTZ R81, R15.reuse, R49 ;  /* 0x000000310f517220 */ /* 0x040fe20000410000 */
[----:B------:R-:W-:Y:S01]  /*3360*/  LOP3.LUT R92, R92, 0xffff0000, RZ, 0xc0, !PT ;  /* 0xffff00005c5c7812 */ /* 0x000fe200078ec0ff */
[-C--:B------:R-:W-:Y:S01]  /*3370*/  FMUL.FTZ R15, R15, R47.reuse ;  /* 0x0000002f0f0f7220 */ /* 0x080fe20000410000 */
[----:B------:R-:W-:Y:S01]  /*3380*/  LOP3.LUT R94, R94, 0xffff0000, RZ, 0xc0, !PT ;  /* 0xffff00005e5e7812 */ /* 0x000fe200078ec0ff */
[----:B------:R-:W-:Y:S02]  /*3390*/  IMAD.U32 R95, R95, 0x10000, RZ ;  /* 0x000100005f5f7824 */ /* 0x000fe400078e00ff */
[C---:B------:R-:W-:Y:S01]  /*33a0*/  FFMA.FTZ R51, R10.reuse, R46, -R51 ;  /* 0x0000002e0a337223 */ /* 0x040fe20000010833 */
[----:B------:R-:W-:Y:S01]  /*33b0*/  FFMA.FTZ R48, R10, R48, R11 ;  /* 0x000000300a307223 */ /* 0x000fe2000001000b */
[----:B------:R-:W-:Y:S01]  /*33c0*/  FFMA.FTZ R81, R14, R47, -R81 ;  /* 0x0000002f0e517223 */ /* 0x000fe20000010851 */
[----:B------:R-:W-:Y:S01]  /*33d0*/  FMUL.FTZ R10, R8, R93 ;  /* 0x0000005d080a7220 */ /* 0x000fe20000410000 */
[----:B------:R-:W-:Y:S01]  /*33e0*/  FFMA.FTZ R14, R14, R49, R15 ;  /* 0x000000310e0e7223 */ /* 0x000fe2000001000f */
[C---:B------:R-:W-:Y:S01]  /*33f0*/  FMUL.FTZ R11, R45.reuse, R92 ;  /* 0x0000005c2d0b7220 */ /* 0x040fe20000410000 */
[-C--:B------:R-:W-:Y:S01]  /*3400*/  FMUL.FTZ R8, R8, R95.reuse ;  /* 0x0000005f08087220 */ /* 0x080fe20000410000 */
[-C--:B------:R-:W-:Y:S01]  /*3410*/  FMUL.FTZ R45, R45, R94.reuse ;  /* 0x0000005e2d2d7220 */ /* 0x080fe20000410000 */
[C---:B------:R-:W-:Y:S01]  /*3420*/  FFMA.FTZ R10, R9.reuse, R95, -R10 ;  /* 0x0000005f090a7223 */ /* 0x040fe2000001080a */
[C---:B------:R-:W-:Y:S01]  /*3430*/  FFMA.FTZ R11, R44.reuse, R94, -R11 ;  /* 0x0000005e2c0b7223 */ /* 0x040fe2000001080b */
[----:B------:R-:W-:Y:S01]  /*3440*/  FFMA.FTZ R9, R9, R93, R8 ;  /* 0x0000005d09097223 */ /* 0x000fe20000010008 */
[----:B------:R-:W-:Y:S01]  /*3450*/  FFMA.FTZ R44, R44, R92, R45 ;  /* 0x0000005c2c2c7223 */ /* 0x000fe2000001002d */
[----:B------:R-:W-:-:S02]  /*3460*/  F2FP.BF16.F32.PACK_AB R48, R48, R51 ;  /* 0x000000333030723e */ /* 0x000fc400000010ff */
[----:B------:R-:W-:Y:S02]  /*3470*/  F2FP.BF16.F32.PACK_AB R14, R14, R81 ;  /* 0x000000510e0e723e */ /* 0x000fe400000010ff */
[----:B------:R-:W-:Y:S01]  /*3480*/  F2FP.BF16.F32.PACK_AB R8, R9, R10 ;  /* 0x0000000a0908723e */ /* 0x000fe200000010ff */
[----:B------:R-:W-:Y:S01]  /*3490*/  IMAD.MOV.U32 R9, RZ, RZ, R48 ;  /* 0x000000ffff097224 */ /* 0x000fe200078e0030 */
[----:B------:R-:W-:Y:S01]  /*34a0*/  F2FP.BF16.F32.PACK_AB R11, R44, R11 ;  /* 0x0000000b2c0b723e */ /* 0x000fe200000010ff */
[----:B------:R-:W-:-:S07]  /*34b0*/  IMAD.MOV.U32 R10, RZ, RZ, R14 ;  /* 0x000000ffff0a7224 */ /* 0x000fce00078e000e */
.L_x_507:
[----:B------:R-:W-:Y:S05]  /*34c0*/  BSYNC B2 ;  /* 0x0000000000027941 */ /* 0x000fea0003800000 */
.L_x_506:
[----:B0-----:R0:W-:Y:S02]  /*34d0*/  ST.E.128 desc[UR42][R12.64], R8 ;  /* 0x000000080c007985 */ /* 0x0011e4000c101d2a */
.L_x_501:
[----:B------:R-:W-:Y:S05]  /*34e0*/  BSYNC B1 ;  /* 0x0000000000017941 */ /* 0x000fea0003800000 */
.L_x_500:
[----:B------:R-:W-:-:S03]  /*34f0*/  UMOV UR4, 0xffffffff ;  /* 0xffffffff00047882 */ /* 0x000fc60000000000 */
[----:B------:R-:W-:Y:S05]  /*3500*/  BRA.DIV UR4, `(.L_x_508) ;  /* 0x0000014204987947 */ /* 0x000fea000b800000 */
[----:B------:R0:W0:Y:S04]  /*3510*/  SHFL.IDX PT, R45, R84, 0x1, 0x1c1f ;  /* 0x003c1f00542d7f89 */ /* 0x00002800000e0000 */
[----:B---3--:R3:W0:Y:S02]  /*3520*/  SHFL.IDX PT, R14, R79, 0x1, 0x1c1f ;  /* 0x003c1f004f0e7f89 */ /* 0x00862400000e0000 */
.L_x_740:
[----:B------:R-:W-:Y:S05]  /*3530*/  @P4 BRA `(.L_x_509) ;  /* 0x0000002000644947 */ /* 0x000fea0003800000 */
[----:B------:R-:W-:Y:S04]  /*3540*/  BSSY B1, `(.L_x_510) ;  /* 0x0000038000017945 */ /* 0x000fe80003800000 */
[----:B------:R-:W-:Y:S05]  /*3550*/  @P1 BRA `(.L_x_511) ;  /* 0x0000000000d81947 */ /* 0x000fea0003800000 */
[----:B0---4-:R0:W4:Y:S01]  /*3560*/  LDS.128 R8, [R72+0x11000] ;  /* 0x0110000048087984 */ /* 0x0111220000000c00 */
[C---:B------:R-:W-:Y:S01]  /*3570*/  LEA R12, P3, R16.reuse, R14, 0x1 ;  /* 0x0000000e100c7211 */ /* 0x040fe200078608ff */
[----:B------:R-:W-:Y:S03]  /*3580*/  BSSY B2, `(.L_x_512) ;  /* 0x0000032000027945 */ /* 0x000fe60003800000 */
[----:B------:R-:W-:Y:S02]  /*3590*/  LEA.HI.X R13, R16, R45, R17, 0x1, P3 ;  /* 0x0000002d100d7211 */ /* 0x000fe400018f0c11 */
[----:B------:R-:W-:-:S13]  /*35a0*/  ISETP.GE.AND P3, PT, R22, R80, PT ;  /* 0x000000501600720c */ /* 0x000fda0003f66270 */
[----:B0-----:R-:W-:Y:S05]  /*35b0*/  @P3 BRA `(.L_x_513) ;  /* 0x0000000000b83947 */ /* 0x001fea0003800000 */
[----:B------:R-:W-:Y:S01]  /*35c0*/  SHF.R.U32.HI R44, RZ, 0x10, R43 ;  /* 0x00000010ff2c7819 */ /* 0x000fe2000001162b */
[----:B----4-:R-:W-:Y:S01]  /*35d0*/  IMAD.U32 R15, R10, 0x10000, RZ ;  /* 0x000100000a0f7824 */ /* 0x010fe200078e00ff */
[----:B------:R-:W-:Y:S02]  /*35e0*/  SHF.R.U32.HI R49, RZ, 0x10, R41 ;  /* 0x00000010ff317819 */ /* 0x000fe40000011629 */
[----:B------:R-:W-:Y:S02]  /*35f0*/  SHF.R.U64 R47, R42, 0x10, R43 ;  /* 0x000000102a2f7819 */ /* 0x000fe4000000122b */
[----:B------:R-:W-:Y:S02]  /*3600*/  PRMT R91, R91, 0x5410, R44 ;  /* 0x000054105b5b7816 */ /* 0x000fe4000000002c */
[----:B------:R-:W-:Y:S02]  /*3610*/  PRMT R88, R88, 0x5410, R49 ;  /* 0x0000541058587816 */ /* 0x000fe40000000031 */
[----:B------:R-:W-:-:S02]  /*3620*/  SHF.R.U64 R46, R40, 0x10, R41 ;  /* 0x00000010282e7819 */ /* 0x000fc40000001229 */
[----:B------:R-:W-:Y:S01]  /*3630*/  LOP3.LUT R40, R10, 0xffff0000, RZ, 0xc0, !PT ;  /* 0xffff00000a287812 */ /* 0x000fe200078ec0ff */
[----:B------:R-:W-:Y:S01]  /*3640*/  IMAD.U32 R44, R88, 0x10000, RZ ;  /* 0x00010000582c7824 */ /* 0x000fe200078e00ff */
[----:B------:R-:W-:Y:S01]  /*3650*/  PRMT R90, R90, 0x5410, R47 ;  /* 0x000054105a5a7816 */ /* 0x000fe2000000002f */
[----:B------:R-:W-:Y:S01]  /*3660*/  IMAD.U32 R47, R91, 0x10000, RZ ;  /* 0x000100005b2f7824 */ /* 0x000fe200078e00ff */
[----:B------:R-:W-:Y:S01]  /*3670*/  PRMT R87, R87, 0x5410, R46 ;  /* 0x0000541057577816 */ /* 0x000fe2000000002e */
[----:B------:R-:W-:Y:S01]  /*3680*/  IMAD.U32 R10, R9, 0x10000, RZ ;  /* 0x00010000090a7824 */ /* 0x000fe200078e00ff */
[C---:B------:R-:W-:Y:S01]  /*3690*/  LOP3.LUT R42, R11.reuse, 0xffff0000, RZ, 0xc0, !PT ;  /* 0xffff00000b2a7812 */ /* 0x040fe200078ec0ff */
[CC--:B------:R-:W-:Y:S01]  /*36a0*/  FMUL.FTZ R48, R40.reuse, R47.reuse ;  /* 0x0000002f28307220 */ /* 0x0c0fe20000410000 */
[----:B------:R-:W-:Y:S01]  /*36b0*/  SHF.L.U32 R41, R11, 0x10, RZ ;  /* 0x000000100b297819 */ /* 0x000fe200000006ff */
[-C--:B------:R-:W-:Y:S01]  /*36c0*/  FMUL.FTZ R40, R40, R44.reuse ;  /* 0x0000002c28287220 */ /* 0x080fe20000410000 */
[----:B------:R-:W-:Y:S01]  /*36d0*/  LOP3.LUT R11, R9, 0xffff0000, RZ, 0xc0, !PT ;  /* 0xffff0000090b7812 */ /* 0x000fe200078ec0ff */
[----:B------:R-:W-:Y:S01]  /*36e0*/  FFMA.FTZ R48, R15, R44, -R48 ;  /* 0x0000002c0f307223 */ /* 0x000fe20000010830 */
[----:B------:R-:W-:Y:S01]  /*36f0*/  LOP3.LUT R46, R90, 0xffff0000, RZ, 0xc0, !PT ;  /* 0xffff00005a2e7812 */ /* 0x000fe200078ec0ff */
[----:B------:R-:W-:Y:S01]  /*3700*/  IMAD.U32 R9, R8, 0x10000, RZ ;  /* 0x0001000008097824 */ /* 0x000fe200078e00ff */
[----:B------:R-:W-:Y:S01]  /*3710*/  LOP3.LUT R43, R87, 0xffff0000, RZ, 0xc0, !PT ;  /* 0xffff0000572b7812 */ /* 0x000fe200078ec0ff */
[----:B------:R-:W-:Y:S01]  /*3720*/  FFMA.FTZ R15, R15, R47, R40 ;  /* 0x0000002f0f0f7223 */ /* 0x000fe20000010028 */
[----:B------:R-:W-:Y:S01]  /*3730*/  LOP3.LUT R91, R91, 0xffff0000, RZ, 0xc0, !PT ;  /* 0xffff00005b5b7812 */ /* 0x000fe200078ec0ff */
[C---:B------:R-:W-:Y:S01]  /*3740*/  FMUL.FTZ R49, R11.reuse, R46 ;  /* 0x0000002e0b317220 */ /* 0x040fe20000410000 */
[----:B------:R-:W-:Y:S01]  /*3750*/  LOP3.LUT R88, R88, 0xffff0000, RZ, 0xc0, !PT ;  /* 0xffff000058587812 */ /* 0x000fe200078ec0ff */
[----:B------:R-:W-:Y:S01]  /*3760*/  FMUL.FTZ R11, R11, R43 ;  /* 0x0000002b0b0b7220 */ /* 0x000fe20000410000 */
[----:B------:R-:W-:Y:S01]  /*3770*/  LOP3.LUT R8, R8, 0xffff0000, RZ, 0xc0, !PT ;  /* 0xffff000008087812 */ /* 0x000fe200078ec0ff */
[----:B------:R-:W-:Y:S01]  /*3780*/  FMUL.FTZ R40, R42, R91 ;  /* 0x0000005b2a287220 */ /* 0x000fe20000410000 */
[----:B------:R-:W-:-:S02]  /*3790*/  IMAD.U32 R90, R90, 0x10000, RZ ;  /* 0x000100005a5a7824 */ /* 0x000fc400078e00ff */
[----:B------:R-:W-:Y:S01]  /*37a0*/  FMUL.FTZ R42, R42, R88 ;  /* 0x000000582a2a7220 */ /* 0x000fe20000410000 */
[----:B------:R-:W-:Y:S02]  /*37b0*/  IMAD.U32 R87, R87, 0x10000, RZ ;  /* 0x0001000057577824 */ /* 0x000fe400078e00ff */
[C---:B------:R-:W-:Y:S01]  /*37c0*/  FFMA.FTZ R49, R10.reuse, R43, -R49 ;  /* 0x0000002b0a317223 */ /* 0x040fe20000010831 */
[----:B------:R-:W-:Y:S01]  /*37d0*/  FFMA.FTZ R46, R10, R46, R11 ;  /* 0x0000002e0a2e7223 */ /* 0x000fe2000001000b */
[C---:B------:R-:W-:Y:S01]  /*37e0*/  FFMA.FTZ R40, R41.reuse, R88, -R40 ;  /* 0x0000005829287223 */ /* 0x040fe20000010828 */
[C---:B------:R-:W-:Y:S01]  /*37f0*/  FMUL.FTZ R10, R8.reuse, R90 ;  /* 0x0000005a080a7220 */ /* 0x040fe20000410000 */
[----:B------:R-:W-:Y:S01]  /*3800*/  FMUL.FTZ R11, R8, R87 ;  /* 0x00000057080b7220 */ /* 0x000fe20000410000 */
[----:B------:R-:W-:Y:S01]  /*3810*/  FFMA.FTZ R41, R41, R91, R42 ;  /* 0x0000005b29297223 */ /* 0x000fe2000001002a */
[----:B------:R-:W-:Y:S01]  /*3820*/  F2FP.BF16.F32.PACK_AB R15, R15, R48 ;  /* 0x000000300f0f723e */ /* 0x000fe200000010ff */
[C---:B------:R-:W-:Y:S01]  /*3830*/  FFMA.FTZ R10, R9.reuse, R87, -R10 ;  /* 0x00000057090a7223 */ /* 0x040fe2000001080a */
[----:B------:R-:W-:Y:S01]  /*3840*/  FFMA.FTZ R11, R9, R90, R11 ;  /* 0x0000005a090b7223 */ /* 0x000fe2000001000b */
[----:B------:R-:W-:-:S02]  /*3850*/  F2FP.BF16.F32.PACK_AB R9, R46, R49 ;  /* 0x000000312e09723e */ /* 0x000fc400000010ff */
[----:B------:R-:W-:Y:S02]  /*3860*/  F2FP.BF16.F32.PACK_AB R40, R41, R40 ;  /* 0x000000282928723e */ /* 0x000fe400000010ff */
[----:B------:R-:W-:Y:S02]  /*3870*/  F2FP.BF16.F32.PACK_AB R8, R11, R10 ;  /* 0x0000000a0b08723e */ /* 0x000fe400000010ff */
[----:B------:R-:W-:Y:S01]  /*3880*/  MOV R10, R15 ;  /* 0x0000000f000a7202 */ /* 0x000fe20000000f00 */
[----:B------:R-:W-:-:S07]  /*3890*/  IMAD.MOV.U32 R11, RZ, RZ, R40 ;  /* 0x000000ffff0b7224 */ /* 0x000fce00078e0028 */
.L_x_513:
[----:B------:R-:W-:Y:S05]  /*38a0*/  BSYNC B2 ;  /* 0x0000000000027941 */ /* 0x000fea0003800000 */
.L_x_512:
[----:B----4-:R0:W-:Y:S02]  /*38b0*/  ST.E.128 desc[UR42][R12.64], R8 ;  /* 0x000000080c007985 */ /* 0x0101e4000c101d2a */
.L_x_511:
[----:B------:R-:W-:Y:S05]  /*38c0*/  BSYNC B1 ;  /* 0x0000000000017941 */ /* 0x000fea0003800000 */
.L_x_510:
[----:B------:R-:W-:Y:S05]  /*38d0*/  @P2 BRA `(.L_x_509) ;  /* 0x0000001c007c2947 */ /* 0x000fea0003800000 */
[----:B0---4-:R0:W4:Y:S01]  /*38e0*/  LDS.128 R8, [R71+0x11000] ;  /* 0x0110000047087984 */ /* 0x0111220000000c00 */
[C---:B------:R-:W-:Y:S01]  /*38f0*/  LEA R12, P3, R2.reuse, R14, 0x1 ;  /* 0x0000000e020c7211 */ /* 0x040fe200078608ff */
[----:B------:R-:W-:Y:S03]  /*3900*/  BSSY B1, `(.L_x_514) ;  /* 0x0000032000017945 */ /* 0x000fe60003800000 */
[----:B------:R-:W-:Y:S02]  /*3910*/  LEA.HI.X R13, R2, R45, R154, 0x1, P3 ;  /* 0x0000002d020d7211 */ /* 0x000fe400018f0c9a */
[----:B------:R-:W-:-:S13]  /*3920*/  ISETP.GE.AND P3, PT, R157, R80, PT ;  /* 0x000000509d00720c */ /* 0x000fda0003f66270 */
[----:B0-----:R-:W-:Y:S05]  /*3930*/  @P3 BRA `(.L_x_515) ;  /* 0x0000000000b83947 */ /* 0x001fea0003800000 */
[----:B------:R-:W-:Y:S01]  /*3940*/  SHF.R.U64 R38, R38, 0x10, R39 ;  /* 0x0000001026267819 */ /* 0x000fe20000001227 */
[----:B----4-:R-:W-:Y:S01]  /*3950*/  IMAD.U32 R14, R10, 0x10000, RZ ;  /* 0x000100000a0e7824 */ /* 0x010fe200078e00ff */
        /* <DEDUP_REMOVED lines=8> */
[----:B------:R-:W-:Y:S01]  /*39e0*/  PRMT R83, R83, 0x5410, R40 ;  /* 0x0000541053537816 */ /* 0x000fe20000000028 */
[----:B------:R-:W-:Y:S01]  /*39f0*/  IMAD.U32 R41, R86, 0x10000, RZ ;  /* 0x0001000056297824 */ /* 0x000fe200078e00ff */
[----:B------:R-:W-:Y:S02]  /*3a00*/  LOP3.LUT R11, R9, 0xffff0000, RZ, 0xc0, !PT ;  /* 0xffff0000090b7812 */ /* 0x000fe400078ec0ff */
[C---:B------:R-:W-:Y:S01]  /*3a10*/  LOP3.LUT R40, R85.reuse, 0xffff0000, RZ, 0xc0, !PT ;  /* 0xffff000055287812 */ /* 0x040fe200078ec0ff */
[----:B------:R-:W-:Y:S01]  /*3a20*/  IMAD.U32 R85, R85, 0x10000, RZ ;  /* 0x0001000055557824 */ /* 0x000fe200078e00ff */
[C---:B------:R-:W-:Y:S01]  /*3a30*/  LOP3.LUT R38, R82.reuse, 0xffff0000, RZ, 0xc0, !PT ;  /* 0xffff000052267812 */ /* 0x040fe200078ec0ff */
        /* <DEDUP_REMOVED lines=30> */
.L_x_515:
[----:B------:R-:W-:Y:S05]  /*3c20*/  BSYNC B1 ;  /* 0x0000000000017941 */ /* 0x000fea0003800000 */
.L_x_514:
[----:B----4-:R0:W-:Y:S01]  /*3c30*/  ST.E.128 desc[UR42][R12.64], R8 ;  /* 0x000000080c007985 */ /* 0x0101e2000c101d2a */
[----:B------:R-:W-:Y:S05]  /*3c40*/  BRA `(.L_x_509) ;  /* 0x0000001800a07947 */ /* 0x000fea0003800000 */
.L_x_491:
[C---:B------:R-:W-:Y:S02]  /*3c50*/  ISETP.GE.AND P3, PT, R153.reuse, R77, PT ;  /* 0x0000004d9900720c */ /* 0x040fe40003f66270 */
[----:B------:R-:W-:Y:S02]  /*3c60*/  CS2R R38, SRZ ;  /* 0x0000000000267805 */ /* 0x000fe4000001ff00 */
[----:B------:R-:W-:Y:S02]  /*3c70*/  CS2R R42, SRZ ;  /* 0x00000000002a7805 */ /* 0x000fe4000001ff00 */
[----:B------:R-:W-:Y:S02]  /*3c80*/  CS2R R40, SRZ ;  /* 0x0000000000287805 */ /* 0x000fe4000001ff00 */
[----:B------:R-:W-:Y:S02]  /*3c90*/  ISETP.GE.OR P3, PT, R16, R80, P3 ;  /* 0x000000501000720c */ /* 0x000fe40001f66670 */
[----:B------:R-:W-:-:S11]  /*3ca0*/  IADD3 R44, R153, 0x60, RZ ;  /* 0x00000060992c7810 */ /* 0x000fd60007ffe0ff */
[----:B------:R-:W0:Y:S01]  /*3cb0*/  @!P3 LDC.64 R12, c[0x0][0x3e8] ;  /* 0x0000fa00ff0cbb82 */ /* 0x000e220000000a00 */
[----:B------:R-:W-:-:S05]  /*3cc0*/  @!P3 IADD3 R14, P4, R34, R10, RZ ;  /* 0x0000000a220eb210 */ /* 0x000fca0007f9e0ff */
[----:B------:R-:W-:Y:S01]  /*3cd0*/  @!P3 IMAD.X R15, R83, 0x1, R56, P4 ;  /* 0x00000001530fb824 */ /* 0x000fe200020e0638 */
[----:B------:R-:W-:-:S05]  /*3ce0*/  @!P3 IADD3 R36, P4, R54, R8, RZ ;  /* 0x000000083624b210 */ /* 0x000fca0007f9e0ff */
[----:B------:R-:W-:Y:S01]  /*3cf0*/  @!P3 IMAD.X R37, R81, 0x1, R31, P4 ;  /* 0x000000015125b824 */ /* 0x000fe200020e061f */
[----:B0-----:R-:W-:-:S04]  /*3d00*/  @!P3 LEA R12, P4, R14, R12, 0x1 ;  /* 0x0000000c0e0cb211 */ /* 0x001fc800078808ff */
[----:B------:R-:W-:Y:S02]  /*3d10*/  @!P3 LEA.HI.X R13, R14, R13, R15, 0x1, P4 ;  /* 0x0000000d0e0db211 */ /* 0x000fe400020f0c0f */
[----:B------:R-:W0:Y:S02]  /*3d20*/  @!P3 LDC.64 R14, c[0x0][0x400] ;  /* 0x00010000ff0ebb82 */ /* 0x000e240000000a00 */
[----:B0-----:R-:W-:-:S04]  /*3d30*/  @!P3 LEA R14, P4, R36, R14, 0x1 ;  /* 0x0000000e240eb211 */ /* 0x001fc800078808ff */
[----:B------:R-:W-:Y:S02]  /*3d40*/  @!P3 LEA.HI.X R15, R36, R15, R37, 0x1, P4 ;  /* 0x0000000f240fb211 */ /* 0x000fe400020f0c25 */
[----:B------:R-:W-:-:S03]  /*3d50*/  CS2R R36, SRZ ;  /* 0x0000000000247805 */ /* 0x000fc6000001ff00 */
[----:B------:R0:W5:Y:S04]  /*3d60*/  @!P3 LDG.E.128 R40, desc[UR42][R14.64] ;  /* 0x0000002a0e28b981 */ /* 0x000168000c1e1d00 */
[----:B------:R0:W5:Y:S01]  /*3d70*/  @!P3 LDG.E.128 R36, desc[UR42][R12.64] ;  /* 0x0000002a0c24b981 */ /* 0x000162000c1e1d00 */
[----:B------:R-:W-:-:S04]  /*3d80*/  ISETP.GE.AND P3, PT, R44, R77, PT ;  /* 0x0000004d2c00720c */ /* 0x000fc80003f66270 */
[----:B------:R-:W-:Y:S01]  /*3d90*/  ISETP.GE.OR P3, PT, R16, R80, P3 ;  /* 0x000000501000720c */ /* 0x000fe20001f66670 */
[----:B------:R-:W-:Y:S01]  /*3da0*/  BSSY B1, `(.L_x_516) ;  /* 0x000001a000017945 */ /* 0x000fe20003800000 */
[----:B------:R-:W-:Y:S02]  /*3db0*/  CS2R R46, SRZ ;  /* 0x00000000002e7805 */ /* 0x000fe4000001ff00 */
[----:B------:R-:W-:Y:S02]  /*3dc0*/  CS2R R44, SRZ ;  /* 0x00000000002c7805 */ /* 0x000fe4000001ff00 */
[----:B------:R-:W-:Y:S02]  /*3dd0*/  CS2R R50, SRZ ;  /* 0x0000000000327805 */ /* 0x000fe4000001ff00 */
[----:B------:R-:W-:-:S05]  /*3de0*/  CS2R R48, SRZ ;  /* 0x0000000000307805 */ /* 0x000fca000001ff00 */
[----:B0-----:R-:W-:Y:S05]  /*3df0*/  @P3 BRA `(.L_x_517) ;  /* 0x0000000000503947 */ /* 0x001fea0003800000 */
[----:B------:R-:W0:Y:S01]  /*3e00*/  LDC.64 R12, c[0x0][0x3f8] ;  /* 0x0000fe00ff0c7b82 */ /* 0x000e220000000a00 */
[----:B------:R-:W-:Y:S01]  /*3e10*/  IMAD.MOV.U32 R11, RZ, RZ, R83 ;  /* 0x000000ffff0b7224 */ /* 0x000fe200078e0053 */
[----:B------:R-:W-:Y:S01]  /*3e20*/  ULDC.64 UR4, c[0x0][0x3e8] ;  /* 0x0000fa0000047ab9 */ /* 0x000fe20000000a00 */
[----:B------:R-:W-:Y:S02]  /*3e30*/  IMAD.MOV.U32 R9, RZ, RZ, R81 ;  /* 0x000000ffff097224 */ /* 0x000fe400078e0051 */
        /* <DEDUP_REMOVED lines=12> */
[----:B------:R-:W-:-:S03]  /*3f00*/  LEA R48, P3, R8, UR4, 0x1 ;  /* 0x0000000408307c11 */ /* 0x000fc6000f8608ff */
[----:B------:R-:W5:Y:S01]  /*3f10*/  LDG.E.128 R44, desc[UR42][R44.64] ;  /* 0x0000002a2c2c7981 */ /* 0x000f62000c1e1d00 */
[----:B------:R-:W-:-:S06]  /*3f20*/  LEA.HI.X R49, R8, UR5, R9, 0x1, P3 ;  /* 0x0000000508317c11 */ /* 0x000fcc00098f0c09 */
[----:B------:R-:W5:Y:S03]  /*3f30*/  LDG.E.128 R48, desc[UR42][R48.64] ;  /* 0x0000002a30307981 */ /* 0x000f66000c1e1d00 */
.L_x_517:
[----:B------:R-:W-:Y:S05]  /*3f40*/  BSYNC B1 ;  /* 0x0000000000017941 */ /* 0x000fea0003800000 */
.L_x_516:
[----:B-----5:R-:W-:Y:S01]  /*3f50*/  IMAD.MOV.U32 R9, RZ, RZ, R47 ;  /* 0x000000ffff097224 */ /* 0x020fe200078e002f */
[----:B------:R-:W-:Y:S01]  /*3f60*/  UISETP.NE.AND UP0, UPT, UR39, 0x3, UPT ;  /* 0x000000032700788c */ /* 0x000fe2000bf05270 */
[----:B------:R-:W-:Y:S01]  /*3f70*/  IMAD.MOV.U32 R10, RZ, RZ, R44 ;  /* 0x000000ffff0a7224 */ /* 0x000fe200078e002c */
[----:B------:R-:W-:Y:S01]  /*3f80*/  ISETP.GE.AND P3, PT, R16, R80, PT ;  /* 0x000000501000720c */ /* 0x000fe20003f66270 */
[----:B------:R-:W-:Y:S01]  /*3f90*/  IMAD.MOV.U32 R8, RZ, RZ, R46 ;  /* 0x000000ffff087224 */ /* 0x000fe200078e002e */
        /* <DEDUP_REMOVED lines=8> */
[----:B------:R-:W-:-:S02]  /*4020*/  MOV R8, R50 ;  /* 0x0000003200087202 */ /* 0x000fc40000000f00 */
[----:B------:R-:W-:Y:S02]  /*4030*/  PLOP3.LUT P5, PT, PT, PT, UP0, 0x80, 0x0 ;  /* 0x000000000000781c */ /* 0x000fe40003faf008 */
[----:B------:R-:W-:Y:S01]  /*4040*/  PRMT R92, R8, 0x7610, R92 ;  /* 0x00007610085c7816 */ /* 0x000fe2000000005c */
[----:B------:R-:W-:Y:S01]  /*4050*/  IMAD.MOV.U32 R8, RZ, RZ, R38 ;  /* 0x000000ffff087224 */ /* 0x000fe200078e0026 */
[----:B------:R-:W-:Y:S01]  /*4060*/  PRMT R91, R9, 0x7610, R91 ;  /* 0x00007610095b7816 */ /* 0x000fe2000000005b */
[----:B------:R-:W-:Y:S01]  /*4070*/  IMAD.MOV.U32 R9, RZ, RZ, R39 ;  /* 0x000000ffff097224 */ /* 0x000fe200078e0027 */
[----:B------:R-:W-:Y:S01]  /*4080*/  PRMT R90, R10, 0x7610, R90 ;  /* 0x000076100a5a7816 */ /* 0x000fe2000000005a */
[----:B------:R-:W-:Y:S01]  /*4090*/  IMAD.MOV.U32 R10, RZ, RZ, R36 ;  /* 0x000000ffff0a7224 */ /* 0x000fe200078e0024 */
[----:B------:R-:W-:Y:S02]  /*40a0*/  PRMT R87, R11, 0x7610, R87 ;  /* 0x000076100b577816 */ /* 0x000fe40000000057 */
[----:B------:R-:W-:-:S02]  /*40b0*/  MOV R11, R37 ;  /* 0x00000025000b7202 */ /* 0x000fc40000000f00 */
        /* <DEDUP_REMOVED lines=8> */
[----:B------:R-:W-:Y:S02]  /*4140*/  PRMT R87, R87, 0x5410, R8 ;  /* 0x0000541057577816 */ /* 0x000fe40000000008 */
[----:B------:R-:W-:-:S02]  /*4150*/  PRMT R105, R9, 0x7610, R105 ;  /* 0x0000761009697816 */ /* 0x000fc40000000069 */
[----:B------:R-:W-:Y:S02]  /*4160*/  PRMT R109, R10, 0x7610, R109 ;  /* 0x000076100a6d7816 */ /* 0x000fe4000000006d */
[----:B------:R-:W-:Y:S01]  /*4170*/  PRMT R106, R106, 0x5410, R11 ;  /* 0x000054106a6a7816 */ /* 0x000fe2000000000b */
[----:B------:R-:W-:Y:S06]  /*4180*/  @!P5 BRA `(.L_x_518) ;  /* 0x000000000004d947 */ /* 0x000fec0003800000 */
[----:B------:R-:W-:Y:S01]  /*4190*/  BPT.TRAP 0x1 ;  /* 0x000000040000795c */ /* 0x000fe20000300000 */
.L_x_518:
[----:B------:R-:W-:Y:S01]  /*41a0*/  IMAD R70, R19, 0x8, R18 ;  /* 0x0000000813467824 */ /* 0x000fe200078e0212 */
[----:B------:R-:W-:Y:S01]  /*41b0*/  SHF.L.U32 R78, R155, 0x1f, RZ ;  /* 0x0000001f9b4e7819 */ /* 0x000fe200000006ff */
[----:B------:R-:W0:Y:S01]  /*41c0*/  LDC R86, c[0x0][0x2f4] ;  /* 0x0000bd00ff567b82 */ /* 0x000e220000000800 */
[----:B------:R-:W-:Y:S02]  /*41d0*/  BSSY B1, `(.L_x_519) ;  /* 0x0000003000017945 */ /* 0x000fe40003800000 */
[----:B------:R-:W1:Y:S02]  /*41e0*/  SYNCS.PHASECHK.TRANS64.TRYWAIT P4, [R70+URZ+0x16890], R78 ;  /* 0x0168904e460075a7 */ /* 0x000e64000808017f */
[----:B-1----:R-:W-:Y:S05]  /*41f0*/  @!P4 BRA `(.L_x_520) ;  /* 0x0000013400a4c947 */ /* 0x002fea0003800000 */
.L_x_741:
[----:B------:R-:W-:Y:S05]  /*4200*/  BSYNC B1 ;  /* 0x0000000000017941 */ /* 0x000fea0003800000 */
.L_x_519:
[----:B------:R-:W-:Y:S01]  /*4210*/  UMOV UR4, 0xffffffff ;  /* 0xffffffff00047882 */ /* 0x000fe20000000000 */
[----:B0-----:R-:W-:Y:S02]  /*4220*/  IMAD.IADD R88, R86, 0x1, -R59 ;  /* 0x0000000156587824 */ /* 0x001fe400078e0a3b */
[----:B------:R-:W-:Y:S05]  /*4230*/  BRA.DIV UR4, `(.L_x_521) ;  /* 0x0000013604a87947 */ /* 0x000fea000b800000 */
[----:B------:R0:W2:Y:S04]  /*4240*/  SHFL.IDX PT, R83, R84, RZ, 0x1c1f ;  /* 0x001c1fff54537589 */ /* 0x0000a800000e0000 */
[----:B------:R0:W3:Y:S02]  /*4250*/  SHFL.IDX PT, R82, R79, RZ, 0x1c1f ;  /* 0x001c1fff4f527589 */ /* 0x0000e400000e0000 */
.L_x_745:
[----:B------:R-:W-:Y:S01]  /*4260*/  ISETP.GE.OR P4, PT, R153, R77, P1 ;  /* 0x0000004d9900720c */ /* 0x000fe20000f86670 */
[----:B------:R-:W-:-:S12]  /*4270*/  BSSY B1, `(.L_x_522) ;  /* 0x000007a000017945 */ /* 0x000fd80003800000 */
[----:B------:R-:W-:Y:S05]  /*4280*/  @P4 BRA `(.L_x_523) ;  /* 0x0000000400e04947 */ /* 0x000fea0003800000 */
[----:B------:R-:W4:Y:S01]  /*4290*/  S2R R9, SR_TID.X ;  /* 0x0000000000097919 */ /* 0x000f220000002100 */
[----:B------:R-:W-:Y:S01]  /*42a0*/  SEL R8, R59, R88, !P0 ;  /* 0x000000583b087207 */ /* 0x000fe20004000000 */
[----:B------:R-:W-:Y:S01]  /*42b0*/  BSSY B2, `(.L_x_524) ;  /* 0x0000071000027945 */ /* 0x000fe20003800000 */
[----:B---3--:R-:W-:-:S04]  /*42c0*/  LEA R80, P4, R6, R82, 0x1 ;  /* 0x0000005206507211 */ /* 0x008fc800078808ff */
[----:B--2---:R-:W-:Y:S02]  /*42d0*/  LEA.HI.X R81, R6, R83, R4, 0x1, P4 ;  /* 0x0000005306517211 */ /* 0x004fe400020f0c04 */
[----:B----4-:R-:W-:Y:S02]  /*42e0*/  IADD3 R11, R9, -0x80, RZ ;  /* 0xffffff80090b7810 */ /* 0x010fe40007ffe0ff */
[----:B------:R-:W-:Y:S02]  /*42f0*/  SHF.R.S32.HI R9, RZ, 0x1f, R8 ;  /* 0x0000001fff097819 */ /* 0x000fe40000011408 */
[----:B------:R-:W-:Y:S02]  /*4300*/  SHF.R.S32.HI R10, RZ, 0x1f, R11 ;  /* 0x0000001fff0a7819 */ /* 0x000fe4000001140b */
[----:B------:R-:W-:Y:S01]  /*4310*/  LEA.HI R8, R9, R8, RZ, 0x4 ;  /* 0x0000000809087211 */ /* 0x000fe200078f20ff */
[----:B------:R-:W-:Y:S01]  /*4320*/  IMAD R9, R19, 0x2000, R3 ;  /* 0x0000200013097824 */ /* 0x000fe200078e0203 */
[----:B------:R-:W-:-:S02]  /*4330*/  LEA.HI R10, R10, R11, RZ, 0x5 ;  /* 0x0000000b0a0a7211 */ /* 0x000fc400078f28ff */
[----:B------:R-:W-:Y:S01]  /*4340*/  LEA.HI.SX32 R8, R8, R7, 0x1c ;  /* 0x0000000708087211 */ /* 0x000fe200078fe2ff */
[----:B------:R-:W-:Y:S01]  /*4350*/  IMAD R9, R9, 0x2, R18 ;  /* 0x0000000209097824 */ /* 0x000fe200078e0212 */
[----:B------:R-:W-:-:S03]  /*4360*/  SHF.R.S32.HI R10, RZ, 0x5, R10 ;  /* 0x00000005ff0a7819 */ /* 0x000fc6000001140a */
[----:B------:R-:W-:-:S05]  /*4370*/  IMAD.SHL.U32 R85, R8, 0x8, RZ ;  /* 0x0000000808557824 */ /* 0x000fca00078e00ff */
[----:B------:R-:W-:-:S04]  /*4380*/  LOP3.LUT R8, R67, 0x38, R85, 0xf8, !PT ;  /* 0x0000003843087812 */ /* 0x000fc800078ef855 */
[----:B------:R-:W-:-:S05]  /*4390*/  LOP3.LUT R8, R8, R63, RZ, 0x3c, !PT ;  /* 0x0000003f08087212 */ /* 0x000fca00078e3cff */
[----:B------:R-:W-:-:S04]  /*43a0*/  IMAD R8, R10, 0x200, R8 ;  /* 0x000002000a087824 */ /* 0x000fc800078e0208 */
[----:B------:R-:W-:-:S04]  /*43b0*/  IMAD R11, R19, 0x2000, R8 ;  /* 0x00002000130b7824 */ /* 0x000fc800078e0208 */
[----:B------:R-:W-:Y:S02]  /*43c0*/  IMAD R12, R11, 0x2, R18 ;  /* 0x000000020b0c7824 */ /* 0x000fe400078e0212 */
[----:B------:R-:W2:Y:S04]  /*43d0*/  LDS.128 R8, [R9+0xe400] ;  /* 0x00e4000009087984 */ /* 0x000ea80000000c00 */
[----:B------:R-:W3:Y:S01]  /*43e0*/  LDS.128 R12, [R12+0xe400] ;  /* 0x00e400000c0c7984 */ /* 0x000ee20000000c00 */
[----:B------:R-:W-:Y:S05]  /*43f0*/  @P3 BRA `(.L_x_525) ;  /* 0x0000000400703947 */ /* 0x000fea0003800000 */
[----:B------:R-:W-:Y:S01]  /*4400*/  SHF.R.U64 R97, R36, 0x10, R37 ;  /* 0x0000001024617819 */ /* 0x000fe20000001225 */
[----:B---3--:R-:W-:Y:S01]  /*4410*/  IMAD.U32 R103, R13, 0x10000, RZ ;  /* 0x000100000d677824 */ /* 0x008fe200078e00ff */
[----:B------:R-:W-:Y:S01]  /*4420*/  SHF.R.U32.HI R104, RZ, 0x10, R41 ;  /* 0x00000010ff687819 */ /* 0x000fe20000011629 */
[----:B------:R-:W-:Y:S01]  /*4430*/  IMAD.U32 R102, R15, 0x10000, RZ ;  /* 0x000100000f667824 */ /* 0x000fe200078e00ff */
[----:B------:R-:W-:Y:S02]  /*4440*/  SHF.R.U32.HI R99, RZ, 0x10, R37 ;  /* 0x00000010ff637819 */ /* 0x000fe40000011625 */
[----:B------:R-:W-:Y:S02]  /*4450*/  PRMT R97, R106, 0x5410, R97 ;  /* 0x000054106a617816 */ /* 0x000fe40000000061 */
[--C-:B------:R-:W-:Y:S02]  /*4460*/  SHF.R.U64 R98, R38, 0x10, R39.reuse ;  /* 0x0000001026627819 */ /* 0x100fe40000001227 */
[----:B------:R-:W-:-:S02]  /*4470*/  SHF.R.U32.HI R100, RZ, 0x10, R39 ;  /* 0x00000010ff647819 */ /* 0x000fc40000011627 */
[----:B------:R-:W-:Y:S02]  /*4480*/  PRMT R106, R106, 0x5432, R104 ;  /* 0x000054326a6a7816 */ /* 0x000fe40000000068 */
[----:B------:R-:W-:Y:S02]  /*4490*/  SHF.R.U64 R39, R40, 0x10, R41 ;  /* 0x0000001028277819 */ /* 0x000fe40000001229 */
[----:B------:R-:W-:Y:S01]  /*44a0*/  SHF.R.U64 R40, R42, 0x10, R43 ;  /* 0x000000102a287819 */ /* 0x000fe2000000122b */
[----:B------:R-:W-:Y:S01]  /*44b0*/  IMAD.U32 R108, R106, 0x10000, RZ ;  /* 0x000100006a6c7824 */ /* 0x000fe200078e00ff */
[----:B------:R-:W-:Y:S01]  /*44c0*/  PRMT R99, R107, 0x5410, R99 ;  /* 0x000054106b637816 */ /* 0x000fe20000000063 */
[----:B--2---:R-:W-:Y:S01]  /*44d0*/  IMAD.U32 R42, R11, 0x10000, RZ ;  /* 0x000100000b2a7824 */ /* 0x004fe200078e00ff */
[----:B------:R-:W-:Y:S01]  /*44e0*/  SHF.R.U32.HI R43, RZ, 0x10, R43 ;  /* 0x00000010ff2b7819 */ /* 0x000fe2000001162b */
[----:B------:R-:W-:Y:S01]  /*44f0*/  FMUL.FTZ R110, R103, R108 ;  /* 0x0000006c676e7220 */ /* 0x000fe20000410000 */
[----:B------:R-:W-:Y:S01]  /*4500*/  LOP3.LUT R101, R13, 0xffff0000, RZ, 0xc0, !PT ;  /* 0xffff00000d657812 */ /* 0x000fe200078ec0ff */
[----:B------:R-:W-:Y:S01]  /*4510*/  IMAD.U32 R13, R12, 0x10000, RZ ;  /* 0x000100000c0d7824 */ /* 0x000fe200078e00ff */
[----:B------:R-:W-:Y:S01]  /*4520*/  PRMT R104, R90, 0x5432, R100 ;  /* 0x000054325a687816 */ /* 0x000fe20000000064 */
[----:B------:R-:W-:Y:S01]  /*4530*/  IMAD.U32 R100, R99, 0x10000, RZ ;  /* 0x0001000063647824 */ /* 0x000fe200078e00ff */
[----:B------:R-:W-:-:S02]  /*4540*/  LOP3.LUT R106, R106, 0xffff0000, RZ, 0xc0, !PT ;  /* 0xffff00006a6a7812 */ /* 0x000fc400078ec0ff */
[----:B------:R-:W-:Y:S01]  /*4550*/  PRMT R105, R105, 0x5410, R43 ;  /* 0x0000541069697816 */ /* 0x000fe2000000002b */
[-C--:B------:R-:W-:Y:S01]  /*4560*/  FMUL.FTZ R112, R103, R100.reuse ;  /* 0x0000006467707220 */ /* 0x080fe20000410000 */
[----:B------:R-:W-:Y:S01]  /*4570*/  SHF.L.U32 R41, R9, 0x10, RZ ;  /* 0x0000001009297819 */ /* 0x000fe200000006ff */
[----:B------:R-:W-:Y:S01]  /*4580*/  IMAD.U32 R103, R104, 0x10000, RZ ;  /* 0x0001000068677824 */ /* 0x000fe200078e00ff */
[----:B------:R-:W-:Y:S01]  /*4590*/  LOP3.LUT R99, R99, 0xffff0000, RZ, 0xc0, !PT ;  /* 0xffff000063637812 */ /* 0x000fe200078ec0ff */
[----:B------:R-:W-:Y:S01]  /*45a0*/  IMAD.U32 R107, R105, 0x10000, RZ ;  /* 0x00010000696b7824 */ /* 0x000fe200078e00ff */
[----:B------:R-:W-:Y:S01]  /*45b0*/  LOP3.LUT R38, R9, 0xffff0000, RZ, 0xc0, !PT ;  /* 0xffff000009267812 */ /* 0x000fe200078ec0ff */
[----:B------:R-:W-:Y:S01]  /*45c0*/  FFMA.FTZ R43, R41, R100, -R110 ;  /* 0x00000064292b7223 */ /* 0x000fe2000001086e */
[----:B------:R-:W-:Y:S01]  /*45d0*/  PRMT R39, R109, 0x5410, R39 ;  /* 0x000054106d277816 */ /* 0x000fe20000000027 */
[----:B------:R-:W-:Y:S01]  /*45e0*/  FMUL.FTZ R109, R101, R106 ;  /* 0x0000006a656d7220 */ /* 0x000fe20000410000 */
[----:B------:R-:W-:Y:S01]  /*45f0*/  LOP3.LUT R15, R15, 0xffff0000, RZ, 0xc0, !PT ;  /* 0xffff00000f0f7812 */ /* 0x000fe200078ec0ff */
[-C--:B------:R-:W-:Y:S01]  /*4600*/  FMUL.FTZ R101, R101, R99.reuse ;  /* 0x0000006365657220 */ /* 0x080fe20000410000 */
[----:B------:R-:W-:Y:S01]  /*4610*/  LOP3.LUT R105, R105, 0xffff0000, RZ, 0xc0, !PT ;  /* 0xffff000069697812 */ /* 0x000fe200078ec0ff */
[----:B------:R-:W-:Y:S01]  /*4620*/  FFMA.FTZ R41, R41, R108, R112 ;  /* 0x0000006c29297223 */ /* 0x000fe20000010070 */
[----:B------:R-:W-:Y:S01]  /*4630*/  FFMA.FTZ R100, R38, R99, -R109 ;  /* 0x0000006326647223 */ /* 0x000fe2000001086d */
[C---:B------:R-:W-:Y:S01]  /*4640*/  FMUL.FTZ R99, R102.reuse, R107 ;  /* 0x0000006b66637220 */ /* 0x040fe20000410000 */
[----:B------:R-:W-:Y:S01]  /*4650*/  FMUL.FTZ R108, R102, R103 ;  /* 0x00000067666c7220 */ /* 0x000fe20000410000 */
[----:B------:R-:W-:Y:S01]  /*4660*/  LOP3.LUT R102, R104, 0xffff0000, RZ, 0xc0, !PT ;  /* 0xffff000068667812 */ /* 0x000fe200078ec0ff */
[----:B------:R-:W-:Y:S01]  /*4670*/  FFMA.FTZ R38, R38, R106, R101 ;  /* 0x0000006a26267223 */ /* 0x000fe20000010065 */
[----:B------:R-:W-:Y:S01]  /*4680*/  LOP3.LUT R36, R11, 0xffff0000, RZ, 0xc0, !PT ;  /* 0xffff00000b247812 */ /* 0x000fe200078ec0ff */
[----:B------:R-:W-:Y:S01]  /*4690*/  FMUL.FTZ R101, R15, R105 ;  /* 0x000000690f657220 */ /* 0x000fe20000410000 */
[----:B------:R-:W-:-:S02]  /*46a0*/  IMAD.U32 R104, R97, 0x10000, RZ ;  /* 0x0001000061687824 */ /* 0x000fc400078e00ff */
[----:B------:R-:W-:Y:S01]  /*46b0*/  FFMA.FTZ R99, R42, R103, -R99 ;  /* 0x000000672a637223 */ /* 0x000fe20000010863 */
[----:B------:R-:W-:Y:S02]  /*46c0*/  IMAD.U32 R106, R39, 0x10000, RZ ;  /* 0x00010000276a7824 */ /* 0x000fe400078e00ff */
[-C--:B------:R-:W-:Y:S01]  /*46d0*/  FMUL.FTZ R15, R15, R102.reuse ;  /* 0x000000660f0f7220 */ /* 0x080fe20000410000 */
[----:B------:R-:W-:Y:S01]  /*46e0*/  LOP3.LUT R12, R12, 0xffff0000, RZ, 0xc0, !PT ;  /* 0xffff00000c0c7812 */ /* 0x000fe200078ec0ff */
[----:B------:R-:W-:Y:S01]  /*46f0*/  FFMA.FTZ R42, R42, R107, R108 ;  /* 0x0000006b2a2a7223 */ /* 0x000fe2000001006c */
[----:B------:R-:W-:Y:S01]  /*4700*/  FFMA.FTZ R102, R36, R102, -R101 ;  /* 0x0000006624667223 */ /* 0x000fe20000010865 */
[----:B------:R-:W-:Y:S01]  /*4710*/  LOP3.LUT R39, R39, 0xffff0000, RZ, 0xc0, !PT ;  /* 0xffff000027277812 */ /* 0x000fe200078ec0ff */
[----:B------:R-:W-:Y:S01]  /*4720*/  IMAD.U32 R9, R8, 0x10000, RZ ;  /* 0x0001000008097824 */ /* 0x000fe200078e00ff */
[----:B------:R-:W-:Y:S01]  /*4730*/  LOP3.LUT R97, R97, 0xffff0000, RZ, 0xc0, !PT ;  /* 0xffff000061617812 */ /* 0x000fe200078ec0ff */
[----:B------:R-:W-:Y:S01]  /*4740*/  FMUL.FTZ R108, R13, R106 ;  /* 0x0000006a0d6c7220 */ /* 0x000fe20000410000 */
[----:B------:R-:W-:Y:S01]  /*4750*/  PRMT R98, R91, 0x5432, R98 ;  /* 0x000054325b627816 */ /* 0x000fe20000000062 */
[-C--:B------:R-:W-:Y:S01]  /*4760*/  FMUL.FTZ R101, R13, R104.reuse ;  /* 0x000000680d657220 */ /* 0x080fe20000410000 */
[----:B------:R-:W-:Y:S01]  /*4770*/  PRMT R40, R87, 0x5432, R40 ;  /* 0x0000543257287816 */ /* 0x000fe20000000028 */
[----:B------:R-:W-:Y:S01]  /*4780*/  FFMA.FTZ R13, R36, R105, R15 ;  /* 0x00000069240d7223 */ /* 0x000fe2000001000f */
[----:B------:R-:W-:Y:S01]  /*4790*/  LOP3.LUT R8, R8, 0xffff0000, RZ, 0xc0, !PT ;  /* 0xffff000008087812 */ /* 0x000fe200078ec0ff */
[C---:B------:R-:W-:Y:S01]  /*47a0*/  IMAD.U32 R11, R10.reuse, 0x10000, RZ ;  /* 0x000100000a0b7824 */ /* 0x040fe200078e00ff */
[----:B------:R-:W-:Y:S01]  /*47b0*/  LOP3.LUT R37, R10, 0xffff0000, RZ, 0xc0, !PT ;  /* 0xffff00000a257812 */ /* 0x000fe200078ec0ff */
[C---:B------:R-:W-:Y:S01]  /*47c0*/  FMUL.FTZ R103, R12.reuse, R39 ;  /* 0x000000270c677220 */ /* 0x040fe20000410000 */
[C---:B------:R-:W-:Y:S01]  /*47d0*/  FFMA.FTZ R15, R9.reuse, R104, -R108 ;  /* 0x00000068090f7223 */ /* 0x040fe2000001086c */
[----:B------:R-:W-:Y:S01]  /*47e0*/  FFMA.FTZ R101, R9, R106, R101 ;  /* 0x0000006a09657223 */ /* 0x000fe20000010065 */
[-C--:B------:R-:W-:Y:S01]  /*47f0*/  FMUL.FTZ R105, R12, R97.reuse ;  /* 0x000000610c697220 */ /* 0x080fe20000410000 */
[----:B------:R-:W-:Y:S01]  /*4800*/  SHF.L.U32 R10, R14, 0x10, RZ ;  /* 0x000000100e0a7819 */ /* 0x000fe200000006ff */
[----:B------:R-:W-:Y:S01]  /*4810*/  IMAD.U32 R9, R98, 0x10000, RZ ;  /* 0x0001000062097824 */ /* 0x000fe200078e00ff */
[----:B------:R-:W-:Y:S01]  /*4820*/  SHF.L.U32 R12, R40, 0x10, RZ ;  /* 0x00000010280c7819 */ /* 0x000fe200000006ff */
[----:B------:R-:W-:Y:S01]  /*4830*/  FFMA.FTZ R36, R8, R97, -R103 ;  /* 0x0000006108247223 */ /* 0x000fe20000010867 */
[----:B------:R-:W-:Y:S01]  /*4840*/  LOP3.LUT R14, R14, 0xffff0000, RZ, 0xc0, !PT ;  /* 0xffff00000e0e7812 */ /* 0x000fe200078ec0ff */
[----:B------:R-:W-:Y:S01]  /*4850*/  FFMA.FTZ R8, R8, R39, R105 ;  /* 0x0000002708087223 */ /* 0x000fe20000010069 */
[----:B------:R-:W-:Y:S01]  /*4860*/  LOP3.LUT R40, R40, 0xffff0000, RZ, 0xc0, !PT ;  /* 0xffff000028287812 */ /* 0x000fe200078ec0ff */
[----:B------:R-:W-:Y:S01]  /*4870*/  FMUL.FTZ R104, R10, R12 ;  /* 0x0000000c0a687220 */ /* 0x000fe20000410000 */
[----:B------:R-:W-:Y:S01]  /*4880*/  LOP3.LUT R98, R98, 0xffff0000, RZ, 0xc0, !PT ;  /* 0xffff000062627812 */ /* 0x000fe200078ec0ff */
[----:B------:R-:W-:Y:S01]  /*4890*/  FMUL.FTZ R39, R10, R9 ;  /* 0x000000090a277220 */ /* 0x000fe20000410000 */
[----:B------:R-:W-:Y:S01]  /*48a0*/  F2FP.BF16.F32.PACK_AB R43, R100, R43 ;  /* 0x0000002b642b723e */ /* 0x000fe200000010ff */
[C---:B------:R-:W-:Y:S01]  /*48b0*/  FMUL.FTZ R10, R14.reuse, R40 ;  /* 0x000000280e0a7220 */ /* 0x040fe20000410000 */
[C---:B------:R-:W-:Y:S01]  /*48c0*/  FFMA.FTZ R104, R11.reuse, R9, -R104 ;  /* 0x000000090b687223 */ /* 0x040fe20000010868 */
[----:B------:R-:W-:Y:S01]  /*48d0*/  FMUL.FTZ R97, R14, R98 ;  /* 0x000000620e617220 */ /* 0x000fe20000410000 */
[----:B------:R-:W-:Y:S01]  /*48e0*/  FFMA.FTZ R39, R11, R12, R39 ;  /* 0x0000000c0b277223 */ /* 0x000fe20000010027 */
[C---:B------:R-:W-:Y:S01]  /*48f0*/  FFMA.FTZ R9, R37.reuse, R98, -R10 ;  /* 0x0000006225097223 */ /* 0x040fe2000001080a */
[----:B------:R-:W-:Y:S01]  /*4900*/  F2FP.BF16.F32.PACK_AB R38, R38, R41 ;  /* 0x000000292626723e */ /* 0x000fe200000010ff */
[----:B------:R-:W-:Y:S01]  /*4910*/  FFMA.FTZ R40, R37, R40, R97 ;  /* 0x0000002825287223 */ /* 0x000fe20000010061 */
[----:B------:R-:W-:-:S02]  /*4920*/  F2FP.BF16.F32.PACK_AB R37, R13, R42 ;  /* 0x0000002a0d25723e */ /* 0x000fc400000010ff */
[----:B------:R-:W-:Y:S01]  /*4930*/  F2FP.BF16.F32.PACK_AB R42, R36, R15 ;  /* 0x0000000f242a723e */ /* 0x000fe200000010ff */
[----:B------:R-:W-:Y:S01]  /*4940*/  IMAD.MOV.U32 R13, RZ, RZ, R38 ;  /* 0x000000ffff0d7224 */ /* 0x000fe200078e0026 */
[----:B------:R-:W-:Y:S01]  /*4950*/  F2FP.BF16.F32.PACK_AB R12, R8, R101 ;  /* 0x00000065080c723e */ /* 0x000fe200000010ff */
[----:B------:R-:W-:Y:S01]  /*4960*/  IMAD.MOV.U32 R15, RZ, RZ, R37 ;  /* 0x000000ffff0f7224 */ /* 0x000fe200078e0025 */
[----:B------:R-:W-:Y:S01]  /*4970*/  F2FP.BF16.F32.PACK_AB R10, R9, R104 ;  /* 0x00000068090a723e */ /* 0x000fe200000010ff */
[----:B------:R-:W-:Y:S01]  /*4980*/  IMAD.MOV.U32 R8, RZ, RZ, R42 ;  /* 0x000000ffff087224 */ /* 0x000fe200078e002a */
[----:B------:R-:W-:Y:S01]  /*4990*/  F2FP.BF16.F32.PACK_AB R11, R102, R99 ;  /* 0x00000063660b723e */ /* 0x000fe200000010ff */
[----:B------:R-:W-:Y:S01]  /*49a0*/  IMAD.MOV.U32 R9, RZ, RZ, R43 ;  /* 0x000000ffff097224 */ /* 0x000fe200078e002b */
[----:B------:R-:W-:-:S07]  /*49b0*/  F2FP.BF16.F32.PACK_AB R14, R40, R39 ;  /* 0x00000027280e723e */ /* 0x000fce00000010ff */
.L_x_525:
[----:B------:R-:W-:Y:S05]  /*49c0*/  BSYNC B2 ;  /* 0x0000000000027941 */ /* 0x000fea0003800000 */
.L_x_524:
[----:B------:R-:W-:Y:S01]  /*49d0*/  ISETP.GE.AND P4, PT, R85, R86, PT ;  /* 0x000000565500720c */ /* 0x000fe20003f86270 */
[----:B--2---:R4:W-:-:S12]  /*49e0*/  ST.E.128 desc[UR42][R80.64], R8 ;  /* 0x0000000850007985 */ /* 0x0049d8000c101d2a */
[----:B------:R-:W-:-:S05]  /*49f0*/  @!P4 IMAD.WIDE R82, R85, 0x2, R82 ;  /* 0x000000025552c825 */ /* 0x000fca00078e0252 */
[----:B---3--:R4:W-:Y:S02]  /*4a00*/  @!P4 ST.E.128 desc[UR42][R82.64], R12 ;  /* 0x0000000c5200c985 */ /* 0x0089e4000c101d2a */
.L_x_523:
[----:B------:R-:W-:Y:S05]  /*4a10*/  BSYNC B1 ;  /* 0x0000000000017941 */ /* 0x000fea0003800000 */
.L_x_522:
[----:B------:R-:W-:-:S03]  /*4a20*/  UMOV UR4, 0xffffffff ;  /* 0xffffffff00047882 */ /* 0x000fc60000000000 */
[----:B------:R-:W-:Y:S05]  /*4a30*/  BRA.DIV UR4, `(.L_x_526) ;  /* 0x0000012e04f47947 */ /* 0x000fea000b800000 */
[----:B------:R0:W0:Y:S04]  /*4a40*/  SHFL.IDX PT, R39, R84, 0x1, 0x1c1f ;  /* 0x003c1f0054277f89 */ /* 0x00002800000e0000 */
[----:B------:R0:W0:Y:S02]  /*4a50*/  SHFL.IDX PT, R38, R79, 0x1, 0x1c1f ;  /* 0x003c1f004f267f89 */ /* 0x00002400000e0000 */
.L_x_749:
[----:B----4-:R-:W-:-:S05]  /*4a60*/  VIADD R8, R153, 0x60 ;  /* 0x0000006099087836 */ /* 0x010fca0000000000 */
[----:B------:R-:W-:-:S13]  /*4a70*/  ISETP.GE.OR P4, PT, R8, R77, P1 ;  /* 0x0000004d0800720c */ /* 0x000fda0000f86670 */
[----:B------:R-:W-:Y:S05]  /*4a80*/  @P4 BRA `(.L_x_509) ;  /* 0x0000000c00104947 */ /* 0x000fea0003800000 */
[----:B------:R-:W4:Y:S01]  /*4a90*/  LDL R10, [R1+0x24] ;  /* 0x00002400010a7983 */ /* 0x000f220000100800 */
[----:B------:R-:W-:Y:S01]  /*4aa0*/  SEL R88, R59, R88, !P0 ;  /* 0x000000583b587207 */ /* 0x000fe20004000000 */
[C---:B------:R-:W-:Y:S01]  /*4ab0*/  VIADD R8, R153.reuse, 0x60 ;  /* 0x0000006099087836 */ /* 0x040fe20000000000 */
[----:B------:R-:W-:Y:S01]  /*4ac0*/  IADD3 R11, R153, 0x60, RZ ;  /* 0x00000060990b7810 */ /* 0x000fe20007ffe0ff */
[----:B------:R-:W-:Y:S01]  /*4ad0*/  BSSY B1, `(.L_x_527) ;  /* 0x0000074000017945 */ /* 0x000fe20003800000 */
[----:B------:R-:W-:Y:S01]  /*4ae0*/  SHF.R.S32.HI R9, RZ, 0x1f, R88 ;  /* 0x0000001fff097819 */ /* 0x000fe20000011458 */
[----:B------:R-:W-:Y:S01]  /*4af0*/  IMAD.SHL.U32 R8, R8, 0x40, RZ ;  /* 0x0000004008087824 */ /* 0x000fe200078e00ff */
[----:B0-----:R-:W-:Y:S01]  /*4b00*/  LEA R36, P4, R6, R38, 0x1 ;  /* 0x0000002606247211 */ /* 0x001fe200078808ff */
[----:B------:R-:W-:Y:S01]  /*4b10*/  IMAD.SHL.U32 R11, R11, 0x40, RZ ;  /* 0x000000400b0b7824 */ /* 0x000fe200078e00ff */
[----:B------:R-:W-:Y:S01]  /*4b20*/  LEA.HI R88, R9, R88, RZ, 0x4 ;  /* 0x0000005809587211 */ /* 0x000fe200078f20ff */
[----:B------:R-:W-:Y:S01]  /*4b30*/  IMAD R9, R19, 0x2000, R0 ;  /* 0x0000200013097824 */ /* 0x000fe200078e0200 */
[----:B------:R-:W-:-:S02]  /*4b40*/  LOP3.LUT R8, R8, 0x1c0, RZ, 0xc0, !PT ;  /* 0x000001c008087812 */ /* 0x000fc400078ec0ff */
[----:B------:R-:W-:Y:S01]  /*4b50*/  LEA.HI.SX32 R41, R88, R7, 0x1c ;  /* 0x0000000758297211 */ /* 0x000fe200078fe2ff */
[----:B------:R-:W-:Y:S01]  /*4b60*/  IMAD R9, R9, 0x2, R18 ;  /* 0x0000000209097824 */ /* 0x000fe200078e0212 */
[----:B------:R-:W-:Y:S02]  /*4b70*/  LOP3.LUT R11, R11, 0x1c0, RZ, 0xc0, !PT ;  /* 0x000001c00b0b7812 */ /* 0x000fe400078ec0ff */
[----:B------:R-:W-:Y:S01]  /*4b80*/  LEA.HI.X R37, R6, R39, R4, 0x1, P4 ;  /* 0x0000002706257211 */ /* 0x000fe200020f0c04 */
[----:B------:R-:W-:Y:S01]  /*4b90*/  IMAD.SHL.U32 R41, R41, 0x8, RZ ;  /* 0x0000000829297824 */ /* 0x000fe200078e00ff */
[----:B------:R-:W-:-:S04]  /*4ba0*/  SHF.R.U32.HI R11, RZ, 0x3, R11 ;  /* 0x00000003ff0b7819 */ /* 0x000fc8000001160b */
[----:B------:R-:W-:-:S04]  /*4bb0*/  LOP3.LUT R8, R8, 0x38, R41, 0xf8, !PT ;  /* 0x0000003808087812 */ /* 0x000fc800078ef829 */
[----:B------:R-:W-:-:S05]  /*4bc0*/  LOP3.LUT R8, R8, R11, RZ, 0x3c, !PT ;  /* 0x0000000b08087212 */ /* 0x000fca00078e3cff */
[----:B----4-:R-:W-:-:S05]  /*4bd0*/  IMAD.IADD R8, R10, 0x1, R8 ;  /* 0x000000010a087824 */ /* 0x010fca00078e0208 */
[----:B------:R-:W-:-:S05]  /*4be0*/  LEA R11, R19, R8, 0xd ;  /* 0x00000008130b7211 */ /* 0x000fca00078e68ff */
[----:B------:R-:W-:Y:S02]  /*4bf0*/  IMAD R12, R11, 0x2, R18 ;  /* 0x000000020b0c7824 */ /* 0x000fe400078e0212 */
[----:B------:R-:W0:Y:S04]  /*4c00*/  LDS.128 R8, [R9+0xe400] ;  /* 0x00e4000009087984 */ /* 0x000e280000000c00 */
[----:B------:R-:W4:Y:S01]  /*4c10*/  LDS.128 R12, [R12+0xe400] ;  /* 0x00e400000c0c7984 */ /* 0x000f220000000c00 */
[----:B------:R-:W-:Y:S05]  /*4c20*/  @P3 BRA `(.L_x_528) ;  /* 0x0000000400783947 */ /* 0x000fea0003800000 */
[----:B---3--:R-:W-:Y:S01]  /*4c30*/  SHF.R.U32.HI R82, RZ, 0x10, R49 ;  /* 0x00000010ff527819 */ /* 0x008fe20000011631 */
[----:B----4-:R-:W-:Y:S01]  /*4c40*/  IMAD.U32 R42, R12, 0x10000, RZ ;  /* 0x000100000c2a7824 */ /* 0x010fe200078e00ff */
[--C-:B------:R-:W-:Y:S01]  /*4c50*/  SHF.R.U32.HI R88, RZ, 0x10, R45.reuse ;  /* 0x00000010ff587819 */ /* 0x100fe2000001162d */
[----:B0-----:R-:W-:Y:S01]  /*4c60*/  IMAD.U32 R40, R8, 0x10000, RZ ;  /* 0x0001000008287824 */ /* 0x001fe200078e00ff */
[----:B------:R-:W-:Y:S02]  /*4c70*/  PRMT R87, R87, 0x5410, R82 ;  /* 0x0000541057577816 */ /* 0x000fe40000000052 */
[----:B------:R-:W-:Y:S01]  /*4c80*/  SHF.R.U64 R85, R44, 0x10, R45 ;  /* 0x000000102c557819 */ /* 0x000fe2000000122d */
[----:B------:R-:W-:Y:S01]  /*4c90*/  IMAD.U32 R44, R9, 0x10000, RZ ;  /* 0x00010000092c7824 */ /* 0x000fe200078e00ff */
[----:B------:R-:W-:Y:S01]  /*4ca0*/  SHF.R.U64 R79, R50, 0x10, R51 ;  /* 0x00000010324f7819 */ /* 0x000fe20000001233 */
[----:B------:R-:W-:Y:S01]  /*4cb0*/  IMAD.U32 R50, R15, 0x10000, RZ ;  /* 0x000100000f327824 */ /* 0x000fe200078e00ff */
[----:B------:R-:W-:-:S02]  /*4cc0*/  PRMT R93, R93, 0x5410, R88 ;  /* 0x000054105d5d7816 */ /* 0x000fc40000000058 */
[----:B------:R-:W-:Y:S01]  /*4cd0*/  SHF.R.U64 R81, R48, 0x10, R49 ;  /* 0x0000001030517819 */ /* 0x000fe20000001231 */
[----:B------:R-:W-:Y:S01]  /*4ce0*/  IMAD.U32 R48, R13, 0x10000, RZ ;  /* 0x000100000d307824 */ /* 0x000fe200078e00ff */
[----:B------:R-:W-:Y:S01]  /*4cf0*/  LOP3.LUT R45, R15, 0xffff0000, RZ, 0xc0, !PT ;  /* 0xffff00000f2d7812 */ /* 0x000fe200078ec0ff */
[----:B------:R-:W-:Y:S01]  /*4d00*/  IMAD.U32 R15, R87, 0x10000, RZ ;  /* 0x00010000570f7824 */ /* 0x000fe200078e00ff */
[----:B------:R-:W-:Y:S02]  /*4d10*/  SHF.R.U32.HI R84, RZ, 0x10, R47 ;  /* 0x00000010ff547819 */ /* 0x000fe4000001162f */
[----:B------:R-:W-:Y:S01]  /*4d20*/  SHF.R.U32.HI R80, RZ, 0x10, R51 ;  /* 0x00000010ff507819 */ /* 0x000fe20000011633 */
[----:B------:R-:W-:Y:S01]  /*4d30*/  FMUL.FTZ R51, R48, R15 ;  /* 0x0000000f30337220 */ /* 0x000fe20000410000 */
[----:B------:R-:W-:Y:S01]  /*4d40*/  LOP3.LUT R49, R13, 0xffff0000, RZ, 0xc0, !PT ;  /* 0xffff00000d317812 */ /* 0x000fe200078ec0ff */
[----:B------:R-:W-:Y:S01]  /*4d50*/  IMAD.U32 R13, R93, 0x10000, RZ ;  /* 0x000100005d0d7824 */ /* 0x000fe200078e00ff */
[----:B------:R-:W-:-:S02]  /*4d60*/  PRMT R95, R95, 0x5410, R84 ;  /* 0x000054105f5f7816 */ /* 0x000fc40000000054 */
[----:B------:R-:W-:Y:S02]  /*4d70*/  PRMT R91, R91, 0x5410, R80 ;  /* 0x000054105b5b7816 */ /* 0x000fe40000000050 */
[----:B------:R-:W-:Y:S02]  /*4d80*/  LOP3.LUT R87, R87, 0xffff0000, RZ, 0xc0, !PT ;  /* 0xffff000057577812 */ /* 0x000fe400078ec0ff */
[----:B------:R-:W-:Y:S02]  /*4d90*/  LOP3.LUT R93, R93, 0xffff0000, RZ, 0xc0, !PT ;  /* 0xffff00005d5d7812 */ /* 0x000fe400078ec0ff */
[----:B------:R-:W-:Y:S01]  /*4da0*/  PRMT R92, R92, 0x5410, R79 ;  /* 0x000054105c5c7816 */ /* 0x000fe2000000004f */
[-C--:B------:R-:W-:Y:S01]  /*4db0*/  FMUL.FTZ R79, R48, R13.reuse ;  /* 0x0000000d304f7220 */ /* 0x080fe20000410000 */
[----:B--2---:R-:W-:Y:S01]  /*4dc0*/  SHF.R.U64 R83, R46, 0x10, R47 ;  /* 0x000000102e537819 */ /* 0x004fe2000000122f */
[----:B------:R-:W-:Y:S01]  /*4dd0*/  FFMA.FTZ R13, R44, R13, -R51 ;  /* 0x0000000d2c0d7223 */ /* 0x000fe20000010833 */
[----:B------:R-:W-:Y:S01]  /*4de0*/  PRMT R90, R90, 0x5410, R81 ;  /* 0x000054105a5a7816 */ /* 0x000fe20000000051 */
[----:B------:R-:W-:Y:S01]  /*4df0*/  IMAD.U32 R51, R91, 0x10000, RZ ;  /* 0x000100005b337824 */ /* 0x000fe200078e00ff */
[----:B------:R-:W-:Y:S01]  /*4e00*/  SHF.L.U32 R48, R95, 0x10, RZ ;  /* 0x000000105f307819 */ /* 0x000fe200000006ff */
[----:B------:R-:W-:Y:S01]  /*4e10*/  FMUL.FTZ R81, R49, R87 ;  /* 0x0000005731517220 */ /* 0x000fe20000410000 */
[----:B------:R-:W-:Y:S01]  /*4e20*/  LOP3.LUT R46, R9, 0xffff0000, RZ, 0xc0, !PT ;  /* 0xffff0000092e7812 */ /* 0x000fe200078ec0ff */
[----:B------:R-:W-:Y:S01]  /*4e30*/  FMUL.FTZ R49, R49, R93 ;  /* 0x0000005d31317220 */ /* 0x000fe20000410000 */
[----:B------:R-:W-:Y:S01]  /*4e40*/  FFMA.FTZ R15, R44, R15, R79 ;  /* 0x0000000f2c0f7223 */ /* 0x000fe2000001004f */
[C---:B------:R-:W-:Y:S01]  /*4e50*/  FMUL.FTZ R82, R50.reuse, R51 ;  /* 0x0000003332527220 */ /* 0x040fe20000410000 */
[-C--:B------:R-:W-:Y:S01]  /*4e60*/  FMUL.FTZ R84, R50, R48.reuse ;  /* 0x0000003032547220 */ /* 0x080fe20000410000 */
[----:B------:R-:W-:Y:S01]  /*4e70*/  SHF.L.U32 R47, R11, 0x10, RZ ;  /* 0x000000100b2f7819 */ /* 0x000fe200000006ff */
[C---:B------:R-:W-:Y:S01]  /*4e80*/  FFMA.FTZ R44, R46.reuse, R93, -R81 ;  /* 0x0000005d2e2c7223 */ /* 0x040fe20000010851 */
[----:B------:R-:W-:Y:S01]  /*4e90*/  FFMA.FTZ R50, R46, R87, R49 ;  /* 0x000000572e327223 */ /* 0x000fe20000010031 */
[----:B------:R-:W-:Y:S01]  /*4ea0*/  PRMT R94, R94, 0x5410, R85 ;  /* 0x000054105e5e7816 */ /* 0x000fe20000000055 */
[----:B------:R-:W-:Y:S01]  /*4eb0*/  IMAD.U32 R49, R90, 0x10000, RZ ;  /* 0x000100005a317824 */ /* 0x000fe200078e00ff */
[----:B------:R-:W-:Y:S01]  /*4ec0*/  LOP3.LUT R80, R91, 0xffff0000, RZ, 0xc0, !PT ;  /* 0xffff00005b507812 */ /* 0x000fe200078ec0ff */
[----:B------:R-:W-:Y:S01]  /*4ed0*/  FFMA.FTZ R82, R47, R48, -R82 ;  /* 0x000000302f527223 */ /* 0x000fe20000010852 */
[----:B------:R-:W-:Y:S01]  /*4ee0*/  LOP3.LUT R46, R95, 0xffff0000, RZ, 0xc0, !PT ;  /* 0xffff00005f2e7812 */ /* 0x000fe200078ec0ff */
[----:B------:R-:W-:Y:S01]  /*4ef0*/  FFMA.FTZ R84, R47, R51, R84 ;  /* 0x000000332f547223 */ /* 0x000fe20000010054 */
[----:B------:R-:W-:Y:S01]  /*4f00*/  LOP3.LUT R43, R11, 0xffff0000, RZ, 0xc0, !PT ;  /* 0xffff00000b2b7812 */ /* 0x000fe200078ec0ff */
[----:B------:R-:W-:Y:S01]  /*4f10*/  FMUL.FTZ R48, R45, R80 ;  /* 0x000000502d307220 */ /* 0x000fe20000410000 */
[----:B------:R-:W-:-:S02]  /*4f20*/  IMAD.U32 R47, R94, 0x10000, RZ ;  /* 0x000100005e2f7824 */ /* 0x000fc400078e00ff */
[-C--:B------:R-:W-:Y:S01]  /*4f30*/  FMUL.FTZ R88, R45, R46.reuse ;  /* 0x0000002e2d587220 */ /* 0x080fe20000410000 */
[----:B------:R-:W-:Y:S01]  /*4f40*/  LOP3.LUT R12, R12, 0xffff0000, RZ, 0xc0, !PT ;  /* 0xffff00000c0c7812 */ /* 0x000fe200078ec0ff */
[----:B------:R-:W-:Y:S01]  /*4f50*/  FMUL.FTZ R79, R42, R49 ;  /* 0x000000312a4f7220 */ /* 0x000fe20000410000 */
[----:B------:R-:W-:Y:S01]  /*4f60*/  LOP3.LUT R51, R90, 0xffff0000, RZ, 0xc0, !PT ;  /* 0xffff00005a337812 */ /* 0x000fe200078ec0ff */
[-C--:B------:R-:W-:Y:S01]  /*4f70*/  FMUL.FTZ R42, R42, R47.reuse ;  /* 0x0000002f2a2a7220 */ /* 0x080fe20000410000 */
[----:B------:R-:W-:Y:S01]  /*4f80*/  LOP3.LUT R45, R94, 0xffff0000, RZ, 0xc0, !PT ;  /* 0xffff00005e2d7812 */ /* 0x000fe200078ec0ff */
[C---:B------:R-:W-:Y:S01]  /*4f90*/  FFMA.FTZ R81, R43.reuse, R46, -R48 ;  /* 0x0000002e2b517223 */ /* 0x040fe20000010830 */
[----:B------:R-:W-:Y:S01]  /*4fa0*/  PRMT R96, R96, 0x5410, R83 ;  /* 0x0000541060607816 */ /* 0x000fe20000000053 */
[----:B------:R-:W-:Y:S01]  /*4fb0*/  FFMA.FTZ R83, R43, R80, R88 ;  /* 0x000000502b537223 */ /* 0x000fe20000010058 */
[----:B------:R-:W-:Y:S01]  /*4fc0*/  FFMA.FTZ R79, R40, R47, -R79 ;  /* 0x0000002f284f7223 */ /* 0x000fe2000001084f */
[C---:B------:R-:W-:Y:S01]  /*4fd0*/  IMAD.U32 R9, R10.reuse, 0x10000, RZ ;  /* 0x000100000a097824 */ /* 0x040fe200078e00ff */
[----:B------:R-:W-:Y:S01]  /*4fe0*/  LOP3.LUT R11, R10, 0xffff0000, RZ, 0xc0, !PT ;  /* 0xffff00000a0b7812 */ /* 0x000fe200078ec0ff */
[C---:B------:R-:W-:Y:S01]  /*4ff0*/  FMUL.FTZ R43, R12.reuse, R51 ;  /* 0x000000330c2b7220 */ /* 0x040fe20000410000 */
[----:B------:R-:W-:Y:S01]  /*5000*/  FMUL.FTZ R47, R12, R45 ;  /* 0x0000002d0c2f7220 */ /* 0x000fe20000410000 */
[----:B------:R-:W-:Y:S01]  /*5010*/  LOP3.LUT R8, R8, 0xffff0000, RZ, 0xc0, !PT ;  /* 0xffff000008087812 */ /* 0x000fe200078ec0ff */
[C---:B------:R-:W-:Y:S01]  /*5020*/  IMAD.U32 R10, R14.reuse, 0x10000, RZ ;  /* 0x000100000e0a7824 */ /* 0x040fe200078e00ff */
[----:B------:R-:W-:Y:S01]  /*5030*/  LOP3.LUT R14, R14, 0xffff0000, RZ, 0xc0, !PT ;  /* 0xffff00000e0e7812 */ /* 0x000fe200078ec0ff */
[----:B------:R-:W-:-:S02]  /*5040*/  IMAD.U32 R12, R96, 0x10000, RZ ;  /* 0x00010000600c7824 */ /* 0x000fc400078e00ff */
[----:B------:R-:W-:Y:S01]  /*5050*/  FFMA.FTZ R42, R40, R49, R42 ;  /* 0x00000031282a7223 */ /* 0x000fe2000001002a */
[----:B------:R-:W-:Y:S01]  /*5060*/  LOP3.LUT R96, R96, 0xffff0000, RZ, 0xc0, !PT ;  /* 0xffff000060607812 */ /* 0x000fe200078ec0ff */
[C---:B------:R-:W-:Y:S01]  /*5070*/  IMAD.U32 R40, R92.reuse, 0x10000, RZ ;  /* 0x000100005c287824 */ /* 0x040fe200078e00ff */
[----:B------:R-:W-:Y:S01]  /*5080*/  LOP3.LUT R92, R92, 0xffff0000, RZ, 0xc0, !PT ;  /* 0xffff00005c5c7812 */ /* 0x000fe200078ec0ff */
[C---:B------:R-:W-:Y:S01]  /*5090*/  FFMA.FTZ R46, R8.reuse, R45, -R43 ;  /* 0x0000002d082e7223 */ /* 0x040fe2000001082b */
[----:B------:R-:W-:Y:S01]  /*50a0*/  FFMA.FTZ R47, R8, R51, R47 ;  /* 0x00000033082f7223 */ /* 0x000fe2000001002f */
[----:B------:R-:W-:Y:S01]  /*50b0*/  FMUL.FTZ R43, R10, R12 ;  /* 0x0000000c0a2b7220 */ /* 0x000fe20000410000 */
[----:B------:R-:W-:Y:S01]  /*50c0*/  FMUL.FTZ R45, R14, R96 ;  /* 0x000000600e2d7220 */ /* 0x000fe20000410000 */
[----:B------:R-:W-:Y:S01]  /*50d0*/  FMUL.FTZ R8, R10, R40 ;  /* 0x000000280a087220 */ /* 0x000fe20000410000 */
[----:B------:R-:W-:Y:S01]  /*50e0*/  FMUL.FTZ R10, R14, R92 ;  /* 0x0000005c0e0a7220 */ /* 0x000fe20000410000 */
[----:B------:R-:W-:Y:S01]  /*50f0*/  FFMA.FTZ R43, R9, R40, R43 ;  /* 0x00000028092b7223 */ /* 0x000fe2000001002b */
[----:B------:R-:W-:Y:S01]  /*5100*/  FFMA.FTZ R92, R11, R92, R45 ;  /* 0x0000005c0b5c7223 */ /* 0x000fe2000001002d */
[----:B------:R-:W-:Y:S01]  /*5110*/  FFMA.FTZ R8, R9, R12, -R8 ;  /* 0x0000000c09087223 */ /* 0x000fe20000010808 */
[----:B------:R-:W-:Y:S01]  /*5120*/  FFMA.FTZ R9, R11, R96, -R10 ;  /* 0x000000600b097223 */ /* 0x000fe2000001080a */
[----:B------:R-:W-:-:S02]  /*5130*/  F2FP.BF16.F32.PACK_AB R13, R44, R13 ;  /* 0x0000000d2c0d723e */ /* 0x000fc400000010ff */
[----:B------:R-:W-:Y:S02]  /*5140*/  F2FP.BF16.F32.PACK_AB R12, R46, R79 ;  /* 0x0000004f2e0c723e */ /* 0x000fe400000010ff */
[----:B------:R-:W-:Y:S02]  /*5150*/  F2FP.BF16.F32.PACK_AB R11, R81, R82 ;  /* 0x00000052510b723e */ /* 0x000fe400000010ff */
[----:B------:R-:W-:Y:S02]  /*5160*/  F2FP.BF16.F32.PACK_AB R15, R50, R15 ;  /* 0x0000000f320f723e */ /* 0x000fe400000010ff */
[----:B------:R-:W-:Y:S02]  /*5170*/  F2FP.BF16.F32.PACK_AB R83, R83, R84 ;  /* 0x000000545353723e */ /* 0x000fe400000010ff */
[----:B------:R-:W-:Y:S02]  /*5180*/  F2FP.BF16.F32.PACK_AB R14, R47, R42 ;  /* 0x0000002a2f0e723e */ /* 0x000fe400000010ff */
[----:B------:R-:W-:-:S02]  /*5190*/  F2FP.BF16.F32.PACK_AB R82, R92, R43 ;  /* 0x0000002b5c52723e */ /* 0x000fc400000010ff */
[----:B------:R-:W-:Y:S01]  /*51a0*/  F2FP.BF16.F32.PACK_AB R10, R9, R8 ;  /* 0x00000008090a723e */ /* 0x000fe200000010ff */
[----:B------:R-:W-:Y:S01]  /*51b0*/  IMAD.MOV.U32 R8, RZ, RZ, R12 ;  /* 0x000000ffff087224 */ /* 0x000fe200078e000c */
[----:B------:R-:W-:Y:S01]  /*51c0*/  MOV R12, R14 ;  /* 0x0000000e000c7202 */ /* 0x000fe20000000f00 */
[----:B------:R-:W-:Y:S02]  /*51d0*/  IMAD.MOV.U32 R9, RZ, RZ, R13 ;  /* 0x000000ffff097224 */ /* 0x000fe400078e000d */
[----:B------:R-:W-:Y:S02]  /*51e0*/  IMAD.MOV.U32 R13, RZ, RZ, R15 ;  /* 0x000000ffff0d7224 */ /* 0x000fe400078e000f */
[----:B------:R-:W-:Y:S02]  /*51f0*/  IMAD.MOV.U32 R14, RZ, RZ, R82 ;  /* 0x000000ffff0e7224 */ /* 0x000fe400078e0052 */
[----:B------:R-:W-:-:S07]  /*5200*/  IMAD.MOV.U32 R15, RZ, RZ, R83 ;  /* 0x000000ffff0f7224 */ /* 0x000fce00078e0053 */
.L_x_528:
[----:B------:R-:W-:Y:S05]  /*5210*/  BSYNC B1 ;  /* 0x0000000000017941 */ /* 0x000fea0003800000 */
.L_x_527:
[----:B------:R-:W-:Y:S01]  /*5220*/  ISETP.GE.AND P3, PT, R41, R86, PT ;  /* 0x000000562900720c */ /* 0x000fe20003f66270 */
[----:B0-----:R0:W-:Y:S02]  /*5230*/  ST.E.128 desc[UR42][R36.64], R8 ;  /* 0x0000000824007985 */ /* 0x0011e4000c101d2a */
[----:B0-----:R-:W-:Y:S02]  /*5240*/  IMAD.MOV.U32 R8, RZ, RZ, R38 ;  /* 0x000000ffff087224 */ /* 0x001fe400078e0026 */
[----:B------:R-:W-:-:S08]  /*5250*/  IMAD.MOV.U32 R9, RZ, RZ, R39 ;  /* 0x000000ffff097224 */ /* 0x000fd000078e0027 */
[----:B------:R-:W-:Y:S05]  /*5260*/  @P3 BRA `(.L_x_509) ;  /* 0x0000000400183947 */ /* 0x000fea0003800000 */
[----:B------:R-:W-:-:S05]  /*5270*/  IMAD.WIDE R8, R41, 0x2, R8 ;  /* 0x0000000229087825 */ /* 0x000fca00078e0208 */
[----:B----4-:R0:W-:Y:S01]  /*5280*/  ST.E.128 desc[UR42][R8.64], R12 ;  /* 0x0000000c08007985 */ /* 0x0101e2000c101d2a */
[----:B------:R-:W-:Y:S05]  /*5290*/  BRA `(.L_x_509) ;  /* 0x00000004000c7947 */ /* 0x000fea0003800000 */
.L_x_490:
[----:B------:R-:W-:-:S06]  /*52a0*/  UISETP.NE.AND UP0, UPT, UR39, 0x3, UPT ;  /* 0x000000032700788c */ /* 0x000fcc000bf05270 */
[----:B------:R-:W-:-:S13]  /*52b0*/  PLOP3.LUT P5, PT, PT, PT, UP0, 0x80, 0x0 ;  /* 0x000000000000781c */ /* 0x000fda0003faf008 */
[----:B------:R-:W-:Y:S05]  /*52c0*/  @!P5 BRA `(.L_x_529) ;  /* 0x000000000004d947 */ /* 0x000fea0003800000 */
[----:B------:R-:W-:Y:S01]  /*52d0*/  BPT.TRAP 0x1 ;  /* 0x000000040000795c */ /* 0x000fe20000300000 */
.L_x_529:
[----:B------:R-:W-:Y:S01]  /*52e0*/  IMAD R70, R19, 0x8, R18 ;  /* 0x0000000813467824 */ /* 0x000fe200078e0212 */
[----:B------:R-:W-:Y:S01]  /*52f0*/  SHF.L.U32 R78, R155, 0x1f, RZ ;  /* 0x0000001f9b4e7819 */ /* 0x000fe200000006ff */
[----:B------:R-:W-:Y:S01]  /*5300*/  BSSY B1, `(.L_x_530) ;  /* 0x0000004000017945 */ /* 0x000fe20003800000 */
[----:B------:R-:W-:Y:S02]  /*5310*/  SHF.R.S32.HI R75, RZ, 0x1f, R74 ;  /* 0x0000001fff4b7819 */ /* 0x000fe4000001144a */
[----:B------:R-:W0:Y:S02]  /*5320*/  SYNCS.PHASECHK.TRANS64.TRYWAIT P3, [R70+URZ+0x16890], R78 ;  /* 0x0168904e460075a7 */ /* 0x000e24000806017f */
[----:B0-----:R-:W-:Y:S05]  /*5330*/  @!P3 BRA `(.L_x_531) ;  /* 0x000001280000b947 */ /* 0x001fea0003800000 */
.L_x_750:
[----:B------:R-:W-:Y:S05]  /*5340*/  BSYNC B1 ;  /* 0x0000000000017941 */ /* 0x000fea0003800000 */
.L_x_530:
[----:B------:R-:W-:Y:S01]  /*5350*/  ULDC.64 UR4, c[0x0][0x300] ;  /* 0x0000c00000047ab9 */ /* 0x000fe20000000a00 */
[----:B-----5:R-:W-:Y:S01]  /*5360*/  SHF.R.S32.HI R76, RZ, 0x1f, R73 ;  /* 0x0000001fff4c7819 */ /* 0x020fe20000011449 */
[----:B------:R-:W-:Y:S01]  /*5370*/  IMAD R11, R75, UR4, RZ ;  /* 0x000000044b0b7c24 */ /* 0x000fe2000f8e02ff */
[----:B------:R-:W-:Y:S01]  /*5380*/  ULDC.64 UR6, c[0x0][0x2e8] ;  /* 0x0000ba0000067ab9 */ /* 0x000fe20000000a00 */
[----:B------:R-:W-:-:S04]  /*5390*/  IMAD.WIDE.U32 R8, R74, UR4, RZ ;  /* 0x000000044a087c25 */ /* 0x000fc8000f8e00ff */
[----:B------:R-:W-:Y:S01]  /*53a0*/  IMAD R11, R74, UR5, R11 ;  /* 0x000000054a0b7c24 */ /* 0x000fe2000f8e020b */
[----:B------:R-:W-:Y:S01]  /*53b0*/  ULDC.64 UR4, c[0x0][0x310] ;  /* 0x0000c40000047ab9 */ /* 0x000fe20000000a00 */
[----:B------:R-:W-:Y:S02]  /*53c0*/  IMAD R77, R29, -0x80, R27 ;  /* 0xffffff801d4d7824 */ /* 0x000fe400078e021b */
[----:B------:R-:W-:Y:S01]  /*53d0*/  IMAD R10, R76, UR4, RZ ;  /* 0x000000044c0a7c24 */ /* 0x000fe2000f8e02ff */
[----:B------:R-:W-:Y:S02]  /*53e0*/  IADD3 R9, R9, R11, RZ ;  /* 0x0000000b09097210 */ /* 0x000fe40007ffe0ff */
[----:B------:R-:W-:Y:S01]  /*53f0*/  VIMNMX R77, R77, 0x80, PT ;  /* 0x000000804d4d7848 */ /* 0x000fe20003fe0100 */
[C---:B------:R-:W-:Y:S02]  /*5400*/  IMAD R11, R73.reuse, UR5, R10 ;  /* 0x00000005490b7c24 */ /* 0x040fe4000f8e020a */
[----:B------:R-:W-:Y:S01]  /*5410*/  IMAD.WIDE.U32 R8, R73, UR4, R8 ;  /* 0x0000000449087c25 */ /* 0x000fe2000f8e0008 */
[----:B------:R-:W-:-:S03]  /*5420*/  ULDC.64 UR4, c[0x0][0x308] ;  /* 0x0000c20000047ab9 */ /* 0x000fc60000000a00 */
[----:B------:R-:W-:Y:S02]  /*5430*/  IMAD.IADD R9, R9, 0x1, R11 ;  /* 0x0000000109097824 */ /* 0x000fe400078e020b */
[----:B------:R-:W-:Y:S02]  /*5440*/  IMAD.IADD R39, R77, 0x1, -R153 ;  /* 0x000000014d277824 */ /* 0x000fe400078e0a99 */
[----:B------:R-:W-:Y:S01]  /*5450*/  IMAD.WIDE.U32 R8, R152, UR4, R8 ;  /* 0x0000000498087c25 */ /* 0x000fe2000f8e0008 */
[----:B------:R-:W-:-:S03]  /*5460*/  UMOV UR4, 0xffffffff ;  /* 0xffffffff00047882 */ /* 0x000fc60000000000 */
[----:B------:R-:W-:Y:S01]  /*5470*/  IMAD R9, R152, UR5, R9 ;  /* 0x0000000598097c24 */ /* 0x000fe2000f8e0209 */
[----:B------:R-:W-:-:S04]  /*5480*/  LEA R36, P3, R8, UR6, 0x1 ;  /* 0x0000000608247c11 */ /* 0x000fc8000f8608ff */
[----:B------:R-:W-:Y:S02]  /*5490*/  LEA.HI.X R38, R8, UR7, R9, 0x1, P3 ;  /* 0x0000000708267c11 */ /* 0x000fe400098f0c09 */
[----:B------:R-:W-:Y:S01]  /*54a0*/  ISETP.GE.AND P3, PT, R39, 0x1, PT ;  /* 0x000000012700780c */ /* 0x000fe20003f66270 */
[----:B------:R-:W-:-:S12]  /*54b0*/  BRA.DIV UR4, `(.L_x_532) ;  /* 0x0000012604b47947 */ /* 0x000fd8000b800000 */
[----:B------:R1:W2:Y:S04]  /*54c0*/  SHFL.IDX PT, R9, R38, RZ, 0x1c1f ;  /* 0x001c1fff26097589 */ /* 0x0002a800000e0000 */
[----:B------:R1:W3:Y:S02]  /*54d0*/  SHFL.IDX PT, R37, R36, RZ, 0x1c1f ;  /* 0x001c1fff24257589 */ /* 0x0002e400000e0000 */
.L_x_754:
[----:B------:R-:W-:Y:S04]  /*54e0*/  BSSY B1, `(.L_x_533) ;  /* 0x000000d000017945 */ /* 0x000fe80003800000 */
[----:B------:R-:W-:Y:S05]  /*54f0*/  @!P3 BRA `(.L_x_534) ;  /* 0x00000000002cb947 */ /* 0x000fea0003800000 */
[----:B------:R-:W-:Y:S02]  /*5500*/  ULDC UR4, c[0x0][0x2f4] ;  /* 0x0000bd0000047ab9 */ /* 0x000fe40000000800 */
[----:B------:R-:W-:-:S13]  /*5510*/  ISETP.GE.AND P3, PT, R16, UR4, PT ;  /* 0x0000000410007c0c */ /* 0x000fda000bf66270 */
[----:B---3--:R-:W-:-:S04]  /*5520*/  @!P3 LEA R14, P4, R16, R37, 0x1 ;  /* 0x00000025100eb211 */ /* 0x008fc800078808ff */
[----:B--2---:R-:W-:Y:S02]  /*5530*/  @!P3 LEA.HI.X R15, R16, R9, R17, 0x1, P4 ;  /* 0x00000009100fb211 */ /* 0x004fe400020f0c11 */
[----:B------:R-:W-:-:S13]  /*5540*/  ISETP.GE.AND P4, PT, R2, UR4, PT ;  /* 0x0000000402007c0c */ /* 0x000fda000bf86270 */
[----:B------:R-:W-:-:S04]  /*5550*/  @!P4 LEA R12, P6, R2, R37, 0x1 ;  /* 0x00000025020cc211 */ /* 0x000fc800078c08ff */
[----:B------:R-:W-:Y:S02]  /*5560*/  @!P4 LEA.HI.X R13, R2, R9, R154, 0x1, P6 ;  /* 0x00000009020dc211 */ /* 0x000fe400030f0c9a */
[----:B------:R-:W2:Y:S04]  /*5570*/  @!P3 LDS.128 R8, [R72+0xe000] ;  /* 0x00e000004808b984 */ /* 0x000ea80000000c00 */
[----:B--2---:R-:W-:Y:S04]  /*5580*/  @!P3 ST.E.128 desc[UR42][R14.64], R8 ;  /* 0x000000080e00b985 */ /* 0x004fe8000c101d2a */
[----:B------:R-:W2:Y:S04]  /*5590*/  @!P4 LDS.128 R8, [R71+0xe000] ;  /* 0x00e000004708c984 */ /* 0x000ea80000000c00 */
[----:B--2---:R4:W-:Y:S02]  /*55a0*/  @!P4 ST.E.128 desc[UR42][R12.64], R8 ;  /* 0x000000080c00c985 */ /* 0x0049e4000c101d2a */
.L_x_534:
[----:B------:R-:W-:Y:S05]  /*55b0*/  BSYNC B1 ;  /* 0x0000000000017941 */ /* 0x000fea0003800000 */
.L_x_533:
[----:B------:R-:W-:-:S03]  /*55c0*/  UMOV UR4, 0xffffffff ;  /* 0xffffffff00047882 */ /* 0x000fc60000000000 */
[----:B------:R-:W-:Y:S05]  /*55d0*/  BRA.DIV UR4, `(.L_x_535) ;  /* 0x0000012604b87947 */ /* 0x000fea000b800000 */
[----:B--2-4-:R2:W4:Y:S04]  /*55e0*/  SHFL.IDX PT, R9, R38, 0x1, 0x1c1f ;  /* 0x003c1f0026097f89 */ /* 0x01452800000e0000 */
[----:B---3--:R2:W3:Y:S02]  /*55f0*/  SHFL.IDX PT, R37, R36, 0x1, 0x1c1f ;  /* 0x003c1f0024257f89 */ /* 0x0084e400000e0000 */
.L_x_758:
[----:B------:R-:W-:-:S13]  /*5600*/  ISETP.GE.AND P3, PT, R39, 0x61, PT ;  /* 0x000000612700780c */ /* 0x000fda0003f66270 */
[----:B------:R-:W-:Y:S05]  /*5610*/  @!P3 BRA `(.L_x_509) ;  /* 0x00000000002cb947 */ /* 0x000fea0003800000 */
[----:B------:R-:W-:Y:S02]  /*5620*/  ULDC UR4, c[0x0][0x2f4] ;  /* 0x0000bd0000047ab9 */ /* 0x000fe40000000800 */
[----:B------:R-:W-:-:S13]  /*5630*/  ISETP.GE.AND P3, PT, R16, UR4, PT ;  /* 0x0000000410007c0c */ /* 0x000fda000bf66270 */
[----:B---3--:R-:W-:-:S04]  /*5640*/  @!P3 LEA R14, P4, R16, R37, 0x1 ;  /* 0x00000025100eb211 */ /* 0x008fc800078808ff */
[----:B----4-:R-:W-:Y:S02]  /*5650*/  @!P3 LEA.HI.X R15, R16, R9, R17, 0x1, P4 ;  /* 0x00000009100fb211 */ /* 0x010fe400020f0c11 */
[----:B------:R-:W-:-:S13]  /*5660*/  ISETP.GE.AND P4, PT, R2, UR4, PT ;  /* 0x0000000402007c0c */ /* 0x000fda000bf86270 */
[----:B------:R-:W-:-:S04]  /*5670*/  @!P4 LEA R12, P6, R2, R37, 0x1 ;  /* 0x00000025020cc211 */ /* 0x000fc800078c08ff */
[----:B------:R-:W-:Y:S02]  /*5680*/  @!P4 LEA.HI.X R13, R2, R9, R154, 0x1, P6 ;  /* 0x00000009020dc211 */ /* 0x000fe400030f0c9a */
[----:B------:R-:W3:Y:S04]  /*5690*/  @!P3 LDS.128 R8, [R72+0x11000] ;  /* 0x011000004808b984 */ /* 0x000ee80000000c00 */
[----:B---3--:R-:W-:Y:S04]  /*56a0*/  @!P3 ST.E.128 desc[UR42][R14.64], R8 ;  /* 0x000000080e00b985 */ /* 0x008fe8000c101d2a */
[----:B------:R-:W3:Y:S04]  /*56b0*/  @!P4 LDS.128 R8, [R71+0x11000] ;  /* 0x011000004708c984 */ /* 0x000ee80000000c00 */
[----:B---3--:R3:W-:Y:S02]  /*56c0*/  @!P4 ST.E.128 desc[UR42][R12.64], R8 ;  /* 0x000000080c00c985 */ /* 0x0087e4000c101d2a */
.L_x_509:
[----:B------:R-:W-:Y:S05]  /*56d0*/  BSYNC B0 ;  /* 0x0000000000007941 */ /* 0x000fea0003800000 */
.L_x_489:
[----:B0--34-:R-:W0:Y:S01]  /*56e0*/  S2R R8, SR_TID.X ;  /* 0x0000000000087919 */ /* 0x019e220000002100 */
[----:B------:R-:W-:Y:S01]  /*56f0*/  @!PT LDS RZ, [RZ] ;  /* 0x00000000fffff984 */ /* 0x000fe20000000800 */
[----:B------:R-:W-:Y:S01]  /*5700*/  @!PT LDS RZ, [RZ] ;  /* 0x00000000fffff984 */ /* 0x000fe20000000800 */
[----:B------:R-:W-:Y:S01]  /*5710*/  @!PT LDS RZ, [RZ] ;  /* 0x00000000fffff984 */ /* 0x000fe20000000800 */
[----:B------:R-:W-:Y:S01]  /*5720*/  @!PT LDS RZ, [RZ] ;  /* 0x00000000fffff984 */ /* 0x000fe20000000800 */
[----:B------:R3:W-:Y:S06]  /*5730*/  MEMBAR.ALL.CTA ;  /* 0x0000000000007992 */ /* 0x0007ec0000008000 */
[----:B---3--:R-:W3:Y:S01]  /*5740*/  FENCE.VIEW.ASYNC.S ;  /* 0x00000000000073c6 */ /* 0x008ee20000000000 */
[----:B------:R-:W-:Y:S05]  /*5750*/  WARPSYNC.ALL ;  /* 0x0000000000007948 */ /* 0x000fea0003800000 */
[----:B------:R-:W-:Y:S01]  /*5760*/  BSSY B0, `(.L_x_536) ;  /* 0x0000008000007945 */ /* 0x000fe20003800000 */
[----:B---3--:R3:W-:Y:S01]  /*5770*/  BAR.SYNC.DEFER_BLOCKING R61, 0x80 ;  /* 0x0002003d0000751d */ /* 0x0087e20000010000 */
[----:B0-----:R-:W-:-:S13]  /*5780*/  LOP3.LUT P3, RZ, R8, 0x7f, RZ, 0xc0, !PT ;  /* 0x0000007f08ff7812 */ /* 0x001fda000786c0ff */
[----:B------:R-:W-:-:S05]  /*5790*/  @!P3 VIADD R8, R70, 0x168a0 ;  /* 0x000168a04608b836 */ /* 0x000fca0000000000 */
[----:B------:R-:W-:-:S04]  /*57a0*/  @!P3 PRMT R8, RZ, 0x654, R8 ;  /* 0x00000654ff08b816 */ /* 0x000fc80000000008 */
[----:B------:R3:W-:Y:S01]  /*57b0*/  @!P3 SYNCS.ARRIVE.TRANS64.RED.A1T0 RZ, [R8+URZ], RZ ;  /* 0x000000ff08ffb9a7 */ /* 0x0007e2000810043f */
[----:B------:R-:W-:Y:S05]  /*57c0*/  @!P5 BRA `(.L_x_537) ;  /* 0x000000000004d947 */ /* 0x000fea0003800000 */
[----:B------:R-:W-:Y:S01]  /*57d0*/  BPT.TRAP 0x1 ;  /* 0x000000040000795c */ /* 0x000fe20000300000 */
.L_x_537:
[----:B------:R-:W-:Y:S05]  /*57e0*/  BSYNC B0 ;  /* 0x0000000000007941 */ /* 0x000fea0003800000 */
.L_x_536:
[----:B------:R-:W0:Y:S01]  /*57f0*/  SYNCS.PHASECHK.TRANS64.TRYWAIT P4, [R70+URZ+0x168b0], R78 ;  /* 0x0168b04e460075a7 */ /* 0x000e22000808017f */
[----:B------:R-:W-:Y:S01]  /*5800*/  ULDC UR40, c[0x0][0x2f4] ;  /* 0x0000bd0000287ab9 */ /* 0x000fe20000000800 */
[----:B------:R-:W-:Y:S04]  /*5810*/  BSSY B0, `(.L_x_538) ;  /* 0x0000002000007945 */ /* 0x000fe80003800000 */
[----:B0-----:R-:W-:Y:S05]  /*5820*/  @!P4 BRA `(.L_x_539) ;  /* 0x000001240070c947 */ /* 0x001fea0003800000 */
.L_x_759:
[----:B------:R-:W-:Y:S05]  /*5830*/  BSYNC B0 ;  /* 0x0000000000007941 */ /* 0x000fea0003800000 */
.L_x_538:
[----:B------:R-:W-:Y:S01]  /*5840*/  ULDC.64 UR4, c[0x0][0x328] ;  /* 0x0000ca0000047ab9 */ /* 0x000fe20000000a00 */
[----:B------:R-:W-:Y:S01]  /*5850*/  ULDC.64 UR6, c[0x0][0x318] ;  /* 0x0000c60000067ab9 */ /* 0x000fe20000000a00 */
[----:B------:R-:W-:Y:S01]  /*5860*/  IMAD R75, R75, UR4, RZ ;  /* 0x000000044b4b7c24 */ /* 0x000fe2000f8e02ff */
[----:B------:R-:W-:Y:S01]  /*5870*/  BSSY B0, `(.L_x_540) ;  /* 0x000001d000007945 */ /* 0x000fe20003800000 */
[----:B---3--:R-:W-:-:S04]  /*5880*/  IMAD.WIDE.U32 R8, R74, UR4, RZ ;  /* 0x000000044a087c25 */ /* 0x008fc8000f8e00ff */
[----:B------:R-:W-:Y:S01]  /*5890*/  IMAD R75, R74, UR5, R75 ;  /* 0x000000054a4b7c24 */ /* 0x000fe2000f8e024b */
[----:B------:R-:W-:Y:S01]  /*58a0*/  ULDC.64 UR4, c[0x0][0x338] ;  /* 0x0000ce0000047ab9 */ /* 0x000fe20000000a00 */
[----:B------:R-:W-:Y:S02]  /*58b0*/  IMAD.IADD R77, R77, 0x1, -R153 ;  /* 0x000000014d4d7824 */ /* 0x000fe400078e0a99 */
[----:B------:R-:W-:Y:S02]  /*58c0*/  IMAD R76, R76, UR4, RZ ;  /* 0x000000044c4c7c24 */ /* 0x000fe4000f8e02ff */
[----:B------:R-:W-:Y:S02]  /*58d0*/  IMAD.IADD R9, R9, 0x1, R75 ;  /* 0x0000000109097824 */ /* 0x000fe400078e024b */
[C---:B------:R-:W-:Y:S02]  /*58e0*/  IMAD R11, R73.reuse, UR5, R76 ;  /* 0x00000005490b7c24 */ /* 0x040fe4000f8e024c */
[----:B------:R-:W-:Y:S01]  /*58f0*/  IMAD.WIDE.U32 R8, R73, UR4, R8 ;  /* 0x0000000449087c25 */ /* 0x000fe2000f8e0008 */
[----:B------:R-:W-:-:S03]  /*5900*/  ULDC.64 UR4, c[0x0][0x330] ;  /* 0x0000cc0000047ab9 */ /* 0x000fc60000000a00 */
[----:B------:R-:W-:Y:S02]  /*5910*/  IMAD.IADD R9, R9, 0x1, R11 ;  /* 0x0000000109097824 */ /* 0x000fe400078e020b */
[----:B------:R-:W-:-:S04]  /*5920*/  IMAD.WIDE.U32 R8, R152, UR4, R8 ;  /* 0x0000000498087c25 */ /* 0x000fc8000f8e0008 */
[----:B------:R-:W-:Y:S01]  /*5930*/  IMAD R9, R152, UR5, R9 ;  /* 0x0000000598097c24 */ /* 0x000fe2000f8e0209 */
[----:B-12---:R-:W-:-:S04]  /*5940*/  LEA R36, P4, R8, UR6, 0x1 ;  /* 0x0000000608247c11 */ /* 0x006fc8000f8808ff */
[----:B------:R-:W-:Y:S01]  /*5950*/  LEA.HI.X R37, R8, UR7, R9, 0x1, P4 ;  /* 0x0000000708257c11 */ /* 0x000fe2000a0f0c09 */
[----:B------:R1:W2:Y:S01]  /*5960*/  SHFL.IDX PT, R13, R36, RZ, 0x1c1f ;  /* 0x001c1fff240d7589 */ /* 0x0002a200000e0000 */
[----:B------:R-:W-:-:S03]  /*5970*/  ISETP.GE.AND P4, PT, R77, 0x1, PT ;  /* 0x000000014d00780c */ /* 0x000fc60003f86270 */
[----:B------:R1:W3:Y:S10]  /*5980*/  SHFL.IDX PT, R9, R37, RZ, 0x1c1f ;  /* 0x001c1fff25097589 */ /* 0x0002f400000e0000 */
[----:B-1----:R-:W-:Y:S05]  /*5990*/  @!P4 BRA `(.L_x_541) ;  /* 0x000000000028c947 */ /* 0x002fea0003800000 */
[----:B------:R-:W-:-:S13]  /*59a0*/  ISETP.GE.AND P4, PT, R16, UR40, PT ;  /* 0x0000002810007c0c */ /* 0x000fda000bf86270 */
[----:B--2---:R-:W-:-:S04]  /*59b0*/  @!P4 LEA R14, P5, R16, R13, 0x1 ;  /* 0x0000000d100ec211 */ /* 0x004fc800078a08ff */
[----:B---3--:R-:W-:Y:S02]  /*59c0*/  @!P4 LEA.HI.X R15, R16, R9, R17, 0x1, P5 ;  /* 0x00000009100fc211 */ /* 0x008fe400028f0c11 */
[----:B------:R-:W-:-:S13]  /*59d0*/  ISETP.GE.AND P5, PT, R2, UR40, PT ;  /* 0x0000002802007c0c */ /* 0x000fda000bfa6270 */
[----:B------:R-:W-:-:S04]  /*59e0*/  @!P5 LEA R12, P6, R2, R13, 0x1 ;  /* 0x0000000d020cd211 */ /* 0x000fc800078c08ff */
[----:B------:R-:W-:Y:S02]  /*59f0*/  @!P5 LEA.HI.X R13, R2, R9, R154, 0x1, P6 ;  /* 0x00000009020dd211 */ /* 0x000fe400030f0c9a */
[----:B------:R-:W1:Y:S04]  /*5a00*/  @!P4 LDS.128 R8, [R72] ;  /* 0x000000004808c984 */ /* 0x000e680000000c00 */
[----:B-1----:R-:W-:Y:S04]  /*5a10*/  @!P4 ST.E.128 desc[UR42][R14.64], R8 ;  /* 0x000000080e00c985 */ /* 0x002fe8000c101d2a */
[----:B------:R-:W1:Y:S04]  /*5a20*/  @!P5 LDS.128 R8, [R71] ;  /* 0x000000004708d984 */ /* 0x000e680000000c00 */
[----:B-1----:R1:W-:Y:S02]  /*5a30*/  @!P5 ST.E.128 desc[UR42][R12.64], R8 ;  /* 0x000000080c00d985 */ /* 0x0023e4000c101d2a */
.L_x_541:
[----:B------:R-:W-:Y:S05]  /*5a40*/  BSYNC B0 ;  /* 0x0000000000007941 */ /* 0x000fea0003800000 */
.L_x_540:
[----:B------:R-:W-:Y:S01]  /*5a50*/  ISETP.GE.AND P4, PT, R77, 0x61, PT ;  /* 0x000000614d00780c */ /* 0x000fe20003f86270 */
[----:B------:R-:W4:Y:S01]  /*5a60*/  SHFL.IDX PT, R37, R37, 0x1, 0x1c1f ;  /* 0x003c1f0025257f89 */ /* 0x000f2200000e0000 */
[----:B------:R-:W-:Y:S03]  /*5a70*/  BSSY B0, `(.L_x_542) ;  /* 0x000000d000007945 */ /* 0x000fe60003800000 */
[----:B-12---:R1:W2:Y:S08]  /*5a80*/  SHFL.IDX PT, R13, R36, 0x1, 0x1c1f ;  /* 0x003c1f00240d7f89 */ /* 0x0062b000000e0000 */
[----:B-1----:R-:W-:Y:S05]  /*5a90*/  @!P4 BRA `(.L_x_543) ;  /* 0x000000000028c947 */ /* 0x002fea0003800000 */
[----:B------:R-:W-:-:S13]  /*5aa0*/  ISETP.GE.AND P4, PT, R16, UR40, PT ;  /* 0x0000002810007c0c */ /* 0x000fda000bf86270 */
[----:B---3--:R-:W1:Y:S01]  /*5ab0*/  @!P4 LDS.128 R8, [R72+0x3000] ;  /* 0x003000004808c984 */ /* 0x008e620000000c00 */
[----:B--2---:R-:W-:-:S04]  /*5ac0*/  @!P4 LEA R14, P5, R16, R13, 0x1 ;  /* 0x0000000d100ec211 */ /* 0x004fc800078a08ff */
[----:B----4-:R-:W-:Y:S02]  /*5ad0*/  @!P4 LEA.HI.X R15, R16, R37, R17, 0x1, P5 ;  /* 0x00000025100fc211 */ /* 0x010fe400028f0c11 */
[----:B------:R-:W-:-:S13]  /*5ae0*/  ISETP.GE.AND P5, PT, R2, UR40, PT ;  /* 0x0000002802007c0c */ /* 0x000fda000bfa6270 */
[----:B------:R-:W-:-:S04]  /*5af0*/  @!P5 LEA R12, P6, R2, R13, 0x1 ;  /* 0x0000000d020cd211 */ /* 0x000fc800078c08ff */
[----:B------:R-:W-:Y:S01]  /*5b00*/  @!P5 LEA.HI.X R13, R2, R37, R154, 0x1, P6 ;  /* 0x00000025020dd211 */ /* 0x000fe200030f0c9a */
[----:B-1----:R-:W-:Y:S04]  /*5b10*/  @!P4 ST.E.128 desc[UR42][R14.64], R8 ;  /* 0x000000080e00c985 */ /* 0x002fe8000c101d2a */
[----:B------:R-:W1:Y:S04]  /*5b20*/  @!P5 LDS.128 R8, [R71+0x3000] ;  /* 0x003000004708d984 */ /* 0x000e680000000c00 */
[----:B-1----:R1:W-:Y:S02]  /*5b30*/  @!P5 ST.E.128 desc[UR42][R12.64], R8 ;  /* 0x000000080c00d985 */ /* 0x0023e4000c101d2a */
.L_x_543:
[----:B------:R-:W-:Y:S05]  /*5b40*/  BSYNC B0 ;  /* 0x0000000000007941 */ /* 0x000fea0003800000 */
.L_x_542:
[----:B-1----:R-:W5:Y:S01]  /*5b50*/  LDL R8, [R1] ;  /* 0x0000000001087983 */ /* 0x002f620000100800 */
[----:B0-----:R-:W-:Y:S01]  /*5b60*/  @!P3 IADD3 R70, R70, 0x168c0, RZ ;  /* 0x000168c04646b810 */ /* 0x001fe20007ffe0ff */
[----:B------:R-:W-:Y:S01]  /*5b70*/  VIADD R19, R19, 0x1 ;  /* 0x0000000113137836 */ /* 0x000fe20000000000 */
[----:B------:R-:W-:Y:S01]  /*5b80*/  @!PT LDS RZ, [RZ] ;  /* 0x00000000fffff984 */ /* 0x000fe20000000800 */
[----:B------:R-:W-:Y:S01]  /*5b90*/  @!PT LDS RZ, [RZ] ;  /* 0x00000000fffff984 */ /* 0x000fe20000000800 */
[----:B------:R-:W-:Y:S01]  /*5ba0*/  @!PT LDS RZ, [RZ] ;  /* 0x00000000fffff984 */ /* 0x000fe20000000800 */
[----:B------:R-:W-:Y:S01]  /*5bb0*/  @!PT LDS RZ, [RZ] ;  /* 0x00000000fffff984 */ /* 0x000fe20000000800 */
[----:B------:R0:W-:Y:S06]  /*5bc0*/  MEMBAR.ALL.CTA ;  /* 0x0000000000007992 */ /* 0x0001ec0000008000 */
[----:B0-----:R-:W0:Y:S01]  /*5bd0*/  FENCE.VIEW.ASYNC.S ;  /* 0x00000000000073c6 */ /* 0x001e220000000000 */
[----:B------:R-:W-:Y:S01]  /*5be0*/  @!P3 PRMT R70, RZ, 0x654, R70 ;  /* 0x00000654ff46b816 */ /* 0x000fe20000000046 */
[----:B0-----:R0:W-:Y:S06]  /*5bf0*/  BAR.SYNC.DEFER_BLOCKING R61, 0x80 ;  /* 0x0002003d0000751d */ /* 0x0011ec0000010000 */
[----:B------:R0:W-:Y:S01]  /*5c00*/  @!P3 SYNCS.ARRIVE.TRANS64.RED.A1T0 RZ, [R70+URZ], RZ ;  /* 0x000000ff46ffb9a7 */ /* 0x0001e2000810043f */
[----:B------:R-:W-:-:S04]  /*5c10*/  ISETP.NE.AND P3, PT, R19, 0x2, PT ;  /* 0x000000021300780c */ /* 0x000fc80003f65270 */
[----:B------:R-:W-:Y:S02]  /*5c20*/  SEL R19, R19, RZ, P3 ;  /* 0x000000ff13137207 */ /* 0x000fe40001800000 */
[----:B-----5:R-:W-:Y:S02]  /*5c30*/  LOP3.LUT P4, RZ, R8, 0x1, RZ, 0xc0, !PT ;  /* 0x0000000108ff7812 */ /* 0x020fe4000788c0ff */
[----:B------:R-:W-:-:S04]  /*5c40*/  SEL R8, RZ, 0x1, P3 ;  /* 0x00000001ff087807 */ /* 0x000fc80001800000 */
[----:B------:R-:W-:-:S07]  /*5c50*/  LOP3.LUT R155, R155, R8, RZ, 0x3c, !PT ;  /* 0x000000089b9b7212 */ /* 0x000fce00078e3cff */
[----:B0-----:R-:W-:Y:S05]  /*5c60*/  @P4 BRA `(.L_x_544) ;  /* 0xffffffc400744947 */ /* 0x001fea000383ffff */
[----:B---3--:R-:W0:Y:S01]  /*5c70*/  S2R R9, SR_TID.X ;  /* 0x0000000000097919 */ /* 0x008e220000002100 */
[----:B------:R-:W-:Y:S02]  /*5c80*/  PLOP3.LUT P0, PT, PT, PT, PT, 0x8, 0x0 ;  /* 0x000000000000781c */ /* 0x000fe40003f0e170 */
[----:B0-----:R-:W-:-:S04]  /*5c90*/  SHF.R.U32.HI R9, RZ, 0x7, R9 ;  /* 0x00000007ff097819 */ /* 0x001fc80000011609 */
[----:B------:R-:W-:-:S13]  /*5ca0*/  ISETP.NE.AND P4, PT, R9, 0x1, PT ;  /* 0x000000010900780c */ /* 0x000fda0003f85270 */
[----:B------:R-:W-:Y:S06]  /*5cb0*/  @!P4 BAR.ARV 0x9, 0x100 ;  /* 0x024400000000cb1d */ /* 0x000fec0000002000 */
.L_x_484:
[----:B------:R-:W-:Y:S01]  /*5cc0*/  IMAD.MOV.U32 R3, RZ, RZ, RZ ;  /* 0x000000ffff037224 */ /* 0x000fe200078e00ff */
[----:B------:R-:W-:Y:S06]  /*5cd0*/  @P0 BRA `(.L_x_545) ;  /* 0x00000000000c0947 */ /* 0x000fec0003800000 */
[----:B------:R-:W0:Y:S01]  /*5ce0*/  FENCE.VIEW.ASYNC.G ;  /* 0x00000000000073c6 */ /* 0x000e220000000100 */
[----:B------:R-:W-:Y:S05]  /*5cf0*/  WARPSYNC.ALL ;  /* 0x0000000000007948 */ /* 0x000fea0003800000 */
[----:B0-----:R-:W-:Y:S06]  /*5d00*/  BAR.ARV 0xc, 0x200 ;  /* 0x0308000000007b1d */ /* 0x001fec0000002000 */
.L_x_545:
[----:B------:R-:W3:Y:S01]  /*5d10*/  LDL R0, [R1] ;  /* 0x0000000001007983 */ /* 0x000ee20000100800 */
[----:B------:R-:W-:Y:S01]  /*5d20*/  BSSY B0, `(.L_x_546) ;  /* 0x0000021000007945 */ /* 0x000fe20003800000 */
[----:B---3--:R-:W-:-:S13]  /*5d30*/  LOP3.LUT P0, RZ, R0, 0x4, RZ, 0xc0, !PT ;  /* 0x0000000400ff7812 */ /* 0x008fda000780c0ff */
[----:B------:R-:W-:Y:S05]  /*5d40*/  @!P0 BRA `(.L_x_547) ;  /* 0x0000000000788947 */ /* 0x000fea0003800000 */
[----:B------:R-:W3:Y:S01]  /*5d50*/  LDL R0, [R1+0x30] ;  /* 0x0000300001007983 */ /* 0x000ee20000100800 */
[----:B------:R-:W-:Y:S01]  /*5d60*/  ULDC UR4, c[0x0][0x9f0] ;  /* 0x00027c0000047ab9 */ /* 0x000fe20000000800 */
[----:B---3--:R-:W-:-:S04]  /*5d70*/  ISETP.NE.AND P0, PT, R0, RZ, PT ;  /* 0x000000ff0000720c */ /* 0x008fc80003f05270 */
        /* <DEDUP_REMOVED lines=12> */
[----:B0-----:R-:W-:Y:S02]  /*5e40*/  IMAD.MOV.U32 R4, RZ, RZ, RZ ;  /* 0x000000ffff047224 */ /* 0x001fe400078e00ff */
[----:B-1----:R-:W-:-:S04]  /*5e50*/  IMAD.MOV R7, RZ, RZ, -R5 ;  /* 0x000000ffff077224 */ /* 0x002fc800078e0a05 */
[----:B------:R-:W-:-:S04]  /*5e60*/  IMAD R7, R7, R6, RZ ;  /* 0x0000000607077224 */ /* 0x000fc800078e02ff */
[----:B------:R-:W-:-:S06]  /*5e70*/  IMAD.HI.U32 R5, R5, R7, R4 ;  /* 0x0000000705057227 */ /* 0x000fcc00078e0004 */
[----:B------:R-:W-:-:S04]  /*5e80*/  IMAD.HI.U32 R5, R5, R8, RZ ;  /* 0x0000000805057227 */ /* 0x000fc800078e00ff */
[----:B------:R-:W-:-:S05]  /*5e90*/  IMAD R3, R5, R3, R8 ;  /* 0x0000000305037224 */ /* 0x000fca00078e0208 */
[----:B------:R-:W-:-:S13]  /*5ea0*/  ISETP.GT.U32.AND P1, PT, R6, R3, PT ;  /* 0x000000030600720c */ /* 0x000fda0003f24070 */
[-C--:B------:R-:W-:Y:S01]  /*5eb0*/  @!P1 IADD3 R3, R3, -R6.reuse, RZ ;  /* 0x8000000603039210 */ /* 0x080fe20007ffe0ff */
[----:B------:R-:W-:Y:S01]  /*5ec0*/  @!P1 VIADD R5, R5, 0x1 ;  /* 0x0000000105059836 */ /* 0x000fe20000000000 */
[----:B------:R-:W-:Y:S02]  /*5ed0*/  ISETP.NE.AND P1, PT, R9, RZ, PT ;  /* 0x000000ff0900720c */ /* 0x000fe40003f25270 */
[----:B------:R-:W-:-:S13]  /*5ee0*/  ISETP.GE.U32.AND P0, PT, R3, R6, PT ;  /* 0x000000060300720c */ /* 0x000fda0003f06070 */
[----:B------:R-:W-:-:S04]  /*5ef0*/  @P0 VIADD R5, R5, 0x1 ;  /* 0x0000000105050836 */ /* 0x000fc80000000000 */
[----:B------:R-:W-:-:S04]  /*5f00*/  IMAD.MOV.U32 R3, RZ, RZ, R5 ;  /* 0x000000ffff037224 */ /* 0x000fc800078e0005 */
[----:B------:R-:W-:Y:S01]  /*5f10*/  @!P2 IMAD.MOV R3, RZ, RZ, -R3 ;  /* 0x000000ffff03a224 */ /* 0x000fe200078e0a03 */
[----:B------:R-:W-:-:S07]  /*5f20*/  @!P1 LOP3.LUT R3, RZ, R9, RZ, 0x33, !PT ;  /* 0x00000009ff039212 */ /* 0x000fce00078e33ff */
.L_x_547:
[----:B------:R-:W-:Y:S05]  /*5f30*/  BSYNC B0 ;  /* 0x0000000000007941 */ /* 0x000fea0003800000 */
.L_x_546:
[----:B------:R-:W3:Y:S01]  /*5f40*/  LDL R0, [R1+0x48] ;  /* 0x0000480001007983 */ /* 0x000ee20000100800 */
[----:B------:R-:W-:Y:S02]  /*5f50*/  PLOP3.LUT P0, PT, PT, PT, PT, 0x80, 0x0 ;  /* 0x000000000000781c */ /* 0x000fe40003f0f070 */
[----:B------:R-:W-:Y:S02]  /*5f60*/  CS2R R118, SRZ ;  /* 0x0000000000767805 */ /* 0x000fe4000001ff00 */
[----:B------:R-:W-:Y:S02]  /*5f70*/  CS2R R42, SRZ ;  /* 0x00000000002a7805 */ /* 0x000fe4000001ff00 */
[----:B------:R-:W-:Y:S02]  /*5f80*/  CS2R R56, SRZ ;  /* 0x0000000000387805 */ /* 0x000fe4000001ff00 */
[----:B------:R-:W-:Y:S02]  /*5f90*/  CS2R R40, SRZ ;  /* 0x0000000000287805 */ /* 0x000fe4000001ff00 */
[----:B------:R-:W-:-:S02]  /*5fa0*/  CS2R R54, SRZ ;  /* 0x0000000000367805 */ /* 0x000fc4000001ff00 */
[----:B------:R-:W-:Y:S02]  /*5fb0*/  CS2R R38, SRZ ;  /* 0x0000000000267805 */ /* 0x000fe4000001ff00 */
[----:B------:R-:W-:Y:S02]  /*5fc0*/  CS2R R52, SRZ ;  /* 0x0000000000347805 */ /* 0x000fe4000001ff00 */
[----:B----4-:R-:W-:Y:S02]  /*5fd0*/  CS2R R36, SRZ ;  /* 0x0000000000247805 */ /* 0x010fe4000001ff00 */
[----:B------:R-:W-:Y:S02]  /*5fe0*/  CS2R R50, SRZ ;  /* 0x0000000000327805 */ /* 0x000fe4000001ff00 */
[----:B------:R-:W-:Y:S02]  /*5ff0*/  CS2R R30, SRZ ;  /* 0x00000000001e7805 */ /* 0x000fe4000001ff00 */
[----:B------:R-:W-:-:S02]  /*6000*/  CS2R R48, SRZ ;  /* 0x0000000000307805 */ /* 0x000fc4000001ff00 */
[----:B------:R-:W-:Y:S02]  /*6010*/  CS2R R28, SRZ ;  /* 0x00000000001c7805 */ /* 0x000fe4000001ff00 */
[----:B------:R-:W-:Y:S02]  /*6020*/  CS2R R46, SRZ ;  /* 0x00000000002e7805 */ /* 0x000fe4000001ff00 */
[----:B------:R-:W-:Y:S02]  /*6030*/  CS2R R44, SRZ ;  /* 0x00000000002c7805 */ /* 0x000fe4000001ff00 */
[----:B------:R-:W-:Y:S01]  /*6040*/  CS2R R20, SRZ ;  /* 0x0000000000147805 */ /* 0x000fe2000001ff00 */
[----:B---3--:R-:W-:Y:S02]  /*6050*/  IMAD R4, R0, R3, RZ ;  /* 0x0000000300047224 */ /* 0x008fe400078e02ff */
[----:B------:R-:W-:-:S03]  /*6060*/  IMAD.MOV.U32 R0, RZ, RZ, RZ ;  /* 0x000000ffff007224 */ /* 0x000fc600078e00ff */
[----:B------:R0:W-:Y:S01]  /*6070*/  STL [R1+0x18], R4 ;  /* 0x0000180401007387 */ /* 0x0001e20000100800 */
[----:B------:R-:W-:Y:S01]  /*6080*/  VIADDMNMX R88, R4, R3, R26, PT ;  /* 0x0000000304587246 */ /* 0x000fe2000380011a */
[----:B------:R-:W-:Y:S01]  /*6090*/  IMAD.MOV.U32 R3, RZ, RZ, RZ ;  /* 0x000000ffff037224 */ /* 0x000fe200078e00ff */
[----:B------:R-:W-:Y:S02]  /*60a0*/  CS2R R26, SRZ ;  /* 0x00000000001a7805 */ /* 0x000fe4000001ff00 */
[----:B------:R-:W-:-:S13]  /*60b0*/  ISETP.GT.AND P1, PT, R88, R4, PT ;  /* 0x000000045800720c */ /* 0x000fda0003f24270 */
[----:B0-----:R-:W-:Y:S05]  /*60c0*/  @!P1 BRA `(.L_x_548) ;  /* 0x0000008000389947 */ /* 0x001fea0003800000 */
[----:B------:R-:W-:-:S03]  /*60d0*/  UMOV UR4, 0xffffffff ;  /* 0xffffffff00047882 */ /* 0x000fc60000000000 */
[----:B------:R-:W-:Y:S05]  /*60e0*/  BRA.DIV UR4, `(.L_x_549) ;  /* 0x0000011e04547947 */ /* 0x000fea000b800000 */
[----:B------:R-:W0:Y:S02]  /*60f0*/  S2R R0, SR_TID.X ;  /* 0x0000000000007919 */ /* 0x000e240000002100 */
[----:B0-----:R-:W-:-:S04]  /*6100*/  IADD3 R3, R0, -0x80, RZ ;  /* 0xffffff8000037810 */ /* 0x001fc80007ffe0ff */
[----:B------:R-:W-:-:S04]  /*6110*/  SHF.R.S32.HI R0, RZ, 0x1f, R3 ;  /* 0x0000001fff007819 */ /* 0x000fc80000011403 */
[----:B------:R-:W-:-:S04]  /*6120*/  LEA.HI R0, R0, R3, RZ, 0x7 ;  /* 0x0000000300007211 */ /* 0x000fc800078f38ff */
[----:B------:R-:W-:-:S06]  /*6130*/  SHF.R.S32.HI R0, RZ, 0x7, R0 ;  /* 0x00000007ff007819 */ /* 0x000fcc0000011400 */
[----:B------:R-:W0:Y:S04]  /*6140*/  SHFL.IDX PT, R0, R0, RZ, 0x1f ;  /* 0x00001fff00007589 */ /* 0x000e2800000e0000 */
[----:B0-----:R0:W-:Y:S02]  /*6150*/  STL [R1+0x1c], R0 ;  /* 0x00001c0001007387 */ /* 0x0011e40000100800 */
.L_x_762:
[----:B------:R-:W0:Y:S01]  /*6160*/  LDL R3, [R1+0x1c] ;  /* 0x00001c0001037983 */ /* 0x000e220000100800 */
[----:B------:R-:W-:Y:S01]  /*6170*/  BSSY B6, `(.L_x_550) ;  /* 0x000001b000067945 */ /* 0x000fe20003800000 */
[----:B0-----:R-:W-:-:S05]  /*6180*/  IMAD.HI R0, R3, 0x55555556, RZ ;  /* 0x5555555603007827 */ /* 0x001fca00078e02ff */
[----:B------:R-:W-:-:S05]  /*6190*/  LEA.HI R0, R0, R0, RZ, 0x1 ;  /* 0x0000000000007211 */ /* 0x000fca00078f08ff */
[----:B------:R-:W-:Y:S02]  /*61a0*/  IMAD R0, R0, -0x3, R3 ;  /* 0xfffffffd00007824 */ /* 0x000fe400078e0203 */
[----:B------:R-:W-:-:S04]  /*61b0*/  VIADD R3, R18, 0x8400 ;  /* 0x0000840012037836 */ /* 0x000fc80000000000 */
[----:B------:R-:W-:Y:S01]  /*61c0*/  IMAD R0, R0, 0x2000, R3 ;  /* 0x0000200000007824 */ /* 0x000fe200078e0203 */
[----:B------:R-:W-:-:S04]  /*61d0*/  LOP3.LUT P0, RZ, R3, 0x3ff, RZ, 0xc0, !PT ;  /* 0x000003ff03ff7812 */ /* 0x000fc8000780c0ff */
[----:B------:R-:W-:Y:S02]  /*61e0*/  SHF.R.U32.HI R0, RZ, 0x4, R0 ;  /* 0x00000004ff007819 */ /* 0x000fe40000011600 */
[----:B------:R-:W-:Y:S02]  /*61f0*/  P2R R26, PR, RZ, 0x1 ;  /* 0x00000001ff1a7803 */ /* 0x000fe40000000000 */
[----:B------:R-:W-:-:S05]  /*6200*/  LOP3.LUT R29, R0, 0x3fff, RZ, 0xc0, !PT ;  /* 0x00003fff001d7812 */ /* 0x000fca00078ec0ff */
[----:B------:R-:W-:Y:S05]  /*6210*/  @!P0 BRA `(.L_x_551) ;  /* 0x0000000000408947 */ /* 0x000fea0003800000 */
[----:B------:R-:W-:Y:S01]  /*6220*/  MOV R0, 0x0 ;  /* 0x0000000000007802 */ /* 0x000fe20000000f00 */
[----:B------:R-:W-:Y:S01]  /*6230*/  ULDC.64 UR4, c[0x4][0x88] ;  /* 0x0100220000047ab9 */ /* 0x000fe20000000a00 */
[----:B------:R-:W-:Y:S01]  /*6240*/  ULDC.64 UR6, c[0x4][0x90] ;  /* 0x0100240000067ab9 */ /* 0x000fe20000000a00 */
[----:B------:R-:W-:Y:S01]  /*6250*/  IMAD.U32 R4, RZ, RZ, UR4 ;  /* 0x00000004ff047e24 */ /* 0x000fe2000f8e00ff */
[----:B---3--:R0:W3:Y:S01]  /*6260*/  LDC.64 R14, c[0x4][R0] ;  /* 0x01000000000e7b82 */ /* 0x0080e20000000a00 */
[----:B------:R-:W-:Y:S01]  /*6270*/  IMAD.U32 R5, RZ, RZ, UR5 ;  /* 0x00000005ff057e24 */ /* 0x000fe2000f8e00ff */
[----:B------:R-:W-:Y:S01]  /*6280*/  ULDC.64 UR4, c[0x4][0x28] ;  /* 0x01000a0000047ab9 */ /* 0x000fe20000000a00 */
[----:B-1----:R-:W-:Y:S01]  /*6290*/  IMAD.U32 R6, RZ, RZ, UR6 ;  /* 0x00000006ff067e24 */ /* 0x002fe2000f8e00ff */
[----:B------:R-:W-:Y:S01]  /*62a0*/  MOV R10, UR4 ;  /* 0x00000004000a7c02 */ /* 0x000fe20008000f00 */
[----:B------:R-:W-:Y:S02]  /*62b0*/  IMAD.U32 R7, RZ, RZ, UR7 ;  /* 0x00000007ff077e24 */ /* 0x000fe4000f8e00ff */
[----:B------:R-:W-:-:S02]  /*62c0*/  IMAD.U32 R11, RZ, RZ, UR5 ;  /* 0x00000005ff0b7e24 */ /* 0x000fc4000f8e00ff */
[----:B------:R-:W-:Y:S02]  /*62d0*/  IMAD.MOV.U32 R8, RZ, RZ, 0x70 ;  /* 0x00000070ff087424 */ /* 0x000fe400078e00ff */
[----:B------:R-:W-:Y:S02]  /*62e0*/  IMAD.MOV.U32 R12, RZ, RZ, 0x1 ;  /* 0x00000001ff0c7424 */ /* 0x000fe400078e00ff */
[----:B0-2---:R-:W-:-:S07]  /*62f0*/  IMAD.MOV.U32 R13, RZ, RZ, RZ ;  /* 0x000000ffff0d7224 */ /* 0x005fce00078e00ff */
[----:B------:R-:W-:-:S07]  /*6300*/  LEPC R20, `(.L_x_551) ;  /* 0x000000001014794e */ /* 0x000fce0000000000 */
[----:B---3-5:R-:W-:Y:S05]  /*6310*/  CALL.ABS.NOINC R14 ;  /* 0x000000000e007343 */ /* 0x028fea0003c00000 */
.L_x_551:
[----:B------:R-:W-:Y:S05]  /*6320*/  BSYNC B6 ;  /* 0x0000000000067941 */ /* 0x000fea0003800000 */
.L_x_550:
[----:B------:R-:W-:Y:S02]  /*6330*/  ULDC UR4, c[0x0][0x3f4] ;  /* 0x0000fd0000047ab9 */ /* 0x000fe40000000800 */
[----:B------:R-:W-:-:S13]  /*6340*/  ISETP.LT.AND P0, PT, RZ, UR4, PT ;  /* 0x00000004ff007c0c */ /* 0x000fda000bf01270 */
[----:B------:R-:W-:Y:S05]  /*6350*/  @P0 BRA `(.L_x_552) ;  /* 0x0000000000400947 */ /* 0x000fea0003800000 */
[----:B------:R-:W-:-:S04]  /*6360*/  ULEA.HI UR4, UR37, UR37, URZ, 0x1 ;  /* 0x0000002525047291 */ /* 0x000fc8000f8f083f */
[----:B------:R-:W-:-:S04]  /*6370*/  ULOP3.LUT UR4, UR4, 0xfffffffe, URZ, 0xc0, !UPT ;  /* 0xfffffffe04047892 */ /* 0x000fc8000f8ec03f */
[----:B------:R-:W-:-:S06]  /*6380*/  UIADD3 UR4, UR37, -UR4, URZ ;  /* 0x8000000425047290 */ /* 0x000fcc000fffe03f */
[----:B------:R-:W-:-:S05]  /*6390*/  IMAD.U32 R3, RZ, RZ, UR4 ;  /* 0x00000004ff037e24 */ /* 0x000fca000f8e00ff */
[----:B------:R-:W-:-:S04]  /*63a0*/  SHF.L.U32 R3, R3, 0x1f, RZ ;  /* 0x0000001f03037819 */ /* 0x000fc800000006ff */
[----:B------:R0:W4:Y:S03]  /*63b0*/  SYNCS.PHASECHK.TRANS64.TRYWAIT P0, [R18+URZ+0x16800], R3 ;  /* 0x01680003120075a7 */ /* 0x000126000800017f */
[----:B----4-:R-:W-:Y:S05]  /*63c0*/  @!P0 NANOSLEEP.SYNCS 0x989680 ;  /* 0x009896800000895d */ /* 0x010fea0003900000 */
[----:B------:R-:W4:Y:S01]  /*63d0*/  @!P0 SYNCS.PHASECHK.TRANS64 P0, [R18+URZ+0x16800], R3 ;  /* 0x01680003120085a7 */ /* 0x000f22000800007f */
[----:B------:R-:W-:Y:S04]  /*63e0*/  BSSY B0, `(.L_x_553) ;  /* 0x0000006000007945 */ /* 0x000fe80003800000 */
[----:B----4-:R-:W-:Y:S05]  /*63f0*/  @P0 BRA `(.L_x_554) ;  /* 0x0000000000100947 */ /* 0x010fea0003800000 */
.L_x_555:
[----:B----4-:R4:W0:Y:S02]  /*6400*/  SYNCS.PHASECHK.TRANS64.TRYWAIT P0, [R18+URZ+0x16800], R3 ;  /* 0x01680003120075a7 */ /* 0x010824000800017f */
[----:B0-----:R-:W-:Y:S05]  /*6410*/  @!P0 NANOSLEEP.SYNCS 0x989680 ;  /* 0x009896800000895d */ /* 0x001fea0003900000 */
[----:B------:R-:W0:Y:S02]  /*6420*/  @!P0 SYNCS.PHASECHK.TRANS64 P0, [R18+URZ+0x16800], R3 ;  /* 0x01680003120085a7 */ /* 0x000e24000800007f */
[----:B0-----:R-:W-:Y:S05]  /*6430*/  @!P0 BRA `(.L_x_555) ;  /* 0xfffffffc00f08947 */ /* 0x001fea000383ffff */
.L_x_554:
[----:B------:R-:W-:Y:S05]  /*6440*/  BSYNC B0 ;  /* 0x0000000000007941 */ /* 0x000fea0003800000 */
.L_x_553:
[----:B------:R-:W-:Y:S05]  /*6450*/  BRA `(.L_x_556) ;  /* 0x0000002000ec7947 */ /* 0x000fea0003800000 */
.L_x_552:
[----:B-----5:R-:W-:Y:S01]  /*6460*/  SHF.R.S32.HI R0, RZ, 0x1f, R25 ;  /* 0x0000001fff007819 */ /* 0x020fe20000011419 */
[----:B------:R-:W-:Y:S01]  /*6470*/  ULDC.64 UR4, c[0x0][0x3f8] ;  /* 0x0000fe0000047ab9 */ /* 0x000fe20000000a00 */
[----:B------:R-:W-:Y:S01]  /*6480*/  ULDC.64 UR6, c[0x0][0x408] ;  /* 0x0001020000067ab9 */ /* 0x000fe20000000a00 */
[----:B------:R-:W-:Y:S01]  /*6490*/  ISETP.NE.AND P2, PT, R26, RZ, PT ;  /* 0x000000ff1a00720c */ /* 0x000fe20003f45270 */
[----:B------:R-:W-:Y:S01]  /*64a0*/  IMAD.WIDE.U32 R4, R25, UR4, RZ ;  /* 0x0000000419047c25 */ /* 0x000fe2000f8e00ff */
[----:B------:R-:W-:Y:S03]  /*64b0*/  BSSY B6, `(.L_x_557) ;  /* 0x000001f000067945 */ /* 0x000fe60003800000 */
[C---:B-1----:R-:W-:Y:S02]  /*64c0*/  IMAD R6, R0.reuse, UR4, RZ ;  /* 0x0000000400067c24 */ /* 0x042fe4000f8e02ff */
[----:B------:R-:W-:-:S02]  /*64d0*/  IMAD R0, R0, UR6, RZ ;  /* 0x0000000600007c24 */ /* 0x000fc4000f8e02ff */
[C---:B------:R-:W-:Y:S01]  /*64e0*/  IMAD R3, R25.reuse, UR5, R6 ;  /* 0x0000000519037c24 */ /* 0x040fe2000f8e0206 */
[----:B------:R-:W-:Y:S01]  /*64f0*/  ULDC.64 UR4, c[0x0][0x3e8] ;  /* 0x0000fa0000047ab9 */ /* 0x000fe20000000a00 */
[----:B------:R-:W-:-:S04]  /*6500*/  IMAD.WIDE.U32 R6, R25, UR6, RZ ;  /* 0x0000000619067c25 */ /* 0x000fc8000f8e00ff */
[----:B------:R-:W-:Y:S01]  /*6510*/  IMAD R9, R25, UR7, R0 ;  /* 0x0000000719097c24 */ /* 0x000fe2000f8e0200 */
[----:B------:R-:W-:Y:S01]  /*6520*/  ULDC.64 UR6, c[0x0][0x400] ;  /* 0x0001000000067ab9 */ /* 0x000fe20000000a00 */
[----:B------:R-:W-:Y:S01]  /*6530*/  IMAD.IADD R5, R3, 0x1, R5 ;  /* 0x0000000103057824 */ /* 0x000fe200078e0205 */
[----:B------:R-:W-:Y:S02]  /*6540*/  LEA R25, P0, R4, UR4, 0x1 ;  /* 0x0000000404197c11 */ /* 0x000fe4000f8008ff */
[----:B------:R-:W-:Y:S02]  /*6550*/  LEA R27, P1, R6, UR6, 0x1 ;  /* 0x00000006061b7c11 */ /* 0x000fe4000f8208ff */
[----:B------:R-:W-:Y:S02]  /*6560*/  IADD3 R3, R9, R7, RZ ;  /* 0x0000000709037210 */ /* 0x000fe40007ffe0ff */
[----:B------:R-:W-:Y:S02]  /*6570*/  LEA.HI.X R26, R4, UR5, R5, 0x1, P0 ;  /* 0x00000005041a7c11 */ /* 0x000fe400080f0c05 */
[----:B------:R-:W-:Y:S01]  /*6580*/  LEA.HI.X R28, R6, UR7, R3, 0x1, P1 ;  /* 0x00000007061c7c11 */ /* 0x000fe200088f0c03 */
[----:B------:R-:W-:Y:S06]  /*6590*/  @!P2 BRA `(.L_x_558) ;  /* 0x000000000040a947 */ /* 0x000fec0003800000 */
[----:B------:R-:W-:Y:S01]  /*65a0*/  MOV R0, 0x0 ;  /* 0x0000000000007802 */ /* 0x000fe20000000f00 */
[----:B------:R-:W-:Y:S01]  /*65b0*/  ULDC.64 UR4, c[0x4][0x88] ;  /* 0x0100220000047ab9 */ /* 0x000fe20000000a00 */
[----:B------:R-:W-:Y:S01]  /*65c0*/  ULDC.64 UR6, c[0x4][0x90] ;  /* 0x0100240000067ab9 */ /* 0x000fe20000000a00 */
[----:B------:R-:W-:Y:S01]  /*65d0*/  IMAD.U32 R4, RZ, RZ, UR4 ;  /* 0x00000004ff047e24 */ /* 0x000fe2000f8e00ff */
[----:B---3--:R0:W1:Y:S01]  /*65e0*/  LDC.64 R14, c[0x4][R0] ;  /* 0x01000000000e7b82 */ /* 0x0080620000000a00 */
        /* <DEDUP_REMOVED lines=8> */
[----:B0-2---:R-:W-:-:S07]  /*6670*/  IMAD.MOV.U32 R13, RZ, RZ, RZ ;  /* 0x000000ffff0d7224 */ /* 0x005fce00078e00ff */
[----:B------:R-:W-:-:S07]  /*6680*/  LEPC R20, `(.L_x_558) ;  /* 0x000000001014794e */ /* 0x000fce0000000000 */
[----:B-1----:R-:W-:Y:S05]  /*6690*/  CALL.ABS.NOINC R14 ;  /* 0x000000000e007343 */ /* 0x002fea0003c00000 */
.L_x_558:
[----:B------:R-:W-:Y:S05]  /*66a0*/  BSYNC B6 ;  /* 0x0000000000067941 */ /* 0x000fea0003800000 */
.L_x_557:
[----:B------:R-:W-:Y:S01]  /*66b0*/  ULDC.U8 UR4, c[0x0][0x410] ;  /* 0x0001040000047ab9 */ /* 0x000fe20000000000 */
[----:B------:R-:W-:Y:S01]  /*66c0*/  BSSY B0, `(.L_x_559) ;  /* 0x000020c000007945 */ /* 0x000fe20003800000 */
[----:B------:R-:W-:Y:S01]  /*66d0*/  ISETP.NE.AND P0, PT, RZ, UR4, PT ;  /* 0x00000004ff007c0c */ /* 0x000fe2000bf05270 */
[----:B------:R-:W-:-:S12]  /*66e0*/  IMAD R4, R33, 0xc0, R153 ;  /* 0x000000c021047824 */ /* 0x000fd800078e0299 */
[----:B------:R-:W-:Y:S05]  /*66f0*/  @!P0 BRA `(.L_x_560) ;  /* 0x0000001000208947 */ /* 0x000fea0003800000 */
[----:B------:R-:W-:-:S03]  /*6700*/  UMOV UR4, 0xffffffff ;  /* 0xffffffff00047882 */ /* 0x000fc60000000000 */
[----:B------:R-:W-:Y:S05]  /*6710*/  BRA.DIV UR4, `(.L_x_561) ;  /* 0x0000011a04087947 */ /* 0x000fea000b800000 */
[----:B------:R0:W1:Y:S04]  /*6720*/  SHFL.IDX PT, R3, R26, RZ, 0x1c1f ;  /* 0x001c1fff1a037589 */ /* 0x00006800000e0000 */
[----:B------:R0:W4:Y:S04]  /*6730*/  SHFL.IDX PT, R0, R25, RZ, 0x1c1f ;  /* 0x001c1fff19007589 */ /* 0x00012800000e0000 */
[----:B------:R0:W0:Y:S04]  /*6740*/  SHFL.IDX PT, R5, R28, RZ, 0x1c1f ;  /* 0x001c1fff1c057589 */ /* 0x00002800000e0000 */
[----:B---3--:R3:W0:Y:S02]  /*6750*/  SHFL.IDX PT, R14, R27, RZ, 0x1c1f ;  /* 0x001c1fff1b0e7589 */ /* 0x00862400000e0000 */
.L_x_768:
[----:B------:R-:W-:Y:S01]  /*6760*/  ULDC UR4, c[0x0][0x448] ;  /* 0x0001120000047ab9 */ /* 0x000fe20000000800 */
[----:B------:R-:W-:Y:S01]  /*6770*/  BSSY B1, `(.L_x_562) ;  /* 0x000001e000017945 */ /* 0x000fe20003800000 */
[----:B0-----:R-:W-:Y:S01]  /*6780*/  IMAD R26, R24, UR4, RZ ;  /* 0x00000004181a7c24 */ /* 0x001fe2000f8e02ff */
[----:B------:R-:W-:Y:S02]  /*6790*/  CS2R R8, SRZ ;  /* 0x0000000000087805 */ /* 0x000fe4000001ff00 */
[----:B------:R-:W-:Y:S02]  /*67a0*/  CS2R R6, SRZ ;  /* 0x0000000000067805 */ /* 0x000fe4000001ff00 */
[----:B------:R-:W-:Y:S02]  /*67b0*/  CS2R R10, SRZ ;  /* 0x00000000000a7805 */ /* 0x000fe4000001ff00 */
[----:B--2---:R-:W-:Y:S02]  /*67c0*/  CS2R R12, SRZ ;  /* 0x00000000000c7805 */ /* 0x004fe4000001ff00 */
[----:B------:R-:W-:-:S13]  /*67d0*/  ISETP.GE.AND P0, PT, R4, R26, PT ;  /* 0x0000001a0400720c */ /* 0x000fda0003f06270 */
[----:B------:R-:W-:Y:S05]  /*67e0*/  @P0 BRA `(.L_x_563) ;  /* 0x0000000000580947 */ /* 0x000fea0003800000 */
[----:B------:R-:W2:Y:S01]  /*67f0*/  LDL R28, [R1+0x54] ;  /* 0x00005400011c7983 */ /* 0x000ea20000100800 */
[----:B------:R-:W-:-:S03]  /*6800*/  ULDC UR4, c[0x0][0x3f4] ;  /* 0x0000fd0000047ab9 */ /* 0x000fc60000000800 */
[----:B---3--:R-:W3:Y:S01]  /*6810*/  LDL R27, [R1+0x50] ;  /* 0x00005000011b7983 */ /* 0x008ee20000100800 */
[----:B------:R-:W-:Y:S01]  /*6820*/  ISETP.GE.AND P3, PT, R157, UR4, PT ;  /* 0x000000049d007c0c */ /* 0x000fe2000bf66270 */
[----:B----4-:R-:W-:Y:S01]  /*6830*/  IMAD.MOV.U32 R6, RZ, RZ, R0 ;  /* 0x000000ffff067224 */ /* 0x010fe200078e0000 */
[----:B------:R-:W-:Y:S01]  /*6840*/  ISETP.GE.AND P2, PT, R22, UR4, PT ;  /* 0x0000000416007c0c */ /* 0x000fe2000bf46270 */
[----:B-1----:R-:W-:Y:S01]  /*6850*/  IMAD.MOV.U32 R7, RZ, RZ, R3 ;  /* 0x000000ffff077224 */ /* 0x002fe200078e0003 */
[----:B------:R-:W-:Y:S01]  /*6860*/  CS2R R10, SRZ ;  /* 0x00000000000a7805 */ /* 0x000fe2000001ff00 */
[----:B------:R-:W-:Y:S01]  /*6870*/  IMAD.MOV.U32 R15, RZ, RZ, R5 ;  /* 0x000000ffff0f7224 */ /* 0x000fe200078e0005 */
[----:B------:R-:W-:Y:S02]  /*6880*/  CS2R R8, SRZ ;  /* 0x0000000000087805 */ /* 0x000fe4000001ff00 */
[----:B------:R-:W-:-:S07]  /*6890*/  CS2R R12, SRZ ;  /* 0x00000000000c7805 */ /* 0x000fce000001ff00 */
[----:B------:R-:W-:Y:S01]  /*68a0*/  @!P2 IMAD.WIDE R20, R22, 0x2, R6 ;  /* 0x000000021614a825 */ /* 0x000fe200078e0206 */
[----:B------:R-:W-:-:S04]  /*68b0*/  CS2R R6, SRZ ;  /* 0x0000000000067805 */ /* 0x000fc8000001ff00 */
[----:B------:R0:W5:Y:S01]  /*68c0*/  @!P2 LD.E.64 R10, desc[UR42][R20.64] ;  /* 0x0000002a140aa980 */ /* 0x000162000c101b00 */
[-C--:B--2---:R-:W-:Y:S02]  /*68d0*/  @!P3 IADD3 R24, P0, R0, R28.reuse, RZ ;  /* 0x0000001c0018b210 */ /* 0x084fe40007f1e0ff */
[----:B------:R-:W-:Y:S01]  /*68e0*/  @!P3 IADD3 R4, P1, R14, R28, RZ ;  /* 0x0000001c0e04b210 */ /* 0x000fe20007f3e0ff */
[----:B------:R-:W-:-:S03]  /*68f0*/  @!P2 IMAD.WIDE R14, R22, 0x2, R14 ;  /* 0x00000002160ea825 */ /* 0x000fc600078e020e */
[----:B---3--:R-:W-:Y:S01]  /*6900*/  @!P3 IADD3.X R5, R5, R27, RZ, P1, !PT ;  /* 0x0000001b0505b210 */ /* 0x008fe20000ffe4ff */
[----:B------:R-:W-:Y:S01]  /*6910*/  @!P3 IMAD.X R25, R3, 0x1, R27, P0 ;  /* 0x000000010319b824 */ /* 0x000fe200000e061b */
[----:B------:R0:W5:Y:S04]  /*6920*/  @!P2 LD.E.64 R8, desc[UR42][R14.64] ;  /* 0x0000002a0e08a980 */ /* 0x000168000c101b00 */
[----:B------:R0:W5:Y:S04]  /*6930*/  @!P3 LD.E.64 R12, desc[UR42][R24.64] ;  /* 0x0000002a180cb980 */ /* 0x000168000c101b00 */
[----:B------:R0:W5:Y:S02]  /*6940*/  @!P3 LD.E.64 R6, desc[UR42][R4.64] ;  /* 0x0000002a0406b980 */ /* 0x000164000c101b00 */
.L_x_563:
[----:B------:R-:W-:Y:S05]  /*6950*/  BSYNC B1 ;  /* 0x0000000000017941 */ /* 0x000fea0003800000 */
.L_x_562:
[----:B------:R-:W4:Y:S01]  /*6960*/  LDL R30, [R1+0x14] ;  /* 0x00001400011e7983 */ /* 0x000f220000100800 */
[----:B------:R-:W-:Y:S01]  /*6970*/  ULEA.HI UR4, UR37, UR37, URZ, 0x1 ;  /* 0x0000002525047291 */ /* 0x000fe2000f8f083f */
[--C-:B-----5:R-:W-:Y:S01]  /*6980*/  SHF.R.U64 R31, R10, 0x10, R11.reuse ;  /* 0x000000100a1f7819 */ /* 0x120fe2000000120b */
[----:B0-----:R-:W-:Y:S01]  /*6990*/  IMAD R20, R33, -0xc0, R26 ;  /* 0xffffff4021147824 */ /* 0x001fe200078e021a */
[----:B------:R-:W0:Y:S01]  /*69a0*/  S2R R21, SR_TID.X ;  /* 0x0000000000157919 */ /* 0x000e220000002100 */
[----:B------:R-:W-:Y:S01]  /*69b0*/  ULOP3.LUT UR4, UR4, 0xfffffffe, URZ, 0xc0, !UPT ;  /* 0xfffffffe04047892 */ /* 0x000fe2000f8ec03f */
[----:B---3--:R-:W-:Y:S01]  /*69c0*/  SHF.R.U32.HI R27, RZ, 0x10, R11 ;  /* 0x00000010ff1b7819 */ /* 0x008fe2000001160b */
[--C-:B------:R-:W-:Y:S01]  /*69d0*/  IMAD.MOV.U32 R4, RZ, RZ, R13.reuse ;  /* 0x000000ffff047224 */ /* 0x100fe200078e000d */
[--C-:B------:R-:W-:Y:S01]  /*69e0*/  SHF.R.U32.HI R25, RZ, 0x10, R13.reuse ;  /* 0x00000010ff197819 */ /* 0x100fe2000001160d */
[----:B------:R-:W-:Y:S01]  /*69f0*/  UIADD3 UR4, UR37, -UR4, URZ ;  /* 0x8000000425047290 */ /* 0x000fe2000fffe03f */
[----:B------:R-:W-:Y:S01]  /*6a00*/  IMAD.MOV.U32 R14, RZ, RZ, R10 ;  /* 0x000000ffff0e7224 */ /* 0x000fe200078e000a */
[----:B------:R-:W-:Y:S01]  /*6a10*/  SHF.R.U64 R26, R12, 0x10, R13 ;  /* 0x000000100c1a7819 */ /* 0x000fe2000000120d */
[----:B------:R-:W-:Y:S01]  /*6a20*/  BSSY B1, `(.L_x_564) ;  /* 0x0000024000017945 */ /* 0x000fe20003800000 */
[----:B------:R-:W-:Y:S01]  /*6a30*/  MOV R15, R8 ;  /* 0x00000008000f7202 */ /* 0x000fe20000000f00 */
[----:B------:R-:W-:Y:S01]  /*6a40*/  IMAD.MOV.U32 R10, RZ, RZ, R7 ;  /* 0x000000ffff0a7224 */ /* 0x000fe200078e0007 */
[----:B------:R-:W-:Y:S01]  /*6a50*/  SHF.R.U64 R24, R8, 0x10, R9 ;  /* 0x0000001008187819 */ /* 0x000fe20000001209 */
[----:B------:R-:W-:Y:S01]  /*6a60*/  IMAD.U32 R5, RZ, RZ, UR4 ;  /* 0x00000004ff057e24 */ /* 0x000fe2000f8e00ff */
[----:B------:R-:W-:-:S02]  /*6a70*/  VIMNMX R20, R20, 0xc0, PT ;  /* 0x000000c014147848 */ /* 0x000fc40003fe0100 */
[----:B------:R-:W-:Y:S02]  /*6a80*/  PRMT R8, R4, 0x5410, R25 ;  /* 0x0000541004087816 */ /* 0x000fe40000000019 */
[----:B------:R-:W-:Y:S02]  /*6a90*/  SHF.L.U32 R5, R5, 0x1f, RZ ;  /* 0x0000001f05057819 */ /* 0x000fe400000006ff */
[----:B------:R-:W-:Y:S02]  /*6aa0*/  PRMT R14, R14, 0x5410, R31 ;  /* 0x000054100e0e7816 */ /* 0x000fe4000000001f */
[----:B------:R-:W2:Y:S01]  /*6ab0*/  SYNCS.PHASECHK.TRANS64.TRYWAIT P0, [R18+URZ+0x16800], R5 ;  /* 0x01680005120075a7 */ /* 0x000ea2000800017f */
[----:B------:R-:W-:Y:S02]  /*6ac0*/  ISETP.GE.AND P1, PT, R153, R20, PT ;  /* 0x000000149900720c */ /* 0x000fe40003f26270 */
[----:B------:R-:W-:Y:S01]  /*6ad0*/  PRMT R15, R15, 0x5410, R24 ;  /* 0x000054100f0f7816 */ /* 0x000fe20000000018 */
[----:B0-----:R-:W-:Y:S01]  /*6ae0*/  VIADD R34, R21, 0xffffff80 ;  /* 0xffffff8015227836 */ /* 0x001fe20000000000 */
[----:B------:R-:W-:-:S04]  /*6af0*/  SHF.R.U32.HI R21, RZ, 0x10, R9 ;  /* 0x00000010ff157819 */ /* 0x000fc80000011609 */
[----:B------:R-:W-:-:S04]  /*6b00*/  SHF.R.S32.HI R32, RZ, 0x1f, R34 ;  /* 0x0000001fff207819 */ /* 0x000fc80000011422 */
[----:B------:R-:W-:-:S04]  /*6b10*/  LEA.HI R32, R32, R34, RZ, 0x5 ;  /* 0x0000002220207211 */ /* 0x000fc800078f28ff */
[----:B------:R-:W-:Y:S01]  /*6b20*/  SHF.R.S32.HI R32, RZ, 0x5, R32 ;  /* 0x00000005ff207819 */ /* 0x000fe20000011420 */
[C---:B----4-:R-:W-:Y:S01]  /*6b30*/  IMAD.SHL.U32 R0, R30.reuse, 0x40, RZ ;  /* 0x000000401e007824 */ /* 0x050fe200078e00ff */
[----:B------:R-:W-:-:S04]  /*6b40*/  LOP3.LUT P2, RZ, R30, 0x4, RZ, 0xc0, !PT ;  /* 0x000000041eff7812 */ /* 0x000fc8000784c0ff */
[----:B-1----:R-:W-:-:S04]  /*6b50*/  LOP3.LUT R3, R0, 0x1c0, RZ, 0xc0, !PT ;  /* 0x000001c000037812 */ /* 0x002fc800078ec0ff */
[----:B------:R-:W-:Y:S02]  /*6b60*/  LOP3.LUT R0, R3, 0x18, R16, 0xf8, !PT ;  /* 0x0000001803007812 */ /* 0x000fe400078ef810 */
[----:B------:R-:W-:-:S04]  /*6b70*/  SHF.R.U32.HI R3, RZ, 0x3, R3 ;  /* 0x00000003ff037819 */ /* 0x000fc80000011603 */
[----:B------:R-:W-:Y:S01]  /*6b80*/  LOP3.LUT R28, R0, R3, RZ, 0x3c, !PT ;  /* 0x00000003001c7212 */ /* 0x000fe200078e3cff */
[----:B------:R-:W-:Y:S02]  /*6b90*/  IMAD.MOV.U32 R0, RZ, RZ, R11 ;  /* 0x000000ffff007224 */ /* 0x000fe400078e000b */
[----:B------:R-:W-:Y:S02]  /*6ba0*/  IMAD.MOV.U32 R3, RZ, RZ, R12 ;  /* 0x000000ffff037224 */ /* 0x000fe400078e000c */
[----:B------:R-:W-:Y:S01]  /*6bb0*/  IMAD R11, R32, 0x200, R28 ;  /* 0x00000200200b7824 */ /* 0x000fe200078e021c */
[----:B------:R-:W-:Y:S01]  /*6bc0*/  PRMT R13, R0, 0x5410, R27 ;  /* 0x00005410000d7816 */ /* 0x000fe2000000001b */
[----:B------:R-:W-:Y:S01]  /*6bd0*/  IMAD.MOV.U32 R12, RZ, RZ, R9 ;  /* 0x000000ffff0c7224 */ /* 0x000fe200078e0009 */
[----:B------:R-:W-:Y:S01]  /*6be0*/  PRMT R3, R3, 0x5410, R26 ;  /* 0x0000541003037816 */ /* 0x000fe2000000001a */
[----:B------:R-:W-:Y:S02]  /*6bf0*/  IMAD R11, R11, 0x2, R18 ;  /* 0x000000020b0b7824 */ /* 0x000fe400078e0212 */
[----:B------:R-:W-:Y:S01]  /*6c00*/  IMAD.MOV.U32 R9, RZ, RZ, R6 ;  /* 0x000000ffff097224 */ /* 0x000fe200078e0006 */
[--C-:B------:R-:W-:Y:S01]  /*6c10*/  SHF.R.U64 R6, R6, 0x10, R7.reuse ;  /* 0x0000001006067819 */ /* 0x100fe20000001207 */
[----:B------:R-:W-:Y:S01]  /*6c20*/  VIADD R0, R11, 0x8440 ;  /* 0x000084400b007836 */ /* 0x000fe20000000000 */
[----:B------:R-:W-:-:S02]  /*6c30*/  SHF.R.U32.HI R7, RZ, 0x10, R7 ;  /* 0x00000010ff077819 */ /* 0x000fc40000011607 */
[----:B------:R-:W-:Y:S01]  /*6c40*/  IADD3 R4, R11, 0x8400, RZ ;  /* 0x000084000b047810 */ /* 0x000fe20007ffe0ff */
[----:B--2---:R-:W-:Y:S06]  /*6c50*/  @!P0 BRA `(.L_x_565) ;  /* 0x0000011400288947 */ /* 0x004fec0003800000 */
.L_x_769:
[----:B------:R-:W-:Y:S05]  /*6c60*/  BSYNC B1 ;  /* 0x0000000000017941 */ /* 0x000fea0003800000 */
.L_x_564:
[----:B------:R-:W-:Y:S01]  /*6c70*/  BSSY B1, `(.L_x_566) ;  /* 0x0000059000017945 */ /* 0x000fe20003800000 */
[----:B------:R-:W-:Y:S01]  /*6c80*/  PRMT R12, R12, 0x5410, R21 ;  /* 0x000054100c0c7816 */ /* 0x000fe20000000015 */
[----:B------:R-:W-:Y:S01]  /*6c90*/  @P2 VIADD R0, R4, 0xffffffc0 ;  /* 0xffffffc004002836 */ /* 0x000fe20000000000 */
[----:B------:R-:W-:Y:S02]  /*6ca0*/  PRMT R9, R9, 0x5410, R6 ;  /* 0x0000541009097816 */ /* 0x000fe40000000006 */
[----:B------:R-:W-:Y:S01]  /*6cb0*/  PRMT R10, R10, 0x5410, R7 ;  /* 0x000054100a0a7816 */ /* 0x000fe20000000007 */
[----:B------:R-:W-:Y:S06]  /*6cc0*/  @P1 BRA `(.L_x_567) ;  /* 0x00000004004c1947 */ /* 0x000fec0003800000 */
[----:B------:R-:W1:Y:S01]  /*6cd0*/  LDC R4, c[0x0][0x3f4] ;  /* 0x0000fd00ff047b82 */ /* 0x000e620000000800 */
[----:B------:R-:W-:Y:S01]  /*6ce0*/  BSSY B2, `(.L_x_568) ;  /* 0x000002a000027945 */ /* 0x000fe20003800000 */
[-C--:B-1----:R-:W-:Y:S02]  /*6cf0*/  ISETP.GE.AND P0, PT, R22, R4.reuse, PT ;  /* 0x000000041600720c */ /* 0x082fe40003f06270 */
[----:B------:R-:W-:-:S11]  /*6d00*/  ISETP.GE.AND P1, PT, R157, R4, PT ;  /* 0x000000049d00720c */ /* 0x000fd60003f26270 */
[----:B------:R-:W-:Y:S05]  /*6d10*/  @P0 BRA `(.L_x_569) ;  /* 0x0000000000980947 */ /* 0x000fea0003800000 */
[----:B0-----:R-:W0:Y:S01]  /*6d20*/  LDS.128 R4, [R11+0x8400] ;  /* 0x008400000b047984 */ /* 0x001e220000000c00 */
[C---:B------:R-:W-:Y:S01]  /*6d30*/  IMAD.U32 R30, R15.reuse, 0x10000, RZ ;  /* 0x000100000f1e7824 */ /* 0x040fe200078e00ff */
[C---:B------:R-:W-:Y:S01]  /*6d40*/  LOP3.LUT R28, R14.reuse, 0xffff0000, RZ, 0xc0, !PT ;  /* 0xffff00000e1c7812 */ /* 0x040fe200078ec0ff */
[----:B------:R-:W-:Y:S01]  /*6d50*/  IMAD.U32 R27, R14, 0x10000, RZ ;  /* 0x000100000e1b7824 */ /* 0x000fe200078e00ff */
[----:B------:R-:W-:Y:S01]  /*6d60*/  LOP3.LUT R31, R15, 0xffff0000, RZ, 0xc0, !PT ;  /* 0xffff00000f1f7812 */ /* 0x000fe200078ec0ff */
[C---:B0-----:R-:W-:Y:S01]  /*6d70*/  IMAD.U32 R21, R4.reuse, 0x10000, RZ ;  /* 0x0001000004157824 */ /* 0x041fe200078e00ff */
[----:B------:R-:W-:Y:S01]  /*6d80*/  LOP3.LUT R4, R4, 0xffff0000, RZ, 0xc0, !PT ;  /* 0xffff000004047812 */ /* 0x000fe200078ec0ff */
[C---:B------:R-:W-:Y:S01]  /*6d90*/  IMAD.U32 R24, R5.reuse, 0x10000, RZ ;  /* 0x0001000005187824 */ /* 0x040fe200078e00ff */
[----:B------:R-:W-:Y:S01]  /*6da0*/  LOP3.LUT R5, R5, 0xffff0000, RZ, 0xc0, !PT ;  /* 0xffff000005057812 */ /* 0x000fe200078ec0ff */
[----:B------:R-:W-:Y:S01]  /*6db0*/  IMAD.U32 R26, R7, 0x10000, RZ ;  /* 0x00010000071a7824 */ /* 0x000fe200078e00ff */
[----:B------:R-:W-:Y:S01]  /*6dc0*/  SHF.L.U32 R25, R6, 0x10, RZ ;  /* 0x0000001006197819 */ /* 0x000fe200000006ff */
[C---:B------:R-:W-:Y:S01]  /*6dd0*/  FMUL.FTZ R32, R4.reuse, R30 ;  /* 0x0000001e04207220 */ /* 0x040fe20000410000 */
[----:B------:R-:W-:Y:S01]  /*6de0*/  FMUL.FTZ R33, R4, R27 ;  /* 0x0000001b04217220 */ /* 0x000fe20000410000 */
[C---:B------:R-:W-:Y:S01]  /*6df0*/  FMUL.FTZ R35, R5.reuse, R31 ;  /* 0x0000001f05237220 */ /* 0x040fe20000410000 */
[----:B------:R-:W-:Y:S01]  /*6e00*/  FMUL.FTZ R37, R5, R28 ;  /* 0x0000001c05257220 */ /* 0x000fe20000410000 */
[C---:B------:R-:W-:Y:S01]  /*6e10*/  FFMA.FTZ R32, R21.reuse, R27, -R32 ;  /* 0x0000001b15207223 */ /* 0x040fe20000010820 */
[----:B------:R-:W-:Y:S01]  /*6e20*/  LOP3.LUT R6, R6, 0xffff0000, RZ, 0xc0, !PT ;  /* 0xffff000006067812 */ /* 0x000fe200078ec0ff */
[----:B------:R-:W-:Y:S01]  /*6e30*/  FFMA.FTZ R33, R21, R30, R33 ;  /* 0x0000001e15217223 */ /* 0x000fe20000010021 */
[----:B------:R-:W-:Y:S01]  /*6e40*/  LOP3.LUT R7, R7, 0xffff0000, RZ, 0xc0, !PT ;  /* 0xffff000007077812 */ /* 0x000fe200078ec0ff */
[C---:B------:R-:W-:Y:S01]  /*6e50*/  IMAD.U32 R21, R12.reuse, 0x10000, RZ ;  /* 0x000100000c157824 */ /* 0x040fe200078e00ff */
[----:B------:R-:W-:Y:S01]  /*6e60*/  LOP3.LUT R27, R12, 0xffff0000, RZ, 0xc0, !PT ;  /* 0xffff00000c1b7812 */ /* 0x000fe200078ec0ff */
[C---:B------:R-:W-:Y:S01]  /*6e70*/  IMAD.U32 R4, R13.reuse, 0x10000, RZ ;  /* 0x000100000d047824 */ /* 0x040fe200078e00ff */
[----:B------:R-:W-:Y:S01]  /*6e80*/  LOP3.LUT R5, R13, 0xffff0000, RZ, 0xc0, !PT ;  /* 0xffff00000d057812 */ /* 0x000fe200078ec0ff */
[C---:B------:R-:W-:Y:S01]  /*6e90*/  FFMA.FTZ R35, R24.reuse, R28, -R35 ;  /* 0x0000001c18237223 */ /* 0x040fe20000010823 */
[----:B------:R-:W-:Y:S01]  /*6ea0*/  FFMA.FTZ R24, R24, R31, R37 ;  /* 0x0000001f18187223 */ /* 0x000fe20000010025 */
[C---:B------:R-:W-:Y:S01]  /*6eb0*/  FMUL.FTZ R28, R6.reuse, R21 ;  /* 0x00000015061c7220 */ /* 0x040fe20000410000 */
[-C--:B------:R-:W-:Y:S01]  /*6ec0*/  FMUL.FTZ R30, R6, R4.reuse ;  /* 0x00000004061e7220 */ /* 0x080fe20000410000 */
[C---:B------:R-:W-:Y:S01]  /*6ed0*/  FMUL.FTZ R31, R7.reuse, R27 ;  /* 0x0000001b071f7220 */ /* 0x040fe20000410000 */
[----:B------:R-:W-:Y:S01]  /*6ee0*/  FMUL.FTZ R34, R7, R5 ;  /* 0x0000000507227220 */ /* 0x000fe20000410000 */
[C---:B------:R-:W-:Y:S01]  /*6ef0*/  FFMA.FTZ R6, R25.reuse, R4, -R28 ;  /* 0x0000000419067223 */ /* 0x040fe2000001081c */
[----:B------:R-:W-:Y:S01]  /*6f00*/  FFMA.FTZ R21, R25, R21, R30 ;  /* 0x0000001519157223 */ /* 0x000fe2000001001e */
[C---:B------:R-:W-:Y:S01]  /*6f10*/  FFMA.FTZ R7, R26.reuse, R5, -R31 ;  /* 0x000000051a077223 */ /* 0x040fe2000001081f */
[----:B------:R-:W-:Y:S01]  /*6f20*/  FFMA.FTZ R34, R26, R27, R34 ;  /* 0x0000001b1a227223 */ /* 0x000fe20000010022 */
[----:B------:R-:W-:-:S02]  /*6f30*/  F2FP.BF16.F32.PACK_AB R4, R33, R32 ;  /* 0x000000202104723e */ /* 0x000fc400000010ff */
[----:B------:R-:W-:Y:S02]  /*6f40*/  F2FP.BF16.F32.PACK_AB R5, R24, R35 ;  /* 0x000000231805723e */ /* 0x000fe400000010ff */
[----:B------:R-:W-:Y:S02]  /*6f50*/  F2FP.BF16.F32.PACK_AB R6, R21, R6 ;  /* 0x000000061506723e */ /* 0x000fe400000010ff */
[----:B------:R-:W-:-:S05]  /*6f60*/  F2FP.BF16.F32.PACK_AB R7, R34, R7 ;  /* 0x000000072207723e */ /* 0x000fca00000010ff */
[----:B------:R1:W-:Y:S02]  /*6f70*/  STS.128 [R11+0x8400], R4 ;  /* 0x008400040b007388 */ /* 0x0003e40000000c00 */
.L_x_569:
[----:B------:R-:W-:Y:S05]  /*6f80*/  BSYNC B2 ;  /* 0x0000000000027941 */ /* 0x000fea0003800000 */
.L_x_568:
[----:B------:R-:W-:Y:S05]  /*6f90*/  @P1 BRA `(.L_x_567) ;  /* 0x0000000000981947 */ /* 0x000fea0003800000 */
[----:B01----:R-:W0:Y:S01]  /*6fa0*/  LDS.128 R4, [R0] ;  /* 0x0000000000047984 */ /* 0x003e220000000c00 */
[----:B------:R-:W-:Y:S01]  /*6fb0*/  SHF.L.U32 R30, R9, 0x10, RZ ;  /* 0x00000010091e7819 */ /* 0x000fe200000006ff */
[C---:B------:R-:W-:Y:S01]  /*6fc0*/  IMAD.U32 R27, R3.reuse, 0x10000, RZ ;  /* 0x00010000031b7824 */ /* 0x040fe200078e00ff */
[----:B------:R-:W-:Y:S02]  /*6fd0*/  LOP3.LUT R28, R3, 0xffff0000, RZ, 0xc0, !PT ;  /* 0xffff0000031c7812 */ /* 0x000fe400078ec0ff */
[----:B------:R-:W-:Y:S01]  /*6fe0*/  LOP3.LUT R31, R9, 0xffff0000, RZ, 0xc0, !PT ;  /* 0xffff0000091f7812 */ /* 0x000fe200078ec0ff */
[C---:B0-----:R-:W-:Y:S01]  /*6ff0*/  IMAD.U32 R21, R4.reuse, 0x10000, RZ ;  /* 0x0001000004157824 */ /* 0x041fe200078e00ff */
[----:B------:R-:W-:Y:S01]  /*7000*/  LOP3.LUT R4, R4, 0xffff0000, RZ, 0xc0, !PT ;  /* 0xffff000004047812 */ /* 0x000fe200078ec0ff */
[C---:B------:R-:W-:Y:S01]  /*7010*/  IMAD.U32 R24, R5.reuse, 0x10000, RZ ;  /* 0x0001000005187824 */ /* 0x040fe200078e00ff */
[----:B------:R-:W-:Y:S01]  /*7020*/  LOP3.LUT R5, R5, 0xffff0000, RZ, 0xc0, !PT ;  /* 0xffff000005057812 */ /* 0x000fe200078ec0ff */
[C---:B------:R-:W-:Y:S01]  /*7030*/  IMAD.U32 R25, R6.reuse, 0x10000, RZ ;  /* 0x0001000006197824 */ /* 0x040fe200078e00ff */
[----:B------:R-:W-:Y:S01]  /*7040*/  LOP3.LUT R6, R6, 0xffff0000, RZ, 0xc0, !PT ;  /* 0xffff000006067812 */ /* 0x000fe200078ec0ff */
[C---:B------:R-:W-:Y:S01]  /*7050*/  FMUL.FTZ R32, R4.reuse, R30 ;  /* 0x0000001e04207220 */ /* 0x040fe20000410000 */
[----:B------:R-:W-:Y:S01]  /*7060*/  FMUL.FTZ R33, R4, R27 ;  /* 0x0000001b04217220 */ /* 0x000fe20000410000 */
[----:B------:R-:W-:-:S02]  /*7070*/  IMAD.U32 R26, R7, 0x10000, RZ ;  /* 0x00010000071a7824 */ /* 0x000fc400078e00ff */
[----:B------:R-:W-:Y:S01]  /*7080*/  FMUL.FTZ R35, R5, R31 ;  /* 0x0000001f05237220 */ /* 0x000fe20000410000 */
[----:B------:R-:W-:Y:S01]  /*7090*/  FFMA.FTZ R32, R21, R27, -R32 ;  /* 0x0000001b15207223 */ /* 0x000fe20000010820 */
[----:B------:R-:W-:Y:S01]  /*70a0*/  FMUL.FTZ R37, R5, R28 ;  /* 0x0000001c05257220 */ /* 0x000fe20000410000 */
[----:B------:R-:W-:Y:S01]  /*70b0*/  LOP3.LUT R7, R7, 0xffff0000, RZ, 0xc0, !PT ;  /* 0xffff000007077812 */ /* 0x000fe200078ec0ff */
[----:B------:R-:W-:Y:S01]  /*70c0*/  FFMA.FTZ R33, R21, R30, R33 ;  /* 0x0000001e15217223 */ /* 0x000fe20000010021 */
[C---:B------:R-:W-:Y:S01]  /*70d0*/  LOP3.LUT R27, R10.reuse, 0xffff0000, RZ, 0xc0, !PT ;  /* 0xffff00000a1b7812 */ /* 0x040fe200078ec0ff */
[----:B------:R-:W-:Y:S01]  /*70e0*/  IMAD.U32 R21, R10, 0x10000, RZ ;  /* 0x000100000a157824 */ /* 0x000fe200078e00ff */
[C---:B------:R-:W-:Y:S01]  /*70f0*/  LOP3.LUT R5, R8.reuse, 0xffff0000, RZ, 0xc0, !PT ;  /* 0xffff000008057812 */ /* 0x040fe200078ec0ff */
[----:B------:R-:W-:Y:S02]  /*7100*/  IMAD.U32 R4, R8, 0x10000, RZ ;  /* 0x0001000008047824 */ /* 0x000fe400078e00ff */
        /* <DEDUP_REMOVED lines=14> */
[----:B------:R2:W-:Y:S02]  /*71f0*/  STS.128 [R0], R4 ;  /* 0x0000000400007388 */ /* 0x0005e40000000c00 */
.L_x_567:
[----:B------:R-:W-:Y:S05]  /*7200*/  BSYNC B1 ;  /* 0x0000000000017941 */ /* 0x000fea0003800000 */
.L_x_566:
[----:B-12---:R-:W-:-:S05]  /*7210*/  VIADD R4, R153, 0x60 ;  /* 0x0000006099047836 */ /* 0x006fca0000000000 */
[----:B------:R-:W-:-:S13]  /*7220*/  ISETP.GE.AND P0, PT, R4, R20, PT ;  /* 0x000000140400720c */ /* 0x000fda0003f06270 */
[----:B------:R-:W-:Y:S05]  /*7230*/  @P0 BRA `(.L_x_570) ;  /* 0x0000001400500947 */ /* 0x000fea0003800000 */
        /* <DEDUP_REMOVED lines=12> */
[----:B------:R-:W-:Y:S01]  /*7300*/  IMAD.U32 R14, R6, 0x10000, RZ ;  /* 0x00010000060e7824 */ /* 0x000fe200078e00ff */
[----:B------:R-:W-:Y:S01]  /*7310*/  SHF.L.U32 R21, R5, 0x10, RZ ;  /* 0x0000001005157819 */ /* 0x000fe200000006ff */
[----:B------:R-:W-:Y:S01]  /*7320*/  IMAD.U32 R15, R7, 0x10000, RZ ;  /* 0x00010000070f7824 */ /* 0x000fe200078e00ff */
[----:B------:R-:W-:Y:S01]  /*7330*/  LOP3.LUT R5, R5, 0xffff0000, RZ, 0xc0, !PT ;  /* 0xffff000005057812 */ /* 0x000fe200078ec0ff */
[-C--:B------:R-:W-:Y:S01]  /*7340*/  FMUL.FTZ R25, R28, R4.reuse ;  /* 0x000000041c197220 */ /* 0x080fe20000410000 */
[----:B------:R-:W-:Y:S01]  /*7350*/  FMUL.FTZ R27, R26, R4 ;  /* 0x000000041a1b7220 */ /* 0x000fe20000410000 */
[----:B------:R-:W-:-:S02]  /*7360*/  LOP3.LUT R6, R6, 0xffff0000, RZ, 0xc0, !PT ;  /* 0xffff000006067812 */ /* 0x000fc400078ec0ff */
[-C--:B------:R-:W-:Y:S01]  /*7370*/  FMUL.FTZ R24, R33, R5.reuse ;  /* 0x0000000521187220 */ /* 0x080fe20000410000 */
[-C--:B------:R-:W-:Y:S01]  /*7380*/  FFMA.FTZ R4, R26, R20.reuse, -R25 ;  /* 0x000000141a047223 */ /* 0x080fe20000010819 */
[----:B------:R-:W-:Y:S01]  /*7390*/  FFMA.FTZ R27, R28, R20, R27 ;  /* 0x000000141c1b7223 */ /* 0x000fe2000001001b */
[C---:B------:R-:W-:Y:S01]  /*73a0*/  FMUL.FTZ R20, R31.reuse, R5 ;  /* 0x000000051f147220 */ /* 0x040fe20000410000 */
[-C--:B------:R-:W-:Y:S01]  /*73b0*/  FFMA.FTZ R5, R31, R21.reuse, -R24 ;  /* 0x000000151f057223 */ /* 0x080fe20000010818 */
[----:B------:R-:W-:Y:S01]  /*73c0*/  LOP3.LUT R7, R7, 0xffff0000, RZ, 0xc0, !PT ;  /* 0xffff000007077812 */ /* 0x000fe200078ec0ff */
[C---:B------:R-:W-:Y:S01]  /*73d0*/  IMAD.U32 R28, R12.reuse, 0x10000, RZ ;  /* 0x000100000c1c7824 */ /* 0x040fe200078e00ff */
[----:B------:R-:W-:Y:S01]  /*73e0*/  LOP3.LUT R31, R12, 0xffff0000, RZ, 0xc0, !PT ;  /* 0xffff00000c1f7812 */ /* 0x000fe200078ec0ff */
[C---:B------:R-:W-:Y:S01]  /*73f0*/  IMAD.U32 R26, R13.reuse, 0x10000, RZ ;  /* 0x000100000d1a7824 */ /* 0x040fe200078e00ff */
[----:B------:R-:W-:Y:S01]  /*7400*/  LOP3.LUT R25, R13, 0xffff0000, RZ, 0xc0, !PT ;  /* 0xffff00000d197812 */ /* 0x000fe200078ec0ff */
[----:B------:R-:W-:Y:S01]  /*7410*/  FFMA.FTZ R20, R33, R21, R20 ;  /* 0x0000001521147223 */ /* 0x000fe20000010014 */
[-C--:B------:R-:W-:Y:S01]  /*7420*/  FMUL.FTZ R13, R28, R6.reuse ;  /* 0x000000061c0d7220 */ /* 0x080fe20000410000 */
[C---:B------:R-:W-:Y:S01]  /*7430*/  FMUL.FTZ R21, R26.reuse, R6 ;  /* 0x000000061a157220 */ /* 0x040fe20000410000 */
[-C--:B------:R-:W-:Y:S01]  /*7440*/  FMUL.FTZ R12, R31, R7.reuse ;  /* 0x000000071f0c7220 */ /* 0x080fe20000410000 */
[C---:B------:R-:W-:Y:S01]  /*7450*/  FMUL.FTZ R24, R25.reuse, R7 ;  /* 0x0000000719187220 */ /* 0x040fe20000410000 */
[-C--:B------:R-:W-:Y:S01]  /*7460*/  FFMA.FTZ R6, R26, R14.reuse, -R13 ;  /* 0x0000000e1a067223 */ /* 0x080fe2000001080d */
[----:B------:R-:W-:Y:S01]  /*7470*/  FFMA.FTZ R21, R28, R14, R21 ;  /* 0x0000000e1c157223 */ /* 0x000fe20000010015 */
[-C--:B------:R-:W-:Y:S01]  /*7480*/  FFMA.FTZ R7, R25, R15.reuse, -R12 ;  /* 0x0000000f19077223 */ /* 0x080fe2000001080c */
[----:B------:R-:W-:Y:S01]  /*7490*/  FFMA.FTZ R24, R31, R15, R24 ;  /* 0x0000000f1f187223 */ /* 0x000fe20000010018 */
[----:B------:R-:W-:-:S02]  /*74a0*/  F2FP.BF16.F32.PACK_AB R4, R27, R4 ;  /* 0x000000041b04723e */ /* 0x000fc400000010ff */
[----:B------:R-:W-:Y:S02]  /*74b0*/  F2FP.BF16.F32.PACK_AB R5, R20, R5 ;  /* 0x000000051405723e */ /* 0x000fe400000010ff */
[----:B------:R-:W-:Y:S02]  /*74c0*/  F2FP.BF16.F32.PACK_AB R6, R21, R6 ;  /* 0x000000061506723e */ /* 0x000fe400000010ff */
[----:B------:R-:W-:-:S05]  /*74d0*/  F2FP.BF16.F32.PACK_AB R7, R24, R7 ;  /* 0x000000071807723e */ /* 0x000fca00000010ff */
[----:B------:R1:W-:Y:S02]  /*74e0*/  STS.128 [R11+0xb400], R4 ;  /* 0x00b400040b007388 */ /* 0x0003e40000000c00 */
.L_x_572:
[----:B------:R-:W-:Y:S05]  /*74f0*/  BSYNC B1 ;  /* 0x0000000000017941 */ /* 0x000fea0003800000 */
.L_x_571:
[----:B------:R-:W-:Y:S05]  /*7500*/  @P1 BRA `(.L_x_570) ;  /* 0x00000010009c1947 */ /* 0x000fea0003800000 */
[----:B01----:R-:W0:Y:S01]  /*7510*/  LDS.128 R4, [R0+0x3000] ;  /* 0x0030000000047984 */ /* 0x003e220000000c00 */
[C---:B------:R-:W-:Y:S01]  /*7520*/  IMAD.U32 R21, R9.reuse, 0x10000, RZ ;  /* 0x0001000009157824 */ /* 0x040fe200078e00ff */
[----:B------:R-:W-:Y:S01]  /*7530*/  LOP3.LUT R26, R9, 0xffff0000, RZ, 0xc0, !PT ;  /* 0xffff0000091a7812 */ /* 0x000fe200078ec0ff */
[C---:B------:R-:W-:Y:S01]  /*7540*/  IMAD.U32 R15, R3.reuse, 0x10000, RZ ;  /* 0x00010000030f7824 */ /* 0x040fe200078e00ff */
[----:B------:R-:W-:Y:S01]  /*7550*/  LOP3.LUT R24, R3, 0xffff0000, RZ, 0xc0, !PT ;  /* 0xffff000003187812 */ /* 0x000fe200078ec0ff */
[C---:B------:R-:W-:Y:S01]  /*7560*/  IMAD.U32 R25, R10.reuse, 0x10000, RZ ;  /* 0x000100000a197824 */ /* 0x040fe200078e00ff */
[----:B------:R-:W-:Y:S02]  /*7570*/  LOP3.LUT R27, R10, 0xffff0000, RZ, 0xc0, !PT ;  /* 0xffff00000a1b7812 */ /* 0x000fe400078ec0ff */
[C---:B0-----:R-:W-:Y:S01]  /*7580*/  SHF.L.U32 R11, R4.reuse, 0x10, RZ ;  /* 0x00000010040b7819 */ /* 0x041fe200000006ff */
[C---:B------:R-:W-:Y:S01]  /*7590*/  IMAD.U32 R12, R5.reuse, 0x10000, RZ ;  /* 0x00010000050c7824 */ /* 0x040fe200078e00ff */
[----:B------:R-:W-:Y:S01]  /*75a0*/  LOP3.LUT R4, R4, 0xffff0000, RZ, 0xc0, !PT ;  /* 0xffff000004047812 */ /* 0x000fe200078ec0ff */
[C---:B------:R-:W-:Y:S01]  /*75b0*/  IMAD.U32 R3, R6.reuse, 0x10000, RZ ;  /* 0x0001000006037824 */ /* 0x040fe200078e00ff */
[----:B------:R-:W-:Y:S01]  /*75c0*/  LOP3.LUT R5, R5, 0xffff0000, RZ, 0xc0, !PT ;  /* 0xffff000005057812 */ /* 0x000fe200078ec0ff */
[----:B------:R-:W-:Y:S01]  /*75d0*/  IMAD.U32 R9, R7, 0x10000, RZ ;  /* 0x0001000007097824 */ /* 0x000fe200078e00ff */
[----:B------:R-:W-:Y:S01]  /*75e0*/  LOP3.LUT R6, R6, 0xffff0000, RZ, 0xc0, !PT ;  /* 0xffff000006067812 */ /* 0x000fe200078ec0ff */
[-C--:B------:R-:W-:Y:S01]  /*75f0*/  FMUL.FTZ R14, R21, R4.reuse ;  /* 0x00000004150e7220 */ /* 0x080fe20000410000 */
[----:B------:R-:W-:Y:S01]  /*7600*/  FMUL.FTZ R20, R15, R4 ;  /* 0x000000040f147220 */ /* 0x000fe20000410000 */
[----:B------:R-:W-:Y:S01]  /*7610*/  FMUL.FTZ R13, R26, R5 ;  /* 0x000000051a0d7220 */ /* 0x000fe20000410000 */
[----:B------:R-:W-:Y:S01]  /*7620*/  LOP3.LUT R7, R7, 0xffff0000, RZ, 0xc0, !PT ;  /* 0xffff000007077812 */ /* 0x000fe200078ec0ff */
[----:B------:R-:W-:Y:S01]  /*7630*/  FFMA.FTZ R4, R15, R11, -R14 ;  /* 0x0000000b0f047223 */ /* 0x000fe2000001080e */
[C---:B------:R-:W-:Y:S01]  /*7640*/  FMUL.FTZ R15, R24.reuse, R5 ;  /* 0x00000005180f7220 */ /* 0x040fe20000410000 */
[----:B------:R-:W-:Y:S01]  /*7650*/  FFMA.FTZ R11, R21, R11, R20 ;  /* 0x0000000b150b7223 */ /* 0x000fe20000010014 */
[----:B------:R-:W-:Y:S01]  /*7660*/  FFMA.FTZ R5, R24, R12, -R13 ;  /* 0x0000000c18057223 */ /* 0x000fe2000001080d */
[C---:B------:R-:W-:Y:S01]  /*7670*/  SHF.L.U32 R13, R8.reuse, 0x10, RZ ;  /* 0x00000010080d7819 */ /* 0x040fe200000006ff */
[-C--:B------:R-:W-:Y:S01]  /*7680*/  FMUL.FTZ R14, R27, R7.reuse ;  /* 0x000000071b0e7220 */ /* 0x080fe20000410000 */
[----:B------:R-:W-:Y:S01]  /*7690*/  LOP3.LUT R21, R8, 0xffff0000, RZ, 0xc0, !PT ;  /* 0xffff000008157812 */ /* 0x000fe200078ec0ff */
[----:B------:R-:W-:Y:S01]  /*76a0*/  FMUL.FTZ R8, R25, R6 ;  /* 0x0000000619087220 */ /* 0x000fe20000410000 */
[----:B------:R-:W-:Y:S01]  /*76b0*/  FFMA.FTZ R12, R26, R12, R15 ;  /* 0x0000000c1a0c7223 */ /* 0x000fe2000001000f */
[----:B------:R-:W-:Y:S01]  /*76c0*/  FMUL.FTZ R10, R13, R6 ;  /* 0x000000060d0a7220 */ /* 0x000fe20000410000 */
[----:B------:R-:W-:Y:S01]  /*76d0*/  F2FP.BF16.F32.PACK_AB R4, R11, R4 ;  /* 0x000000040b04723e */ /* 0x000fe200000010ff */
[----:B------:R-:W-:Y:S01]  /*76e0*/  FMUL.FTZ R20, R21, R7 ;  /* 0x0000000715147220 */ /* 0x000fe20000410000 */
[-C--:B------:R-:W-:Y:S01]  /*76f0*/  FFMA.FTZ R6, R13, R3.reuse, -R8 ;  /* 0x000000030d067223 */ /* 0x080fe20000010808 */
[----:B------:R-:W-:Y:S01]  /*7700*/  FFMA.FTZ R3, R25, R3, R10 ;  /* 0x0000000319037223 */ /* 0x000fe2000001000a */
[-C--:B------:R-:W-:Y:S01]  /*7710*/  FFMA.FTZ R7, R21, R9.reuse, -R14 ;  /* 0x0000000915077223 */ /* 0x080fe2000001080e */
[----:B------:R-:W-:Y:S01]  /*7720*/  FFMA.FTZ R20, R27, R9, R20 ;  /* 0x000000091b147223 */ /* 0x000fe20000010014 */
[----:B------:R-:W-:-:S02]  /*7730*/  F2FP.BF16.F32.PACK_AB R5, R12, R5 ;  /* 0x000000050c05723e */ /* 0x000fc400000010ff */
[----:B------:R-:W-:Y:S02]  /*7740*/  F2FP.BF16.F32.PACK_AB R6, R3, R6 ;  /* 0x000000060306723e */ /* 0x000fe400000010ff */
[----:B------:R-:W-:-:S05]  /*7750*/  F2FP.BF16.F32.PACK_AB R7, R20, R7 ;  /* 0x000000071407723e */ /* 0x000fca00000010ff */
[----:B------:R3:W-:Y:S01]  /*7760*/  STS.128 [R0+0x3000], R4 ;  /* 0x0030000400007388 */ /* 0x0007e20000000c00 */
[----:B------:R-:W-:Y:S05]  /*7770*/  BRA `(.L_x_570) ;  /* 0x0000001000007947 */ /* 0x000fea0003800000 */
.L_x_560:
[----:B------:R-:W-:-:S03]  /*7780*/  UMOV UR4, 0xffffffff ;  /* 0xffffffff00047882 */ /* 0x000fc60000000000 */
[----:B------:R-:W-:Y:S05]  /*7790*/  BRA.DIV UR4, `(.L_x_573) ;  /* 0x0000010a046c7947 */ /* 0x000fea000b800000 */
[----:B------:R0:W1:Y:S04]  /*77a0*/  SHFL.IDX PT, R0, R26, RZ, 0x1c1f ;  /* 0x001c1fff1a007589 */ /* 0x00006800000e0000 */
[----:B------:R0:W4:Y:S04]  /*77b0*/  SHFL.IDX PT, R3, R25, RZ, 0x1c1f ;  /* 0x001c1fff19037589 */ /* 0x00012800000e0000 */
[----:B------:R0:W0:Y:S04]  /*77c0*/  SHFL.IDX PT, R20, R28, RZ, 0x1c1f ;  /* 0x001c1fff1c147589 */ /* 0x00002800000e0000 */
[----:B---3--:R3:W0:Y:S02]  /*77d0*/  SHFL.IDX PT, R14, R27, RZ, 0x1c1f ;  /* 0x001c1fff1b0e7589 */ /* 0x00862400000e0000 */
.L_x_775:
[----:B------:R-:W-:Y:S01]  /*77e0*/  ULDC UR4, c[0x0][0x448] ;  /* 0x0001120000047ab9 */ /* 0x000fe20000000800 */
[----:B------:R-:W-:Y:S01]  /*77f0*/  BSSY B1, `(.L_x_574) ;  /* 0x0000014000017945 */ /* 0x000fe20003800000 */
[----:B------:R-:W-:Y:S01]  /*7800*/  IMAD R24, R24, UR4, RZ ;  /* 0x0000000418187c24 */ /* 0x000fe2000f8e02ff */
[----:B------:R-:W-:Y:S02]  /*7810*/  CS2R R8, SRZ ;  /* 0x0000000000087805 */ /* 0x000fe4000001ff00 */
[----:B------:R-:W-:Y:S02]  /*7820*/  CS2R R6, SRZ ;  /* 0x0000000000067805 */ /* 0x000fe4000001ff00 */
[----:B------:R-:W-:Y:S02]  /*7830*/  CS2R R10, SRZ ;  /* 0x00000000000a7805 */ /* 0x000fe4000001ff00 */
[----:B------:R-:W-:Y:S02]  /*7840*/  ISETP.GE.AND P0, PT, R4, R24, PT ;  /* 0x000000180400720c */ /* 0x000fe40003f06270 */
[----:B------:R-:W-:-:S11]  /*7850*/  CS2R R4, SRZ ;  /* 0x0000000000047805 */ /* 0x000fd6000001ff00 */
[----:B------:R-:W-:Y:S05]  /*7860*/  @P0 BRA `(.L_x_575) ;  /* 0x0000000000300947 */ /* 0x000fea0003800000 */
[----:B------:R-:W-:Y:S01]  /*7870*/  ULDC UR4, c[0x0][0x3f4] ;  /* 0x0000fd0000047ab9 */ /* 0x000fe20000000800 */
[C---:B------:R-:W-:Y:S01]  /*7880*/  IMAD.SHL.U32 R15, R16.reuse, 0x2, RZ ;  /* 0x00000002100f7824 */ /* 0x040fe200078e00ff */
[C---:B------:R-:W-:Y:S02]  /*7890*/  ISETP.GE.AND P2, PT, R16.reuse, UR4, PT ;  /* 0x0000000410007c0c */ /* 0x040fe4000bf46270 */
[----:B------:R-:W-:Y:S02]  /*78a0*/  SHF.L.U64.HI R9, R16, 0x1, R17 ;  /* 0x0000000110097819 */ /* 0x000fe40000010211 */
[-C--:B----4-:R-:W-:Y:S02]  /*78b0*/  IADD3 R12, P0, R3, R15.reuse, RZ ;  /* 0x0000000f030c7210 */ /* 0x090fe40007f1e0ff */
[----:B0-----:R-:W-:-:S03]  /*78c0*/  IADD3 R14, P1, R14, R15, RZ ;  /* 0x0000000f0e0e7210 */ /* 0x001fc60007f3e0ff */
[--C-:B-12---:R-:W-:Y:S02]  /*78d0*/  IMAD.X R13, R0, 0x1, R9.reuse, P0 ;  /* 0x00000001000d7824 */ /* 0x106fe400000e0609 */
[----:B------:R-:W-:Y:S01]  /*78e0*/  IMAD.X R15, R20, 0x1, R9, P1 ;  /* 0x00000001140f7824 */ /* 0x000fe200008e0609 */
[----:B------:R-:W-:Y:S01]  /*78f0*/  CS2R R8, SRZ ;  /* 0x0000000000087805 */ /* 0x000fe2000001ff00 */
[----:B------:R-:W-:Y:S06]  /*7900*/  @P2 BRA `(.L_x_575) ;  /* 0x0000000000082947 */ /* 0x000fec0003800000 */
[----:B------:R0:W5:Y:S04]  /*7910*/  LD.E.128 R4, desc[UR42][R12.64] ;  /* 0x0000002a0c047980 */ /* 0x000168000c101d00 */
[----:B------:R0:W5:Y:S02]  /*7920*/  LD.E.128 R8, desc[UR42][R14.64] ;  /* 0x0000002a0e087980 */ /* 0x000164000c101d00 */
.L_x_575:
[----:B------:R-:W-:Y:S05]  /*7930*/  BSYNC B1 ;  /* 0x0000000000017941 */ /* 0x000fea0003800000 */
.L_x_574:
[----:B------:R-:W-:Y:S01]  /*7940*/  ULEA.HI UR4, UR37, UR37, URZ, 0x1 ;  /* 0x0000002525047291 */ /* 0x000fe2000f8f083f */
[----:B0-----:R-:W0:Y:S01]  /*7950*/  LDC R25, c[0x0][0x3f4] ;  /* 0x0000fd00ff197b82 */ /* 0x001e220000000800 */
[----:B-1----:R-:W-:Y:S01]  /*7960*/  IMAD R0, R33, -0xc0, R24 ;  /* 0xffffff4021007824 */ /* 0x002fe200078e0218 */
[----:B-----5:R-:W-:Y:S01]  /*7970*/  SHF.R.U64 R31, R8, 0x10, R9 ;  /* 0x00000010081f7819 */ /* 0x020fe20000001209 */
[----:B------:R-:W-:Y:S01]  /*7980*/  ULOP3.LUT UR4, UR4, 0xfffffffe, URZ, 0xc0, !UPT ;  /* 0xfffffffe04047892 */ /* 0x000fe2000f8ec03f */
[----:B------:R-:W-:Y:S01]  /*7990*/  IMAD.MOV.U32 R12, RZ, RZ, R8 ;  /* 0x000000ffff0c7224 */ /* 0x000fe200078e0008 */
[--C-:B------:R-:W-:Y:S01]  /*79a0*/  SHF.R.U64 R26, R4, 0x10, R5.reuse ;  /* 0x00000010041a7819 */ /* 0x100fe20000001205 */
[----:B------:R-:W-:Y:S01]  /*79b0*/  IMAD.MOV.U32 R21, RZ, RZ, R4 ;  /* 0x000000ffff157224 */ /* 0x000fe200078e0004 */
[----:B------:R-:W-:Y:S01]  /*79c0*/  UIADD3 UR4, UR37, -UR4, URZ ;  /* 0x8000000425047290 */ /* 0x000fe2000fffe03f */
[----:B----4-:R-:W-:Y:S01]  /*79d0*/  MOV R3, R6 ;  /* 0x0000000600037202 */ /* 0x010fe20000000f00 */
[----:B--2---:R-:W-:Y:S01]  /*79e0*/  IMAD.MOV.U32 R13, RZ, RZ, R5 ;  /* 0x000000ffff0d7224 */ /* 0x004fe200078e0005 */
[----:B------:R-:W-:Y:S01]  /*79f0*/  VIMNMX R8, R0, 0xc0, PT ;  /* 0x000000c000087848 */ /* 0x000fe20003fe0100 */
[----:B------:R-:W-:Y:S01]  /*7a00*/  IMAD.MOV.U32 R15, RZ, RZ, R7 ;  /* 0x000000ffff0f7224 */ /* 0x000fe200078e0007 */
[----:B------:R-:W-:Y:S01]  /*7a10*/  SHF.R.U32.HI R24, RZ, 0x10, R5 ;  /* 0x00000010ff187819 */ /* 0x000fe20000011605 */
[----:B---3--:R-:W-:Y:S01]  /*7a20*/  IMAD.U32 R27, RZ, RZ, UR4 ;  /* 0x00000004ff1b7e24 */ /* 0x008fe2000f8e00ff */
[----:B------:R-:W-:Y:S01]  /*7a30*/  SHF.R.U64 R6, R6, 0x10, R7 ;  /* 0x0000001006067819 */ /* 0x000fe20000001207 */
[----:B------:R-:W-:Y:S01]  /*7a40*/  IMAD.MOV.U32 R14, RZ, RZ, R9 ;  /* 0x000000ffff0e7224 */ /* 0x000fe200078e0009 */
[----:B------:R-:W-:Y:S01]  /*7a50*/  SHF.R.U32.HI R4, RZ, 0x10, R7 ;  /* 0x00000010ff047819 */ /* 0x000fe20000011607 */
[----:B------:R-:W-:Y:S01]  /*7a60*/  IMAD.MOV.U32 R20, RZ, RZ, R10 ;  /* 0x000000ffff147224 */ /* 0x000fe200078e000a */
[----:B------:R-:W-:Y:S01]  /*7a70*/  SHF.L.U32 R27, R27, 0x1f, RZ ;  /* 0x0000001f1b1b7819 */ /* 0x000fe200000006ff */
[----:B------:R-:W-:Y:S01]  /*7a80*/  IMAD.MOV.U32 R0, RZ, RZ, R11 ;  /* 0x000000ffff007224 */ /* 0x000fe200078e000b */
[----:B------:R-:W-:Y:S01]  /*7a90*/  SHF.R.U32.HI R9, RZ, 0x10, R9 ;  /* 0x00000010ff097819 */ /* 0x000fe20000011609 */
[----:B------:R-:W-:Y:S01]  /*7aa0*/  VIADD R28, R153, 0x60 ;  /* 0x00000060991c7836 */ /* 0x000fe20000000000 */
[----:B------:R-:W1:Y:S01]  /*7ab0*/  SYNCS.PHASECHK.TRANS64.TRYWAIT P1, [R18+URZ+0x16800], R27 ;  /* 0x0168001b120075a7 */ /* 0x000e62000802017f */
[----:B------:R-:W-:Y:S01]  /*7ac0*/  SHF.R.U64 R7, R10, 0x10, R11 ;  /* 0x000000100a077819 */ /* 0x000fe2000000120b */
[----:B------:R-:W-:Y:S01]  /*7ad0*/  BSSY B1, `(.L_x_576) ;  /* 0x000000e000017945 */ /* 0x000fe20003800000 */
[----:B0-----:R-:W-:-:S02]  /*7ae0*/  ISETP.GE.AND P0, PT, R16, R25, PT ;  /* 0x000000191000720c */ /* 0x001fc40003f06270 */
[----:B------:R-:W-:Y:S02]  /*7af0*/  SHF.R.U32.HI R5, RZ, 0x10, R11 ;  /* 0x00000010ff057819 */ /* 0x000fe4000001160b */
[-C--:B------:R-:W-:Y:S02]  /*7b00*/  ISETP.GE.OR P2, PT, R153, R8.reuse, P0 ;  /* 0x000000089900720c */ /* 0x080fe40000746670 */
[----:B------:R-:W-:Y:S02]  /*7b10*/  PRMT R21, R21, 0x5410, R26 ;  /* 0x0000541015157816 */ /* 0x000fe4000000001a */
[----:B------:R-:W-:Y:S02]  /*7b20*/  ISETP.GE.OR P0, PT, R28, R8, P0 ;  /* 0x000000081c00720c */ /* 0x000fe40000706670 */
[----:B------:R-:W-:Y:S02]  /*7b30*/  PRMT R13, R13, 0x5410, R24 ;  /* 0x000054100d0d7816 */ /* 0x000fe40000000018 */
[----:B------:R-:W-:-:S02]  /*7b40*/  PRMT R3, R3, 0x5410, R6 ;  /* 0x0000541003037816 */ /* 0x000fc40000000006 */
[----:B------:R-:W-:Y:S02]  /*7b50*/  PRMT R15, R15, 0x5410, R4 ;  /* 0x000054100f0f7816 */ /* 0x000fe40000000004 */
[----:B------:R-:W-:Y:S02]  /*7b60*/  PRMT R12, R12, 0x5410, R31 ;  /* 0x000054100c0c7816 */ /* 0x000fe4000000001f */
[----:B------:R-:W-:Y:S02]  /*7b70*/  PRMT R14, R14, 0x5410, R9 ;  /* 0x000054100e0e7816 */ /* 0x000fe40000000009 */
[----:B------:R-:W-:Y:S02]  /*7b80*/  PRMT R20, R20, 0x5410, R7 ;  /* 0x0000541014147816 */ /* 0x000fe40000000007 */
[----:B------:R-:W-:Y:S01]  /*7b90*/  PRMT R0, R0, 0x5410, R5 ;  /* 0x0000541000007816 */ /* 0x000fe20000000005 */
[----:B-1----:R-:W-:Y:S06]  /*7ba0*/  @!P1 BRA `(.L_x_577) ;  /* 0x0000010400d89947 */ /* 0x002fec0003800000 */
.L_x_776:
[----:B------:R-:W-:Y:S05]  /*7bb0*/  BSYNC B1 ;  /* 0x0000000000017941 */ /* 0x000fea0003800000 */
.L_x_576:
[----:B------:R-:W-:Y:S04]  /*7bc0*/  BSSY B1, `(.L_x_578) ;  /* 0x0000060000017945 */ /* 0x000fe80003800000 */
[----:B------:R-:W-:Y:S05]  /*7bd0*/  @P2 BRA `(.L_x_579) ;  /* 0x0000000400782947 */ /* 0x000fea0003800000 */
[----:B------:R-:W2:Y:S01]  /*7be0*/  LDL R4, [R1+0x14] ;  /* 0x0000140001047983 */ /* 0x000ea20000100800 */
[C---:B------:R-:W-:Y:S01]  /*7bf0*/  IMAD.U32 R37, R12.reuse, 0x10000, RZ ;  /* 0x000100000c257824 */ /* 0x040fe200078e00ff */
[----:B------:R-:W-:Y:S01]  /*7c00*/  SHF.L.U32 R35, R21, 0x10, RZ ;  /* 0x0000001015237819 */ /* 0x000fe200000006ff */
[----:B------:R-:W1:Y:S01]  /*7c10*/  S2R R5, SR_TID.X ;  /* 0x0000000000057919 */ /* 0x000e620000002100 */
[----:B------:R-:W-:Y:S01]  /*7c20*/  LOP3.LUT R39, R12, 0xffff0000, RZ, 0xc0, !PT ;  /* 0xffff00000c277812 */ /* 0x000fe200078ec0ff */
[----:B-1----:R-:W-:-:S05]  /*7c30*/  VIADD R5, R5, 0xffffff80 ;  /* 0xffffff8005057836 */ /* 0x002fca0000000000 */
[----:B------:R-:W-:-:S04]  /*7c40*/  SHF.R.S32.HI R8, RZ, 0x1f, R5 ;  /* 0x0000001fff087819 */ /* 0x000fc80000011405 */
[----:B------:R-:W-:Y:S01]  /*7c50*/  LEA.HI R8, R8, R5, RZ, 0x5 ;  /* 0x0000000508087211 */ /* 0x000fe200078f28ff */
[----:B------:R-:W-:-:S03]  /*7c60*/  IMAD.IADD R5, R16, 0x1, R25 ;  /* 0x0000000110057824 */ /* 0x000fc600078e0219 */
[----:B------:R-:W-:Y:S02]  /*7c70*/  SHF.R.S32.HI R8, RZ, 0x5, R8 ;  /* 0x00000005ff087819 */ /* 0x000fe40000011408 */
[----:B--2---:R-:W-:-:S04]  /*7c80*/  SHF.L.U32 R4, R4, 0x6, RZ ;  /* 0x0000000604047819 */ /* 0x004fc800000006ff */
[----:B------:R-:W-:-:S04]  /*7c90*/  LOP3.LUT R6, R4, 0x1c0, RZ, 0xc0, !PT ;  /* 0x000001c004067812 */ /* 0x000fc800078ec0ff */
[C---:B------:R-:W-:Y:S02]  /*7ca0*/  LOP3.LUT R4, R6.reuse, 0x38, R16, 0xf8, !PT ;  /* 0x0000003806047812 */ /* 0x040fe400078ef810 */
[----:B------:R-:W-:Y:S02]  /*7cb0*/  SHF.R.U32.HI R7, RZ, 0x3, R6 ;  /* 0x00000003ff077819 */ /* 0x000fe40000011606 */
[----:B------:R-:W-:Y:S02]  /*7cc0*/  LOP3.LUT R6, R6, 0x38, R5, 0xf8, !PT ;  /* 0x0000003806067812 */ /* 0x000fe400078ef805 */
[-C--:B------:R-:W-:Y:S02]  /*7cd0*/  LOP3.LUT R4, R4, R7.reuse, RZ, 0x3c, !PT ;  /* 0x0000000704047212 */ /* 0x080fe400078e3cff */
[----:B------:R-:W-:-:S03]  /*7ce0*/  LOP3.LUT R6, R6, R7, RZ, 0x3c, !PT ;  /* 0x0000000706067212 */ /* 0x000fc600078e3cff */
[C---:B------:R-:W-:Y:S02]  /*7cf0*/  IMAD R5, R8.reuse, 0x200, R4 ;  /* 0x0000020008057824 */ /* 0x040fe400078e0204 */
[----:B------:R-:W-:Y:S02]  /*7d00*/  IMAD R9, R8, 0x200, R6 ;  /* 0x0000020008097824 */ /* 0x000fe400078e0206 */
[--C-:B------:R-:W-:Y:S02]  /*7d10*/  IMAD R40, R5, 0x2, R18.reuse ;  /* 0x0000000205287824 */ /* 0x100fe400078e0212 */
[----:B------:R-:W-:-:S03]  /*7d20*/  IMAD R42, R9, 0x2, R18 ;  /* 0x00000002092a7824 */ /* 0x000fc600078e0212 */
[----:B------:R-:W1:Y:S04]  /*7d30*/  LDS.128 R4, [R40+0x8400] ;  /* 0x0084000028047984 */ /* 0x000e680000000c00 */
[----:B------:R-:W2:Y:S01]  /*7d40*/  LDS.128 R8, [R42+0x8400] ;  /* 0x008400002a087984 */ /* 0x000ea20000000c00 */
[----:B-1----:R-:W-:Y:S01]  /*7d50*/  SHF.L.U32 R24, R4, 0x10, RZ ;  /* 0x0000001004187819 */ /* 0x002fe200000006ff */
[----:B0-----:R-:W-:Y:S01]  /*7d60*/  IMAD.U32 R27, R6, 0x10000, RZ ;  /* 0x00010000061b7824 */ /* 0x001fe200078e00ff */
[----:B------:R-:W-:Y:S01]  /*7d70*/  LOP3.LUT R4, R4, 0xffff0000, RZ, 0xc0, !PT ;  /* 0xffff000004047812 */ /* 0x000fe200078ec0ff */
[----:B------:R-:W-:Y:S01]  /*7d80*/  IMAD.U32 R26, R5, 0x10000, RZ ;  /* 0x00010000051a7824 */ /* 0x000fe200078e00ff */
[----:B------:R-:W-:Y:S01]  /*7d90*/  LOP3.LUT R6, R6, 0xffff0000, RZ, 0xc0, !PT ;  /* 0xffff000006067812 */ /* 0x000fe200078ec0ff */
[C---:B--2---:R-:W-:Y:S01]  /*7da0*/  IMAD.U32 R30, R8.reuse, 0x10000, RZ ;  /* 0x00010000081e7824 */ /* 0x044fe200078e00ff */
[----:B------:R-:W-:Y:S01]  /*7db0*/  LOP3.LUT R8, R8, 0xffff0000, RZ, 0xc0, !PT ;  /* 0xffff000008087812 */ /* 0x000fe200078ec0ff */
[C---:B------:R-:W-:Y:S01]  /*7dc0*/  IMAD.U32 R32, R10.reuse, 0x10000, RZ ;  /* 0x000100000a207824 */ /* 0x040fe200078e00ff */
[----:B------:R-:W-:Y:S01]  /*7dd0*/  LOP3.LUT R10, R10, 0xffff0000, RZ, 0xc0, !PT ;  /* 0xffff00000a0a7812 */ /* 0x000fe200078ec0ff */
[C---:B------:R-:W-:Y:S01]  /*7de0*/  FMUL.FTZ R41, R30.reuse, R37 ;  /* 0x000000251e297220 */ /* 0x040fe20000410000 */
[----:B------:R-:W-:Y:S01]  /*7df0*/  FMUL.FTZ R43, R30, R35 ;  /* 0x000000231e2b7220 */ /* 0x000fe20000410000 */
[----:B------:R-:W-:Y:S01]  /*7e00*/  FMUL.FTZ R45, R8, R39 ;  /* 0x00000027082d7220 */ /* 0x000fe20000410000 */
[----:B------:R-:W-:-:S02]  /*7e10*/  IMAD.U32 R30, R20, 0x10000, RZ ;  /* 0x00010000141e7824 */ /* 0x000fc400078e00ff */
[C---:B------:R-:W-:Y:S01]  /*7e20*/  FFMA.FTZ R41, R24.reuse, R35, -R41 ;  /* 0x0000002318297223 */ /* 0x040fe20000010829 */
[----:B------:R-:W-:Y:S01]  /*7e30*/  LOP3.LUT R35, R21, 0xffff0000, RZ, 0xc0, !PT ;  /* 0xffff000015237812 */ /* 0x000fe200078ec0ff */
[----:B------:R-:W-:Y:S01]  /*7e40*/  FFMA.FTZ R43, R24, R37, R43 ;  /* 0x00000025182b7223 */ /* 0x000fe2000001002b */
[----:B------:R-:W-:Y:S01]  /*7e50*/  IMAD.U32 R24, R3, 0x10000, RZ ;  /* 0x0001000003187824 */ /* 0x000fe200078e00ff */
[----:B------:R-:W-:Y:S01]  /*7e60*/  LOP3.LUT R37, R20, 0xffff0000, RZ, 0xc0, !PT ;  /* 0xffff000014257812 */ /* 0x000fe200078ec0ff */
[----:B------:R-:W-:Y:S02]  /*7e70*/  IMAD.U32 R31, R9, 0x10000, RZ ;  /* 0x00010000091f7824 */ /* 0x000fe400078e00ff */
[-C--:B------:R-:W-:Y:S01]  /*7e80*/  FMUL.FTZ R47, R8, R35.reuse ;  /* 0x00000023082f7220 */ /* 0x080fe20000410000 */
[----:B------:R-:W-:Y:S01]  /*7e90*/  FFMA.FTZ R34, R4, R35, -R45 ;  /* 0x0000002304227223 */ /* 0x000fe2000001082d */
[C---:B------:R-:W-:Y:S01]  /*7ea0*/  FMUL.FTZ R8, R32.reuse, R30 ;  /* 0x0000001e20087220 */ /* 0x040fe20000410000 */
[-C--:B------:R-:W-:Y:S01]  /*7eb0*/  FMUL.FTZ R45, R32, R24.reuse ;  /* 0x00000018202d7220 */ /* 0x080fe20000410000 */
[----:B------:R-:W-:Y:S01]  /*7ec0*/  LOP3.LUT R35, R3, 0xffff0000, RZ, 0xc0, !PT ;  /* 0xffff000003237812 */ /* 0x000fe200078ec0ff */
[----:B------:R-:W-:Y:S01]  /*7ed0*/  FFMA.FTZ R32, R4, R39, R47 ;  /* 0x0000002704207223 */ /* 0x000fe2000001002f */
[C---:B------:R-:W-:Y:S01]  /*7ee0*/  FFMA.FTZ R36, R27.reuse, R24, -R8 ;  /* 0x000000181b247223 */ /* 0x040fe20000010808 */
[----:B------:R-:W-:Y:S01]  /*7ef0*/  FFMA.FTZ R45, R27, R30, R45 ;  /* 0x0000001e1b2d7223 */ /* 0x000fe2000001002d */
[C---:B------:R-:W-:Y:S01]  /*7f00*/  FMUL.FTZ R27, R10.reuse, R37 ;  /* 0x000000250a1b7220 */ /* 0x040fe20000410000 */
[----:B------:R-:W-:Y:S01]  /*7f10*/  FMUL.FTZ R39, R10, R35 ;  /* 0x000000230a277220 */ /* 0x000fe20000410000 */
[----:B------:R-:W-:Y:S01]  /*7f20*/  IMAD.U32 R24, R14, 0x10000, RZ ;  /* 0x000100000e187824 */ /* 0x000fe200078e00ff */
[----:B------:R-:W-:Y:S01]  /*7f30*/  SHF.L.U32 R10, R0, 0x10, RZ ;  /* 0x00000010000a7819 */ /* 0x000fe200000006ff */
[----:B------:R-:W-:-:S02]  /*7f40*/  IMAD.U32 R33, R11, 0x10000, RZ ;  /* 0x000100000b217824 */ /* 0x000fc400078e00ff */
[C---:B------:R-:W-:Y:S01]  /*7f50*/  FFMA.FTZ R35, R6.reuse, R35, -R27 ;  /* 0x0000002306237223 */ /* 0x040fe2000001081b */
[----:B------:R-:W-:Y:S02]  /*7f60*/  IMAD.U32 R4, R13, 0x10000, RZ ;  /* 0x000100000d047824 */ /* 0x000fe400078e00ff */
[----:B------:R-:W-:Y:S01]  /*7f70*/  FMUL.FTZ R27, R31, R24 ;  /* 0x000000181f1b7220 */ /* 0x000fe20000410000 */
[----:B------:R-:W-:Y:S01]  /*7f80*/  FFMA.FTZ R30, R6, R37, R39 ;  /* 0x00000025061e7223 */ /* 0x000fe20000010027 */
[----:B------:R-:W-:Y:S02]  /*7f90*/  IMAD.U32 R28, R7, 0x10000, RZ ;  /* 0x00010000071c7824 */ /* 0x000fe400078e00ff */
[----:B------:R-:W-:Y:S01]  /*7fa0*/  FMUL.FTZ R31, R31, R4 ;  /* 0x000000041f1f7220 */ /* 0x000fe20000410000 */
[----:B------:R-:W-:Y:S02]  /*7fb0*/  IMAD.U32 R8, R15, 0x10000, RZ ;  /* 0x000100000f087824 */ /* 0x000fe400078e00ff */
[----:B------:R-:W-:Y:S01]  /*7fc0*/  FMUL.FTZ R37, R33, R10 ;  /* 0x0000000a21257220 */ /* 0x000fe20000410000 */
[----:B------:R-:W-:Y:S01]  /*7fd0*/  LOP3.LUT R9, R9, 0xffff0000, RZ, 0xc0, !PT ;  /* 0xffff000009097812 */ /* 0x000fe200078ec0ff */
[----:B------:R-:W-:Y:S01]  /*7fe0*/  FFMA.FTZ R31, R26, R24, R31 ;  /* 0x000000181a1f7223 */ /* 0x000fe2000001001f */
[-C--:B------:R-:W-:Y:S01]  /*7ff0*/  FMUL.FTZ R33, R33, R8.reuse ;  /* 0x0000000821217220 */ /* 0x080fe20000410000 */
[----:B------:R-:W-:Y:S01]  /*8000*/  FFMA.FTZ R37, R28, R8, -R37 ;  /* 0x000000081c257223 */ /* 0x000fe20000010825 */
[----:B------:R-:W-:Y:S01]  /*8010*/  LOP3.LUT R11, R11, 0xffff0000, RZ, 0xc0, !PT ;  /* 0xffff00000b0b7812 */ /* 0x000fe200078ec0ff */
[----:B------:R-:W-:Y:S01]  /*8020*/  FFMA.FTZ R27, R26, R4, -R27 ;  /* 0x000000041a1b7223 */ /* 0x000fe2000001081b */
[----:B------:R-:W-:Y:S01]  /*8030*/  LOP3.LUT R8, R14, 0xffff0000, RZ, 0xc0, !PT ;  /* 0xffff00000e087812 */ /* 0x000fe200078ec0ff */
[----:B------:R-:W-:Y:S01]  /*8040*/  FFMA.FTZ R33, R28, R10, R33 ;  /* 0x0000000a1c217223 */ /* 0x000fe20000010021 */
[----:B------:R-:W-:-:S02]  /*8050*/  LOP3.LUT R24, R0, 0xffff0000, RZ, 0xc0, !PT ;  /* 0xffff000000187812 */ /* 0x000fc400078ec0ff */
[----:B------:R-:W-:Y:S01]  /*8060*/  LOP3.LUT R4, R13, 0xffff0000, RZ, 0xc0, !PT ;  /* 0xffff00000d047812 */ /* 0x000fe200078ec0ff */
[----:B------:R-:W-:Y:S01]  /*8070*/  FMUL.FTZ R10, R9, R8 ;  /* 0x00000008090a7220 */ /* 0x000fe20000410000 */
[----:B------:R-:W-:Y:S01]  /*8080*/  LOP3.LUT R6, R15, 0xffff0000, RZ, 0xc0, !PT ;  /* 0xffff00000f067812 */ /* 0x000fe200078ec0ff */
[----:B------:R-:W-:Y:S01]  /*8090*/  FMUL.FTZ R38, R11, R24 ;  /* 0x000000180b267220 */ /* 0x000fe20000410000 */
[----:B------:R-:W-:Y:S01]  /*80a0*/  LOP3.LUT R5, R5, 0xffff0000, RZ, 0xc0, !PT ;  /* 0xffff000005057812 */ /* 0x000fe200078ec0ff */
[----:B------:R-:W-:Y:S01]  /*80b0*/  FMUL.FTZ R9, R9, R4 ;  /* 0x0000000409097220 */ /* 0x000fe20000410000 */
[----:B------:R-:W-:Y:S01]  /*80c0*/  LOP3.LUT R7, R7, 0xffff0000, RZ, 0xc0, !PT ;  /* 0xffff000007077812 */ /* 0x000fe200078ec0ff */
[----:B------:R-:W-:Y:S02]  /*80d0*/  FMUL.FTZ R11, R11, R6 ;  /* 0x000000060b0b7220 */ /* 0x000fe40000410000 */
[C---:B------:R-:W-:Y:S01]  /*80e0*/  FFMA.FTZ R26, R5.reuse, R4, -R10 ;  /* 0x00000004051a7223 */ /* 0x040fe2000001080a */
[----:B------:R-:W-:Y:S01]  /*80f0*/  FFMA.FTZ R28, R5, R8, R9 ;  /* 0x00000008051c7223 */ /* 0x000fe20000010009 */
[C---:B------:R-:W-:Y:S01]  /*8100*/  FFMA.FTZ R38, R7.reuse, R6, -R38 ;  /* 0x0000000607267223 */ /* 0x040fe20000010826 */
[----:B------:R-:W-:Y:S01]  /*8110*/  FFMA.FTZ R24, R7, R24, R11 ;  /* 0x0000001807187223 */ /* 0x000fe2000001000b */
[----:B------:R-:W-:-:S02]  /*8120*/  F2FP.BF16.F32.PACK_AB R4, R34, R41 ;  /* 0x000000292204723e */ /* 0x000fc400000010ff */
[----:B------:R-:W-:Y:S02]  /*8130*/  F2FP.BF16.F32.PACK_AB R6, R35, R36 ;  /* 0x000000242306723e */ /* 0x000fe400000010ff */
[----:B------:R-:W-:Y:S02]  /*8140*/  F2FP.BF16.F32.PACK_AB R5, R26, R27 ;  /* 0x0000001b1a05723e */ /* 0x000fe400000010ff */
[----:B------:R-:W-:Y:S02]  /*8150*/  F2FP.BF16.F32.PACK_AB R7, R38, R37 ;  /* 0x000000252607723e */ /* 0x000fe400000010ff */
[----:B------:R-:W-:Y:S02]  /*8160*/  F2FP.BF16.F32.PACK_AB R8, R32, R43 ;  /* 0x0000002b2008723e */ /* 0x000fe400000010ff */
[----:B------:R-:W-:Y:S01]  /*8170*/  F2FP.BF16.F32.PACK_AB R10, R30, R45 ;  /* 0x0000002d1e0a723e */ /* 0x000fe200000010ff */
[----:B------:R1:W-:Y:S01]  /*8180*/  STS.128 [R40+0x8400], R4 ;  /* 0x0084000428007388 */ /* 0x0003e20000000c00 */
[----:B------:R-:W-:-:S02]  /*8190*/  F2FP.BF16.F32.PACK_AB R9, R28, R31 ;  /* 0x0000001f1c09723e */ /* 0x000fc400000010ff */
[----:B------:R-:W-:-:S05]  /*81a0*/  F2FP.BF16.F32.PACK_AB R11, R24, R33 ;  /* 0x00000021180b723e */ /* 0x000fca00000010ff */
[----:B------:R1:W-:Y:S02]  /*81b0*/  STS.128 [R42+0x8400], R8 ;  /* 0x008400082a007388 */ /* 0x0003e40000000c00 */
.L_x_579:
[----:B------:R-:W-:Y:S05]  /*81c0*/  BSYNC B1 ;  /* 0x0000000000017941 */ /* 0x000fea0003800000 */
.L_x_578:
[----:B------:R-:W-:Y:S05]  /*81d0*/  @P0 BRA `(.L_x_570) ;  /* 0x0000000400680947 */ /* 0x000fea0003800000 */
[----:B-1----:R-:W2:Y:S01]  /*81e0*/  LDL R5, [R1+0x24] ;  /* 0x0000240001057983 */ /* 0x002ea20000100800 */
[C---:B------:R-:W-:Y:S02]  /*81f0*/  VIADD R6, R153.reuse, 0x60 ;  /* 0x0000006099067836 */ /* 0x040fe40000000000 */
[----:B------:R-:W-:Y:S01]  /*8200*/  VIADD R7, R153, 0x60 ;  /* 0x0000006099077836 */ /* 0x000fe20000000000 */
[----:B------:R-:W3:Y:S01]  /*8210*/  LDL R42, [R1+0x58] ;  /* 0x00005800012a7983 */ /* 0x000ee20000100800 */
[----:B------:R-:W-:Y:S02]  /*8220*/  IMAD.SHL.U32 R6, R6, 0x40, RZ ;  /* 0x0000004006067824 */ /* 0x000fe400078e00ff */
[----:B------:R-:W-:Y:S02]  /*8230*/  IMAD.SHL.U32 R7, R7, 0x40, RZ ;  /* 0x0000004007077824 */ /* 0x000fe400078e00ff */
[----:B------:R-:W-:Y:S01]  /*8240*/  IMAD.IADD R4, R16, 0x1, R25 ;  /* 0x0000000110047824 */ /* 0x000fe200078e0219 */
[----:B------:R-:W-:-:S02]  /*8250*/  LOP3.LUT R6, R6, 0x1c0, RZ, 0xc0, !PT ;  /* 0x000001c006067812 */ /* 0x000fc400078ec0ff */
[----:B------:R-:W-:Y:S02]  /*8260*/  LOP3.LUT R7, R7, 0x1c0, RZ, 0xc0, !PT ;  /* 0x000001c007077812 */ /* 0x000fe400078ec0ff */
[----:B------:R-:W-:Y:S02]  /*8270*/  SHF.R.U32.HI R6, RZ, 0x3, R6 ;  /* 0x00000003ff067819 */ /* 0x000fe40000011606 */
[----:B------:R-:W-:-:S04]  /*8280*/  LOP3.LUT R4, R7, 0x38, R4, 0xf8, !PT ;  /* 0x0000003807047812 */ /* 0x000fc800078ef804 */
[----:B------:R-:W-:Y:S01]  /*8290*/  LOP3.LUT R4, R4, R6, RZ, 0x3c, !PT ;  /* 0x0000000604047212 */ /* 0x000fe200078e3cff */
[C---:B------:R-:W-:Y:S02]  /*82a0*/  IMAD.U32 R37, R12.reuse, 0x10000, RZ ;  /* 0x000100000c257824 */ /* 0x040fe400078e00ff */
[C---:B------:R-:W-:Y:S01]  /*82b0*/  IMAD.U32 R35, R21.reuse, 0x10000, RZ ;  /* 0x0001000015237824 */ /* 0x040fe200078e00ff */
[----:B------:R-:W-:Y:S02]  /*82c0*/  LOP3.LUT R38, R12, 0xffff0000, RZ, 0xc0, !PT ;  /* 0xffff00000c267812 */ /* 0x000fe400078ec0ff */
[----:B------:R-:W-:Y:S02]  /*82d0*/  LOP3.LUT R12, R21, 0xffff0000, RZ, 0xc0, !PT ;  /* 0xffff0000150c7812 */ /* 0x000fe400078ec0ff */
[C---:B------:R-:W-:Y:S02]  /*82e0*/  SHF.L.U32 R41, R20.reuse, 0x10, RZ ;  /* 0x0000001014297819 */ /* 0x040fe400000006ff */
[----:B------:R-:W-:Y:S01]  /*82f0*/  LOP3.LUT R20, R20, 0xffff0000, RZ, 0xc0, !PT ;  /* 0xffff000014147812 */ /* 0x000fe200078ec0ff */
[C---:B------:R-:W-:Y:S01]  /*8300*/  IMAD.U32 R36, R13.reuse, 0x10000, RZ ;  /* 0x000100000d247824 */ /* 0x040fe200078e00ff */
[----:B------:R-:W-:Y:S01]  /*8310*/  LOP3.LUT R13, R13, 0xffff0000, RZ, 0xc0, !PT ;  /* 0xffff00000d0d7812 */ /* 0x000fe200078ec0ff */
[----:B------:R-:W-:Y:S01]  /*8320*/  IMAD.U32 R40, R14, 0x10000, RZ ;  /* 0x000100000e287824 */ /* 0x000fe200078e00ff */
[----:B--2---:R-:W-:-:S02]  /*8330*/  IADD3 R9, R5, R4, RZ ;  /* 0x0000000405097210 */ /* 0x004fc40007ffe0ff */
[----:B---3--:R-:W1:Y:S03]  /*8340*/  LDS.128 R4, [R42+0x8400] ;  /* 0x008400002a047984 */ /* 0x008e660000000c00 */
[----:B------:R-:W-:-:S05]  /*8350*/  IMAD R24, R9, 0x2, R18 ;  /* 0x0000000209187824 */ /* 0x000fca00078e0212 */
[----:B------:R-:W2:Y:S01]  /*8360*/  LDS.128 R8, [R24+0x8400] ;  /* 0x0084000018087984 */ /* 0x000ea20000000c00 */
[----:B-1----:R-:W-:Y:S02]  /*8370*/  IMAD.U32 R25, R4, 0x10000, RZ ;  /* 0x0001000004197824 */ /* 0x002fe400078e00ff */
[C---:B--2---:R-:W-:Y:S01]  /*8380*/  IMAD.U32 R30, R8.reuse, 0x10000, RZ ;  /* 0x00010000081e7824 */ /* 0x044fe200078e00ff */
[----:B------:R-:W-:-:S03]  /*8390*/  LOP3.LUT R8, R8, 0xffff0000, RZ, 0xc0, !PT ;  /* 0xffff000008087812 */ /* 0x000fc600078ec0ff */
[-C--:B------:R-:W-:Y:S01]  /*83a0*/  FMUL.FTZ R34, R37, R30.reuse ;  /* 0x0000001e25227220 */ /* 0x080fe20000410000 */
[C---:B------:R-:W-:Y:S01]  /*83b0*/  FMUL.FTZ R30, R35.reuse, R30 ;  /* 0x0000001e231e7220 */ /* 0x040fe20000410000 */
[----:B------:R-:W-:Y:S01]  /*83c0*/  LOP3.LUT R4, R4, 0xffff0000, RZ, 0xc0, !PT ;  /* 0xffff000004047812 */ /* 0x000fe200078ec0ff */
[-C--:B------:R-:W-:Y:S01]  /*83d0*/  FMUL.FTZ R21, R38, R8.reuse ;  /* 0x0000000826157220 */ /* 0x080fe20000410000 */
[-C--:B------:R-:W-:Y:S01]  /*83e0*/  FFMA.FTZ R34, R35, R25.reuse, -R34 ;  /* 0x0000001923227223 */ /* 0x080fe20000010822 */
[----:B------:R-:W-:Y:S01]  /*83f0*/  FFMA.FTZ R30, R37, R25, R30 ;  /* 0x00000019251e7223 */ /* 0x000fe2000001001e */
[----:B------:R-:W-:Y:S01]  /*8400*/  FMUL.FTZ R25, R12, R8 ;  /* 0x000000080c197220 */ /* 0x000fe20000410000 */
[----:B------:R-:W-:Y:S02]  /*8410*/  IMAD.U32 R32, R10, 0x10000, RZ ;  /* 0x000100000a207824 */ /* 0x000fe400078e00ff */
[----:B------:R-:W-:Y:S01]  /*8420*/  FFMA.FTZ R21, R12, R4, -R21 ;  /* 0x000000040c157223 */ /* 0x000fe20000010815 */
[----:B0-----:R-:W-:-:S02]  /*8430*/  IMAD.U32 R27, R6, 0x10000, RZ ;  /* 0x00010000061b7824 */ /* 0x001fc400078e00ff */
[----:B------:R-:W-:Y:S01]  /*8440*/  FFMA.FTZ R25, R38, R4, R25 ;  /* 0x0000000426197223 */ /* 0x000fe20000010019 */
[----:B------:R-:W-:Y:S01]  /*8450*/  LOP3.LUT R10, R10, 0xffff0000, RZ, 0xc0, !PT ;  /* 0xffff00000a0a7812 */ /* 0x000fe200078ec0ff */
[----:B------:R-:W-:Y:S02]  /*8460*/  IMAD.U32 R37, R3, 0x10000, RZ ;  /* 0x0001000003257824 */ /* 0x000fe400078e00ff */
[-C--:B------:R-:W-:Y:S01]  /*8470*/  FMUL.FTZ R4, R41, R32.reuse ;  /* 0x0000002029047220 */ /* 0x080fe20000410000 */
[----:B------:R-:W-:Y:S02]  /*8480*/  LOP3.LUT R8, R3, 0xffff0000, RZ, 0xc0, !PT ;  /* 0xffff000003087812 */ /* 0x000fe400078ec0ff */
[----:B------:R-:W-:Y:S01]  /*8490*/  LOP3.LUT R6, R6, 0xffff0000, RZ, 0xc0, !PT ;  /* 0xffff000006067812 */ /* 0x000fe200078ec0ff */
[C---:B------:R-:W-:Y:S01]  /*84a0*/  FMUL.FTZ R32, R37.reuse, R32 ;  /* 0x0000002025207220 */ /* 0x040fe20000410000 */
[----:B------:R-:W-:Y:S01]  /*84b0*/  FFMA.FTZ R3, R37, R27, -R4 ;  /* 0x0000001b25037223 */ /* 0x000fe20000010804 */
[----:B------:R-:W-:Y:S01]  /*84c0*/  FMUL.FTZ R37, R20, R10 ;  /* 0x0000000a14257220 */ /* 0x000fe20000410000 */
[----:B------:R-:W-:-:S02]  /*84d0*/  IMAD.U32 R33, R11, 0x10000, RZ ;  /* 0x000100000b217824 */ /* 0x000fc400078e00ff */
[----:B------:R-:W-:Y:S01]  /*84e0*/  FMUL.FTZ R39, R8, R10 ;  /* 0x0000000a08277220 */ /* 0x000fe20000410000 */
[----:B------:R-:W-:Y:S01]  /*84f0*/  IMAD.U32 R12, R0, 0x10000, RZ ;  /* 0x00010000000c7824 */ /* 0x000fe200078e00ff */
[----:B------:R-:W-:Y:S01]  /*8500*/  SHF.L.U32 R31, R9, 0x10, RZ ;  /* 0x00000010091f7819 */ /* 0x000fe200000006ff */
[----:B------:R-:W-:Y:S01]  /*8510*/  FFMA.FTZ R10, R41, R27, R32 ;  /* 0x0000001b290a7223 */ /* 0x000fe20000010020 */
[----:B------:R-:W-:Y:S01]  /*8520*/  FFMA.FTZ R8, R8, R6, -R37 ;  /* 0x0000000608087223 */ /* 0x000fe20000010825 */
[----:B------:R-:W-:Y:S01]  /*8530*/  LOP3.LUT R9, R9, 0xffff0000, RZ, 0xc0, !PT ;  /* 0xffff000009097812 */ /* 0x000fe200078ec0ff */
[----:B------:R-:W-:Y:S01]  /*8540*/  IMAD.U32 R4, R15, 0x10000, RZ ;  /* 0x000100000f047824 */ /* 0x000fe200078e00ff */
[----:B------:R-:W-:Y:S01]  /*8550*/  LOP3.LUT R11, R11, 0xffff0000, RZ, 0xc0, !PT ;  /* 0xffff00000b0b7812 */ /* 0x000fe200078ec0ff */
[----:B------:R-:W-:Y:S01]  /*8560*/  IMAD.U32 R28, R7, 0x10000, RZ ;  /* 0x00010000071c7824 */ /* 0x000fe200078e00ff */
[----:B------:R-:W-:Y:S01]  /*8570*/  LOP3.LUT R37, R14, 0xffff0000, RZ, 0xc0, !PT ;  /* 0xffff00000e257812 */ /* 0x000fe200078ec0ff */
[----:B------:R-:W-:Y:S01]  /*8580*/  FMUL.FTZ R27, R12, R33 ;  /* 0x000000210c1b7220 */ /* 0x000fe20000410000 */
[----:B------:R-:W-:-:S02]  /*8590*/  LOP3.LUT R41, R0, 0xffff0000, RZ, 0xc0, !PT ;  /* 0xffff000000297812 */ /* 0x000fc400078ec0ff */
[----:B------:R-:W-:Y:S01]  /*85a0*/  LOP3.LUT R15, R15, 0xffff0000, RZ, 0xc0, !PT ;  /* 0xffff00000f0f7812 */ /* 0x000fe200078ec0ff */
[C---:B------:R-:W-:Y:S01]  /*85b0*/  IMAD.U32 R26, R5.reuse, 0x10000, RZ ;  /* 0x00010000051a7824 */ /* 0x040fe200078e00ff */
[----:B------:R-:W-:Y:S01]  /*85c0*/  LOP3.LUT R5, R5, 0xffff0000, RZ, 0xc0, !PT ;  /* 0xffff000005057812 */ /* 0x000fe200078ec0ff */
[----:B------:R-:W-:Y:S01]  /*85d0*/  FFMA.FTZ R39, R20, R6, R39 ;  /* 0x0000000614277223 */ /* 0x000fe20000010027 */
[----:B------:R-:W-:Y:S01]  /*85e0*/  LOP3.LUT R7, R7, 0xffff0000, RZ, 0xc0, !PT ;  /* 0xffff000007077812 */ /* 0x000fe200078ec0ff */
[----:B------:R-:W-:Y:S01]  /*85f0*/  FMUL.FTZ R35, R40, R31 ;  /* 0x0000001f28237220 */ /* 0x000fe20000410000 */
[C---:B------:R-:W-:Y:S01]  /*8600*/  FMUL.FTZ R33, R4.reuse, R33 ;  /* 0x0000002104217220 */ /* 0x040fe20000410000 */
[----:B------:R-:W-:Y:S01]  /*8610*/  FFMA.FTZ R27, R4, R28, -R27 ;  /* 0x0000001c041b7223 */ /* 0x000fe2000001081b */
[----:B------:R-:W-:Y:S01]  /*8620*/  FMUL.FTZ R0, R37, R9 ;  /* 0x0000000925007220 */ /* 0x000fe20000410000 */
[----:B------:R-:W-:Y:S01]  /*8630*/  FMUL.FTZ R6, R41, R11 ;  /* 0x0000000b29067220 */ /* 0x000fe20000410000 */
[C---:B------:R-:W-:Y:S01]  /*8640*/  FMUL.FTZ R31, R36.reuse, R31 ;  /* 0x0000001f241f7220 */ /* 0x040fe20000410000 */
[----:B------:R-:W-:Y:S01]  /*8650*/  FMUL.FTZ R4, R13, R9 ;  /* 0x000000090d047220 */ /* 0x000fe20000410000 */
[----:B------:R-:W-:Y:S01]  /*8660*/  FMUL.FTZ R20, R15, R11 ;  /* 0x0000000b0f147220 */ /* 0x000fe20000410000 */
[----:B------:R-:W-:Y:S01]  /*8670*/  FFMA.FTZ R35, R36, R26, -R35 ;  /* 0x0000001a24237223 */ /* 0x000fe20000010823 */
[----:B------:R-:W-:Y:S01]  /*8680*/  FFMA.FTZ R33, R12, R28, R33 ;  /* 0x0000001c0c217223 */ /* 0x000fe20000010021 */
[----:B------:R-:W-:Y:S01]  /*8690*/  FFMA.FTZ R0, R13, R5, -R0 ;  /* 0x000000050d007223 */ /* 0x000fe20000010800 */
[----:B------:R-:W-:Y:S01]  /*86a0*/  FFMA.FTZ R14, R15, R7, -R6 ;  /* 0x000000070f0e7223 */ /* 0x000fe20000010806 */
[----:B------:R-:W-:Y:S01]  /*86b0*/  FFMA.FTZ R31, R40, R26, R31 ;  /* 0x0000001a281f7223 */ /* 0x000fe2000001001f */
[----:B------:R-:W-:Y:S01]  /*86c0*/  FFMA.FTZ R12, R37, R5, R4 ;  /* 0x00000005250c7223 */ /* 0x000fe20000010004 */
[----:B------:R-:W-:Y:S01]  /*86d0*/  FFMA.FTZ R20, R41, R7, R20 ;  /* 0x0000000729147223 */ /* 0x000fe20000010014 */
        /* <DEDUP_REMOVED lines=8> */
[----:B------:R2:W-:Y:S04]  /*8760*/  STS.128 [R42+0x8400], R4 ;  /* 0x008400042a007388 */ /* 0x0005e80000000c00 */
[----:B------:R2:W-:Y:S02]  /*8770*/  STS.128 [R24+0x8400], R8 ;  /* 0x0084000818007388 */ /* 0x0005e40000000c00 */
.L_x_570:
[----:B------:R-:W-:Y:S05]  /*8780*/  BSYNC B0 ;  /* 0x0000000000007941 */ /* 0x000fea0003800000 */
.L_x_559:
[----:B------:R-:W-:Y:S01]  /*8790*/  @!PT LDS RZ, [RZ] ;  /* 0x00000000fffff984 */ /* 0x000fe20000000800 */
[----:B------:R-:W-:Y:S01]  /*87a0*/  @!PT LDS RZ, [RZ] ;  /* 0x00000000fffff984 */ /* 0x000fe20000000800 */
[----:B------:R-:W-:Y:S01]  /*87b0*/  @!PT LDS RZ, [RZ] ;  /* 0x00000000fffff984 */ /* 0x000fe20000000800 */
[----:B------:R-:W-:Y:S01]  /*87c0*/  @!PT LDS RZ, [RZ] ;  /* 0x00000000fffff984 */ /* 0x000fe20000000800 */
[----:B------:R4:W-:Y:S06]  /*87d0*/  MEMBAR.ALL.CTA ;  /* 0x0000000000007992 */ /* 0x0009ec0000008000 */
[----:B----4-:R-:W4:Y:S01]  /*87e0*/  FENCE.VIEW.ASYNC.S ;  /* 0x00000000000073c6 */ /* 0x010f220000000000 */
[----:B------:R-:W-:Y:S05]  /*87f0*/  WARPSYNC.ALL ;  /* 0x0000000000007948 */ /* 0x000fea0003800000 */
[----:B----4-:R-:W-:Y:S06]  /*8800*/  BAR.SYNC.DEFER_BLOCKING 0xd, 0x180 ;  /* 0x0346000000007b1d */ /* 0x010fec0000010000 */
.L_x_556:
[----:B---3--:R-:W-:-:S05]  /*8810*/  IMAD.U32 R0, RZ, RZ, UR39 ;  /* 0x00000027ff007e24 */ /* 0x008fca000f8e00ff */
[----:B------:R-:W-:-:S13]  /*8820*/  ISETP.NE.AND P0, PT, R0, 0x3, PT ;  /* 0x000000030000780c */ /* 0x000fda0003f05270 */
[----:B------:R-:W-:Y:S05]  /*8830*/  @!P0 BRA `(.L_x_580) ;  /* 0x0000000000048947 */ /* 0x000fea0003800000 */
[----:B------:R-:W-:Y:S01]  /*8840*/  BPT.TRAP 0x1 ;  /* 0x000000040000795c */ /* 0x000fe20000300000 */
.L_x_580:
[----:B0---4-:R-:W1:Y:S01]  /*8850*/  LDL R3, [R1+0x4] ;  /* 0x0000040001037983 */ /* 0x011e620000100800 */
[----:B------:R-:W-:Y:S01]  /*8860*/  IMAD R0, R156, 0x8, R18 ;  /* 0x000000089c007824 */ /* 0x000fe200078e0212 */
[----:B-12---:R-:W-:-:S04]  /*8870*/  SHF.L.U32 R5, R3, 0x1f, RZ ;  /* 0x0000001f03057819 */ /* 0x006fc800000006ff */
[----:B------:R0:W1:Y:S01]  /*8880*/  SYNCS.PHASECHK.TRANS64.TRYWAIT P1, [R0+URZ+0x16830], R5 ;  /* 0x01683005000075a7 */ /* 0x000062000802017f */
[----:B------:R-:W-:Y:S05]  /*8890*/  @!P0 BRA `(.L_x_581) ;  /* 0x0000000000048947 */ /* 0x000fea0003800000 */
[----:B------:R-:W-:Y:S01]  /*88a0*/  BPT.TRAP 0x1 ;  /* 0x000000040000795c */ /* 0x000fe20000300000 */
.L_x_581:
[----:B------:R-:W-:Y:S01]  /*88b0*/  VIADD R3, R18, 0xe400 ;  /* 0x0000e40012037836 */ /* 0x000fe20000000000 */
[----:B------:R-:W-:Y:S02]  /*88c0*/  LOP3.LUT R12, R29, 0x10000, RZ, 0xfc, !PT ;  /* 0x000100001d0c7812 */ /* 0x000fe400078efcff */
[----:B------:R-:W-:Y:S02]  /*88d0*/  MOV R13, 0x40000040 ;  /* 0x40000040000d7802 */ /* 0x000fe40000000f00 */
[----:B------:R-:W-:-:S04]  /*88e0*/  SHF.R.U32.HI R3, RZ, 0x4, R3 ;  /* 0x00000004ff037819 */ /* 0x000fc80000011603 */
[----:B------:R-:W-:-:S04]  /*88f0*/  LOP3.LUT R3, R3, 0x3fff, RZ, 0xc0, !PT ;  /* 0x00003fff03037812 */ /* 0x000fc800078ec0ff */
[----:B------:R-:W-:-:S05]  /*8900*/  LOP3.LUT R3, R3, 0x10000, RZ, 0xfc, !PT ;  /* 0x0001000003037812 */ /* 0x000fca00078efcff */
[----:B------:R2:W-:Y:S01]  /*8910*/  STL [R1+0x20], R3 ;  /* 0x0000200301007387 */ /* 0x0005e20000100800 */
[----:B-1----:R-:W-:Y:S05]  /*8920*/  @P1 BRA `(.L_x_582) ;  /* 0x0000000000081947 */ /* 0x002fea0003800000 */
[----:B------:R-:W1:Y:S02]  /*8930*/  SYNCS.PHASECHK.TRANS64.TRYWAIT P1, [R0+URZ+0x16830], R5 ;  /* 0x01683005000075a7 */ /* 0x000e64000802017f */
[----:B-1----:R-:W-:Y:S05]  /*8940*/  @!P1 BRA `(.L_x_583) ;  /* 0x000000f800849947 */ /* 0x002fea0003800000 */
.L_x_582:
[----:B--2---:R-:W2:Y:S01]  /*8950*/  LDL R3, [R1+0x20] ;  /* 0x0000200001037983 */ /* 0x004ea20000100800 */
[----:B01----:R-:W-:Y:S01]  /*8960*/  IMAD.MOV.U32 R5, RZ, RZ, 0x40000040 ;  /* 0x40000040ff057424 */ /* 0x003fe200078e00ff */
[----:B------:R-:W-:Y:S05]  /*8970*/  WARPSYNC.ALL ;  /* 0x0000000000007948 */ /* 0x000fea0003800000 */
[C---:B------:R-:W-:Y:S01]  /*8980*/  R2UR UR4, R12.reuse ;  /* 0x000000000c0472ca */ /* 0x040fe200000e0000 */
[----:B-----5:R-:W-:Y:S01]  /*8990*/  WARPGROUP.ARRIVE ;  /* 0x00000000000079c5 */ /* 0x020fe20000000000 */
[----:B------:R-:W-:Y:S01]  /*89a0*/  R2UR UR5, R13 ;  /* 0x000000000d0572ca */ /* 0x000fe200000e0000 */
[C---:B------:R-:W-:Y:S01]  /*89b0*/  VIADD R8, R12.reuse, 0x2 ;  /* 0x000000020c087836 */ /* 0x040fe20000000000 */
[----:B------:R-:W-:Y:S01]  /*89c0*/  R2UR UR7, R5 ;  /* 0x00000000050772ca */ /* 0x000fe200000e0000 */
[----:B------:R-:W-:Y:S01]  /*89d0*/  IMAD.MOV.U32 R9, RZ, RZ, 0x40000040 ;  /* 0x40000040ff097424 */ /* 0x000fe200078e00ff */
[C---:B------:R-:W-:Y:S01]  /*89e0*/  IADD3 R20, R12.reuse, 0x4, RZ ;  /* 0x000000040c147810 */ /* 0x040fe20007ffe0ff */
[----:B------:R-:W-:Y:S01]  /*89f0*/  IMAD.MOV.U32 R7, RZ, RZ, 0x40000040 ;  /* 0x40000040ff077424 */ /* 0x000fe200078e00ff */
[----:B------:R-:W-:Y:S01]  /*8a00*/  MOV R5, 0x40000040 ;  /* 0x4000004000057802 */ /* 0x000fe20000000f00 */
[----:B------:R-:W-:Y:S01]  /*8a10*/  IMAD.MOV.U32 R21, RZ, RZ, 0x40000040 ;  /* 0x40000040ff157424 */ /* 0x000fe200078e00ff */
[----:B------:R0:W-:Y:S01]  /*8a20*/  STL.64 [R1+0x8], R8 ;  /* 0x0000080801007387 */ /* 0x0001e20000100a00 */
[----:B------:R-:W-:-:S02]  /*8a30*/  VIADD R14, R12, 0x6 ;  /* 0x000000060c0e7836 */ /* 0x000fc40000000000 */
[----:B------:R-:W-:Y:S02]  /*8a40*/  IMAD.MOV.U32 R15, RZ, RZ, 0x40000040 ;  /* 0x40000040ff0f7424 */ /* 0x000fe400078e00ff */
[----:B------:R-:W-:Y:S02]  /*8a50*/  IMAD.MOV.U32 R119, RZ, RZ, RZ ;  /* 0x000000ffff777224 */ /* 0x000fe400078e00ff */
[----:B--2---:R-:W-:-:S04]  /*8a60*/  IMAD R4, R156, 0x400, R3 ;  /* 0x000004009c047824 */ /* 0x004fc800078e0203 */
[C---:B------:R-:W-:Y:S01]  /*8a70*/  VIADD R6, R4.reuse, 0x2 ;  /* 0x0000000204067836 */ /* 0x040fe20000000000 */
[----:B------:R-:W-:-:S13]  /*8a80*/  R2UR UR6, R4 ;  /* 0x00000000040672ca */ /* 0x000fda00000e0000 */
[----:B------:R-:W-:Y:S01]  /*8a90*/  HGMMA.64x128x16.F32.BF16 R24, gdesc[UR4], RZ, !UPT, gsb0 ;  /* 0x01e00000041879f0 */ /* 0x000fe2000c0018ff */
[----:B------:R-:W-:Y:S02]  /*8aa0*/  R2UR UR4, R8 ;  /* 0x00000000080472ca */ /* 0x000fe400000e0000 */
[----:B------:R-:W-:Y:S02]  /*8ab0*/  R2UR UR5, R9 ;  /* 0x00000000090572ca */ /* 0x000fe400000e0000 */
[----:B------:R-:W-:Y:S01]  /*8ac0*/  R2UR UR6, R6 ;  /* 0x00000000060672ca */ /* 0x000fe200000e0000 */
[C---:B------:R-:W-:Y:S01]  /*8ad0*/  VIADD R6, R4.reuse, 0x4 ;  /* 0x0000000404067836 */ /* 0x040fe20000000000 */
[----:B------:R-:W-:Y:S01]  /*8ae0*/  R2UR UR7, R7 ;  /* 0x00000000070772ca */ /* 0x000fe200000e0000 */
[----:B------:R-:W-:Y:S02]  /*8af0*/  IMAD.MOV.U32 R7, RZ, RZ, 0x40000040 ;  /* 0x40000040ff077424 */ /* 0x000fe400078e00ff */
[----:B------:R-:W-:Y:S01]  /*8b00*/  VIADD R4, R4, 0x6 ;  /* 0x0000000604047836 */ /* 0x000fe20000000000 */
[----:B------:R-:W-:-:S02]  /*8b10*/  WARPGROUP.DEPBAR.LE gsb0, 0x0 ;  /* 0x00008000000079c5 */ /* 0x000fc40000010000 */
[----:B------:R-:W-:-:S07]  /*8b20*/  WARPGROUP.ARRIVE ;  /* 0x00000000000079c5 */ /* 0x000fce0000000000 */
[----:B------:R-:W-:Y:S01]  /*8b30*/  HGMMA.64x128x16.F32.BF16 R24, gdesc[UR4], R24, gsb0 ;  /* 0x01e00000041879f0 */ /* 0x000fe20008001818 */
[----:B------:R-:W-:Y:S02]  /*8b40*/  R2UR UR4, R20 ;  /* 0x00000000140472ca */ /* 0x000fe400000e0000 */
[----:B------:R-:W-:Y:S02]  /*8b50*/  R2UR UR5, R21 ;  /* 0x00000000150572ca */ /* 0x000fe400000e0000 */
[----:B------:R-:W-:Y:S02]  /*8b60*/  R2UR UR6, R6 ;  /* 0x00000000060672ca */ /* 0x000fe400000e0000 */
[----:B------:R-:W-:Y:S01]  /*8b70*/  R2UR UR7, R7 ;  /* 0x00000000070772ca */ /* 0x000fe200000e0000 */
[----:B------:R-:W-:Y:S02]  /*8b80*/  WARPGROUP.DEPBAR.LE gsb0, 0x0 ;  /* 0x00008000000079c5 */ /* 0x000fe40000010000 */
[----:B------:R-:W-:-:S10]  /*8b90*/  WARPGROUP.ARRIVE ;  /* 0x00000000000079c5 */ /* 0x000fd40000000000 */
[----:B------:R-:W-:Y:S01]  /*8ba0*/  HGMMA.64x128x16.F32.BF16 R24, gdesc[UR4], R24, gsb0 ;  /* 0x01e00000041879f0 */ /* 0x000fe20008001818 */
[----:B------:R-:W-:Y:S02]  /*8bb0*/  R2UR UR4, R14 ;  /* 0x000000000e0472ca */ /* 0x000fe400000e0000 */
[----:B------:R-:W-:Y:S02]  /*8bc0*/  R2UR UR5, R15 ;  /* 0x000000000f0572ca */ /* 0x000fe400000e0000 */
[----:B------:R-:W-:Y:S02]  /*8bd0*/  R2UR UR6, R4 ;  /* 0x00000000040672ca */ /* 0x000fe400000e0000 */
[----:B------:R-:W-:Y:S01]  /*8be0*/  R2UR UR7, R5 ;  /* 0x00000000050772ca */ /* 0x000fe200000e0000 */
[----:B------:R-:W-:Y:S02]  /*8bf0*/  WARPGROUP.DEPBAR.LE gsb0, 0x0 ;  /* 0x00008000000079c5 */ /* 0x000fe40000010000 */
[----:B------:R-:W-:-:S10]  /*8c00*/  WARPGROUP.ARRIVE ;  /* 0x00000000000079c5 */ /* 0x000fd40000000000 */
[----:B------:R-:W-:Y:S03]  /*8c10*/  HGMMA.64x128x16.F32.BF16 R24, gdesc[UR4], R24, gsb0 ;  /* 0x01e00000041879f0 */ /* 0x000fe60008001818 */
[----:B------:R-:W-:Y:S02]  /*8c20*/  WARPGROUP.DEPBAR.LE gsb0, 0x0 ;  /* 0x00008000000079c5 */ /* 0x000fe40000010000 */
[----:B0-----:R-:W-:Y:S05]  /*8c30*/  @!P0 BRA `(.L_x_584) ;  /* 0x0000000000048947 */ /* 0x001fea0003800000 */
[----:B------:R-:W-:Y:S01]  /*8c40*/  BPT.TRAP 0x1 ;  /* 0x000000040000795c */ /* 0x000fe20000300000 */
.L_x_584:
[----:B------:R-:W2:Y:S01]  /*8c50*/  LDL R90, [R1+0x28] ;  /* 0x00002800015a7983 */ /* 0x000ea20000100800 */
[----:B------:R-:W-:Y:S01]  /*8c60*/  ULDC UR5, c[0x0][0x9d8] ;  /* 0x0002760000057ab9 */ /* 0x000fe20000000800 */
[----:B------:R-:W-:Y:S01]  /*8c70*/  ULDC UR4, c[0x0][0x988] ;  /* 0x0002620000047ab9 */ /* 0x000fe20000000800 */
[----:B------:R-:W-:Y:S01]  /*8c80*/  FMUL.FTZ R3, R24, UR5 ;  /* 0x0000000518037c20 */ /* 0x000fe20008410000 */
        /* <DEDUP_REMOVED lines=21> */
[----:B------:R-:W3:Y:S01]  /*8de0*/  MUFU.TANH R7, R7 ;  /* 0x0000000700077308 */ /* 0x000ee20000002400 */
        /* <DEDUP_REMOVED lines=41> */
[----:B------:R-:W-:Y:S01]  /*9080*/  VIADD R0, R0, 0x16840 ;  /* 0x0001684000007836 */ /* 0x000fe20000000000 */
[----:B------:R-:W-:-:S05]  /*9090*/  ULDC UR6, c[0x0][0x9d8] ;  /* 0x0002760000067ab9 */ /* 0x000fca0000000800 */
        /* <DEDUP_REMOVED lines=29> */
[----:B--2---:R-:W-:-:S07]  /*9270*/  IADD3 R89, R89, 0x80, -R90 ;  /* 0x0000008059597810 */ /* 0x004fce0007ffe85a */
[----:B------:R-:W2:Y:S01]  /*9280*/  MUFU.TANH R55, R55 ;  /* 0x0000003700377308 */ /* 0x000ea20000002400 */
[----:B------:R-:W-:-:S07]  /*9290*/  IMAD R72, R88, -0x80, R89 ;  /* 0xffffff8058487824 */ /* 0x000fce00078e0259 */
[----:B------:R-:W2:Y:S01]  /*92a0*/  MUFU.TANH R50, R50 ;  /* 0x0000003200327308 */ /* 0x000ea20000002400 */
[----:B------:R-:W-:-:S07]  /*92b0*/  ISETP.GT.AND P4, PT, R72, RZ, PT ;  /* 0x000000ff4800720c */ /* 0x000fce0003f84270 */
[----:B------:R-:W2:Y:S01]  /*92c0*/  MUFU.TANH R56, R56 ;  /* 0x0000003800387308 */ /* 0x000ea20000002400 */
[----:B------:R-:W-:-:S07]  /*92d0*/  ISETP.GT.AND P5, PT, R72, 0x1, PT ;  /* 0x000000014800780c */ /* 0x000fce0003fa4270 */
[----:B------:R-:W2:Y:S01]  /*92e0*/  MUFU.TANH R53, R53 ;  /* 0x0000003500357308 */ /* 0x000ea20000002400 */
[----:B------:R-:W-:-:S07]  /*92f0*/  ISETP.GT.AND P1, PT, R72, 0x8, PT ;  /* 0x000000084800780c */ /* 0x000fce0003f24270 */
[----:B------:R-:W2:Y:S01]  /*9300*/  MUFU.TANH R59, R59 ;  /* 0x0000003b003b7308 */ /* 0x000ea20000002400 */
[----:B0-----:R-:W-:-:S07]  /*9310*/  FSEL R3, R3, -INF , P4 ;  /* 0xff80000003037808 */ /* 0x001fce0002000000 */
[----:B------:R-:W0:Y:S01]  /*9320*/  MUFU.TANH R54, R54 ;  /* 0x0000003600367308 */ /* 0x000e220000002400 */
[----:B-1----:R-:W-:-:S07]  /*9330*/  FSEL R4, R4, -INF , P5 ;  /* 0xff80000004047808 */ /* 0x002fce0002800000 */
[----:B------:R-:W1:Y:S01]  /*9340*/  MUFU.TANH R60, R60 ;  /* 0x0000003c003c7308 */ /* 0x000e620000002400 */
[----:B------:R-:W-:-:S07]  /*9350*/  ISETP.GT.AND P2, PT, R72, 0x9, PT ;  /* 0x000000094800780c */ /* 0x000fce0003f44270 */
[----:B------:R-:W1:Y:S01]  /*9360*/  MUFU.TANH R57, R57 ;  /* 0x0000003900397308 */ /* 0x000e620000002400 */
[----:B---3--:R-:W-:-:S07]  /*9370*/  FSEL R7, R7, -INF , P1 ;  /* 0xff80000007077808 */ /* 0x008fce0000800000 */
[----:B------:R-:W3:Y:S01]  /*9380*/  MUFU.TANH R63, R63 ;  /* 0x0000003f003f7308 */ /* 0x000ee20000002400 */
[----:B------:R-:W-:-:S07]  /*9390*/  FMNMX.FTZ R76, R3, R4, !PT ;  /* 0x00000004034c7209 */ /* 0x000fce0007810000 */
[----:B------:R-:W3:Y:S01]  /*93a0*/  MUFU.TANH R58, R58 ;  /* 0x0000003a003a7308 */ /* 0x000ee20000002400 */
[----:B------:R-:W-:-:S07]  /*93b0*/  ISETP.GT.AND P3, PT, R72, 0x10, PT ;  /* 0x000000104800780c */ /* 0x000fce0003f64270 */
[----:B------:R-:W3:Y:S01]  /*93c0*/  MUFU.TANH R64, R64 ;  /* 0x0000004000407308 */ /* 0x000ee20000002400 */
[----:B----4-:R-:W-:-:S07]  /*93d0*/  FSEL R8, R8, -INF , P2 ;  /* 0xff80000008087808 */ /* 0x010fce0001000000 */
[----:B------:R-:W4:Y:S01]  /*93e0*/  MUFU.TANH R61, R61 ;  /* 0x0000003d003d7308 */ /* 0x000f220000002400 */
[----:B------:R-:W-:Y:S01]  /*93f0*/  FMNMX.FTZ R75, R7, R76, !PT ;  /* 0x0000004c074b7209 */ /* 0x000fe20007810000 */
[----:B------:R-:W-:Y:S01]  /*9400*/  FMUL.FTZ R71, R81, UR5 ;  /* 0x0000000551477c20 */ /* 0x000fe20008410000 */
[----:B-----5:R-:W-:-:S05]  /*9410*/  FSEL R5, R5, -INF , P4 ;  /* 0xff80000005057808 */ /* 0x020fca0002000000 */
[----:B------:R-:W5:Y:S01]  /*9420*/  MUFU.TANH R67, R67 ;  /* 0x0000004300437308 */ /* 0x000f620000002400 */
[----:B------:R-:W-:-:S07]  /*9430*/  ISETP.GT.AND P4, PT, R72, 0x11, PT ;  /* 0x000000114800780c */ /* 0x000fce0003f84270 */
[----:B------:R-:W5:Y:S01]  /*9440*/  MUFU.TANH R62, R62 ;  /* 0x0000003e003e7308 */ /* 0x000f620000002400 */
[----:B------:R-:W-:Y:S01]  /*9450*/  FSEL R11, R11, -INF , P3 ;  /* 0xff8000000b0b7808 */ /* 0x000fe20001800000 */
[----:B------:R-:W-:Y:S01]  /*9460*/  FMUL.FTZ R73, R84, UR5 ;  /* 0x0000000554497c20 */ /* 0x000fe20008410000 */
[----:B------:R-:W-:-:S05]  /*9470*/  FMNMX.FTZ R76, R8, R75, !PT ;  /* 0x0000004b084c7209 */ /* 0x000fca0007810000 */
[----:B------:R-:W5:Y:S01]  /*9480*/  MUFU.TANH R68, R68 ;  /* 0x0000004400447308 */ /* 0x000f620000002400 */
[----:B------:R-:W-:Y:S01]  /*9490*/  FSEL R6, R6, -INF , P5 ;  /* 0xff80000006067808 */ /* 0x000fe20002800000 */
[----:B------:R-:W-:Y:S01]  /*94a0*/  FMUL.FTZ R74, R85, UR5 ;  /* 0x00000005554a7c20 */ /* 0x000fe20008410000 */
[----:B------:R-:W-:Y:S01]  /*94b0*/  ISETP.GT.AND P5, PT, R72, 0x18, PT ;  /* 0x000000184800780c */ /* 0x000fe20003fa4270 */
[----:B------:R-:W5:Y:S01]  /*94c0*/  LDL R90, [R1+0x18] ;  /* 0x00001800015a7983 */ /* 0x000f620000100800 */
[----:B------:R-:W-:Y:S02]  /*94d0*/  FSEL R24, R24, -INF , P4 ;  /* 0xff80000018187808 */ /* 0x000fe40002000000 */
[----:B------:R-:W-:Y:S01]  /*94e0*/  FMNMX.FTZ R75, R11, R76, !PT ;  /* 0x0000004c0b4b7209 */ /* 0x000fe20007810000 */
[----:B------:R-:W5:Y:S01]  /*94f0*/  MUFU.TANH R65, R65 ;  /* 0x0000004100417308 */ /* 0x000f620000002400 */
[----:B------:R-:W-:Y:S02]  /*9500*/  FSEL R9, R9, -INF , P1 ;  /* 0xff80000009097808 */ /* 0x000fe40000800000 */
[----:B------:R-:W-:-:S02]  /*9510*/  ISETP.GT.AND P1, PT, R72, 0x19, PT ;  /* 0x000000194800780c */ /* 0x000fc40003f24270 */
[----:B------:R-:W-:Y:S02]  /*9520*/  FSEL R27, R27, -INF , P5 ;  /* 0xff8000001b1b7808 */ /* 0x000fe40002800000 */
[----:B------:R-:W-:Y:S01]  /*9530*/  FMNMX.FTZ R76, R24, R75, !PT ;  /* 0x0000004b184c7209 */ /* 0x000fe20007810000 */
[----:B------:R-:W5:Y:S01]  /*9540*/  MUFU.TANH R70, R70 ;  /* 0x0000004600467308 */ /* 0x000f620000002400 */
[----:B------:R-:W-:Y:S02]  /*9550*/  FSEL R10, R10, -INF , P2 ;  /* 0xff8000000a0a7808 */ /* 0x000fe40001000000 */
[----:B------:R-:W-:Y:S02]  /*9560*/  ISETP.GT.AND P2, PT, R72, 0x20, PT ;  /* 0x000000204800780c */ /* 0x000fe40003f44270 */
[----:B------:R-:W-:Y:S02]  /*9570*/  FSEL R28, R28, -INF , P1 ;  /* 0xff8000001c1c7808 */ /* 0x000fe40000800000 */
[----:B------:R-:W-:Y:S01]  /*9580*/  FMNMX.FTZ R77, R27, R76, !PT ;  /* 0x0000004c1b4d7209 */ /* 0x000fe20007810000 */
[----:B------:R-:W5:Y:S01]  /*9590*/  MUFU.TANH R66, R66 ;  /* 0x0000004200427308 */ /* 0x000f620000002400 */
[----:B------:R-:W-:-:S02]  /*95a0*/  FSEL R25, R25, -INF , P3 ;  /* 0xff80000019197808 */ /* 0x000fc40001800000 */
[----:B------:R-:W-:Y:S02]  /*95b0*/  ISETP.GT.AND P3, PT, R72, 0x21, PT ;  /* 0x000000214800780c */ /* 0x000fe40003f64270 */
[----:B------:R-:W-:Y:S02]  /*95c0*/  FSEL R75, R31, -INF , P2 ;  /* 0xff8000001f4b7808 */ /* 0x000fe40001000000 */
[----:B------:R-:W-:Y:S01]  /*95d0*/  FMNMX.FTZ R76, R28, R77, !PT ;  /* 0x0000004d1c4c7209 */ /* 0x000fe20007810000 */
[----:B------:R-:W-:Y:S01]  /*95e0*/  MUFU.TANH R69, R69 ;  /* 0x0000004500457308 */ /* 0x000fe20000002400 */
[----:B------:R-:W-:Y:S02]  /*95f0*/  FSEL R26, R26, -INF , P4 ;  /* 0xff8000001a1a7808 */ /* 0x000fe40002000000 */
[----:B------:R-:W-:Y:S02]  /*9600*/  ISETP.GT.AND P4, PT, R72, 0x28, PT ;  /* 0x000000284800780c */ /* 0x000fe40003f84270 */
[----:B------:R-:W-:-:S02]  /*9610*/  FSEL R32, R32, -INF , P3 ;  /* 0xff80000020207808 */ /* 0x000fc40001800000 */
[----:B------:R-:W-:Y:S02]  /*9620*/  FMNMX.FTZ R31, R75, R76, !PT ;  /* 0x0000004c4b1f7209 */ /* 0x000fe40007810000 */
[----:B------:R-:W-:Y:S02]  /*9630*/  FSEL R29, R29, -INF , P5 ;  /* 0xff8000001d1d7808 */ /* 0x000fe40002800000 */
[----:B------:R-:W-:Y:S02]  /*9640*/  ISETP.GT.AND P5, PT, R72, 0x29, PT ;  /* 0x000000294800780c */ /* 0x000fe40003fa4270 */
[----:B------:R-:W-:Y:S02]  /*9650*/  FSEL R35, R35, -INF , P4 ;  /* 0xff80000023237808 */ /* 0x000fe40002000000 */
[----:B------:R-:W-:Y:S02]  /*9660*/  FMNMX.FTZ R76, R32, R31, !PT ;  /* 0x0000001f204c7209 */ /* 0x000fe40007810000 */
[----:B------:R-:W-:-:S02]  /*9670*/  FSEL R30, R30, -INF , P1 ;  /* 0xff8000001e1e7808 */ /* 0x000fc40000800000 */
[----:B------:R-:W-:Y:S02]  /*9680*/  ISETP.GT.AND P1, PT, R72, 0x30, PT ;  /* 0x000000304800780c */ /* 0x000fe40003f24270 */
[----:B------:R-:W-:Y:S02]  /*9690*/  FSEL R36, R36, -INF , P5 ;  /* 0xff80000024247808 */ /* 0x000fe40002800000 */
[----:B------:R-:W-:Y:S02]  /*96a0*/  FMNMX.FTZ R31, R35, R76, !PT ;  /* 0x0000004c231f7209 */ /* 0x000fe40007810000 */
        /* <DEDUP_REMOVED lines=34> */
[----:B--2---:R-:W-:Y:S02]  /*98d0*/  FSEL R55, R55, -INF , P4 ;  /* 0xff80000037377808 */ /* 0x004fe40002000000 */
        /* <DEDUP_REMOVED lines=9> */
[----:B0-----:R-:W-:-:S02]  /*9970*/  FSEL R54, R54, -INF , P3 ;  /* 0xff80000036367808 */ /* 0x001fc40001800000 */
[----:B------:R-:W-:Y:S02]  /*9980*/  ISETP.GT.AND P3, PT, R72, 0x60, PT ;  /* 0x000000604800780c */ /* 0x000fe40003f64270 */
[----:B-1----:R-:W-:Y:S02]  /*9990*/  FSEL R60, R60, -INF , P2 ;  /* 0xff8000003c3c7808 */ /* 0x002fe40001000000 */
[----:B------:R-:W-:Y:S02]  /*99a0*/  FMNMX.FTZ R31, R59, R38, !PT ;  /* 0x000000263b1f7209 */ /* 0x000fe40007810000 */
[----:B------:R-:W-:Y:S02]  /*99b0*/  FSEL R57, R57, -INF , P4 ;  /* 0xff80000039397808 */ /* 0x000fe40002000000 */
[----:B------:R-:W-:Y:S02]  /*99c0*/  ISETP.GT.AND P4, PT, R72, 0x61, PT ;  /* 0x000000614800780c */ /* 0x000fe40003f84270 */
[----:B---3--:R-:W-:-:S02]  /*99d0*/  FSEL R63, R63, -INF , P3 ;  /* 0xff8000003f3f7808 */ /* 0x008fc40001800000 */
[----:B------:R-:W-:Y:S01]  /*99e0*/  FMNMX.FTZ R38, R60, R31, !PT ;  /* 0x0000001f3c267209 */ /* 0x000fe20007810000 */
[----:B------:R-:W0:Y:S01]  /*99f0*/  MUFU.TANH R71, R71 ;  /* 0x0000004700477308 */ /* 0x000e220000002400 */
[----:B------:R-:W-:Y:S02]  /*9a00*/  FSEL R58, R58, -INF , P5 ;  /* 0xff8000003a3a7808 */ /* 0x000fe40002800000 */
[----:B------:R-:W-:Y:S02]  /*9a10*/  ISETP.GT.AND P5, PT, R72, 0x68, PT ;  /* 0x000000684800780c */ /* 0x000fe40003fa4270 */
[----:B------:R-:W-:Y:S02]  /*9a20*/  FSEL R64, R64, -INF , P4 ;  /* 0xff80000040407808 */ /* 0x000fe40002000000 */
[----:B------:R-:W-:Y:S01]  /*9a30*/  FMNMX.FTZ R31, R63, R38, !PT ;  /* 0x000000263f1f7209 */ /* 0x000fe20007810000 */
[----:B------:R-:W1:Y:S01]  /*9a40*/  MUFU.TANH R73, R73 ;  /* 0x0000004900497308 */ /* 0x000e620000002400 */
[----:B----4-:R-:W-:-:S02]  /*9a50*/  FSEL R61, R61, -INF , P1 ;  /* 0xff8000003d3d7808 */ /* 0x010fc40000800000 */
[----:B------:R-:W-:Y:S02]  /*9a60*/  ISETP.GT.AND P1, PT, R72, 0x69, PT ;  /* 0x000000694800780c */ /* 0x000fe40003f24270 */
[----:B-----5:R-:W-:Y:S02]  /*9a70*/  FSEL R67, R67, -INF , P5 ;  /* 0xff80000043437808 */ /* 0x020fe40002800000 */
[----:B------:R-:W-:Y:S01]  /*9a80*/  FMNMX.FTZ R38, R64, R31, !PT ;  /* 0x0000001f40267209 */ /* 0x000fe20007810000 */
[----:B------:R-:W2:Y:S01]  /*9a90*/  MUFU.TANH R74, R74 ;  /* 0x0000004a004a7308 */ /* 0x000ea20000002400 */
        /* <DEDUP_REMOVED lines=10> */
[----:B0-----:R-:W-:Y:S02]  /*9b40*/  FSEL R71, R71, -INF , P3 ;  /* 0xff80000047477808 */ /* 0x001fe40001800000 */
[----:B------:R-:W-:Y:S02]  /*9b50*/  FMNMX.FTZ R38, R70, R31, !PT ;  /* 0x0000001f46267209 */ /* 0x000fe40007810000 */
[----:B------:R-:W-:Y:S02]  /*9b60*/  FSEL R69, R69, -INF , P5 ;  /* 0xff80000045457808 */ /* 0x000fe40002800000 */
[----:B------:R-:W-:Y:S02]  /*9b70*/  ISETP.GT.AND P5, PT, R72, 0x79, PT ;  /* 0x000000794800780c */ /* 0x000fe40003fa4270 */
[----:B-1----:R-:W-:-:S02]  /*9b80*/  FSEL R73, R73, -INF , P4 ;  /* 0xff80000049497808 */ /* 0x002fc40002000000 */
[----:B------:R-:W-:Y:S02]  /*9b90*/  FMNMX.FTZ R38, R71, R38, !PT ;  /* 0x0000002647267209 */ /* 0x000fe40007810000 */
[----:B--2---:R-:W-:Y:S02]  /*9ba0*/  FSEL R74, R74, -INF , P5 ;  /* 0xff8000004a4a7808 */ /* 0x004fe40002800000 */
[----:B------:R-:W-:-:S04]  /*9bb0*/  FMNMX.FTZ R31, R73, R38, !PT ;  /* 0x00000026491f7209 */ /* 0x000fc80007810000 */
[----:B------:R-:W-:-:S05]  /*9bc0*/  FMNMX.FTZ R78, R74, R31, !PT ;  /* 0x0000001f4a4e7209 */ /* 0x000fca0007810000 */
[----:B------:R-:W0:Y:S02]  /*9bd0*/  SHFL.BFLY PT, R31, R78, 0x2, 0x1f ;  /* 0x0c401f004e1f7f89 */ /* 0x000e2400000e0000 */
[----:B0-----:R-:W-:-:S05]  /*9be0*/  FMNMX.FTZ R81, R78, R31, !PT ;  /* 0x0000001f4e517209 */ /* 0x001fca0007810000 */
[----:B------:R-:W0:Y:S02]  /*9bf0*/  SHFL.BFLY PT, R38, R81, 0x1, 0x1f ;  /* 0x0c201f0051267f89 */ /* 0x000e2400000e0000 */
[----:B0-----:R-:W-:-:S04]  /*9c00*/  FMNMX.FTZ R31, R81, R38, !PT ;  /* 0x00000026511f7209 */ /* 0x001fc80007810000 */
[C---:B------:R-:W-:Y:S01]  /*9c10*/  FSETP.NEU.FTZ.AND P6, PT, R31.reuse, -INF , PT ;  /* 0xff8000001f00780b */ /* 0x040fe20003fdd000 */
[----:B------:R-:W-:-:S05]  /*9c20*/  FMUL.FTZ R77, R31, UR4 ;  /* 0x000000041f4d7c20 */ /* 0x000fca0008410000 */
[----:B------:R-:W-:-:S05]  /*9c30*/  FSEL R77, R77, RZ, P6 ;  /* 0x000000ff4d4d7208 */ /* 0x000fca0003000000 */
[--C-:B------:R-:W-:Y:S01]  /*9c40*/  FFMA.FTZ R148, R3, UR4, -R77.reuse ;  /* 0x0000000403947c23 */ /* 0x100fe2000801084d */
[----:B------:R-:W-:Y:S01]  /*9c50*/  FFMA.FTZ R3, R4, UR4, -R77 ;  /* 0x0000000404037c23 */ /* 0x000fe2000801084d */
[----:B------:R-:W-:Y:S01]  /*9c60*/  FMNMX.FTZ R4, R5, R6, !PT ;  /* 0x0000000605047209 */ /* 0x000fe20007810000 */
[----:B------:R-:W-:-:S03]  /*9c70*/  FMUL.FTZ R38, R79, UR5 ;  /* 0x000000054f267c20 */ /* 0x000fc60008410000 */
[----:B------:R-:W-:Y:S01]  /*9c80*/  FMNMX.FTZ R79, R9, R4, !PT ;  /* 0x00000004094f7209 */ /* 0x000fe20007810000 */
[----:B------:R-:W-:-:S03]  /*9c90*/  FFMA.FTZ R120, R11, UR4, -R77 ;  /* 0x000000040b787c23 */ /* 0x000fc6000801084d */
[----:B------:R-:W-:-:S04]  /*9ca0*/  FMNMX.FTZ R4, R10, R79, !PT ;  /* 0x0000004f0a047209 */ /* 0x000fc80007810000 */
[----:B------:R-:W-:-:S04]  /*9cb0*/  FMNMX.FTZ R11, R25, R4, !PT ;  /* 0x00000004190b7209 */ /* 0x000fc80007810000 */
[----:B------:R-:W-:-:S04]  /*9cc0*/  FMNMX.FTZ R4, R26, R11, !PT ;  /* 0x0000000b1a047209 */ /* 0x000fc80007810000 */
        /* <DEDUP_REMOVED lines=18> */
[----:B------:R-:W-:Y:S01]  /*9df0*/  FMNMX.FTZ R39, R57, R4, !PT ;  /* 0x0000000439277209 */ /* 0x000fe20007810000 */
[----:B------:R-:W-:-:S03]  /*9e00*/  FMUL.FTZ R72, R82, UR5 ;  /* 0x0000000552487c20 */ /* 0x000fc60008410000 */
[----:B------:R-:W-:Y:S01]  /*9e10*/  FMNMX.FTZ R4, R58, R39, !PT ;  /* 0x000000273a047209 */ /* 0x000fe20007810000 */
[----:B------:R-:W0:Y:S01]  /*9e20*/  MUFU.TANH R38, R38 ;  /* 0x0000002600267308 */ /* 0x000e220000002400 */
[----:B------:R-:W-:Y:S02]  /*9e30*/  FMUL.FTZ R80, R83, UR5 ;  /* 0x0000000553507c20 */ /* 0x000fe40008410000 */
[----:B------:R-:W-:Y:S01]  /*9e40*/  FMNMX.FTZ R79, R61, R4, !PT ;  /* 0x000000043d4f7209 */ /* 0x000fe20007810000 */
[----:B------:R-:W-:-:S03]  /*9e50*/  FMUL.FTZ R78, R86, UR5 ;  /* 0x00000005564e7c20 */ /* 0x000fc60008410000 */
[----:B------:R-:W-:Y:S01]  /*9e60*/  FMNMX.FTZ R4, R62, R79, !PT ;  /* 0x0000004f3e047209 */ /* 0x000fe20007810000 */
[----:B------:R-:W1:Y:S01]  /*9e70*/  MUFU.TANH R72, R72 ;  /* 0x0000004800487308 */ /* 0x000e620000002400 */
[----:B------:R-:W-:Y:S01]  /*9e80*/  FMUL.FTZ R81, R87, UR5 ;  /* 0x0000000557517c20 */ /* 0x000fe20008410000 */
[--C-:B------:R-:W-:Y:S01]  /*9e90*/  FFMA.FTZ R150, R7, UR4, -R77.reuse ;  /* 0x0000000407967c23 */ /* 0x100fe2000801084d */
[----:B------:R-:W-:Y:S01]  /*9ea0*/  FMNMX.FTZ R79, R65, R4, !PT ;  /* 0x00000004414f7209 */ /* 0x000fe20007810000 */
[--C-:B------:R-:W-:Y:S01]  /*9eb0*/  FFMA.FTZ R7, R8, UR4, -R77.reuse ;  /* 0x0000000408077c23 */ /* 0x100fe2000801084d */
[--C-:B------:R-:W-:Y:S01]  /*9ec0*/  FFMA.FTZ R28, R28, UR4, -R77.reuse ;  /* 0x000000041c1c7c23 */ /* 0x100fe2000801084d */
[--C-:B------:R-:W-:Y:S02]  /*9ed0*/  FFMA.FTZ R24, R24, UR4, -R77.reuse ;  /* 0x0000000418187c23 */ /* 0x100fe4000801084d */
[----:B------:R-:W2:Y:S01]  /*9ee0*/  MUFU.TANH R80, R80 ;  /* 0x0000005000507308 */ /* 0x000ea20000002400 */
[----:B------:R-:W-:Y:S01]  /*9ef0*/  FMNMX.FTZ R8, R66, R79, !PT ;  /* 0x0000004f42087209 */ /* 0x000fe20007810000 */
[--C-:B------:R-:W-:Y:S01]  /*9f00*/  FFMA.FTZ R32, R32, UR4, -R77.reuse ;  /* 0x0000000420207c23 */ /* 0x100fe2000801084d */
[----:B0-----:R-:W-:Y:S01]  /*9f10*/  FSEL R4, R38, -INF , P1 ;  /* 0xff80000026047808 */ /* 0x001fe20000800000 */
[----:B------:R-:W-:-:S04]  /*9f20*/  FFMA.FTZ R36, R36, UR4, -R77 ;  /* 0x0000000424247c23 */ /* 0x000fc8000801084d */
[----:B------:R-:W0:Y:S01]  /*9f30*/  MUFU.TANH R78, R78 ;  /* 0x0000004e004e7308 */ /* 0x000e220000002400 */
[----:B------:R-:W-:Y:S01]  /*9f40*/  FMNMX.FTZ R83, R69, R8, !PT ;  /* 0x0000000845537209 */ /* 0x000fe20007810000 */
[--C-:B------:R-:W-:Y:S01]  /*9f50*/  FFMA.FTZ R132, R47, UR4, -R77.reuse ;  /* 0x000000042f847c23 */ /* 0x100fe2000801084d */
[----:B-1----:R-:W-:Y:S01]  /*9f60*/  FSEL R8, R72, -INF , P2 ;  /* 0xff80000048087808 */ /* 0x002fe20001000000 */
[--C-:B------:R-:W-:Y:S01]  /*9f70*/  FFMA.FTZ R134, R51, UR4, -R77.reuse ;  /* 0x0000000433867c23 */ /* 0x100fe2000801084d */
[--C-:B------:R-:W-:Y:S01]  /*9f80*/  FFMA.FTZ R136, R55, UR4, -R77.reuse ;  /* 0x0000000437887c23 */ /* 0x100fe2000801084d */
[--C-:B------:R-:W-:Y:S01]  /*9f90*/  FFMA.FTZ R138, R59, UR4, -R77.reuse ;  /* 0x000000043b8a7c23 */ /* 0x100fe2000801084d */
[--C-:B------:R-:W-:Y:S01]  /*9fa0*/  FFMA.FTZ R140, R63, UR4, -R77.reuse ;  /* 0x000000043f8c7c23 */ /* 0x100fe2000801084d */
[----:B------:R-:W1:Y:S01]  /*9fb0*/  MUFU.TANH R81, R81 ;  /* 0x0000005100517308 */ /* 0x000e620000002400 */
[----:B------:R-:W-:Y:S01]  /*9fc0*/  FMNMX.FTZ R83, R4, R83, !PT ;  /* 0x0000005304537209 */ /* 0x000fe20007810000 */
[--C-:B------:R-:W-:Y:S01]  /*9fd0*/  FFMA.FTZ R142, R67, UR4, -R77.reuse ;  /* 0x00000004438e7c23 */ /* 0x100fe2000801084d */
[--C-:B------:R-:W-:Y:S01]  /*9fe0*/  FFMA.FTZ R146, R73, UR4, -R77.reuse ;  /* 0x0000000449927c23 */ /* 0x100fe2000801084d */
[--C-:B------:R-:W-:Y:S01]  /*9ff0*/  FFMA.FTZ R40, R40, UR4, -R77.reuse ;  /* 0x0000000428287c23 */ /* 0x100fe2000801084d */
[----:B------:R-:W-:Y:S01]  /*a000*/  FMNMX.FTZ R83, R8, R83, !PT ;  /* 0x0000005308537209 */ /* 0x000fe20007810000 */
[--C-:B------:R-:W-:Y:S01]  /*a010*/  FFMA.FTZ R130, R76, UR4, -R77.reuse ;  /* 0x000000044c827c23 */ /* 0x100fe2000801084d */
[--C-:B------:R-:W-:Y:S01]  /*a020*/  FFMA.FTZ R44, R44, UR4, -R77.reuse ;  /* 0x000000042c2c7c23 */ /* 0x100fe2000801084d */
[----:B------:R2:W-:Y:S01]  /*a030*/  MUFU.EX2 R27, R28 ;  /* 0x0000001c001b7308 */ /* 0x0005e20000000800 */
[--C-:B------:R-:W-:Y:S01]  /*a040*/  FFMA.FTZ R144, R70, UR4, -R77.reuse ;  /* 0x0000000446907c23 */ /* 0x100fe2000801084d */
[----:B------:R-:W-:Y:S01]  /*a050*/  FFMA.FTZ R71, R71, UR4, -R77 ;  /* 0x0000000447477c23 */ /* 0x000fe2000801084d */
[----:B------:R-:W-:Y:S01]  /*a060*/  ULDC UR5, c[0x0][0x988] ;  /* 0x0002620000057ab9 */ /* 0x000fe20000000800 */
[----:B--2---:R-:W-:-:S04]  /*a070*/  FSEL R28, R80, -INF , P3 ;  /* 0xff800000501c7808 */ /* 0x004fc80001800000 */
[----:B------:R0:W-:Y:S01]  /*a080*/  MUFU.EX2 R11, R24 ;  /* 0x00000018000b7308 */ /* 0x0001e20000000800 */
[----:B------:R-:W-:Y:S02]  /*a090*/  FMNMX.FTZ R83, R28, R83, !PT ;  /* 0x000000531c537209 */ /* 0x000fe40007810000 */
[----:B0-----:R-:W-:-:S05]  /*a0a0*/  FSEL R24, R78, -INF , P4 ;  /* 0xff8000004e187808 */ /* 0x001fca0002000000 */
[----:B------:R1:W-:Y:S01]  /*a0b0*/  MUFU.EX2 R75, R32 ;  /* 0x00000020004b7308 */ /* 0x0003e20000000800 */
[----:B------:R-:W-:Y:S02]  /*a0c0*/  FMNMX.FTZ R83, R24, R83, !PT ;  /* 0x0000005318537209 */ /* 0x000fe40007810000 */
[----:B-1----:R-:W-:-:S04]  /*a0d0*/  FSEL R32, R81, -INF , P5 ;  /* 0xff80000051207808 */ /* 0x002fc80002800000 */
[----:B------:R-:W-:Y:S01]  /*a0e0*/  FMNMX.FTZ R83, R32, R83, !PT ;  /* 0x0000005320537209 */ /* 0x000fe20007810000 */
[----:B------:R0:W-:Y:S04]  /*a0f0*/  MUFU.EX2 R35, R36 ;  /* 0x0000002400237308 */ /* 0x0001e80000000800 */
[----:B0-----:R-:W0:Y:S02]  /*a100*/  SHFL.BFLY PT, R36, R83, 0x2, 0x1f ;  /* 0x0c401f0053247f89 */ /* 0x001e2400000e0000 */
[----:B0-----:R-:W-:-:S05]  /*a110*/  FMNMX.FTZ R36, R83, R36, !PT ;  /* 0x0000002453247209 */ /* 0x001fca0007810000 */
[----:B------:R-:W0:Y:S01]  /*a120*/  SHFL.BFLY PT, R81, R36, 0x1, 0x1f ;  /* 0x0c201f0024517f89 */ /* 0x000e2200000e0000 */
[----:B------:R-:W-:Y:S01]  /*a130*/  MUFU.EX2 R148, R148 ;  /* 0x0000009400947308 */ /* 0x000fe20000000800 */
[--C-:B------:R-:W-:Y:S01]  /*a140*/  FFMA.FTZ R47, R48, UR4, -R77.reuse ;  /* 0x00000004302f7c23 */ /* 0x100fe2000801084d */
[----:B------:R-:W-:-:S06]  /*a150*/  FFMA.FTZ R51, R52, UR4, -R77 ;  /* 0x0000000434337c23 */ /* 0x000fcc000801084d */
[----:B------:R-:W1:Y:S01]  /*a160*/  MUFU.EX2 R3, R3 ;  /* 0x0000000300037308 */ /* 0x000e620000000800 */
[--C-:B------:R-:W-:Y:S01]  /*a170*/  FFMA.FTZ R55, R56, UR4, -R77.reuse ;  /* 0x0000000438377c23 */ /* 0x100fe2000801084d */
[--C-:B------:R-:W-:Y:S01]  /*a180*/  FFMA.FTZ R59, R60, UR4, -R77.reuse ;  /* 0x000000043c3b7c23 */ /* 0x100fe2000801084d */
[--C-:B------:R-:W-:Y:S01]  /*a190*/  FFMA.FTZ R63, R64, UR4, -R77.reuse ;  /* 0x00000004403f7c23 */ /* 0x100fe2000801084d */
[--C-:B------:R-:W-:Y:S01]  /*a1a0*/  FFMA.FTZ R67, R68, UR4, -R77.reuse ;  /* 0x0000000444437c23 */ /* 0x100fe2000801084d */
[----:B------:R-:W-:-:S03]  /*a1b0*/  FFMA.FTZ R73, R74, UR4, -R77 ;  /* 0x000000044a497c23 */ /* 0x000fc6000801084d */
[----:B------:R-:W2:Y:S01]  /*a1c0*/  MUFU.EX2 R150, R150 ;  /* 0x0000009600967308 */ /* 0x000ea20000000800 */
[----:B0-----:R-:W-:-:S04]  /*a1d0*/  FMNMX.FTZ R38, R36, R81, !PT ;  /* 0x0000005124267209 */ /* 0x001fc80007810000 */
[C---:B------:R-:W-:Y:S01]  /*a1e0*/  FSETP.NEU.FTZ.AND P1, PT, R38.reuse, -INF , PT ;  /* 0xff8000002600780b */ /* 0x040fe20003f3d000 */
[----:B------:R-:W-:Y:S02]  /*a1f0*/  FMUL.FTZ R36, R38, UR4 ;  /* 0x0000000426247c20 */ /* 0x000fe40008410000 */
[----:B------:R-:W0:Y:S03]  /*a200*/  MUFU.EX2 R7, R7 ;  /* 0x0000000700077308 */ /* 0x000e260000000800 */
[----:B------:R-:W-:-:S05]  /*a210*/  FSEL R77, R36, RZ, P1 ;  /* 0x000000ff244d7208 */ /* 0x000fca0000800000 */
[----:B------:R-:W3:Y:S01]  /*a220*/  MUFU.EX2 R120, R120 ;  /* 0x0000007800787308 */ /* 0x000ee20000000800 */
[--C-:B------:R-:W-:Y:S01]  /*a230*/  FFMA.FTZ R149, R5, UR4, -R77.reuse ;  /* 0x0000000405957c23 */ /* 0x100fe2000801084d */
[--C-:B------:R-:W-:Y:S01]  /*a240*/  FFMA.FTZ R6, R6, UR4, -R77.reuse ;  /* 0x0000000406067c23 */ /* 0x100fe2000801084d */
[----:B------:R-:W-:Y:S01]  /*a250*/  FFMA.FTZ R151, R9, UR4, -R77 ;  /* 0x0000000409977c23 */ /* 0x000fe2000801084d */
[----:B-1----:R-:W-:Y:S01]  /*a260*/  FADD.FTZ R5, R148, R3 ;  /* 0x0000000394057221 */ /* 0x002fe20000010000 */
[----:B------:R-:W-:-:S03]  /*a270*/  FFMA.FTZ R10, R10, UR4, -R77 ;  /* 0x000000040a0a7c23 */ /* 0x000fc6000801084d */
[----:B------:R-:W-:Y:S01]  /*a280*/  MUFU.EX2 R149, R149 ;  /* 0x0000009500957308 */ /* 0x000fe20000000800 */
[----:B------:R-:W-:-:S07]  /*a290*/  FFMA.FTZ R121, R25, UR4, -R77 ;  /* 0x0000000419797c23 */ /* 0x000fce000801084d */
[----:B------:R-:W1:Y:S08]  /*a2a0*/  MUFU.EX2 R6, R6 ;  /* 0x0000000600067308 */ /* 0x000e700000000800 */
[----:B------:R-:W4:Y:S08]  /*a2b0*/  MUFU.EX2 R122, R122 ;  /* 0x0000007a007a7308 */ /* 0x000f300000000800 */
[----:B------:R2:W-:Y:S01]  /*a2c0*/  MUFU.EX2 R79, R44 ;  /* 0x0000002c004f7308 */ /* 0x0005e20000000800 */
[----:B------:R-:W-:-:S07]  /*a2d0*/  FFMA.FTZ R26, R26, UR4, -R77 ;  /* 0x000000041a1a7c23 */ /* 0x000fce000801084d */
[----:B------:R-:W5:Y:S01]  /*a2e0*/  MUFU.EX2 R151, R151 ;  /* 0x0000009700977308 */ /* 0x000f620000000800 */
[----:B--2---:R-:W-:-:S04]  /*a2f0*/  FADD.FTZ R44, R150, R5 ;  /* 0x00000005962c7221 */ /* 0x004fc80000010000 */
[----:B0-----:R-:W-:-:S03]  /*a300*/  FADD.FTZ R5, R7, R44 ;  /* 0x0000002c07057221 */ /* 0x001fc60000010000 */
[----:B------:R0:W-:Y:S01]  /*a310*/  MUFU.EX2 R39, R40 ;  /* 0x0000002800277308 */ /* 0x0001e20000000800 */
[----:B------:R-:W-:-:S07]  /*a320*/  FFMA.FTZ R123, R29, UR4, -R77 ;  /* 0x000000041d7b7c23 */ /* 0x000fce000801084d */
[----:B------:R-:W2:Y:S01]  /*a330*/  MUFU.EX2 R10, R10 ;  /* 0x0000000a000a7308 */ /* 0x000ea20000000800 */
[--C-:B0-----:R-:W-:Y:S01]  /*a340*/  FFMA.FTZ R40, R42, UR4, -R77.reuse ;  /* 0x000000042a287c23 */ /* 0x101fe2000801084d */
[----:B------:R-:W-:Y:S01]  /*a350*/  FFMA.FTZ R42, R46, UR4, -R77 ;  /* 0x000000042e2a7c23 */ /* 0x000fe2000801084d */
[----:B---3--:R-:W-:-:S05]  /*a360*/  FADD.FTZ R46, R120, R5 ;  /* 0x00000005782e7221 */ /* 0x008fca0000010000 */
[----:B------:R-:W0:Y:S01]  /*a370*/  MUFU.EX2 R124, R124 ;  /* 0x0000007c007c7308 */ /* 0x000e220000000800 */
[----:B------:R-:W-:Y:S01]  /*a380*/  FADD.FTZ R5, R11, R46 ;  /* 0x0000002e0b057221 */ /* 0x000fe20000010000 */
[----:B-1----:R-:W-:-:S06]  /*a390*/  FADD.FTZ R48, R149, R6 ;  /* 0x0000000695307221 */ /* 0x002fcc0000010000 */
[----:B------:R-:W1:Y:S01]  /*a3a0*/  MUFU.EX2 R121, R121 ;  /* 0x0000007900797308 */ /* 0x000e620000000800 */
[----:B------:R-:W-:Y:S01]  /*a3b0*/  FFMA.FTZ R30, R30, UR4, -R77 ;  /* 0x000000041e1e7c23 */ /* 0x000fe2000801084d */
[----:B----4-:R-:W-:Y:S01]  /*a3c0*/  FADD.FTZ R46, R122, R5 ;  /* 0x000000057a2e7221 */ /* 0x010fe20000010000 */
[----:B-----5:R-:W-:-:S05]  /*a3d0*/  FADD.FTZ R5, R151, R48 ;  /* 0x0000003097057221 */ /* 0x020fca0000010000 */
[----:B------:R-:W3:Y:S01]  /*a3e0*/  MUFU.EX2 R26, R26 ;  /* 0x0000001a001a7308 */ /* 0x000ee20000000800 */
[----:B------:R-:W-:Y:S01]  /*a3f0*/  FFMA.FTZ R125, R33, UR4, -R77 ;  /* 0x00000004217d7c23 */ /* 0x000fe2000801084d */
[----:B------:R-:W-:-:S06]  /*a400*/  FADD.FTZ R9, R27, R46 ;  /* 0x0000002e1b097221 */ /* 0x000fcc0000010000 */
[----:B------:R-:W4:Y:S01]  /*a410*/  MUFU.EX2 R126, R126 ;  /* 0x0000007e007e7308 */ /* 0x000f220000000800 */
[----:B--2---:R-:W-:Y:S01]  /*a420*/  FADD.FTZ R48, R10, R5 ;  /* 0x000000050a307221 */ /* 0x004fe20000010000 */
[----:B------:R-:W-:-:S06]  /*a430*/  FFMA.FTZ R34, R34, UR4, -R77 ;  /* 0x0000000422227c23 */ /* 0x000fcc000801084d */
[----:B------:R-:W2:Y:S01]  /*a440*/  MUFU.EX2 R123, R123 ;  /* 0x0000007b007b7308 */ /* 0x000ea20000000800 */
[----:B------:R-:W-:Y:S01]  /*a450*/  FFMA.FTZ R44, R50, UR4, -R77 ;  /* 0x00000004322c7c23 */ /* 0x000fe2000801084d */
[----:B0-----:R-:W-:Y:S01]  /*a460*/  FADD.FTZ R50, R124, R9 ;  /* 0x000000097c327221 */ /* 0x001fe20000010000 */
[----:B-1----:R-:W-:-:S05]  /*a470*/  FADD.FTZ R5, R121, R48 ;  /* 0x0000003079057221 */ /* 0x002fca0000010000 */
[----:B------:R-:W0:Y:S01]  /*a480*/  MUFU.EX2 R30, R30 ;  /* 0x0000001e001e7308 */ /* 0x000e220000000800 */
[----:B------:R-:W-:Y:S01]  /*a490*/  FFMA.FTZ R127, R37, UR4, -R77 ;  /* 0x00000004257f7c23 */ /* 0x000fe2000801084d */
[----:B------:R-:W-:-:S06]  /*a4a0*/  FADD.FTZ R9, R75, R50 ;  /* 0x000000324b097221 */ /* 0x000fcc0000010000 */
[----:B------:R-:W1:Y:S01]  /*a4b0*/  MUFU.EX2 R128, R128 ;  /* 0x0000008000807308 */ /* 0x000e620000000800 */
[----:B---3--:R-:W-:Y:S01]  /*a4c0*/  FADD.FTZ R50, R26, R5 ;  /* 0x000000051a327221 */ /* 0x008fe20000010000 */
[----:B------:R-:W-:-:S06]  /*a4d0*/  FFMA.FTZ R36, R43, UR4, -R77 ;  /* 0x000000042b247c23 */ /* 0x000fcc000801084d */
[----:B------:R-:W3:Y:S01]  /*a4e0*/  MUFU.EX2 R125, R125 ;  /* 0x0000007d007d7308 */ /* 0x000ee20000000800 */
[----:B----4-:R-:W-:Y:S01]  /*a4f0*/  FADD.FTZ R48, R126, R9 ;  /* 0x000000097e307221 */ /* 0x010fe20000010000 */
[----:B--2---:R-:W-:-:S06]  /*a500*/  FADD.FTZ R5, R123, R50 ;  /* 0x000000327b057221 */ /* 0x004fcc0000010000 */
[----:B------:R-:W-:Y:S01]  /*a510*/  MUFU.EX2 R34, R34 ;  /* 0x0000002200227308 */ /* 0x000fe20000000800 */
[----:B------:R-:W-:Y:S01]  /*a520*/  FFMA.FTZ R129, R41, UR4, -R77 ;  /* 0x0000000429817c23 */ /* 0x000fe2000801084d */
[----:B------:R-:W-:Y:S01]  /*a530*/  FADD.FTZ R9, R35, R48 ;  /* 0x0000003023097221 */ /* 0x000fe20000010000 */
[----:B------:R-:W-:-:S05]  /*a540*/  IMAD.U32 R25, RZ, RZ, UR38 ;  /* 0x00000026ff197e24 */ /* 0x000fca000f8e00ff */
[----:B------:R-:W2:Y:S01]  /*a550*/  MUFU.EX2 R130, R130 ;  /* 0x0000008200827308 */ /* 0x000ea20000000800 */
[----:B0-----:R-:W-:-:S07]  /*a560*/  FADD.FTZ R50, R30, R5 ;  /* 0x000000051e327221 */ /* 0x001fce0000010000 */
[----:B------:R-:W0:Y:S01]  /*a570*/  MUFU.EX2 R127, R127 ;  /* 0x0000007f007f7308 */ /* 0x000e220000000800 */
[----:B-1----:R-:W-:Y:S01]  /*a580*/  FADD.FTZ R52, R128, R9 ;  /* 0x0000000980347221 */ /* 0x002fe20000010000 */
[----:B------:R-:W-:Y:S01]  /*a590*/  PRMT R0, R25, 0x654, R0 ;  /* 0x0000065419007816 */ /* 0x000fe20000000000 */
[----:B---3--:R-:W-:-:S05]  /*a5a0*/  FADD.FTZ R5, R125, R50 ;  /* 0x000000327d057221 */ /* 0x008fca0000010000 */
[----:B------:R-:W1:Y:S01]  /*a5b0*/  MUFU.EX2 R36, R36 ;  /* 0x0000002400247308 */ /* 0x000e620000000800 */
[----:B------:R-:W-:Y:S01]  /*a5c0*/  FFMA.FTZ R131, R45, UR4, -R77 ;  /* 0x000000042d837c23 */ /* 0x000fe2000801084d */
[----:B------:R-:W-:Y:S01]  /*a5d0*/  FADD.FTZ R9, R39, R52 ;  /* 0x0000003427097221 */ /* 0x000fe20000010000 */
[----:B------:R3:W-:Y:S05]  /*a5e0*/  SYNCS.ARRIVE.TRANS64.RED.A1T0 RZ, [R0+URZ], RZ ;  /* 0x000000ff00ff79a7 */ /* 0x0007ea000810043f */
[----:B------:R-:W4:Y:S01]  /*a5f0*/  MUFU.EX2 R132, R132 ;  /* 0x0000008400847308 */ /* 0x000f220000000800 */
[----:B--2---:R-:W-:Y:S01]  /*a600*/  FADD.FTZ R50, R130, R9 ;  /* 0x0000000982327221 */ /* 0x004fe20000010000 */
[----:B---3--:R-:W-:-:S06]  /*a610*/  FADD.FTZ R0, R34, R5 ;  /* 0x0000000522007221 */ /* 0x008fcc0000010000 */
[----:B------:R-:W2:Y:S01]  /*a620*/  MUFU.EX2 R129, R129 ;  /* 0x0000008100817308 */ /* 0x000ea20000000800 */
[----:B0-----:R-:W-:-:S07]  /*a630*/  FADD.FTZ R5, R127, R0 ;  /* 0x000000007f057221 */ /* 0x001fce0000010000 */
[----:B------:R-:W0:Y:S01]  /*a640*/  MUFU.EX2 R47, R47 ;  /* 0x0000002f002f7308 */ /* 0x000e220000000800 */
[----:B------:R-:W-:-:S07]  /*a650*/  FFMA.FTZ R133, R49, UR4, -R77 ;  /* 0x0000000431857c23 */ /* 0x000fce000801084d */
[----:B------:R-:W3:Y:S01]  /*a660*/  MUFU.EX2 R40, R40 ;  /* 0x0000002800287308 */ /* 0x000ee20000000800 */
[----:B------:R-:W-:Y:S01]  /*a670*/  FADD.FTZ R9, R79, R50 ;  /* 0x000000324f097221 */ /* 0x000fe20000010000 */
[----:B-1----:R-:W-:-:S06]  /*a680*/  FADD.FTZ R52, R36, R5 ;  /* 0x0000000524347221 */ /* 0x002fcc0000010000 */
[----:B------:R-:W1:Y:S01]  /*a690*/  MUFU.EX2 R134, R134 ;  /* 0x0000008600867308 */ /* 0x000e620000000800 */
[----:B----4-:R-:W-:-:S07]  /*a6a0*/  FADD.FTZ R0, R132, R9 ;  /* 0x0000000984007221 */ /* 0x010fce0000010000 */
[----:B------:R-:W4:Y:S01]  /*a6b0*/  MUFU.EX2 R131, R131 ;  /* 0x0000008300837308 */ /* 0x000f220000000800 */
[----:B--2---:R-:W-:-:S07]  /*a6c0*/  FADD.FTZ R9, R129, R52 ;  /* 0x0000003481097221 */ /* 0x004fce0000010000 */
[----:B------:R-:W2:Y:S01]  /*a6d0*/  MUFU.EX2 R51, R51 ;  /* 0x0000003300337308 */ /* 0x000ea20000000800 */
[----:B------:R-:W-:-:S07]  /*a6e0*/  FFMA.FTZ R135, R53, UR4, -R77 ;  /* 0x0000000435877c23 */ /* 0x000fce000801084d */
[----:B------:R-:W5:Y:S01]  /*a6f0*/  MUFU.EX2 R42, R42 ;  /* 0x0000002a002a7308 */ /* 0x000f620000000800 */
[----:B0-----:R-:W-:Y:S01]  /*a700*/  FADD.FTZ R5, R47, R0 ;  /* 0x000000002f057221 */ /* 0x001fe20000010000 */
[----:B------:R-:W-:-:S06]  /*a710*/  FFMA.FTZ R0, R4, UR4, -R77 ;  /* 0x0000000404007c23 */ /* 0x000fcc000801084d */
[----:B------:R-:W0:Y:S01]  /*a720*/  MUFU.EX2 R136, R136 ;  /* 0x0000008800887308 */ /* 0x000e220000000800 */
[----:B---3--:R-:W-:Y:S01]  /*a730*/  FADD.FTZ R4, R40, R9 ;  /* 0x0000000928047221 */ /* 0x008fe20000010000 */
[----:B------:R-:W-:-:S06]  /*a740*/  FFMA.FTZ R46, R54, UR4, -R77 ;  /* 0x00000004362e7c23 */ /* 0x000fcc000801084d */
[----:B------:R-:W3:Y:S01]  /*a750*/  MUFU.EX2 R133, R133 ;  /* 0x0000008500857308 */ /* 0x000ee20000000800 */
[----:B-1----:R-:W-:Y:S01]  /*a760*/  FADD.FTZ R52, R134, R5 ;  /* 0x0000000586347221 */ /* 0x002fe20000010000 */
[----:B----4-:R-:W-:-:S06]  /*a770*/  FADD.FTZ R9, R131, R4 ;  /* 0x0000000483097221 */ /* 0x010fcc0000010000 */
[----:B------:R-:W1:Y:S01]  /*a780*/  MUFU.EX2 R55, R55 ;  /* 0x0000003700377308 */ /* 0x000e620000000800 */
[----:B------:R-:W-:-:S07]  /*a790*/  FFMA.FTZ R137, R57, UR4, -R77 ;  /* 0x0000000439897c23 */ /* 0x000fce000801084d */
[----:B------:R-:W4:Y:S01]  /*a7a0*/  MUFU.EX2 R44, R44 ;  /* 0x0000002c002c7308 */ /* 0x000f220000000800 */
[----:B------:R-:W-:Y:S01]  /*a7b0*/  FFMA.FTZ R5, R8, UR4, -R77 ;  /* 0x0000000408057c23 */ /* 0x000fe2000801084d */
[----:B--2---:R-:W-:-:S06]  /*a7c0*/  FADD.FTZ R25, R51, R52 ;  /* 0x0000003433197221 */ /* 0x004fcc0000010000 */
[----:B------:R-:W2:Y:S01]  /*a7d0*/  MUFU.EX2 R138, R138 ;  /* 0x0000008a008a7308 */ /* 0x000ea20000000800 */
[----:B-----5:R-:W-:Y:S01]  /*a7e0*/  FADD.FTZ R8, R42, R9 ;  /* 0x000000092a087221 */ /* 0x020fe20000010000 */
[----:B------:R-:W-:-:S06]  /*a7f0*/  FFMA.FTZ R48, R58, UR4, -R77 ;  /* 0x000000043a307c23 */ /* 0x000fcc000801084d */
[----:B------:R-:W5:Y:S01]  /*a800*/  MUFU.EX2 R135, R135 ;  /* 0x0000008700877308 */ /* 0x000f620000000800 */
[----:B0-----:R-:W-:Y:S01]  /*a810*/  FADD.FTZ R52, R136, R25 ;  /* 0x0000001988347221 */ /* 0x001fe20000010000 */
[----:B------:R-:W-:-:S06]  /*a820*/  F2FP.BF16.F32.PACK_AB R148, R3, R148 ;  /* 0x000000940394723e */ /* 0x000fcc00000010ff */
        /* <DEDUP_REMOVED lines=9> */
[----:B--2---:R-:W-:Y:S01]  /*a8c0*/  FADD.FTZ R52, R138, R9 ;  /* 0x000000098a347221 */ /* 0x004fe20000010000 */
[----:B-----5:R-:W-:-:S06]  /*a8d0*/  FADD.FTZ R3, R135, R8 ;  /* 0x0000000887037221 */ /* 0x020fcc0000010000 */
[----:B------:R-:W2:Y:S01]  /*a8e0*/  MUFU.EX2 R63, R63 ;  /* 0x0000003f003f7308 */ /* 0x000ea20000000800 */
[----:B------:R-:W-:-:S07]  /*a8f0*/  FFMA.FTZ R141, R65, UR4, -R77 ;  /* 0x00000004418d7c23 */ /* 0x000fce000801084d */
[----:B------:R-:W5:Y:S01]  /*a900*/  MUFU.EX2 R48, R48 ;  /* 0x0000003000307308 */ /* 0x000f620000000800 */
[----:B------:R-:W-:Y:S01]  /*a910*/  F2FP.BF16.F32.PACK_AB R150, R7, R150 ;  /* 0x000000960796723e */ /* 0x000fe200000010ff */
[----:B0-----:R-:W-:-:S06]  /*a920*/  FADD.FTZ R7, R59, R52 ;  /* 0x000000343b077221 */ /* 0x001fcc0000010000 */
[----:B------:R-:W0:Y:S01]  /*a930*/  MUFU.EX2 R142, R142 ;  /* 0x0000008e008e7308 */ /* 0x000e220000000800 */
[----:B---3--:R-:W-:-:S07]  /*a940*/  FADD.FTZ R52, R46, R3 ;  /* 0x000000032e347221 */ /* 0x008fce0000010000 */
[----:B------:R-:W3:Y:S01]  /*a950*/  MUFU.EX2 R139, R139 ;  /* 0x0000008b008b7308 */ /* 0x000ee20000000800 */
[----:B------:R-:W-:Y:S01]  /*a960*/  FFMA.FTZ R66, R66, UR4, -R77 ;  /* 0x0000000442427c23 */ /* 0x000fe2000801084d */
[----:B-1----:R-:W-:-:S06]  /*a970*/  FADD.FTZ R54, R140, R7 ;  /* 0x000000078c367221 */ /* 0x002fcc0000010000 */
[----:B------:R-:W1:Y:S01]  /*a980*/  MUFU.EX2 R67, R67 ;  /* 0x0000004300437308 */ /* 0x000e620000000800 */
[----:B----4-:R-:W-:Y:S01]  /*a990*/  FADD.FTZ R3, R137, R52 ;  /* 0x0000003489037221 */ /* 0x010fe20000010000 */
[----:B------:R-:W-:-:S06]  /*a9a0*/  FFMA.FTZ R143, R69, UR4, -R77 ;  /* 0x00000004458f7c23 */ /* 0x000fcc000801084d */
[----:B------:R-:W-:Y:S01]  /*a9b0*/  MUFU.EX2 R50, R50 ;  /* 0x0000003200327308 */ /* 0x000fe20000000800 */
[----:B--2---:R-:W-:Y:S01]  /*a9c0*/  FADD.FTZ R7, R63, R54 ;  /* 0x000000363f077221 */ /* 0x004fe20000010000 */
[----:B-----5:R-:W-:-:S06]  /*a9d0*/  FADD.FTZ R52, R48, R3 ;  /* 0x0000000330347221 */ /* 0x020fcc0000010000 */
[----:B------:R-:W2:Y:S08]  /*a9e0*/  MUFU.EX2 R144, R144 ;  /* 0x0000009000907308 */ /* 0x000eb00000000800 */
[----:B------:R-:W-:Y:S01]  /*a9f0*/  MUFU.EX2 R141, R141 ;  /* 0x0000008d008d7308 */ /* 0x000fe20000000800 */
[----:B0-----:R-:W-:Y:S01]  /*aa00*/  FADD.FTZ R54, R142, R7 ;  /* 0x000000078e367221 */ /* 0x001fe20000010000 */
[----:B---3--:R-:W-:-:S06]  /*aa10*/  FADD.FTZ R3, R139, R52 ;  /* 0x000000348b037221 */ /* 0x008fcc0000010000 */
[----:B------:R-:W0:Y:S08]  /*aa20*/  MUFU.EX2 R71, R71 ;  /* 0x0000004700477308 */ /* 0x000e300000000800 */
[----:B------:R-:W3:Y:S01]  /*aa30*/  MUFU.EX2 R4, R66 ;  /* 0x0000004200047308 */ /* 0x000ee20000000800 */
[----:B-1----:R-:W-:-:S07]  /*aa40*/  FADD.FTZ R7, R67, R54 ;  /* 0x0000003643077221 */ /* 0x002fce0000010000 */
[----:B------:R-:W1:Y:S01]  /*aa50*/  MUFU.EX2 R143, R143 ;  /* 0x0000008f008f7308 */ /* 0x000e620000000800 */
[----:B--2---:R-:W-:Y:S01]  /*aa60*/  FADD.FTZ R52, R144, R7 ;  /* 0x0000000790347221 */ /* 0x004fe20000010000 */
[----:B------:R-:W-:-:S06]  /*aa70*/  FFMA.FTZ R28, R28, UR4, -R77 ;  /* 0x000000041c1c7c23 */ /* 0x000fcc000801084d */
[----:B------:R2:W4:Y:S01]  /*aa80*/  MUFU.EX2 R8, R0 ;  /* 0x0000000000087308 */ /* 0x0005220000000800 */
[----:B0-----:R-:W-:Y:S01]  /*aa90*/  FADD.FTZ R7, R71, R52 ;  /* 0x0000003447077221 */ /* 0x001fe20000010000 */
[----:B--2---:R-:W-:-:S06]  /*aaa0*/  FADD.FTZ R0, R50, R3 ;  /* 0x0000000332007221 */ /* 0x004fcc0000010000 */
[----:B------:R-:W0:Y:S01]  /*aab0*/  MUFU.EX2 R5, R5 ;  /* 0x0000000500057308 */ /* 0x000e220000000800 */
[----:B------:R-:W-:Y:S01]  /*aac0*/  FADD.FTZ R3, R141, R0 ;  /* 0x000000008d037221 */ /* 0x000fe20000010000 */
[----:B------:R-:W-:-:S03]  /*aad0*/  FFMA.FTZ R24, R24, UR4, -R77 ;  /* 0x0000000418187c23 */ /* 0x000fc6000801084d */
[----:B---3--:R-:W-:-:S03]  /*aae0*/  FADD.FTZ R52, R4, R3 ;  /* 0x0000000304347221 */ /* 0x008fc60000010000 */
[----:B------:R-:W2:Y:S01]  /*aaf0*/  MUFU.EX2 R28, R28 ;  /* 0x0000001c001c7308 */ /* 0x000ea20000000800 */
[----:B-1----:R-:W-:Y:S01]  /*ab00*/  FADD.FTZ R3, R143, R52 ;  /* 0x000000348f037221 */ /* 0x002fe20000010000 */
[----:B------:R-:W-:Y:S01]  /*ab10*/  FFMA.FTZ R32, R32, UR4, -R77 ;  /* 0x0000000420207c23 */ /* 0x000fe2000801084d */
[----:B------:R-:W-:Y:S02]  /*ab20*/  F2FP.BF16.F32.PACK_AB R149, R6, R149 ;  /* 0x000000950695723e */ /* 0x000fe400000010ff */
[----:B----4-:R-:W-:-:S03]  /*ab30*/  FADD.FTZ R6, R8, R3 ;  /* 0x0000000308067221 */ /* 0x010fc60000010000 */
[----:B------:R-:W-:Y:S01]  /*ab40*/  MUFU.EX2 R24, R24 ;  /* 0x0000001800187308 */ /* 0x000fe20000000800 */
[----:B------:R-:W-:Y:S01]  /*ab50*/  F2FP.BF16.F32.PACK_AB R143, R8, R143 ;  /* 0x0000008f088f723e */ /* 0x000fe200000010ff */
[----:B------:R-:W-:-:S06]  /*ab60*/  VIADD R8, R88, 0xfffffffe ;  /* 0xfffffffe58087836 */ /* 0x000fcc0000000000 */
[----:B------:R-:W1:Y:S01]  /*ab70*/  MUFU.EX2 R146, R146 ;  /* 0x0000009200927308 */ /* 0x000e620000000800 */
[----:B------:R-:W-:Y:S01]  /*ab80*/  ISETP.GE.AND P1, PT, R8, R90, PT ;  /* 0x0000005a0800720c */ /* 0x000fe20003f26270 */
[----:B0-----:R-:W-:-:S06]  /*ab90*/  FADD.FTZ R3, R5, R6 ;  /* 0x0000000605037221 */ /* 0x001fcc0000010000 */
[----:B------:R-:W0:Y:S08]  /*aba0*/  MUFU.EX2 R147, R32 ;  /* 0x0000002000937308 */ /* 0x000e300000000800 */
[----:B------:R-:W3:Y:S01]  /*abb0*/  MUFU.EX2 R73, R73 ;  /* 0x0000004900497308 */ /* 0x000ee20000000800 */
[----:B--2---:R-:W-:Y:S01]  /*abc0*/  FADD.FTZ R3, R28, R3 ;  /* 0x000000031c037221 */ /* 0x004fe20000010000 */
[----:B-1----:R-:W-:-:S03]  /*abd0*/  FADD.FTZ R0, R146, R7 ;  /* 0x0000000792007221 */ /* 0x002fc60000010000 */
[----:B------:R-:W-:Y:S01]  /*abe0*/  FADD.FTZ R6, R24, R3 ;  /* 0x0000000318067221 */ /* 0x000fe20000010000 */
[----:B------:R-:W-:Y:S01]  /*abf0*/  F2FP.BF16.F32.PACK_AB R120, R11, R120 ;  /* 0x000000780b78723e */ /* 0x000fe200000010ff */
[--C-:B------:R-:W-:Y:S01]  /*ac00*/  IMAD.MOV.U32 R118, RZ, RZ, R119.reuse ;  /* 0x000000ffff767224 */ /* 0x100fe200078e0077 */
[----:B------:R-:W-:Y:S01]  /*ac10*/  F2FP.BF16.F32.PACK_AB R122, R27, R122 ;  /* 0x0000007a1b7a723e */ /* 0x000fe200000010ff */
[----:B0-----:R-:W-:Y:S01]  /*ac20*/  FADD.FTZ R3, R147, R6 ;  /* 0x0000000693037221 */ /* 0x001fe20000010000 */
[----:B------:R-:W-:Y:S01]  /*ac30*/  F2FP.BF16.F32.PACK_AB R124, R75, R124 ;  /* 0x0000007c4b7c723e */ /* 0x000fe200000010ff */
[--C-:B------:R-:W-:Y:S01]  /*ac40*/  IMAD.MOV.U32 R117, RZ, RZ, R119.reuse ;  /* 0x000000ffff757224 */ /* 0x100fe200078e0077 */
[----:B------:R-:W-:Y:S01]  /*ac50*/  F2FP.BF16.F32.PACK_AB R126, R35, R126 ;  /* 0x0000007e237e723e */ /* 0x000fe200000010ff */
[--C-:B------:R-:W-:Y:S01]  /*ac60*/  IMAD.MOV.U32 R115, RZ, RZ, R119.reuse ;  /* 0x000000ffff737224 */ /* 0x100fe200078e0077 */
[----:B------:R-:W-:Y:S01]  /*ac70*/  F2FP.BF16.F32.PACK_AB R128, R39, R128 ;  /* 0x000000802780723e */ /* 0x000fe200000010ff */
[--C-:B------:R-:W-:Y:S01]  /*ac80*/  IMAD.MOV.U32 R114, RZ, RZ, R119.reuse ;  /* 0x000000ffff727224 */ /* 0x100fe200078e0077 */
[----:B------:R-:W-:Y:S01]  /*ac90*/  F2FP.BF16.F32.PACK_AB R130, R79, R130 ;  /* 0x000000824f82723e */ /* 0x000fe200000010ff */
[----:B---3--:R-:W-:Y:S01]  /*aca0*/  FADD.FTZ R0, R73, R0 ;  /* 0x0000000049007221 */ /* 0x008fe20000010000 */
[----:B------:R-:W-:Y:S01]  /*acb0*/  F2FP.BF16.F32.PACK_AB R132, R47, R132 ;  /* 0x000000842f84723e */ /* 0x000fe200000010ff */
[--C-:B------:R-:W-:Y:S01]  /*acc0*/  IMAD.MOV.U32 R113, RZ, RZ, R119.reuse ;  /* 0x000000ffff717224 */ /* 0x100fe200078e0077 */
        /* <DEDUP_REMOVED lines=41> */
[----:B------:R-:W-:Y:S01]  /*af60*/  IMAD.MOV.U32 R89, RZ, RZ, R119 ;  /* 0x000000ffff597224 */ /* 0x000fe200078e0077 */
[----:B------:R-:W-:-:S02]  /*af70*/  MOV R116, R119 ;  /* 0x0000007700747202 */ /* 0x000fc40000000f00 */
[-C--:B------:R-:W-:Y:S02]  /*af80*/  MOV R109, R119.reuse ;  /* 0x00000077006d7202 */ /* 0x080fe40000000f00 */
[-C--:B------:R-:W-:Y:S02]  /*af90*/  MOV R102, R119.reuse ;  /* 0x0000007700667202 */ /* 0x080fe40000000f00 */
[-C--:B------:R-:W-:Y:S02]  /*afa0*/  MOV R95, R119.reuse ;  /* 0x00000077005f7202 */ /* 0x080fe40000000f00 */
[----:B------:R-:W-:Y:S01]  /*afb0*/  MOV R88, R119 ;  /* 0x0000007700587202 */ /* 0x000fe20000000f00 */
[----:B------:R-:W-:Y:S06]  /*afc0*/  @!P1 BRA `(.L_x_585) ;  /* 0x0000002800309947 */ /* 0x000fec0003800000 */
[----:B------:R0:W5:Y:S01]  /*afd0*/  LDL.LU R4, [R1+0x4] ;  /* 0x0000040001047983 */ /* 0x0001620000300800 */
[----:B------:R-:W-:Y:S01]  /*afe0*/  IMAD.MOV.U32 R9, RZ, RZ, R38 ;  /* 0x000000ffff097224 */ /* 0x000fe200078e0026 */
[----:B------:R-:W-:Y:S01]  /*aff0*/  CS2R R118, SRZ ;  /* 0x0000000000767805 */ /* 0x000fe2000001ff00 */
[----:B------:R-:W-:Y:S01]  /*b000*/  IMAD.MOV.U32 R10, RZ, RZ, R31 ;  /* 0x000000ffff0a7224 */ /* 0x000fe200078e001f */
[----:B------:R-:W-:Y:S01]  /*b010*/  CS2R R116, SRZ ;  /* 0x0000000000747805 */ /* 0x000fe2000001ff00 */
[----:B------:R-:W-:Y:S01]  /*b020*/  IMAD.MOV.U32 R11, RZ, RZ, R156 ;  /* 0x000000ffff0b7224 */ /* 0x000fe200078e009c */
        /* <DEDUP_REMOVED lines=13> */
[----:B0-----:R-:W-:-:S07]  /*b100*/  CS2R R88, SRZ ;  /* 0x0000000000587805 */ /* 0x001fce000001ff00 */
.L_x_597:
[----:B------:R-:W2:Y:S01]  /*b110*/  LDL R6, [R1+0x1c] ;  /* 0x00001c0001067983 */ /* 0x000ea20000100800 */
[----:B------:R-:W-:Y:S01]  /*b120*/  ISETP.NE.AND P1, PT, R11, 0x1, PT ;  /* 0x000000010b00780c */ /* 0x000fe20003f25270 */
[----:B------:R-:W-:Y:S05]  /*b130*/  YIELD ;  /* 0x0000000000007946 */ /* 0x000fea0003800000 */
[----:B------:R-:W-:Y:S02]  /*b140*/  SEL R5, RZ, 0x1, P1 ;  /* 0x00000001ff057807 */ /* 0x000fe40000800000 */
[----:B--2---:R-:W-:Y:S02]  /*b150*/  ISETP.NE.AND P1, PT, R6, RZ, PT ;  /* 0x000000ff0600720c */ /* 0x004fe40003f25270 */
[----:B-----5:R-:W-:-:S05]  /*b160*/  LOP3.LUT R6, R4, R5, RZ, 0x3c, !PT ;  /* 0x0000000504067212 */ /* 0x020fca00078e3cff */
[----:B------:R0:W-:Y:S06]  /*b170*/  STL [R1+0x4], R6 ;  /* 0x0000040601007387 */ /* 0x0001ec0000100800 */
[----:B------:R-:W-:Y:S05]  /*b180*/  @P1 BRA `(.L_x_586) ;  /* 0x00000000003c1947 */ /* 0x000fea0003800000 */
[----:B------:R-:W-:Y:S05]  /*b190*/  @!P0 BRA `(.L_x_587) ;  /* 0x0000000000048947 */ /* 0x000fea0003800000 */
[----:B------:R-:W-:Y:S01]  /*b1a0*/  BPT.TRAP 0x1 ;  /* 0x000000040000795c */ /* 0x000fe20000300000 */
.L_x_587:
[----:B------:R-:W-:Y:S01]  /*b1b0*/  VIADD R5, R11, 0x1 ;  /* 0x000000010b057836 */ /* 0x000fe20000000000 */
[----:B0-----:R-:W-:-:S04]  /*b1c0*/  SHF.L.U32 R6, R6, 0x1f, RZ ;  /* 0x0000001f06067819 */ /* 0x001fc800000006ff */
[----:B------:R-:W-:-:S04]  /*b1d0*/  ISETP.NE.AND P2, PT, R5, 0x2, PT ;  /* 0x000000020500780c */ /* 0x000fc80003f45270 */
[----:B------:R-:W-:-:S05]  /*b1e0*/  SEL R5, R5, RZ, P2 ;  /* 0x000000ff05057207 */ /* 0x000fca0001000000 */
[----:B------:R-:W-:-:S04]  /*b1f0*/  IMAD R5, R5, 0x8, R18 ;  /* 0x0000000805057824 */ /* 0x000fc800078e0212 */
[----:B------:R0:W1:Y:S01]  /*b200*/  SYNCS.PHASECHK.TRANS64.TRYWAIT P2, [R5+URZ+0x16830], R6 ;  /* 0x01683006050075a7 */ /* 0x000062000804017f */
[----:B------:R-:W-:Y:S05]  /*b210*/  @!P0 BRA `(.L_x_588) ;  /* 0x0000000000048947 */ /* 0x000fea0003800000 */
[----:B------:R-:W-:Y:S01]  /*b220*/  BPT.TRAP 0x1 ;  /* 0x000000040000795c */ /* 0x000fe20000300000 */
.L_x_588:
[----:B------:R-:W-:Y:S04]  /*b230*/  BSSY B0, `(.L_x_586) ;  /* 0x0000004000007945 */ /* 0x000fe80003800000 */
[----:B-1----:R-:W-:Y:S05]  /*b240*/  @P2 BRA `(.L_x_589) ;  /* 0x0000000000082947 */ /* 0x002fea0003800000 */
[----:B------:R-:W1:Y:S02]  /*b250*/  SYNCS.PHASECHK.TRANS64.TRYWAIT P2, [R5+URZ+0x16830], R6 ;  /* 0x01683006050075a7 */ /* 0x000e64000804017f */
[----:B-1----:R-:W-:Y:S05]  /*b260*/  @!P2 BRA `(.L_x_590) ;  /* 0x000000d00050a947 */ /* 0x002fea0003800000 */
.L_x_589:
[----:B------:R-:W-:Y:S05]  /*b270*/  BSYNC B0 ;  /* 0x0000000000007941 */ /* 0x000fea0003800000 */
.L_x_586:
[----:B01----:R-:W2:Y:S01]  /*b280*/  LDL R6, [R1+0x20] ;  /* 0x0000200001067983 */ /* 0x003ea20000100800 */
[----:B------:R-:W-:Y:S01]  /*b290*/  VIADD R156, R11, 0x1 ;  /* 0x000000010b9c7836 */ /* 0x000fe20000000000 */
[----:B------:R-:W0:Y:S04]  /*b2a0*/  S2R R5, SR_TID.X ;  /* 0x0000000000057919 */ /* 0x000e280000002100 */
[----:B------:R-:W-:-:S04]  /*b2b0*/  ISETP.NE.AND P2, PT, R156, 0x2, PT ;  /* 0x000000029c00780c */ /* 0x000fc80003f45270 */
[----:B------:R-:W-:Y:S02]  /*b2c0*/  SEL R156, R156, RZ, P2 ;  /* 0x000000ff9c9c7207 */ /* 0x000fe40001000000 */
[----:B------:R-:W-:Y:S01]  /*b2d0*/  MOV R7, 0x40000040 ;  /* 0x4000004000077802 */ /* 0x000fe20000000f00 */
[----:B------:R-:W-:Y:S05]  /*b2e0*/  WARPSYNC.ALL ;  /* 0x0000000000007948 */ /* 0x000fea0003800000 */
[----:B------:R-:W-:Y:S02]  /*b2f0*/  R2UR UR19, R7 ;  /* 0x00000000071372ca */ /* 0x000fe400000e0000 */
[----:B0-----:R-:W-:-:S05]  /*b300*/  SHF.R.U32.HI R5, RZ, 0x7, R5 ;  /* 0x00000007ff057819 */ /* 0x001fca0000011605 */
[----:B------:R-:W-:Y:S02]  /*b310*/  VIADD R5, R5, 0x8 ;  /* 0x0000000805057836 */ /* 0x000fe40000000000 */
[----:B------:R-:W-:Y:S01]  /*b320*/  IMAD.MOV.U32 R27, RZ, RZ, 0x40000040 ;  /* 0x40000040ff1b7424 */ /* 0x000fe200078e00ff */
[----:B------:R-:W-:Y:S01]  /*b330*/  R2UR UR8, R12 ;  /* 0x000000000c0872ca */ /* 0x000fe200000e0000 */
[----:B------:R-:W-:Y:S01]  /*b340*/  IMAD.MOV.U32 R25, RZ, RZ, 0x40000040 ;  /* 0x40000040ff197424 */ /* 0x000fe200078e00ff */
[----:B------:R-:W-:Y:S02]  /*b350*/  R2UR UR9, R13 ;  /* 0x000000000d0972ca */ /* 0x000fe400000e0000 */
[----:B------:R-:W-:Y:S02]  /*b360*/  R2UR UR11, R27 ;  /* 0x000000001b0b72ca */ /* 0x000fe400000e0000 */
[----:B------:R-:W-:Y:S02]  /*b370*/  R2UR UR15, R25 ;  /* 0x00000000190f72ca */ /* 0x000fe400000e0000 */
[----:B------:R-:W-:Y:S01]  /*b380*/  R2UR UR23, R27 ;  /* 0x000000001b1772ca */ /* 0x000fe200000e0000 */
[----:B------:R0:W-:Y:S01]  /*b390*/  BAR.SYNC.DEFER_BLOCKING R5, 0x100 ;  /* 0x000400050000751d */ /* 0x0001e20000010000 */
[----:B--2---:R-:W-:-:S05]  /*b3a0*/  LEA R26, R156, R6, 0xa ;  /* 0x000000069c1a7211 */ /* 0x004fca00078e50ff */
[----:B------:R-:W-:-:S05]  /*b3b0*/  VIADD R6, R26, 0x4 ;  /* 0x000000041a067836 */ /* 0x000fca0000000000 */
[----:B------:R-:W-:Y:S02]  /*b3c0*/  R2UR UR18, R6 ;  /* 0x00000000061272ca */ /* 0x000fe400000e0000 */
[----:B------:R-:W2:Y:S01]  /*b3d0*/  LDL.64 R6, [R1+0x8] ;  /* 0x0000080001067983 */ /* 0x000ea20000100a00 */
[C---:B------:R-:W-:Y:S01]  /*b3e0*/  R2UR UR10, R26.reuse ;  /* 0x000000001a0a72ca */ /* 0x040fe200000e0000 */
[C---:B------:R-:W-:Y:S02]  /*b3f0*/  VIADD R24, R26.reuse, 0x2 ;  /* 0x000000021a187836 */ /* 0x040fe40000000000 */
[----:B------:R-:W-:-:S03]  /*b400*/  VIADD R26, R26, 0x6 ;  /* 0x000000061a1a7836 */ /* 0x000fc60000000000 */
[----:B------:R-:W-:Y:S02]  /*b410*/  R2UR UR14, R24 ;  /* 0x00000000180e72ca */ /* 0x000fe400000e0000 */
[----:B------:R-:W-:Y:S02]  /*b420*/  R2UR UR22, R26 ;  /* 0x000000001a1672ca */ /* 0x000fe400000e0000 */
[----:B------:R-:W-:-:S06]  /*b430*/  WARPGROUP.ARRIVE ;  /* 0x00000000000079c5 */ /* 0x000fcc0000000000 */
[----:B------:R-:W-:Y:S01]  /*b440*/  HGMMA.64x128x16.F32.BF16 R24, gdesc[UR8], RZ, !UPT, gsb0 ;  /* 0x01e00000081879f0 */ /* 0x000fe2000c0018ff */
[----:B------:R-:W-:Y:S02]  /*b450*/  R2UR UR16, R20 ;  /* 0x00000000141072ca */ /* 0x000fe400000e0000 */
[----:B------:R-:W-:Y:S01]  /*b460*/  R2UR UR17, R21 ;  /* 0x00000000151172ca */ /* 0x000fe200000e0000 */
[----:B------:R-:W-:Y:S02]  /*b470*/  WARPGROUP.DEPBAR.LE gsb0, 0x0 ;  /* 0x00008000000079c5 */ /* 0x000fe40000010000 */
[----:B------:R-:W-:Y:S01]  /*b480*/  WARPGROUP.ARRIVE ;  /* 0x00000000000079c5 */ /* 0x000fe20000000000 */
[----:B--2---:R-:W-:Y:S02]  /*b490*/  R2UR UR12, R6 ;  /* 0x00000000060c72ca */ /* 0x004fe400000e0000 */
[----:B------:R-:W-:-:S13]  /*b4a0*/  R2UR UR13, R7 ;  /* 0x00000000070d72ca */ /* 0x000fda00000e0000 */
[----:B------:R-:W-:Y:S01]  /*b4b0*/  HGMMA.64x128x16.F32.BF16 R24, gdesc[UR12], R24, gsb0 ;  /* 0x01e000000c1879f0 */ /* 0x000fe20008001818 */
[----:B------:R-:W-:Y:S02]  /*b4c0*/  R2UR UR20, R14 ;  /* 0x000000000e1472ca */ /* 0x000fe400000e0000 */
[----:B------:R-:W-:Y:S01]  /*b4d0*/  R2UR UR21, R15 ;  /* 0x000000000f1572ca */ /* 0x000fe200000e0000 */
[----:B------:R-:W-:Y:S02]  /*b4e0*/  WARPGROUP.DEPBAR.LE gsb0, 0x0 ;  /* 0x00008000000079c5 */ /* 0x000fe40000010000 */
[----:B------:R-:W-:-:S06]  /*b4f0*/  WARPGROUP.ARRIVE ;  /* 0x00000000000079c5 */ /* 0x000fcc0000000000 */
        /* <DEDUP_REMOVED lines=8> */
.L_x_592:
[----:B------:R-:W-:Y:S01]  /*b580*/  SHF.L.U32 R4, R4, 0x1f, RZ ;  /* 0x0000001f04047819 */ /* 0x000fe200000006ff */
[----:B------:R-:W-:-:S04]  /*b590*/  IMAD R5, R11, 0x8, R18 ;  /* 0x000000080b057824 */ /* 0x000fc800078e0212 */
[----:B------:R0:W1:Y:S01]  /*b5a0*/  SYNCS.PHASECHK.TRANS64.TRYWAIT P1, [R5+URZ+0x16850], R4 ;  /* 0x01685004050075a7 */ /* 0x000062000802017f */
[----:B------:R-:W-:Y:S05]  /*b5b0*/  @!P0 BRA `(.L_x_593) ;  /* 0x0000000000048947 */ /* 0x000fea0003800000 */
[----:B------:R-:W-:Y:S01]  /*b5c0*/  BPT.TRAP 0x1 ;  /* 0x000000040000795c */ /* 0x000fe20000300000 */
.L_x_593:
[----:B-1----:R-:W-:Y:S05]  /*b5d0*/  @P1 BRA `(.L_x_591) ;  /* 0x0000000000081947 */ /* 0x002fea0003800000 */
[----:B------:R-:W1:Y:S02]  /*b5e0*/  SYNCS.PHASECHK.TRANS64.TRYWAIT P1, [R5+URZ+0x16850], R4 ;  /* 0x01685004050075a7 */ /* 0x000e64000802017f */
[----:B-1----:R-:W-:Y:S05]  /*b5f0*/  @!P1 BRA `(.L_x_594) ;  /* 0x000000cc00809947 */ /* 0x002fea0003800000 */
.L_x_591:
[----:B01----:R-:W-:Y:S01]  /*b600*/  VIADD R4, R18, 0x400 ;  /* 0x0000040012047836 */ /* 0x003fe20000000000 */
[----:B------:R-:W-:Y:S05]  /*b610*/  WARPSYNC.ALL ;  /* 0x0000000000007948 */ /* 0x000fea0003800000 */
[----:B------:R-:W-:Y:S01]  /*b620*/  SHF.R.U32.HI R4, RZ, 0x4, R4 ;  /* 0x00000004ff047819 */ /* 0x000fe20000011604 */
[----:B------:R-:W-:Y:S01]  /*b630*/  IMAD.MOV.U32 R5, RZ, RZ, 0x40000040 ;  /* 0x40000040ff057424 */ /* 0x000fe200078e00ff */
[----:B------:R-:W-:Y:S01]  /*b640*/  WARPGROUP.ARRIVE ;  /* 0x00000000000079c5 */ /* 0x000fe20000000000 */
[----:B------:R-:W-:Y:S01]  /*b650*/  IMAD.MOV.U32 R7, RZ, RZ, 0x40000040 ;  /* 0x40000040ff077424 */ /* 0x000fe200078e00ff */
[----:B------:R-:W-:-:S02]  /*b660*/  LOP3.LUT R4, R4, 0x3fff, RZ, 0xc0, !PT ;  /* 0x00003fff04047812 */ /* 0x000fc400078ec0ff */
[----:B------:R-:W-:Y:S01]  /*b670*/  R2UR UR11, R5 ;  /* 0x00000000050b72ca */ /* 0x000fe200000e0000 */
[----:B------:R-:W-:Y:S02]  /*b680*/  IMAD.MOV.U32 R5, RZ, RZ, 0x40000040 ;  /* 0x40000040ff057424 */ /* 0x000fe400078e00ff */
[----:B------:R-:W-:-:S04]  /*b690*/  IMAD R4, R11, 0x400, R4 ;  /* 0x000004000b047824 */ /* 0x000fc800078e0204 */
[C---:B------:R-:W-:Y:S01]  /*b6a0*/  VIADD R6, R4.reuse, 0x80 ;  /* 0x0000008004067836 */ /* 0x040fe20000000000 */
[----:B------:R-:W-:-:S13]  /*b6b0*/  R2UR UR10, R4 ;  /* 0x00000000040a72ca */ /* 0x000fda00000e0000 */
[----:B------:R-:W-:Y:S01]  /*b6c0*/  HGMMA.64x64x16.F32.BF16 R88, R148, gdesc[UR8].tnspB, R88, gsb0 ;  /* 0x40e0000894587df0 */ /* 0x000fe20008001858 */
[----:B------:R-:W-:Y:S02]  /*b6d0*/  R2UR UR10, R6 ;  /* 0x00000000060a72ca */ /* 0x000fe400000e0000 */
[----:B------:R-:W-:Y:S01]  /*b6e0*/  R2UR UR11, R7 ;  /* 0x00000000070b72ca */ /* 0x000fe200000e0000 */
[----:B------:R-:W-:Y:S01]  /*b6f0*/  IMAD.MOV.U32 R7, RZ, RZ, 0x40000040 ;  /* 0x40000040ff077424 */ /* 0x000fe200078e00ff */
[----:B------:R-:W-:Y:S01]  /*b700*/  IADD3 R6, R4, 0x100, RZ ;  /* 0x0000010004067810 */ /* 0x000fe20007ffe0ff */
[----:B------:R-:W-:Y:S02]  /*b710*/  WARPGROUP.DEPBAR.LE gsb0, 0x0 ;  /* 0x00008000000079c5 */ /* 0x000fe40000010000 */
[----:B------:R-:W-:-:S06]  /*b720*/  WARPGROUP.ARRIVE ;  /* 0x00000000000079c5 */ /* 0x000fcc0000000000 */
[----:B------:R-:W0:Y:S02]  /*b730*/  S2R R150, SR_TID.X ;  /* 0x0000000000967919 */ /* 0x000e240000002100 */
[----:B------:R-:W-:Y:S01]  /*b740*/  HGMMA.64x64x16.F32.BF16 R88, R120, gdesc[UR8].tnspB, R88, gsb0 ;  /* 0x40e0000878587df0 */ /* 0x000fe20008001858 */
[----:B------:R-:W-:Y:S01]  /*b750*/  R2UR UR10, R6 ;  /* 0x00000000060a72ca */ /* 0x000fe200000e0000 */
[----:B------:R-:W-:Y:S01]  /*b760*/  VIADD R6, R4, 0x180 ;  /* 0x0000018004067836 */ /* 0x000fe20000000000 */
[----:B------:R-:W-:Y:S01]  /*b770*/  R2UR UR11, R7 ;  /* 0x00000000070b72ca */ /* 0x000fe200000e0000 */
[----:B------:R-:W-:Y:S01]  /*b780*/  IMAD.MOV.U32 R7, RZ, RZ, 0x40000040 ;  /* 0x40000040ff077424 */ /* 0x000fe200078e00ff */
[----:B0-----:R-:W-:Y:S02]  /*b790*/  SHF.R.U32.HI R151, RZ, 0x7, R150 ;  /* 0x00000007ff977819 */ /* 0x001fe40000011696 */
[----:B------:R-:W-:Y:S01]  /*b7a0*/  ISETP.GE.U32.AND P1, PT, R150, 0x180, PT ;  /* 0x000001809600780c */ /* 0x000fe20003f26070 */
[----:B------:R-:W-:-:S02]  /*b7b0*/  WARPGROUP.DEPBAR.LE gsb0, 0x0 ;  /* 0x00008000000079c5 */ /* 0x000fc40000010000 */
[----:B------:R-:W-:-:S06]  /*b7c0*/  WARPGROUP.ARRIVE ;  /* 0x00000000000079c5 */ /* 0x000fcc0000000000 */
[----:B------:R-:W-:Y:S01]  /*b7d0*/  HGMMA.64x64x16.F32.BF16 R88, R124, gdesc[UR8].tnspB, R88, gsb0 ;  /* 0x40e000087c587df0 */ /* 0x000fe20008001858 */
[----:B------:R-:W-:Y:S01]  /*b7e0*/  R2UR UR10, R6 ;  /* 0x00000000060a72ca */ /* 0x000fe200000e0000 */
[----:B------:R-:W-:Y:S01]  /*b7f0*/  VIADD R6, R4, 0x200 ;  /* 0x0000020004067836 */ /* 0x000fe20000000000 */
[----:B------:R-:W-:Y:S01]  /*b800*/  R2UR UR11, R7 ;  /* 0x00000000070b72ca */ /* 0x000fe200000e0000 */
[----:B------:R-:W-:Y:S01]  /*b810*/  IMAD.MOV.U32 R7, RZ, RZ, 0x40000040 ;  /* 0x40000040ff077424 */ /* 0x000fe200078e00ff */
[----:B------:R-:W-:Y:S02]  /*b820*/  WARPGROUP.DEPBAR.LE gsb0, 0x0 ;  /* 0x00008000000079c5 */ /* 0x000fe40000010000 */
[----:B------:R-:W-:-:S09]  /*b830*/  WARPGROUP.ARRIVE ;  /* 0x00000000000079c5 */ /* 0x000fd20000000000 */
[----:B------:R-:W-:Y:S01]  /*b840*/  HGMMA.64x64x16.F32.BF16 R88, R128, gdesc[UR8].tnspB, R88, gsb0 ;  /* 0x40e0000880587df0 */ /* 0x000fe20008001858 */
[----:B------:R-:W-:Y:S01]  /*b850*/  R2UR UR10, R6 ;  /* 0x00000000060a72ca */ /* 0x000fe200000e0000 */
[----:B------:R-:W-:Y:S01]  /*b860*/  VIADD R6, R4, 0x280 ;  /* 0x0000028004067836 */ /* 0x000fe20000000000 */
[----:B------:R-:W-:Y:S02]  /*b870*/  R2UR UR11, R7 ;  /* 0x00000000070b72ca */ /* 0x000fe400000e0000 */
[----:B------:R-:W-:Y:S01]  /*b880*/  MOV R7, 0x40000040 ;  /* 0x4000004000077802 */ /* 0x000fe20000000f00 */
[----:B------:R-:W-:Y:S02]  /*b890*/  WARPGROUP.DEPBAR.LE gsb0, 0x0 ;  /* 0x00008000000079c5 */ /* 0x000fe40000010000 */
[----:B------:R-:W-:-:S08]  /*b8a0*/  WARPGROUP.ARRIVE ;  /* 0x00000000000079c5 */ /* 0x000fd00000000000 */
[----:B------:R-:W-:Y:S01]  /*b8b0*/  HGMMA.64x64x16.F32.BF16 R88, R132, gdesc[UR8].tnspB, R88, gsb0 ;  /* 0x40e0000884587df0 */ /* 0x000fe20008001858 */
[----:B------:R-:W-:Y:S01]  /*b8c0*/  R2UR UR10, R6 ;  /* 0x00000000060a72ca */ /* 0x000fe200000e0000 */
[C---:B------:R-:W-:Y:S01]  /*b8d0*/  VIADD R6, R4.reuse, 0x300 ;  /* 0x0000030004067836 */ /* 0x040fe20000000000 */
[----:B------:R-:W-:Y:S01]  /*b8e0*/  R2UR UR11, R7 ;  /* 0x00000000070b72ca */ /* 0x000fe200000e0000 */
[----:B------:R-:W-:Y:S02]  /*b8f0*/  IMAD.MOV.U32 R7, RZ, RZ, 0x40000040 ;  /* 0x40000040ff077424 */ /* 0x000fe400078e00ff */
[----:B------:R-:W-:Y:S01]  /*b900*/  VIADD R4, R4, 0x380 ;  /* 0x0000038004047836 */ /* 0x000fe20000000000 */
[----:B------:R-:W-:Y:S02]  /*b910*/  WARPGROUP.DEPBAR.LE gsb0, 0x0 ;  /* 0x00008000000079c5 */ /* 0x000fe40000010000 */
[----:B------:R-:W-:-:S07]  /*b920*/  WARPGROUP.ARRIVE ;  /* 0x00000000000079c5 */ /* 0x000fce0000000000 */
[----:B------:R-:W-:Y:S01]  /*b930*/  HGMMA.64x64x16.F32.BF16 R88, R136, gdesc[UR8].tnspB, R88, gsb0 ;  /* 0x40e0000888587df0 */ /* 0x000fe20008001858 */
[----:B------:R-:W-:Y:S02]  /*b940*/  R2UR UR10, R6 ;  /* 0x00000000060a72ca */ /* 0x000fe400000e0000 */
[----:B------:R-:W-:Y:S01]  /*b950*/  R2UR UR11, R7 ;  /* 0x00000000070b72ca */ /* 0x000fe200000e0000 */
[----:B------:R-:W-:Y:S02]  /*b960*/  WARPGROUP.DEPBAR.LE gsb0, 0x0 ;  /* 0x00008000000079c5 */ /* 0x000fe40000010000 */
[----:B------:R-:W-:-:S10]  /*b970*/  WARPGROUP.ARRIVE ;  /* 0x00000000000079c5 */ /* 0x000fd40000000000 */
[----:B------:R-:W-:Y:S01]  /*b980*/  HGMMA.64x64x16.F32.BF16 R88, R140, gdesc[UR8].tnspB, R88, gsb0 ;  /* 0x40e000088c587df0 */ /* 0x000fe20008001858 */
[----:B------:R-:W-:Y:S01]  /*b990*/  R2UR UR10, R4 ;  /* 0x00000000040a72ca */ /* 0x000fe200000e0000 */
[----:B------:R-:W-:Y:S01]  /*b9a0*/  VIADD R4, R151, 0x9 ;  /* 0x0000000997047836 */ /* 0x000fe20000000000 */
[----:B------:R-:W-:-:S04]  /*b9b0*/  R2UR UR11, R5 ;  /* 0x00000000050b72ca */ /* 0x000fc800000e0000 */
[----:B------:R-:W-:Y:S01]  /*b9c0*/  SEL R4, R4, 0x9, !P1 ;  /* 0x0000000904047807 */ /* 0x000fe20004800000 */
[----:B------:R-:W-:Y:S02]  /*b9d0*/  WARPGROUP.DEPBAR.LE gsb0, 0x0 ;  /* 0x00008000000079c5 */ /* 0x000fe40000010000 */
[----:B------:R-:W-:-:S06]  /*b9e0*/  WARPGROUP.ARRIVE ;  /* 0x00000000000079c5 */ /* 0x000fcc0000000000 */
[----:B------:R-:W-:Y:S03]  /*b9f0*/  HGMMA.64x64x16.F32.BF16 R88, R144, gdesc[UR8].tnspB, R88, gsb0 ;  /* 0x40e0000890587df0 */ /* 0x000fe60008001858 */
[----:B------:R-:W-:Y:S02]  /*ba00*/  WARPGROUP.DEPBAR.LE gsb0, 0x0 ;  /* 0x00008000000079c5 */ /* 0x000fe40000010000 */
[----:B------:R0:W-:Y:S06]  /*ba10*/  BAR.ARV R4, 0x100 ;  /* 0x000400040000751d */ /* 0x0001ec0000002000 */
[----:B------:R-:W-:Y:S05]  /*ba20*/  @!P0 BRA `(.L_x_595) ;  /* 0x0000000000048947 */ /* 0x000fea0003800000 */
[----:B------:R-:W-:Y:S01]  /*ba30*/  BPT.TRAP 0x1 ;  /* 0x000000040000795c */ /* 0x000fe20000300000 */
.L_x_595:
        /* <DEDUP_REMOVED lines=9> */
[----:B------:R-:W-:Y:S02]  /*bad0*/  IMAD R31, R156, 0x8, R18 ;  /* 0x000000089c1f7824 */ /* 0x000fe400078e0212 */
[----:B------:R-:W-:Y:S01]  /*bae0*/  FMUL.FTZ R36, R41, UR6 ;  /* 0x0000000629247c20 */ /* 0x000fe20008410000 */
[----:B------:R-:W-:Y:S01]  /*baf0*/  FMUL.FTZ R41, R48, UR6 ;  /* 0x0000000630297c20 */ /* 0x000fe20008410000 */
[----:B------:R-:W-:Y:S01]  /*bb00*/  FMUL.FTZ R48, R53, UR6 ;  /* 0x0000000635307c20 */ /* 0x000fe20008410000 */
[----:B------:R-:W-:Y:S01]  /*bb10*/  IMAD.U32 R53, RZ, RZ, UR38 ;  /* 0x00000026ff357e24 */ /* 0x000fe2000f8e00ff */
[----:B------:R-:W1:Y:S01]  /*bb20*/  MUFU.TANH R5, R5 ;  /* 0x0000000500057308 */ /* 0x000e620000002400 */
[----:B------:R-:W-:Y:S01]  /*bb30*/  IADD3 R31, R31, 0x16840, RZ ;  /* 0x000168401f1f7810 */ /* 0x000fe20007ffe0ff */
[----:B------:R-:W-:Y:S01]  /*bb40*/  FMUL.FTZ R28, R32, UR6 ;  /* 0x00000006201c7c20 */ /* 0x000fe20008410000 */
[----:B------:R-:W-:Y:S01]  /*bb50*/  FMUL.FTZ R6, R26, UR6 ;  /* 0x000000061a067c20 */ /* 0x000fe20008410000 */
[----:B------:R-:W-:Y:S01]  /*bb60*/  FMUL.FTZ R26, R30, UR6 ;  /* 0x000000061e1a7c20 */ /* 0x000fe20008410000 */
[----:B------:R-:W-:Y:S01]  /*bb70*/  PRMT R31, R53, 0x654, R31 ;  /* 0x00000654351f7816 */ /* 0x000fe2000000001f */
[----:B------:R-:W-:Y:S01]  /*bb80*/  FMUL.FTZ R30, R34, UR6 ;  /* 0x00000006221e7c20 */ /* 0x000fe20008410000 */
[----:B------:R-:W-:Y:S01]  /*bb90*/  FMUL.FTZ R34, R37, UR6 ;  /* 0x0000000625227c20 */ /* 0x000fe20008410000 */
[----:B------:R-:W2:Y:S01]  /*bba0*/  MUFU.TANH R24, R24 ;  /* 0x0000001800187308 */ /* 0x000ea20000002400 */
[----:B------:R0:W-:Y:S01]  /*bbb0*/  SYNCS.ARRIVE.TRANS64.RED.A1T0 RZ, [R31+URZ], RZ ;  /* 0x000000ff1fff79a7 */ /* 0x0001e2000810043f */
[----:B------:R-:W-:Y:S01]  /*bbc0*/  FMUL.FTZ R32, R35, UR6 ;  /* 0x0000000623207c20 */ /* 0x000fe20008410000 */
[----:B------:R-:W-:Y:S01]  /*bbd0*/  FMUL.FTZ R35, R40, UR6 ;  /* 0x0000000628237c20 */ /* 0x000fe20008410000 */
[----:B------:R-:W-:Y:S01]  /*bbe0*/  FMUL.FTZ R37, R44, UR6 ;  /* 0x000000062c257c20 */ /* 0x000fe20008410000 */
[----:B------:R-:W-:Y:S01]  /*bbf0*/  FMUL.FTZ R40, R45, UR6 ;  /* 0x000000062d287c20 */ /* 0x000fe20008410000 */
[----:B------:R-:W-:Y:S01]  /*bc00*/  FMUL.FTZ R44, R49, UR6 ;  /* 0x00000006312c7c20 */ /* 0x000fe20008410000 */
[----:B------:R-:W-:Y:S01]  /*bc10*/  FMUL.FTZ R45, R52, UR6 ;  /* 0x00000006342d7c20 */ /* 0x000fe20008410000 */
[----:B------:R-:W3:Y:S01]  /*bc20*/  MUFU.TANH R25, R25 ;  /* 0x0000001900197308 */ /* 0x000ee20000002400 */
[----:B0-----:R-:W-:Y:S01]  /*bc30*/  FMNMX.FTZ R31, R4, R10, !PT ;  /* 0x0000000a041f7209 */ /* 0x001fe20007810000 */
[----:B------:R-:W-:Y:S01]  /*bc40*/  FMUL.FTZ R49, R56, UR6 ;  /* 0x0000000638317c20 */ /* 0x000fe20008410000 */
[----:B------:R-:W-:Y:S01]  /*bc50*/  FMUL.FTZ R52, R57, UR6 ;  /* 0x0000000639347c20 */ /* 0x000fe20008410000 */
[----:B------:R-:W-:Y:S01]  /*bc60*/  FMUL.FTZ R53, R60, UR6 ;  /* 0x000000063c357c20 */ /* 0x000fe20008410000 */
[----:B-1----:R-:W-:Y:S01]  /*bc70*/  FMNMX.FTZ R31, R5, R31, !PT ;  /* 0x0000001f051f7209 */ /* 0x002fe20007810000 */
[----:B------:R-:W-:Y:S01]  /*bc80*/  FMUL.FTZ R56, R61, UR6 ;  /* 0x000000063d387c20 */ /* 0x000fe20008410000 */
[----:B------:R-:W-:Y:S01]  /*bc90*/  FMUL.FTZ R57, R64, UR6 ;  /* 0x0000000640397c20 */ /* 0x000fe20008410000 */
[----:B------:R-:W0:Y:S01]  /*bca0*/  MUFU.TANH R28, R28 ;  /* 0x0000001c001c7308 */ /* 0x000e220000002400 */
[----:B--2---:R-:W-:Y:S01]  /*bcb0*/  FMNMX.FTZ R31, R24, R31, !PT ;  /* 0x0000001f181f7209 */ /* 0x004fe20007810000 */
[----:B------:R-:W-:Y:S01]  /*bcc0*/  FMUL.FTZ R60, R65, UR6 ;  /* 0x00000006413c7c20 */ /* 0x000fe20008410000 */
[----:B------:R-:W-:Y:S01]  /*bcd0*/  FMUL.FTZ R61, R68, UR6 ;  /* 0x00000006443d7c20 */ /* 0x000fe20008410000 */
[----:B------:R-:W-:Y:S01]  /*bce0*/  FMUL.FTZ R64, R69, UR6 ;  /* 0x0000000645407c20 */ /* 0x000fe20008410000 */
[----:B------:R-:W-:Y:S01]  /*bcf0*/  FMUL.FTZ R65, R72, UR6 ;  /* 0x0000000648417c20 */ /* 0x000fe20008410000 */
[----:B------:R-:W-:Y:S01]  /*bd00*/  FMUL.FTZ R68, R73, UR6 ;  /* 0x0000000649447c20 */ /* 0x000fe20008410000 */
[----:B------:R-:W-:Y:S01]  /*bd10*/  FMUL.FTZ R69, R76, UR6 ;  /* 0x000000064c457c20 */ /* 0x000fe20008410000 */
[----:B------:R-:W1:Y:S01]  /*bd20*/  MUFU.TANH R29, R29 ;  /* 0x0000001d001d7308 */ /* 0x000e620000002400 */
[----:B---3--:R-:W-:Y:S01]  /*bd30*/  FMNMX.FTZ R31, R25, R31, !PT ;  /* 0x0000001f191f7209 */ /* 0x008fe20007810000 */
        /* <DEDUP_REMOVED lines=41> */
[----:B------:R-:W-:-:S05]  /*bfd0*/  UMOV UR4, UR5 ;  /* 0x0000000500047c82 */ /* 0x000fca0008000000 */
        /* <DEDUP_REMOVED lines=45> */
[----:B0-----:R-:W-:-:S05]  /*c2b0*/  FMNMX.FTZ R31, R80, R31, !PT ;  /* 0x0000001f501f7209 */ /* 0x001fca0007810000 */
[----:B------:R-:W0:Y:S02]  /*c2c0*/  SHFL.BFLY PT, R38, R31, 0x2, 0x1f ;  /* 0x0c401f001f267f89 */ /* 0x000e2400000e0000 */
[----:B------:R-:W3:Y:S08]  /*c2d0*/  MUFU.TANH R26, R26 ;  /* 0x0000001a001a7308 */ /* 0x000ef00000002400 */
[----:B------:R-:W4:Y:S08]  /*c2e0*/  MUFU.TANH R27, R27 ;  /* 0x0000001b001b7308 */ /* 0x000f300000002400 */
[----:B------:R-:W5:Y:S01]  /*c2f0*/  MUFU.TANH R30, R30 ;  /* 0x0000001e001e7308 */ /* 0x000f620000002400 */
[----:B0-----:R-:W-:-:S07]  /*c300*/  FMNMX.FTZ R31, R31, R38, !PT ;  /* 0x000000261f1f7209 */ /* 0x001fce0007810000 */
[----:B------:R-:W0:Y:S01]  /*c310*/  MUFU.TANH R32, R32 ;  /* 0x0000002000207308 */ /* 0x000e220000002400 */
[----:B------:R-:W1:Y:S07]  /*c320*/  SHFL.BFLY PT, R38, R31, 0x1, 0x1f ;  /* 0x0c201f001f267f89 */ /* 0x000e6e00000e0000 */
[----:B------:R-:W0:Y:S08]  /*c330*/  MUFU.TANH R81, R81 ;  /* 0x0000005100517308 */ /* 0x000e300000002400 */
[----:B------:R-:W0:Y:S08]  /*c340*/  MUFU.TANH R39, R39 ;  /* 0x0000002700277308 */ /* 0x000e300000002400 */
[----:B------:R-:W0:Y:S01]  /*c350*/  MUFU.TANH R42, R42 ;  /* 0x0000002a002a7308 */ /* 0x000e220000002400 */
[----:B-1----:R-:W-:-:S02]  /*c360*/  FMNMX.FTZ R31, R31, R38, !PT ;  /* 0x000000261f1f7209 */ /* 0x002fc40007810000 */
[----:B------:R-:W-:-:S05]  /*c370*/  FMNMX.FTZ R38, R6, R9, !PT ;  /* 0x0000000906267209 */ /* 0x000fca0007810000 */
[----:B------:R-:W1:Y:S01]  /*c380*/  MUFU.TANH R43, R43 ;  /* 0x0000002b002b7308 */ /* 0x000e620000002400 */
[----:B--2---:R-:W-:Y:S01]  /*c390*/  FMNMX.FTZ R38, R7, R38, !PT ;  /* 0x0000002607267209 */ /* 0x004fe20007810000 */
[----:B------:R-:W-:-:S03]  /*c3a0*/  FADD.FTZ R120, -R31, R10 ;  /* 0x0000000a1f787221 */ /* 0x000fc60000010100 */
[----:B---3--:R-:W-:Y:S01]  /*c3b0*/  FMNMX.FTZ R38, R26, R38, !PT ;  /* 0x000000261a267209 */ /* 0x008fe20007810000 */
[----:B------:R-:W-:Y:S02]  /*c3c0*/  FMUL.FTZ R120, R120, UR4 ;  /* 0x0000000478787c20 */ /* 0x000fe40008410000 */
[----:B------:R-:W2:Y:S01]  /*c3d0*/  MUFU.TANH R46, R46 ;  /* 0x0000002e002e7308 */ /* 0x000ea20000002400 */
[----:B----4-:R-:W-:-:S04]  /*c3e0*/  FMNMX.FTZ R38, R27, R38, !PT ;  /* 0x000000261b267209 */ /* 0x010fc80007810000 */
[----:B-----5:R-:W-:-:S03]  /*c3f0*/  FMNMX.FTZ R38, R30, R38, !PT ;  /* 0x000000261e267209 */ /* 0x020fc60007810000 */
[----:B------:R-:W3:Y:S01]  /*c400*/  MUFU.TANH R47, R47 ;  /* 0x0000002f002f7308 */ /* 0x000ee20000002400 */
[----:B0-----:R-:W-:-:S04]  /*c410*/  FMNMX.FTZ R38, R32, R38, !PT ;  /* 0x0000002620267209 */ /* 0x001fc80007810000 */
[----:B------:R-:W-:-:S03]  /*c420*/  FMNMX.FTZ R38, R81, R38, !PT ;  /* 0x0000002651267209 */ /* 0x000fc60007810000 */
[----:B------:R-:W0:Y:S01]  /*c430*/  MUFU.TANH R50, R50 ;  /* 0x0000003200327308 */ /* 0x000e220000002400 */
[----:B------:R-:W-:-:S04]  /*c440*/  FMNMX.FTZ R38, R39, R38, !PT ;  /* 0x0000002627267209 */ /* 0x000fc80007810000 */
[----:B------:R-:W-:-:S03]  /*c450*/  FMNMX.FTZ R38, R42, R38, !PT ;  /* 0x000000262a267209 */ /* 0x000fc60007810000 */
[----:B------:R-:W4:Y:S01]  /*c460*/  MUFU.TANH R51, R51 ;  /* 0x0000003300337308 */ /* 0x000f220000002400 */
[----:B-1----:R-:W-:-:S04]  /*c470*/  FMNMX.FTZ R38, R43, R38, !PT ;  /* 0x000000262b267209 */ /* 0x002fc80007810000 */
[----:B--2---:R-:W-:-:S03]  /*c480*/  FMNMX.FTZ R38, R46, R38, !PT ;  /* 0x000000262e267209 */ /* 0x004fc60007810000 */
[----:B------:R-:W1:Y:S01]  /*c490*/  MUFU.TANH R54, R54 ;  /* 0x0000003600367308 */ /* 0x000e620000002400 */
[----:B---3--:R-:W-:-:S04]  /*c4a0*/  FMNMX.FTZ R38, R47, R38, !PT ;  /* 0x000000262f267209 */ /* 0x008fc80007810000 */
[----:B0-----:R-:W-:-:S03]  /*c4b0*/  FMNMX.FTZ R38, R50, R38, !PT ;  /* 0x0000002632267209 */ /* 0x001fc60007810000 */
[----:B------:R-:W0:Y:S01]  /*c4c0*/  MUFU.TANH R55, R55 ;  /* 0x0000003700377308 */ /* 0x000e220000002400 */
[----:B----4-:R-:W-:-:S07]  /*c4d0*/  FMNMX.FTZ R38, R51, R38, !PT ;  /* 0x0000002633267209 */ /* 0x010fce0007810000 */
[----:B------:R-:W2:Y:S01]  /*c4e0*/  MUFU.TANH R58, R58 ;  /* 0x0000003a003a7308 */ /* 0x000ea20000002400 */
[----:B-1----:R-:W-:-:S07]  /*c4f0*/  FMNMX.FTZ R38, R54, R38, !PT ;  /* 0x0000002636267209 */ /* 0x002fce0007810000 */
[----:B------:R-:W1:Y:S01]  /*c500*/  MUFU.TANH R59, R59 ;  /* 0x0000003b003b7308 */ /* 0x000e620000002400 */
[----:B0-----:R-:W-:-:S07]  /*c510*/  FMNMX.FTZ R38, R55, R38, !PT ;  /* 0x0000002637267209 */ /* 0x001fce0007810000 */
[----:B------:R-:W0:Y:S01]  /*c520*/  MUFU.TANH R62, R62 ;  /* 0x0000003e003e7308 */ /* 0x000e220000002400 */
[----:B--2---:R-:W-:-:S07]  /*c530*/  FMNMX.FTZ R38, R58, R38, !PT ;  /* 0x000000263a267209 */ /* 0x004fce0007810000 */
        /* <DEDUP_REMOVED lines=25> */
[----:B-1----:R-:W-:-:S04]  /*c6d0*/  FMNMX.FTZ R38, R83, R38, !PT ;  /* 0x0000002653267209 */ /* 0x002fc80007810000 */
[----:B0-----:R-:W-:-:S04]  /*c6e0*/  FMNMX.FTZ R38, R84, R38, !PT ;  /* 0x0000002654267209 */ /* 0x001fc80007810000 */
[----:B--2---:R-:W-:-:S05]  /*c6f0*/  FMNMX.FTZ R38, R85, R38, !PT ;  /* 0x0000002655267209 */ /* 0x004fca0007810000 */
[----:B------:R-:W0:Y:S02]  /*c700*/  SHFL.BFLY PT, R86, R38, 0x2, 0x1f ;  /* 0x0c401f0026567f89 */ /* 0x000e2400000e0000 */
[----:B0-----:R-:W-:-:S05]  /*c710*/  FMNMX.FTZ R38, R38, R86, !PT ;  /* 0x0000005626267209 */ /* 0x001fca0007810000 */
[----:B------:R-:W0:Y:S02]  /*c720*/  SHFL.BFLY PT, R86, R38, 0x1, 0x1f ;  /* 0x0c201f0026567f89 */ /* 0x000e2400000e0000 */
[----:B0-----:R-:W-:-:S05]  /*c730*/  FMNMX.FTZ R38, R38, R86, !PT ;  /* 0x0000005626267209 */ /* 0x001fca0007810000 */
[----:B------:R-:W-:Y:S01]  /*c740*/  FADD.FTZ R87, -R38, R9 ;  /* 0x0000000926577221 */ /* 0x000fe20000010100 */
[----:B------:R-:W-:-:S03]  /*c750*/  FMUL.FTZ R9, R31, UR4 ;  /* 0x000000041f097c20 */ /* 0x000fc60008410000 */
[----:B------:R-:W-:Y:S01]  /*c760*/  FMUL.FTZ R87, R87, UR4 ;  /* 0x0000000457577c20 */ /* 0x000fe20008410000 */
[--C-:B------:R-:W-:Y:S01]  /*c770*/  FFMA.FTZ R10, R4, UR4, -R9.reuse ;  /* 0x00000004040a7c23 */ /* 0x100fe20008010809 */
        /* <DEDUP_REMOVED lines=30> */
[----:B------:R-:W-:Y:S01]  /*c960*/  FFMA.FTZ R9, R80, UR4, -R9 ;  /* 0x0000000450097c23 */ /* 0x000fe20008010809 */
[----:B------:R-:W-:Y:S01]  /*c970*/  FMUL.FTZ R80, R38, UR4 ;  /* 0x0000000426507c20 */ /* 0x000fe20008410000 */
[----:B------:R-:W-:Y:S03]  /*c980*/  MUFU.EX2 R4, R120 ;  /* 0x0000007800047308 */ /* 0x000fe60000000800 */
[--C-:B------:R-:W-:Y:S01]  /*c990*/  FFMA.FTZ R6, R6, UR4, -R80.reuse ;  /* 0x0000000406067c23 */ /* 0x100fe20008010850 */
[--C-:B------:R-:W-:Y:S01]  /*c9a0*/  FFMA.FTZ R7, R7, UR4, -R80.reuse ;  /* 0x0000000407077c23 */ /* 0x100fe20008010850 */
[--C-:B------:R-:W-:Y:S01]  /*c9b0*/  FFMA.FTZ R26, R26, UR4, -R80.reuse ;  /* 0x000000041a1a7c23 */ /* 0x100fe20008010850 */
[--C-:B------:R-:W-:Y:S01]  /*c9c0*/  FFMA.FTZ R27, R27, UR4, -R80.reuse ;  /* 0x000000041b1b7c23 */ /* 0x100fe20008010850 */
[--C-:B------:R-:W-:Y:S01]  /*c9d0*/  FFMA.FTZ R30, R30, UR4, -R80.reuse ;  /* 0x000000041e1e7c23 */ /* 0x100fe20008010850 */
[----:B------:R-:W-:Y:S01]  /*c9e0*/  MUFU.EX2 R5, R87 ;  /* 0x0000005700057308 */ /* 0x000fe20000000800 */
[--C-:B------:R-:W-:Y:S01]  /*c9f0*/  FFMA.FTZ R32, R32, UR4, -R80.reuse ;  /* 0x0000000420207c23 */ /* 0x100fe20008010850 */
[--C-:B------:R-:W-:Y:S01]  /*ca00*/  FFMA.FTZ R81, R81, UR4, -R80.reuse ;  /* 0x0000000451517c23 */ /* 0x100fe20008010850 */
[--C-:B------:R-:W-:Y:S01]  /*ca10*/  FFMA.FTZ R39, R39, UR4, -R80.reuse ;  /* 0x0000000427277c23 */ /* 0x100fe20008010850 */
[--C-:B------:R-:W-:Y:S01]  /*ca20*/  FFMA.FTZ R42, R42, UR4, -R80.reuse ;  /* 0x000000042a2a7c23 */ /* 0x100fe20008010850 */
[--C-:B------:R-:W-:Y:S01]  /*ca30*/  FFMA.FTZ R43, R43, UR4, -R80.reuse ;  /* 0x000000042b2b7c23 */ /* 0x100fe20008010850 */
[--C-:B------:R-:W-:Y:S01]  /*ca40*/  FFMA.FTZ R46, R46, UR4, -R80.reuse ;  /* 0x000000042e2e7c23 */ /* 0x100fe20008010850 */
[--C-:B------:R-:W-:Y:S01]  /*ca50*/  FFMA.FTZ R47, R47, UR4, -R80.reuse ;  /* 0x000000042f2f7c23 */ /* 0x100fe20008010850 */
[----:B------:R-:W0:Y:S01]  /*ca60*/  MUFU.EX2 R10, R10 ;  /* 0x0000000a000a7308 */ /* 0x000e220000000800 */
[--C-:B------:R-:W-:Y:S01]  /*ca70*/  FFMA.FTZ R50, R50, UR4, -R80.reuse ;  /* 0x0000000432327c23 */ /* 0x100fe20008010850 */
[--C-:B------:R-:W-:Y:S01]  /*ca80*/  FFMA.FTZ R51, R51, UR4, -R80.reuse ;  /* 0x0000000433337c23 */ /* 0x100fe20008010850 */
[--C-:B------:R-:W-:Y:S01]  /*ca90*/  FFMA.FTZ R54, R54, UR4, -R80.reuse ;  /* 0x0000000436367c23 */ /* 0x100fe20008010850 */
[--C-:B------:R-:W-:Y:S01]  /*caa0*/  FFMA.FTZ R55, R55, UR4, -R80.reuse ;  /* 0x0000000437377c23 */ /* 0x100fe20008010850 */
[--C-:B------:R-:W-:Y:S01]  /*cab0*/  FFMA.FTZ R58, R58, UR4, -R80.reuse ;  /* 0x000000043a3a7c23 */ /* 0x100fe20008010850 */
[--C-:B------:R-:W-:Y:S01]  /*cac0*/  FFMA.FTZ R59, R59, UR4, -R80.reuse ;  /* 0x000000043b3b7c23 */ /* 0x100fe20008010850 */
[--C-:B------:R-:W-:Y:S01]  /*cad0*/  FFMA.FTZ R62, R62, UR4, -R80.reuse ;  /* 0x000000043e3e7c23 */ /* 0x100fe20008010850 */
[----:B------:R-:W1:Y:S01]  /*cae0*/  MUFU.EX2 R149, R6 ;  /* 0x0000000600957308 */ /* 0x000e620000000800 */
[--C-:B------:R-:W-:Y:S01]  /*caf0*/  FFMA.FTZ R63, R63, UR4, -R80.reuse ;  /* 0x000000043f3f7c23 */ /* 0x100fe20008010850 */
[--C-:B------:R-:W-:Y:S01]  /*cb00*/  FFMA.FTZ R66, R66, UR4, -R80.reuse ;  /* 0x0000000442427c23 */ /* 0x100fe20008010850 */
[--C-:B------:R-:W-:Y:S01]  /*cb10*/  FFMA.FTZ R67, R67, UR4, -R80.reuse ;  /* 0x0000000443437c23 */ /* 0x100fe20008010850 */
[--C-:B------:R-:W-:Y:S01]  /*cb20*/  FFMA.FTZ R70, R70, UR4, -R80.reuse ;  /* 0x0000000446467c23 */ /* 0x100fe20008010850 */
[--C-:B------:R-:W-:Y:S01]  /*cb30*/  FFMA.FTZ R71, R71, UR4, -R80.reuse ;  /* 0x0000000447477c23 */ /* 0x100fe20008010850 */
[--C-:B------:R-:W-:Y:S01]  /*cb40*/  FFMA.FTZ R74, R74, UR4, -R80.reuse ;  /* 0x000000044a4a7c23 */ /* 0x100fe20008010850 */
[----:B------:R-:W-:Y:S01]  /*cb50*/  FFMA.FTZ R75, R75, UR4, -R80 ;  /* 0x000000044b4b7c23 */ /* 0x000fe20008010850 */
[----:B------:R-:W2:Y:S01]  /*cb60*/  MUFU.EX2 R86, R86 ;  /* 0x0000005600567308 */ /* 0x000ea20000000800 */
[----:B0-----:R-:W-:Y:S01]  /*cb70*/  FFMA.FTZ R0, R4, R0, R10 ;  /* 0x0000000004007223 */ /* 0x001fe2000001000a */
[--C-:B------:R-:W-:Y:S01]  /*cb80*/  FFMA.FTZ R78, R78, UR4, -R80.reuse ;  /* 0x000000044e4e7c23 */ /* 0x100fe20008010850 */
[--C-:B------:R-:W-:Y:S01]  /*cb90*/  FFMA.FTZ R79, R79, UR4, -R80.reuse ;  /* 0x000000044f4f7c23 */ /* 0x100fe20008010850 */
[--C-:B------:R-:W-:Y:S01]  /*cba0*/  FFMA.FTZ R82, R82, UR4, -R80.reuse ;  /* 0x0000000452527c23 */ /* 0x100fe20008010850 */
[--C-:B------:R-:W-:Y:S01]  /*cbb0*/  FFMA.FTZ R83, R83, UR4, -R80.reuse ;  /* 0x0000000453537c23 */ /* 0x100fe20008010850 */
[--C-:B------:R-:W-:Y:S01]  /*cbc0*/  FFMA.FTZ R147, R84, UR4, -R80.reuse ;  /* 0x0000000454937c23 */ /* 0x100fe20008010850 */
[----:B------:R-:W-:Y:S01]  /*cbd0*/  FFMA.FTZ R80, R85, UR4, -R80 ;  /* 0x0000000455507c23 */ /* 0x000fe20008010850 */
[----:B------:R-:W0:Y:S01]  /*cbe0*/  MUFU.EX2 R7, R7 ;  /* 0x0000000700077308 */ /* 0x000e220000000800 */
[----:B-1----:R-:W-:-:S07]  /*cbf0*/  FFMA.FTZ R3, R5, R3, R149 ;  /* 0x0000000305037223 */ /* 0x002fce0000010095 */
        /* <DEDUP_REMOVED lines=119> */
[----:B-1----:R-:W-:Y:S01]  /*d370*/  FADD.FTZ R3, R147, R3 ;  /* 0x0000000393037221 */ /* 0x002fe20000010000 */
[----:B--2---:R-:W-:-:S03]  /*d380*/  FADD.FTZ R0, R9, R0 ;  /* 0x0000000009007221 */ /* 0x004fc60000010000 */
[----:B0-----:R-:W-:Y:S01]  /*d390*/  FADD.FTZ R3, R6, R3 ;  /* 0x0000000306037221 */ /* 0x001fe20000010000 */
[----:B------:R-:W-:Y:S06]  /*d3a0*/  @!P0 BRA `(.L_x_596) ;  /* 0x0000000000048947 */ /* 0x000fec0003800000 */
[----:B------:R-:W-:Y:S01]  /*d3b0*/  BPT.TRAP 0x1 ;  /* 0x000000040000795c */ /* 0x000fe20000300000 */
.L_x_596:
[----:B------:R-:W2:Y:S01]  /*d3c0*/  LDL R84, [R1+0x18] ;  /* 0x0000180001547983 */ /* 0x000ea20000100800 */
        /* <DEDUP_REMOVED lines=16> */
[----:B------:R-:W-:Y:S01]  /*d4d0*/  IMAD R11, R11, 0x8, R18 ;  /* 0x000000080b0b7824 */ /* 0x000fe200078e0212 */
[----:B------:R0:W5:Y:S01]  /*d4e0*/  LDL R4, [R1+0x4] ;  /* 0x0000040001047983 */ /* 0x0001620000100800 */
[----:B------:R-:W-:Y:S01]  /*d4f0*/  IMAD.U32 R80, RZ, RZ, UR38 ;  /* 0x00000026ff507e24 */ /* 0x000fe2000f8e00ff */
[----:B------:R-:W-:Y:S01]  /*d500*/  F2FP.BF16.F32.PACK_AB R148, R86, R10 ;  /* 0x0000000a5694723e */ /* 0x000fe200000010ff */
[----:B------:R-:W-:Y:S01]  /*d510*/  VIADD R11, R11, 0x16860 ;  /* 0x000168600b0b7836 */ /* 0x000fe20000000000 */
[----:B------:R-:W-:Y:S01]  /*d520*/  F2FP.BF16.F32.PACK_AB R146, R9, R77 ;  /* 0x0000004d0992723e */ /* 0x000fe200000010ff */
[----:B------:R-:W-:Y:S01]  /*d530*/  FMUL.FTZ R90, R90, R5 ;  /* 0x000000055a5a7220 */ /* 0x000fe20000410000 */
[----:B------:R-:W-:Y:S01]  /*d540*/  F2FP.BF16.F32.PACK_AB R149, R7, R149 ;  /* 0x000000950795723e */ /* 0x000fe200000010ff */
[-C--:B------:R-:W-:Y:S01]  /*d550*/  FMUL.FTZ R91, R91, R5.reuse ;  /* 0x000000055b5b7220 */ /* 0x080fe20000410000 */
[----:B------:R-:W-:Y:S01]  /*d560*/  PRMT R11, R80, 0x654, R11 ;  /* 0x00000654500b7816 */ /* 0x000fe2000000000b */
[-C--:B------:R-:W-:Y:S01]  /*d570*/  FMUL.FTZ R94, R94, R5.reuse ;  /* 0x000000055e5e7220 */ /* 0x080fe20000410000 */
[----:B------:R-:W-:Y:S01]  /*d580*/  F2FP.BF16.F32.PACK_AB R150, R25, R24 ;  /* 0x000000181996723e */ /* 0x000fe200000010ff */
[-C--:B------:R-:W-:Y:S01]  /*d590*/  FMUL.FTZ R95, R95, R5.reuse ;  /* 0x000000055f5f7220 */ /* 0x080fe20000410000 */
[----:B------:R1:W-:Y:S01]  /*d5a0*/  SYNCS.ARRIVE.TRANS64.RED.A1T0 RZ, [R11+URZ], RZ ;  /* 0x000000ff0bff79a7 */ /* 0x0003e2000810043f */
[----:B------:R-:W-:Y:S01]  /*d5b0*/  F2FP.BF16.F32.PACK_AB R151, R27, R26 ;  /* 0x0000001a1b97723e */ /* 0x000fe200000010ff */
[-C--:B------:R-:W-:Y:S01]  /*d5c0*/  FMUL.FTZ R98, R98, R5.reuse ;  /* 0x0000000562627220 */ /* 0x080fe20000410000 */
[----:B------:R-:W-:Y:S01]  /*d5d0*/  F2FP.BF16.F32.PACK_AB R120, R29, R28 ;  /* 0x0000001c1d78723e */ /* 0x000fe200000010ff */
[-C--:B------:R-:W-:Y:S01]  /*d5e0*/  FMUL.FTZ R99, R99, R5.reuse ;  /* 0x0000000563637220 */ /* 0x080fe20000410000 */
[----:B------:R-:W-:Y:S01]  /*d5f0*/  F2FP.BF16.F32.PACK_AB R121, R32, R30 ;  /* 0x0000001e2079723e */ /* 0x000fe200000010ff */
[----:B------:R-:W-:Y:S01]  /*d600*/  FMUL.FTZ R102, R102, R5 ;  /* 0x0000000566667220 */ /* 0x000fe20000410000 */
[----:B------:R-:W-:Y:S01]  /*d610*/  F2FP.BF16.F32.PACK_AB R122, R34, R33 ;  /* 0x00000021227a723e */ /* 0x000fe200000010ff */
[----:B------:R-:W-:Y:S01]  /*d620*/  FMUL.FTZ R103, R103, R5 ;  /* 0x0000000567677220 */ /* 0x000fe20000410000 */
[----:B------:R-:W-:Y:S01]  /*d630*/  F2FP.BF16.F32.PACK_AB R123, R39, R81 ;  /* 0x00000051277b723e */ /* 0x000fe200000010ff */
[----:B------:R-:W-:Y:S01]  /*d640*/  FMUL.FTZ R106, R106, R5 ;  /* 0x000000056a6a7220 */ /* 0x000fe20000410000 */
[----:B------:R-:W-:Y:S01]  /*d650*/  F2FP.BF16.F32.PACK_AB R124, R36, R35 ;  /* 0x00000023247c723e */ /* 0x000fe200000010ff */
[-C--:B------:R-:W-:Y:S01]  /*d660*/  FMUL.FTZ R107, R107, R5.reuse ;  /* 0x000000056b6b7220 */ /* 0x080fe20000410000 */
        /* <DEDUP_REMOVED lines=11> */
[----:B------:R-:W-:Y:S01]  /*d720*/  FMUL.FTZ R119, R119, R5 ;  /* 0x0000000577777220 */ /* 0x000fe20000410000 */
[----:B------:R-:W-:Y:S01]  /*d730*/  F2FP.BF16.F32.PACK_AB R131, R55, R54 ;  /* 0x000000363783723e */ /* 0x000fe200000010ff */
[----:B------:R-:W-:Y:S01]  /*d740*/  IMAD.MOV.U32 R9, RZ, RZ, R38 ;  /* 0x000000ffff097224 */ /* 0x000fe200078e0026 */
[----:B------:R-:W-:Y:S01]  /*d750*/  F2FP.BF16.F32.PACK_AB R132, R52, R49 ;  /* 0x000000313484723e */ /* 0x000fe200000010ff */
[----:B-1----:R-:W-:Y:S01]  /*d760*/  IMAD.MOV.U32 R11, RZ, RZ, R156 ;  /* 0x000000ffff0b7224 */ /* 0x002fe200078e009c */
        /* <DEDUP_REMOVED lines=14> */
[----:B------:R-:W-:Y:S02]  /*d850*/  MOV R10, R31 ;  /* 0x0000001f000a7202 */ /* 0x000fe40000000f00 */
[C---:B--2---:R-:W-:Y:S01]  /*d860*/  ISETP.GT.AND P1, PT, R8.reuse, R84, PT ;  /* 0x000000540800720c */ /* 0x044fe20003f24270 */
[----:B------:R-:W-:-:S12]  /*d870*/  VIADD R8, R8, 0xffffffff ;  /* 0xffffffff08087836 */ /* 0x000fd80000000000 */
[----:B0-----:R-:W-:Y:S05]  /*d880*/  @P1 BRA `(.L_x_597) ;  /* 0xffffffd800201947 */ /* 0x001fea000383ffff */
.L_x_585:
[----:B------:R-:W-:Y:S05]  /*d890*/  WARPSYNC.ALL ;  /* 0x0000000000007948 */ /* 0x000fea0003800000 */
[----:B------:R-:W-:Y:S06]  /*d8a0*/  BAR.ARV 0x8, 0x200 ;  /* 0x0208000000007b1d */ /* 0x000fec0000002000 */
[----:B------:R-:W-:Y:S05]  /*d8b0*/  @!P0 BRA `(.L_x_598) ;  /* 0x0000000000048947 */ /* 0x000fea0003800000 */
[----:B------:R-:W-:Y:S01]  /*d8c0*/  BPT.TRAP 0x1 ;  /* 0x000000040000795c */ /* 0x000fe20000300000 */
.L_x_598:
[----:B-----5:R-:W2:Y:S01]  /*d8d0*/  LDL R4, [R1+0x4] ;  /* 0x0000040001047983 */ /* 0x020ea20000100800 */
[----:B------:R-:W-:Y:S01]  /*d8e0*/  IMAD R11, R156, 0x8, R18 ;  /* 0x000000089c0b7824 */ /* 0x000fe200078e0212 */
[----:B--2---:R-:W-:-:S04]  /*d8f0*/  SHF.L.U32 R4, R4, 0x1f, RZ ;  /* 0x0000001f04047819 */ /* 0x004fc800000006ff */
[----:B------:R0:W1:Y:S01]  /*d900*/  SYNCS.PHASECHK.TRANS64.TRYWAIT P1, [R11+URZ+0x16850], R4 ;  /* 0x016850040b0075a7 */ /* 0x000062000802017f */
[----:B------:R-:W-:Y:S05]  /*d910*/  @!P0 BRA `(.L_x_599) ;  /* 0x0000000000048947 */ /* 0x000fea0003800000 */
[----:B------:R-:W-:Y:S01]  /*d920*/  BPT.TRAP 0x1 ;  /* 0x000000040000795c */ /* 0x000fe20000300000 */
.L_x_599:
[----:B------:R-:W-:-:S05]  /*d930*/  VIADD R18, R18, 0x400 ;  /* 0x0000040012127836 */ /* 0x000fca0000000000 */
[----:B------:R-:W-:-:S04]  /*d940*/  SHF.R.U32.HI R18, RZ, 0x4, R18 ;  /* 0x00000004ff127819 */ /* 0x000fc80000011612 */
[----:B------:R-:W-:Y:S01]  /*d950*/  LOP3.LUT R5, R18, 0x3fff, RZ, 0xc0, !PT ;  /* 0x00003fff12057812 */ /* 0x000fe200078ec0ff */
[----:B-1----:R-:W-:Y:S06]  /*d960*/  @P1 BRA `(.L_x_600) ;  /* 0x0000000000081947 */ /* 0x002fec0003800000 */
[----:B------:R-:W1:Y:S02]  /*d970*/  SYNCS.PHASECHK.TRANS64.TRYWAIT P1, [R11+URZ+0x16850], R4 ;  /* 0x016850040b0075a7 */ /* 0x000e64000802017f */
[----:B-1----:R-:W-:Y:S05]  /*d980*/  @!P1 BRA `(.L_x_601) ;  /* 0x000000a800b09947 */ /* 0x002fea0003800000 */
.L_x_600:
[----:B01----:R-:W-:Y:S01]  /*d990*/  IMAD R4, R156, 0x400, R5 ;  /* 0x000004009c047824 */ /* 0x003fe200078e0205 */
[----:B------:R-:W-:Y:S05]  /*d9a0*/  WARPSYNC.ALL ;  /* 0x0000000000007948 */ /* 0x000fea0003800000 */
[----:B------:R-:W-:Y:S01]  /*d9b0*/  IMAD.MOV.U32 R5, RZ, RZ, 0x40000040 ;  /* 0x40000040ff057424 */ /* 0x000fe200078e00ff */
[C---:B------:R-:W-:Y:S01]  /*d9c0*/  R2UR UR6, R4.reuse ;  /* 0x00000000040672ca */ /* 0x040fe200000e0000 */
[----:B------:R-:W-:Y:S01]  /*d9d0*/  WARPGROUP.ARRIVE ;  /* 0x00000000000079c5 */ /* 0x000fe20000000000 */
[----:B------:R-:W-:Y:S01]  /*d9e0*/  VIADD R6, R4, 0x80 ;  /* 0x0000008004067836 */ /* 0x000fe20000000000 */
[----:B------:R-:W-:Y:S01]  /*d9f0*/  MOV R7, 0x40000040 ;  /* 0x4000004000077802 */ /* 0x000fe20000000f00 */
[----:B------:R-:W-:Y:S01]  /*da00*/  IMAD.MOV.U32 R43, RZ, RZ, RZ ;  /* 0x000000ffff2b7224 */ /* 0x000fe200078e00ff */
[----:B------:R-:W-:Y:S01]  /*da10*/  R2UR UR7, R5 ;  /* 0x00000000050772ca */ /* 0x000fe200000e0000 */
[----:B------:R-:W-:-:S12]  /*da20*/  IMAD.MOV.U32 R5, RZ, RZ, 0x40000040 ;  /* 0x40000040ff057424 */ /* 0x000fd800078e00ff */
        /* <DEDUP_REMOVED lines=22> */
[----:B------:R-:W-:Y:S02]  /*db90*/  R2UR UR6, R6 ;  /* 0x00000000060672ca */ /* 0x000fe400000e0000 */
[----:B------:R-:W-:Y:S01]  /*dba0*/  R2UR UR7, R7 ;  /* 0x00000000070772ca */ /* 0x000fe200000e0000 */
[----:B------:R-:W-:Y:S01]  /*dbb0*/  IMAD.MOV.U32 R7, RZ, RZ, 0x40000040 ;  /* 0x40000040ff077424 */ /* 0x000fe200078e00ff */
[----:B------:R-:W-:Y:S01]  /*dbc0*/  IADD3 R6, R4, 0x280, RZ ;  /* 0x0000028004067810 */ /* 0x000fe20007ffe0ff */
        /* <DEDUP_REMOVED lines=13> */
[----:B------:R-:W0:Y:S04]  /*dca0*/  SHFL.BFLY PT, R6, R3, 0x2, 0x1f ;  /* 0x0c401f0003067f89 */ /* 0x000e2800000e0000 */
[----:B------:R-:W1:Y:S01]  /*dcb0*/  SHFL.BFLY PT, R7, R0, 0x2, 0x1f ;  /* 0x0c401f0000077f89 */ /* 0x000e6200000e0000 */
[----:B0-----:R-:W-:Y:S01]  /*dcc0*/  FADD.FTZ R6, R6, R3 ;  /* 0x0000000306067221 */ /* 0x001fe20000010000 */
[----:B------:R-:W-:-:S02]  /*dcd0*/  IMAD.MOV.U32 R3, RZ, RZ, -0x800000 ;  /* 0xff800000ff037424 */ /* 0x000fc400078e00ff */
[----:B-1----:R-:W-:Y:S01]  /*dce0*/  FADD.FTZ R7, R7, R0 ;  /* 0x0000000007077221 */ /* 0x002fe20000010000 */
[----:B------:R-:W-:Y:S01]  /*dcf0*/  IMAD.MOV.U32 R0, RZ, RZ, -0x800000 ;  /* 0xff800000ff007424 */ /* 0x000fe200078e00ff */
[----:B------:R-:W-:Y:S02]  /*dd00*/  WARPGROUP.DEPBAR.LE gsb0, 0x0 ;  /* 0x00008000000079c5 */ /* 0x000fe40000010000 */
[----:B------:R-:W-:-:S06]  /*dd10*/  WARPGROUP.ARRIVE ;  /* 0x00000000000079c5 */ /* 0x000fcc0000000000 */
[----:B------:R-:W-:Y:S01]  /*dd20*/  HGMMA.64x64x16.F32.BF16 R88, R140, gdesc[UR4].tnspB, R88, gsb0 ;  /* 0x40e000048c587df0 */ /* 0x000fe20008001858 */
[----:B------:R-:W-:Y:S02]  /*dd30*/  R2UR UR6, R4 ;  /* 0x00000000040672ca */ /* 0x000fe400000e0000 */
[----:B------:R-:W-:Y:S01]  /*dd40*/  R2UR UR7, R5 ;  /* 0x00000000050772ca */ /* 0x000fe200000e0000 */
[----:B------:R-:W0:Y:S04]  /*dd50*/  SHFL.BFLY PT, R4, R7, 0x1, 0x1f ;  /* 0x0c201f0007047f89 */ /* 0x000e2800000e0000 */
[----:B------:R-:W1:Y:S01]  /*dd60*/  SHFL.BFLY PT, R5, R6, 0x1, 0x1f ;  /* 0x0c201f0006057f89 */ /* 0x000e6200000e0000 */
[----:B0-----:R-:W-:Y:S01]  /*dd70*/  FADD.FTZ R10, R7, R4 ;  /* 0x00000004070a7221 */ /* 0x001fe20000010000 */
[----:B------:R-:W-:Y:S01]  /*dd80*/  MOV R7, RZ ;  /* 0x000000ff00077202 */ /* 0x000fe20000000f00 */
[----:B------:R-:W-:-:S02]  /*dd90*/  IMAD.U32 R4, RZ, RZ, UR4 ;  /* 0x00000004ff047e24 */ /* 0x000fc4000f8e00ff */
[----:B-1----:R-:W-:Y:S01]  /*dda0*/  FADD.FTZ R12, R6, R5 ;  /* 0x00000005060c7221 */ /* 0x002fe20000010000 */
[----:B------:R-:W-:Y:S01]  /*ddb0*/  FSETP.NE.FTZ.AND P1, PT, R10, RZ, PT ;  /* 0x000000ff0a00720b */ /* 0x000fe20003f35000 */
[----:B------:R-:W-:-:S03]  /*ddc0*/  IMAD.U32 R6, RZ, RZ, UR4 ;  /* 0x00000004ff067e24 */ /* 0x000fc6000f8e00ff */
[----:B------:R-:W-:-:S09]  /*ddd0*/  FSETP.NE.FTZ.AND P2, PT, R12, RZ, PT ;  /* 0x000000ff0c00720b */ /* 0x000fd20003f55000 */
[----:B------:R-:W0:Y:S01]  /*dde0*/  @P1 MUFU.LG2 R5, R10 ;  /* 0x0000000a00051308 */ /* 0x000e220000000c00 */
[----:B------:R-:W-:-:S03]  /*ddf0*/  @P1 FMUL.FTZ R4, R4, 0.69314718246459960938 ;  /* 0x3f31721804041820 */ /* 0x000fc60000410000 */
[----:B------:R-:W-:-:S04]  /*de00*/  @P2 FMUL.FTZ R6, R6, 0.69314718246459960938 ;  /* 0x3f31721806062820 */ /* 0x000fc80000410000 */
[----:B------:R-:W1:Y:S08]  /*de10*/  @P2 MUFU.LG2 R8, R12 ;  /* 0x0000000c00082308 */ /* 0x000e700000000c00 */
[----:B------:R2:W3:Y:S01]  /*de20*/  @P1 MUFU.RCP R43, R10 ;  /* 0x0000000a002b1308 */ /* 0x0004e20000001000 */
[----:B0-----:R-:W-:-:S04]  /*de30*/  @P1 FMUL.FTZ R5, R5, 0.69314718246459960938 ;  /* 0x3f31721805051820 */ /* 0x001fc80000410000 */
[----:B------:R-:W-:-:S03]  /*de40*/  @P1 FFMA.FTZ R3, R4, R31, R5 ;  /* 0x0000001f04031223 */ /* 0x000fc60000010005 */
[----:B------:R2:W0:Y:S01]  /*de50*/  @P2 MUFU.RCP R7, R12 ;  /* 0x0000000c00072308 */ /* 0x0004220000001000 */
[----:B-1----:R-:W-:-:S04]  /*de60*/  @P2 FMUL.FTZ R9, R8, 0.69314718246459960938 ;  /* 0x3f31721808092820 */ /* 0x002fc80000410000 */
[----:B------:R-:W-:Y:S01]  /*de70*/  @P2 FFMA.FTZ R0, R6, R38, R9 ;  /* 0x0000002606002223 */ /* 0x000fe20000010009 */
[----:B------:R-:W-:Y:S02]  /*de80*/  WARPGROUP.DEPBAR.LE gsb0, 0x0 ;  /* 0x00008000000079c5 */ /* 0x000fe40000010000 */
[----:B------:R-:W-:-:S06]  /*de90*/  WARPGROUP.ARRIVE ;  /* 0x00000000000079c5 */ /* 0x000fcc0000000000 */
[----:B------:R-:W-:Y:S03]  /*dea0*/  HGMMA.64x64x16.F32.BF16 R88, R144, gdesc[UR4].tnspB, R88, gsb0 ;  /* 0x40e0000490587df0 */ /* 0x000fe60008001858 */
[----:B------:R-:W-:Y:S02]  /*deb0*/  WARPGROUP.DEPBAR.LE gsb0, 0x0 ;  /* 0x00008000000079c5 */ /* 0x000fe40000010000 */
[----:B--23--:R-:W-:Y:S05]  /*dec0*/  @!P0 BRA `(.L_x_602) ;  /* 0x0000000000048947 */ /* 0x00cfea0003800000 */
[----:B------:R-:W-:Y:S01]  /*ded0*/  BPT.TRAP 0x1 ;  /* 0x000000040000795c */ /* 0x000fe20000300000 */
.L_x_602:
[----:B------:R-:W2:Y:S01]  /*dee0*/  LDL.LU R6, [R1+0x4] ;  /* 0x0000040001067983 */ /* 0x000ea20000300800 */
[----:B------:R-:W-:Y:S01]  /*def0*/  VIADD R4, R11, 0x16860 ;  /* 0x000168600b047836 */ /* 0x000fe20000000000 */
[----:B------:R-:W-:Y:S01]  /*df00*/  IADD3 R156, R156, 0x1, RZ ;  /* 0x000000019c9c7810 */ /* 0x000fe20007ffe0ff */
[----:B------:R-:W-:Y:S02]  /*df10*/  IMAD.U32 R5, RZ, RZ, UR38 ;  /* 0x00000026ff057e24 */ /* 0x000fe4000f8e00ff */
[-C--:B------:R-:W-:Y:S01]  /*df20*/  FMUL.FTZ R20, R88, R43.reuse ;  /* 0x0000002b58147220 */ /* 0x080fe20000410000 */
[-C--:B------:R-:W-:Y:S01]  /*df30*/  FMUL.FTZ R21, R89, R43.reuse ;  /* 0x0000002b59157220 */ /* 0x080fe20000410000 */
[----:B------:R-:W-:Y:S01]  /*df40*/  ISETP.NE.AND P1, PT, R156, 0x2, PT ;  /* 0x000000029c00780c */ /* 0x000fe20003f25270 */
[-C--:B------:R-:W-:Y:S01]  /*df50*/  FMUL.FTZ R26, R92, R43.reuse ;  /* 0x0000002b5c1a7220 */ /* 0x080fe20000410000 */
[----:B------:R-:W-:Y:S01]  /*df60*/  PRMT R4, R5, 0x654, R4 ;  /* 0x0000065405047816 */ /* 0x000fe20000000004 */
[-C--:B------:R-:W-:Y:S01]  /*df70*/  FMUL.FTZ R27, R93, R43.reuse ;  /* 0x0000002b5d1b7220 */ /* 0x080fe20000410000 */
[-C--:B------:R-:W-:Y:S01]  /*df80*/  FMUL.FTZ R28, R96, R43.reuse ;  /* 0x0000002b601c7220 */ /* 0x080fe20000410000 */
[-C--:B------:R-:W-:Y:S01]  /*df90*/  FMUL.FTZ R29, R97, R43.reuse ;  /* 0x0000002b611d7220 */ /* 0x080fe20000410000 */
[----:B------:R1:W-:Y:S01]  /*dfa0*/  SYNCS.ARRIVE.TRANS64.RED.A1T0 RZ, [R4+URZ], RZ ;  /* 0x000000ff04ff79a7 */ /* 0x0003e2000810043f */
[-C--:B------:R-:W-:Y:S01]  /*dfb0*/  FMUL.FTZ R30, R100, R43.reuse ;  /* 0x0000002b641e7220 */ /* 0x080fe20000410000 */
[-C--:B------:R-:W-:Y:S01]  /*dfc0*/  FMUL.FTZ R31, R101, R43.reuse ;  /* 0x0000002b651f7220 */ /* 0x080fe20000410000 */
[-C--:B------:R-:W-:Y:S01]  /*dfd0*/  FMUL.FTZ R36, R104, R43.reuse ;  /* 0x0000002b68247220 */ /* 0x080fe20000410000 */
[-C--:B------:R-:W-:Y:S01]  /*dfe0*/  FMUL.FTZ R37, R105, R43.reuse ;  /* 0x0000002b69257220 */ /* 0x080fe20000410000 */
[-C--:B------:R-:W-:Y:S01]  /*dff0*/  FMUL.FTZ R38, R108, R43.reuse ;  /* 0x0000002b6c267220 */ /* 0x080fe20000410000 */
[-C--:B------:R-:W-:Y:S01]  /*e000*/  FMUL.FTZ R39, R109, R43.reuse ;  /* 0x0000002b6d277220 */ /* 0x080fe20000410000 */
[-C--:B------:R-:W-:Y:S01]  /*e010*/  FMUL.FTZ R40, R112, R43.reuse ;  /* 0x0000002b70287220 */ /* 0x080fe20000410000 */
[----:B-1----:R-:W-:Y:S01]  /*e020*/  SEL R4, RZ, 0x1, P1 ;  /* 0x00000001ff047807 */ /* 0x002fe20000800000 */
[-C--:B------:R-:W-:Y:S01]  /*e030*/  FMUL.FTZ R41, R113, R43.reuse ;  /* 0x0000002b71297220 */ /* 0x080fe20000410000 */
[-C--:B------:R-:W-:Y:S01]  /*e040*/  FMUL.FTZ R42, R116, R43.reuse ;  /* 0x0000002b742a7220 */ /* 0x080fe20000410000 */
[----:B------:R-:W-:Y:S01]  /*e050*/  FMUL.FTZ R43, R117, R43 ;  /* 0x0000002b752b7220 */ /* 0x000fe20000410000 */
[----:B------:R-:W-:Y:S01]  /*e060*/  PLOP3.LUT P0, PT, PT, PT, PT, 0x8, 0x0 ;  /* 0x000000000000781c */ /* 0x000fe20003f0e170 */
[-C--:B0-----:R-:W-:Y:S01]  /*e070*/  FMUL.FTZ R44, R90, R7.reuse ;  /* 0x000000075a2c7220 */ /* 0x081fe20000410000 */
        /* <DEDUP_REMOVED lines=15> */
[----:B------:R-:W-:Y:S01]  /*e170*/  SEL R156, R156, RZ, P1 ;  /* 0x000000ff9c9c7207 */ /* 0x000fe20000800000 */
[----:B------:R-:W-:Y:S01]  /*e180*/  UIADD3 UR37, UR37, 0x1, URZ ;  /* 0x0000000125257890 */ /* 0x000fe2000fffe03f */
[----:B--2---:R-:W-:-:S05]  /*e190*/  LOP3.LUT R6, R6, R4, RZ, 0x3c, !PT ;  /* 0x0000000406067212 */ /* 0x004fca00078e3cff */
[----:B------:R0:W-:Y:S06]  /*e1a0*/  STL [R1+0x4], R6 ;  /* 0x0000040601007387 */ /* 0x0001ec0000100800 */
.L_x_548:
[----:B------:R-:W3:Y:S01]  /*e1b0*/  S2R R4, SR_TID.X ;  /* 0x0000000000047919 */ /* 0x000ee20000002100 */
[----:B------:R-:W-:Y:S05]  /*e1c0*/  WARPSYNC.ALL ;  /* 0x0000000000007948 */ /* 0x000fea0003800000 */
[----:B---3--:R-:W-:-:S05]  /*e1d0*/  VIADD R72, R4, 0xffffff80 ;  /* 0xffffff8004487836 */ /* 0x008fca0000000000 */
[----:B------:R-:W-:-:S04]  /*e1e0*/  SHF.R.S32.HI R74, RZ, 0x1f, R72 ;  /* 0x0000001fff4a7819 */ /* 0x000fc80000011448 */
[----:B------:R-:W-:-:S04]  /*e1f0*/  LEA.HI R74, R74, R72, RZ, 0x3 ;  /* 0x000000484a4a7211 */ /* 0x000fc800078f18ff */
[----:B------:R-:W-:-:S05]  /*e200*/  LOP3.LUT R74, R74, 0xfffffff8, RZ, 0xc0, !PT ;  /* 0xfffffff84a4a7812 */ /* 0x000fca00078ec0ff */
[----:B------:R-:W-:-:S04]  /*e210*/  IMAD.IADD R74, R72, 0x1, -R74 ;  /* 0x00000001484a7824 */ /* 0x000fc800078e0a4a */
[----:B------:R-:W-:-:S05]  /*e220*/  IMAD.SHL.U32 R59, R74, 0x8, RZ ;  /* 0x000000084a3b7824 */ /* 0x000fca00078e00ff */
[----:B------:R-:W-:Y:S01]  /*e230*/  SHF.R.S32.HI R58, RZ, 0x1f, R59 ;  /* 0x0000001fff3a7819 */ /* 0x000fe2000001143b */
[----:B------:R-:W3:Y:S08]  /*e240*/  S2UR UR38, SR_CgaCtaId ;  /* 0x00000000002679c3 */ /* 0x000ef00000008800 */
[----:B------:R-:W-:Y:S06]  /*e250*/  BAR.SYNC.DEFER_BLOCKING 0x5, 0x200 ;  /* 0x0148000000007b1d */ /* 0x000fec0000010000 */
[----:B------:R-:W-:Y:S01]  /*e260*/  UMOV UR4, 0x400 ;  /* 0x0000040000047882 */ /* 0x000fe20000000000 */
[----:B------:R-:W-:Y:S01]  /*e270*/  BSSY B0, `(.L_x_603) ;  /* 0x000023f000007945 */ /* 0x000fe20003800000 */
[----:B---3--:R-:W-:-:S06]  /*e280*/  ULEA UR4, UR38, UR4, 0x18 ;  /* 0x0000000426047291 */ /* 0x008fcc000f8ec03f */
[----:B------:R-:W-:-:S05]  /*e290*/  IMAD.U32 R18, RZ, RZ, UR4 ;  /* 0x00000004ff127e24 */ /* 0x000fca000f8e00ff */
[----:B-1----:R1:W3:Y:S01]  /*e2a0*/  LDS.128 R32, [R18+0x168d0] ;  /* 0x0168d00012207984 */ /* 0x0022e20000000c00 */
[----:B------:R-:W-:Y:S06]  /*e2b0*/  BAR.ARV 0x4, 0x200 ;  /* 0x0108000000007b1d */ /* 0x000fec0000002000 */
[----:B------:R-:W-:Y:S05]  /*e2c0*/  @P0 BRA `(.L_x_604) ;  /* 0x0000001800440947 */ /* 0x000fea0003800000 */
[----:B------:R-:W4:Y:S01]  /*e2d0*/  LDL R4, [R1+0x64] ;  /* 0x0000640001047983 */ /* 0x000f220000100800 */
[----:B------:R-:W-:-:S03]  /*e2e0*/  ULDC UR4, c[0x0][0xad4] ;  /* 0x0002b50000047ab9 */ /* 0x000fc60000000800 */
[----:B------:R-:W2:Y:S04]  /*e2f0*/  LDL.LU R60, [R1+0x30] ;  /* 0x00003000013c7983 */ /* 0x000ea80000300800 */
[----:B------:R-:W2:Y:S04]  /*e300*/  LDL.LU R62, [R1+0x3c] ;  /* 0x00003c00013e7983 */ /* 0x000ea80000300800 */
[----:B------:R-:W2:Y:S01]  /*e310*/  LDL.LU R68, [R1+0x40] ;  /* 0x0000400001447983 */ /* 0x000ea20000300800 */
[----:B------:R-:W0:Y:S01]  /*e320*/  S2R R5, SR_SWINHI ;  /* 0x0000000000057919 */ /* 0x000e220000002f00 */
[----:B------:R-:W-:-:S02]  /*e330*/  MOV R24, R18 ;  /* 0x0000001200187202 */ /* 0x000fc40000000f00 */
[----:B0----5:R-:W-:Y:S02]  /*e340*/  MOV R25, R5 ;  /* 0x0000000500197202 */ /* 0x021fe40000000f00 */
[----:B------:R-:W-:Y:S01]  /*e350*/  F2FP.BF16.F32.PACK_AB R14, R27, R26 ;  /* 0x0000001a1b0e723e */ /* 0x000fe200000010ff */
[----:B---3--:R-:W-:Y:S02]  /*e360*/  IMAD.MOV.U32 R32, RZ, RZ, RZ ;  /* 0x000000ffff207224 */ /* 0x008fe400078e00ff */
[----:B----4-:R-:W-:-:S03]  /*e370*/  IMAD.WIDE R10, R4, 0x2, R24 ;  /* 0x00000002040a7825 */ /* 0x010fc600078e0218 */
[----:B------:R-:W-:-:S05]  /*e380*/  IADD3 R61, P0, R10, 0x60, RZ ;  /* 0x000000600a3d7810 */ /* 0x000fca0007f1e0ff */
[----:B------:R-:W-:Y:S01]  /*e390*/  IMAD.X R5, RZ, RZ, R11, P0 ;  /* 0x000000ffff057224 */ /* 0x000fe200000e060b */
[----:B--2---:R-:W-:-:S04]  /*e3a0*/  ISETP.NE.AND P0, PT, R60, RZ, PT ;  /* 0x000000ff3c00720c */ /* 0x004fc80003f05270 */
[----:B------:R-:W-:Y:S01]  /*e3b0*/  SEL R67, R60, UR4, P0 ;  /* 0x000000043c437c07 */ /* 0x000fe20008000000 */
[----:B------:R-:W-:Y:S05]  /*e3c0*/  WARPSYNC.ALL ;  /* 0x0000000000007948 */ /* 0x000fea0003800000 */
[----:B------:R-:W-:Y:S01]  /*e3d0*/  BAR.SYNC.DEFER_BLOCKING 0x1, 0x180 ;  /* 0x0046000000007b1d */ /* 0x000fe20000010000 */
[C---:B------:R-:W-:Y:S02]  /*e3e0*/  IADD3 R13, P2, R10.reuse, 0x20, RZ ;  /* 0x000000200a0d7810 */ /* 0x040fe40007f5e0ff */
[C---:B------:R-:W-:Y:S02]  /*e3f0*/  IADD3 R15, P1, R10.reuse, 0x40, RZ ;  /* 0x000000400a0f7810 */ /* 0x040fe40007f3e0ff */
[----:B------:R-:W-:Y:S01]  /*e400*/  LOP3.LUT R9, R10, 0x380, RZ, 0xc0, !PT ;  /* 0x000003800a097812 */ /* 0x000fe200078ec0ff */
[----:B------:R-:W-:Y:S01]  /*e410*/  ULDC.64 UR6, c[0x0][0xc08] ;  /* 0x0003020000067ab9 */ /* 0x000fe20000000a00 */
[----:B------:R-:W-:Y:S01]  /*e420*/  LOP3.LUT R4, R13, 0x380, RZ, 0xc0, !PT ;  /* 0x000003800d047812 */ /* 0x000fe200078ec0ff */
[----:B------:R-:W-:Y:S01]  /*e430*/  ULDC.64 UR4, c[0x0][0xc00] ;  /* 0x0003000000047ab9 */ /* 0x000fe20000000a00 */
[----:B------:R-:W-:-:S02]  /*e440*/  LOP3.LUT R6, R15, 0x380, RZ, 0xc0, !PT ;  /* 0x000003800f067812 */ /* 0x000fc400078ec0ff */
[----:B------:R-:W-:Y:S02]  /*e450*/  LOP3.LUT R12, R61, 0x380, RZ, 0xc0, !PT ;  /* 0x000003803d0c7812 */ /* 0x000fe400078ec0ff */
[----:B------:R-:W-:Y:S02]  /*e460*/  SHF.R.U64 R9, R9, 0x3, RZ ;  /* 0x0000000309097819 */ /* 0x000fe400000012ff */
[----:B------:R-:W-:Y:S02]  /*e470*/  SHF.R.U64 R4, R4, 0x3, RZ ;  /* 0x0000000304047819 */ /* 0x000fe400000012ff */
[----:B------:R-:W-:Y:S02]  /*e480*/  SHF.R.U64 R6, R6, 0x3, RZ ;  /* 0x0000000306067819 */ /* 0x000fe400000012ff */
[----:B------:R-:W-:Y:S02]  /*e490*/  SHF.R.U64 R12, R12, 0x3, RZ ;  /* 0x000000030c0c7819 */ /* 0x000fe400000012ff */
[----:B------:R-:W-:Y:S01]  /*e4a0*/  LOP3.LUT R10, R9, R10, RZ, 0x3c, !PT ;  /* 0x0000000a090a7212 */ /* 0x000fe200078e3cff */
[----:B------:R-:W-:Y:S01]  /*e4b0*/  IMAD.X R7, RZ, RZ, R11, P1 ;  /* 0x000000ffff077224 */ /* 0x000fe200008e060b */
[----:B------:R-:W-:-:S02]  /*e4c0*/  LOP3.LUT R8, R4, R13, RZ, 0x3c, !PT ;  /* 0x0000000d04087212 */ /* 0x000fc400078e3cff */
[----:B------:R-:W-:Y:S02]  /*e4d0*/  LOP3.LUT R6, R6, R15, RZ, 0x3c, !PT ;  /* 0x0000000f06067212 */ /* 0x000fe400078e3cff */
[----:B------:R-:W-:Y:S02]  /*e4e0*/  LOP3.LUT R4, R12, R61, RZ, 0x3c, !PT ;  /* 0x0000003d0c047212 */ /* 0x000fe400078e3cff */
[----:B------:R-:W-:Y:S02]  /*e4f0*/  MOV R10, R10 ;  /* 0x0000000a000a7202 */ /* 0x000fe40000000f00 */
[----:B------:R-:W-:Y:S02]  /*e500*/  F2FP.BF16.F32.PACK_AB R12, R21, R20 ;  /* 0x00000014150c723e */ /* 0x000fe400000010ff */
[----:B------:R-:W-:Y:S02]  /*e510*/  F2FP.BF16.F32.PACK_AB R13, R45, R44 ;  /* 0x0000002c2d0d723e */ /* 0x000fe400000010ff */
[----:B------:R-:W-:-:S02]  /*e520*/  F2FP.BF16.F32.PACK_AB R15, R47, R46 ;  /* 0x0000002e2f0f723e */ /* 0x000fc400000010ff */
[----:B------:R-:W-:Y:S02]  /*e530*/  IADD3.X R9, RZ, R11, RZ, P2, !PT ;  /* 0x0000000bff097210 */ /* 0x000fe400017fe4ff */
[----:B------:R-:W-:Y:S01]  /*e540*/  MOV R66, R6 ;  /* 0x0000000600427202 */ /* 0x000fe20000000f00 */
[----:B------:R0:W-:Y:S01]  /*e550*/  STSM.16.M88.4 [R10], R12 ;  /* 0x0000000c0a007844 */ /* 0x0001e20000000200 */
[----:B------:R-:W-:Y:S02]  /*e560*/  MOV R64, R4 ;  /* 0x0000000400407202 */ /* 0x000fe40000000f00 */
[----:B------:R-:W-:Y:S02]  /*e570*/  MOV R65, R8 ;  /* 0x0000000800417202 */ /* 0x000fe40000000f00 */
[----:B------:R-:W-:Y:S02]  /*e580*/  F2FP.BF16.F32.PACK_AB R4, R29, R28 ;  /* 0x0000001c1d04723e */ /* 0x000fe400000010ff */
[----:B------:R-:W-:-:S02]  /*e590*/  F2FP.BF16.F32.PACK_AB R5, R49, R48 ;  /* 0x000000303105723e */ /* 0x000fc400000010ff */
[----:B------:R-:W-:Y:S02]  /*e5a0*/  F2FP.BF16.F32.PACK_AB R6, R31, R30 ;  /* 0x0000001e1f06723e */ /* 0x000fe400000010ff */
[----:B------:R-:W-:Y:S02]  /*e5b0*/  F2FP.BF16.F32.PACK_AB R7, R51, R50 ;  /* 0x000000323307723e */ /* 0x000fe400000010ff */
[----:B------:R-:W-:Y:S02]  /*e5c0*/  F2FP.BF16.F32.PACK_AB R8, R37, R36 ;  /* 0x000000242508723e */ /* 0x000fe400000010ff */
[----:B------:R-:W-:Y:S02]  /*e5d0*/  F2FP.BF16.F32.PACK_AB R9, R53, R52 ;  /* 0x000000343509723e */ /* 0x000fe400000010ff */
[----:B0-----:R-:W-:Y:S02]  /*e5e0*/  F2FP.BF16.F32.PACK_AB R10, R39, R38 ;  /* 0x00000026270a723e */ /* 0x001fe400000010ff */
[----:B------:R-:W-:-:S02]  /*e5f0*/  F2FP.BF16.F32.PACK_AB R11, R55, R54 ;  /* 0x00000036370b723e */ /* 0x000fc400000010ff */
[----:B------:R-:W-:Y:S02]  /*e600*/  F2FP.BF16.F32.PACK_AB R12, R41, R40 ;  /* 0x00000028290c723e */ /* 0x000fe400000010ff */
[----:B------:R-:W-:Y:S02]  /*e610*/  F2FP.BF16.F32.PACK_AB R13, R57, R56 ;  /* 0x00000038390d723e */ /* 0x000fe400000010ff */
[----:B------:R-:W-:Y:S02]  /*e620*/  F2FP.BF16.F32.PACK_AB R14, R43, R42 ;  /* 0x0000002a2b0e723e */ /* 0x000fe400000010ff */
[----:B------:R-:W-:Y:S01]  /*e630*/  F2FP.BF16.F32.PACK_AB R15, R119, R118 ;  /* 0x00000076770f723e */ /* 0x000fe200000010ff */
[----:B------:R0:W-:Y:S01]  /*e640*/  STSM.16.M88.4 [R65], R4 ;  /* 0x0000000441007844 */ /* 0x0001e20000000200 */
[----:B------:R-:W-:-:S03]  /*e650*/  ISETP.NE.U32.AND P3, PT, RZ, UR6, PT ;  /* 0x00000006ff007c0c */ /* 0x000fc6000bf65070 */
[----:B------:R2:W-:Y:S01]  /*e660*/  STSM.16.M88.4 [R66], R8 ;  /* 0x0000000842007844 */ /* 0x0005e20000000200 */
[----:B------:R-:W-:-:S03]  /*e670*/  ISETP.NE.AND.EX P3, PT, RZ, UR7, PT, P3 ;  /* 0x00000007ff007c0c */ /* 0x000fc6000bf65330 */
[----:B------:R3:W-:Y:S01]  /*e680*/  STSM.16.M88.4 [R64], R12 ;  /* 0x0000000c40007844 */ /* 0x0007e20000000200 */
[----:B------:R-:W-:Y:S01]  /*e690*/  BAR.SYNC.DEFER_BLOCKING 0x1, 0x180 ;  /* 0x0046000000007b1d */ /* 0x000fe20000010000 */
[----:B------:R-:W-:Y:S02]  /*e6a0*/  ISETP.NE.U32.AND P0, PT, RZ, UR4, PT ;  /* 0x00000004ff007c0c */ /* 0x000fe4000bf05070 */
[----:B------:R-:W-:Y:S02]  /*e6b0*/  IADD3 R60, P1, R62, UR4, RZ ;  /* 0x000000043e3c7c10 */ /* 0x000fe4000ff3e0ff */
[----:B------:R-:W-:Y:S02]  /*e6c0*/  ISETP.NE.AND.EX P0, PT, RZ, UR5, PT, P0 ;  /* 0x00000005ff007c0c */ /* 0x000fe4000bf05300 */
[----:B------:R-:W-:Y:S01]  /*e6d0*/  IADD3.X R61, R68, UR5, RZ, P1, !PT ;  /* 0x00000005443d7c10 */ /* 0x000fe20008ffe4ff */
[----:B0-----:R-:W-:Y:S01]  /*e6e0*/  IMAD.MOV.U32 R6, RZ, RZ, 0x9b8 ;  /* 0x000009b8ff067424 */ /* 0x001fe200078e00ff */
[----:B------:R-:W-:Y:S01]  /*e6f0*/  @P3 IADD3 R62, P1, R62, UR6, RZ ;  /* 0x000000063e3e3c10 */ /* 0x000fe2000ff3e0ff */
[----:B------:R-:W-:Y:S01]  /*e700*/  ULDC UR6, c[0x0][0xa88] ;  /* 0x0002a20000067ab9 */ /* 0x000fe20000000800 */
[----:B------:R-:W-:Y:S01]  /*e710*/  ISETP.GT.AND P2, PT, R67, 0x1, PT ;  /* 0x000000014300780c */ /* 0x000fe20003f44270 */
[----:B------:R-:W-:Y:S01]  /*e720*/  IMAD.U32 R65, RZ, RZ, UR6 ;  /* 0x00000006ff417e24 */ /* 0x000fe2000f8e00ff */
[----:B------:R-:W-:Y:S01]  /*e730*/  @P3 IADD3.X R63, R68, UR7, RZ, P1, !PT ;  /* 0x00000007443f3c10 */ /* 0x000fe20008ffe4ff */
[----:B--2---:R-:W0:Y:S04]  /*e740*/  LDC R8, c[0x0][0xbe8] ;  /* 0x0002fa00ff087b82 */ /* 0x004e280000000800 */
[----:B------:R2:W5:Y:S04]  /*e750*/  @P0 LDG.E R32, desc[UR42][R60.64] ;  /* 0x0000002a3c200981 */ /* 0x000568000c1e1900 */
[----:B------:R2:W5:Y:S01]  /*e760*/  @P3 LDG.E R65, desc[UR42][R62.64] ;  /* 0x0000002a3e413981 */ /* 0x000562000c1e1900 */
[----:B------:R-:W-:-:S04]  /*e770*/  SEL R6, R6, 0x978, P2 ;  /* 0x0000097806067807 */ /* 0x000fc80001000000 */
[----:B---3--:R2:W3:Y:S08]  /*e780*/  LDC.64 R12, c[0x0][R6+0x220] ;  /* 0x00008800060c7b82 */ /* 0x0084f00000000a00 */
[----:B------:R2:W4:Y:S08]  /*e790*/  LDC.64 R14, c[0x0][R6+0x218] ;  /* 0x00008600060e7b82 */ /* 0x0005300000000a00 */
[----:B------:R2:W1:Y:S01]  /*e7a0*/  LDC.64 R10, c[0x0][R6+0x228] ;  /* 0x00008a00060a7b82 */ /* 0x0004620000000a00 */
[----:B0-----:R-:W-:Y:S01]  /*e7b0*/  ISETP.NE.AND P1, PT, R8, 0x1, PT ;  /* 0x000000010800780c */ /* 0x001fe20003f25270 */
[----:B--2---:R-:W-:-:S12]  /*e7c0*/  @P3 BRA `(.L_x_605) ;  /* 0x0000000000103947 */ /* 0x004fd80003800000 */
[----:B------:R-:W-:Y:S05]  /*e7d0*/  @!P0 BRA `(.L_x_605) ;  /* 0x00000000000c8947 */ /* 0x000fea0003800000 */
[----:B------:R-:W2:Y:S04]  /*e7e0*/  LDG.E R4, desc[UR42][R60.64] ;  /* 0x0000002a3c047981 */ /* 0x000ea8000c1e1900 */
[----:B-----5:R-:W2:Y:S02]  /*e7f0*/  LDG.E R65, desc[UR42][R60.64+0x4] ;  /* 0x0000042a3c417981 */ /* 0x020ea4000c1e1900 */
[----:B--2---:R-:W-:-:S07]  /*e800*/  IMAD.IADD R65, R65, 0x1, -R4 ;  /* 0x0000000141417824 */ /* 0x004fce00078e0a04 */
.L_x_605:
[----:B------:R-:W2:Y:S01]  /*e810*/  LDL.LU R4, [R1+0x34] ;  /* 0x0000340001047983 */ /* 0x000ea20000300800 */
[----:B------:R-:W0:Y:S03]  /*e820*/  LDC.64 R6, c[0x0][R6+0x210] ;  /* 0x0000840006067b82 */ /* 0x000e260000000a00 */
[----:B------:R-:W3:Y:S04]  /*e830*/  LDL.LU R61, [R1+0x4c] ;  /* 0x00004c00013d7983 */ /* 0x000ee80000300800 */
[----:B------:R-:W3:Y:S01]  /*e840*/  LDL R60, [R1+0x60] ;  /* 0x00006000013c7983 */ /* 0x000ee20000100800 */
[----:B------:R-:W-:Y:S01]  /*e850*/  ISETP.NE.U32.AND P0, PT, RZ, UR4, PT ;  /* 0x00000004ff007c0c */ /* 0x000fe2000bf05070 */
[----:B------:R-:W1:Y:S02]  /*e860*/  @P1 LDC R62, c[0x0][0xbec] ;  /* 0x0002fb00ff3e1b82 */ /* 0x000e640000000800 */
[----:B------:R-:W3:Y:S04]  /*e870*/  LDL R68, [R1+0x44] ;  /* 0x0000440001447983 */ /* 0x000ee80000100800 */
[----:B------:R-:W3:Y:S01]  /*e880*/  LDL R66, [R1+0x48] ;  /* 0x0000480001427983 */ /* 0x000ee20000100800 */
[----:B------:R-:W-:Y:S01]  /*e890*/  ISETP.NE.AND.EX P0, PT, RZ, UR5, PT, P0 ;  /* 0x00000005ff007c0c */ /* 0x000fe2000bf05300 */
[----:B------:R-:W0:Y:S01]  /*e8a0*/  @P1 LDC R69, c[0x0][0xbf0] ;  /* 0x0002fc00ff451b82 */ /* 0x000e220000000800 */
[-C--:B----4-:R-:W-:Y:S01]  /*e8b0*/  IMAD R63, R15, R152.reuse, RZ ;  /* 0x000000980f3f7224 */ /* 0x090fe200078e02ff */
[----:B------:R-:W4:Y:S01]  /*e8c0*/  LDL R73, [R1+0x5c] ;  /* 0x00005c0001497983 */ /* 0x000f220000100800 */
[----:B------:R-:W-:Y:S01]  /*e8d0*/  IMAD.WIDE.U32 R14, R14, R152, RZ ;  /* 0x000000980e0e7225 */ /* 0x000fe200078e00ff */
[----:B------:R-:W1:Y:S03]  /*e8e0*/  S2R R70, SR_TID.X ;  /* 0x0000000000467919 */ /* 0x000e660000002100 */
[----:B------:R-:W-:-:S02]  /*e8f0*/  IMAD.IADD R64, R15, 0x1, R63 ;  /* 0x000000010f407824 */ /* 0x000fc400078e023f */
[----:B-1----:R-:W-:-:S05]  /*e900*/  VIADD R75, R70, 0xffffff80 ;  /* 0xffffff80464b7836 */ /* 0x002fca0000000000 */
[----:B------:R-:W-:-:S04]  /*e910*/  SHF.R.S32.HI R70, RZ, 0x1f, R75 ;  /* 0x0000001fff467819 */ /* 0x000fc8000001144b */
[----:B------:R-:W-:-:S04]  /*e920*/  LEA.HI R70, R70, R75, RZ, 0x7 ;  /* 0x0000004b46467211 */ /* 0x000fc800078f38ff */
[----:B------:R-:W-:-:S05]  /*e930*/  LOP3.LUT R70, R70, 0xffffff80, RZ, 0xc0, !PT ;  /* 0xffffff8046467812 */ /* 0x000fca00078ec0ff */
[----:B------:R-:W-:Y:S01]  /*e940*/  IMAD.IADD R70, R75, 0x1, -R70 ;  /* 0x000000014b467824 */ /* 0x000fe200078e0a46 */
[----:B--2---:R-:W-:Y:S02]  /*e950*/  SEL R9, R4, RZ, !P0 ;  /* 0x000000ff04097207 */ /* 0x004fe40004000000 */
[----:B------:R-:W1:Y:S01]  /*e960*/  LDC.64 R4, c[0x0][0xba8] ;  /* 0x0002ea00ff047b82 */ /* 0x000e620000000a00 */
[----:B---3--:R-:W-:Y:S02]  /*e970*/  SEL R61, R61, RZ, !P0 ;  /* 0x000000ff3d3d7207 */ /* 0x008fe40004000000 */
[----:B------:R-:W-:-:S04]  /*e980*/  IMAD R13, R13, R9, RZ ;  /* 0x000000090d0d7224 */ /* 0x000fc800078e02ff */
[C---:B------:R-:W-:Y:S02]  /*e990*/  IMAD R67, R12.reuse, R61, R13 ;  /* 0x0000003d0c437224 */ /* 0x040fe400078e020d */
[----:B------:R-:W-:-:S04]  /*e9a0*/  IMAD.WIDE.U32 R12, R12, R9, RZ ;  /* 0x000000090c0c7225 */ /* 0x000fc800078e00ff */
[----:B------:R-:W-:Y:S01]  /*e9b0*/  IMAD R71, R68, 0xc0, R60 ;  /* 0x000000c044477824 */ /* 0x000fe200078e023c */
[----:B------:R-:W-:Y:S02]  /*e9c0*/  SEL R61, R66, RZ, P2 ;  /* 0x000000ff423d7207 */ /* 0x000fe40001000000 */
[----:B-----5:R-:W-:Y:S01]  /*e9d0*/  IADD3 R60, P0, P3, R12, R14, R32 ;  /* 0x0000000e0c3c7210 */ /* 0x020fe20007b1e020 */
[----:B------:R-:W-:Y:S01]  /*e9e0*/  @P1 IMAD.HI.U32 R14, R71, R62, RZ ;  /* 0x0000003e470e1227 */ /* 0x000fe200078e00ff */
[----:B------:R-:W-:-:S03]  /*e9f0*/  MOV R15, R71 ;  /* 0x00000047000f7202 */ /* 0x000fc60000000f00 */
[----:B------:R-:W-:Y:S01]  /*ea00*/  IMAD.IADD R67, R13, 0x1, R67 ;  /* 0x000000010d437824 */ /* 0x000fe200078e0243 */
[----:B0-----:R-:W-:Y:S01]  /*ea10*/  @P1 SHF.R.U32.HI R15, RZ, R69, R14 ;  /* 0x00000045ff0f1219 */ /* 0x001fe2000001160e */
[-C--:B------:R-:W-:Y:S01]  /*ea20*/  IMAD R63, R11, R61.reuse, RZ ;  /* 0x0000003d0b3f7224 */ /* 0x080fe200078e02ff */
[----:B------:R-:W-:Y:S01]  /*ea30*/  SHF.R.S32.HI R11, RZ, 0x1f, R32 ;  /* 0x0000001fff0b7819 */ /* 0x000fe20000011420 */
[----:B-1----:R-:W0:Y:S01]  /*ea40*/  @!P2 LDC R4, c[0x0][0xb50] ;  /* 0x0002d400ff04ab82 */ /* 0x002e220000000800 */
[----:B------:R-:W-:Y:S02]  /*ea50*/  IMAD.WIDE.U32 R12, R10, R61, RZ ;  /* 0x0000003d0a0c7225 */ /* 0x000fe400078e00ff */
[----:B------:R-:W-:Y:S02]  /*ea60*/  IADD3.X R61, R67, R64, R11, P0, P3 ;  /* 0x00000040433d7210 */ /* 0x000fe400007e640b */
[----:B------:R-:W-:-:S03]  /*ea70*/  IMAD.MOV R67, RZ, RZ, -R15 ;  /* 0x000000ffff437224 */ /* 0x000fc600078e0a0f */
[----:B------:R-:W1:Y:S01]  /*ea80*/  @!P2 LDC R5, c[0x0][0xb54] ;  /* 0x0002d500ff05ab82 */ /* 0x000e620000000800 */
[----:B------:R-:W-:Y:S01]  /*ea90*/  IMAD.IADD R63, R13, 0x1, R63 ;  /* 0x000000010d3f7824 */ /* 0x000fe200078e023f */
[----:B------:R-:W-:Y:S02]  /*eaa0*/  IADD3 R12, P0, P3, R15, R60, R12 ;  /* 0x0000003c0f0c7210 */ /* 0x000fe40007b1e00c */
[----:B------:R-:W-:Y:S01]  /*eab0*/  SHF.R.S32.HI R10, RZ, 0x1f, R15 ;  /* 0x0000001fff0a7819 */ /* 0x000fe2000001140f */
[----:B------:R-:W-:-:S03]  /*eac0*/  IMAD R15, R8, R67, R71 ;  /* 0x00000043080f7224 */ /* 0x000fc600078e0247 */
[----:B------:R-:W-:Y:S01]  /*ead0*/  IADD3.X R13, R10, R61, R63, P0, P3 ;  /* 0x0000003d0a0d7210 */ /* 0x000fe200007e643f */
[----:B------:R-:W-:Y:S01]  /*eae0*/  IMAD R7, R7, R15, RZ ;  /* 0x0000000f07077224 */ /* 0x000fe200078e02ff */
[----:B------:R-:W-:-:S05]  /*eaf0*/  SHF.R.S32.HI R61, RZ, 0x1f, R15 ;  /* 0x0000001fff3d7819 */ /* 0x000fca000001140f */
[C---:B------:R-:W-:Y:S02]  /*eb00*/  IMAD R61, R6.reuse, R61, R7 ;  /* 0x0000003d063d7224 */ /* 0x040fe400078e0207 */
[----:B------:R-:W-:-:S04]  /*eb10*/  IMAD.WIDE.U32 R6, R6, R15, R12 ;  /* 0x0000000f06067225 */ /* 0x000fc800078e000c */
[----:B------:R-:W-:Y:S01]  /*eb20*/  IMAD.IADD R7, R7, 0x1, R61 ;  /* 0x0000000107077824 */ /* 0x000fe200078e023d */
[----:B0-----:R-:W-:-:S04]  /*eb30*/  LEA R10, P0, R6, R4, 0x2 ;  /* 0x00000004060a7211 */ /* 0x001fc800078010ff */
[----:B-1----:R-:W-:Y:S01]  /*eb40*/  LEA.HI.X R7, R6, R5, R7, 0x2, P0 ;  /* 0x0000000506077211 */ /* 0x002fe200000f1407 */
[----:B------:R-:W-:Y:S01]  /*eb50*/  SHFL.IDX PT, R4, R10, RZ, 0x1c1f ;  /* 0x001c1fff0a047589 */ /* 0x000fe200000e0000 */
[----:B----4-:R-:W-:-:S03]  /*eb60*/  IMAD R60, R68, 0xc0, R73 ;  /* 0x000000c0443c7824 */ /* 0x010fc600078e0249 */
[----:B------:R-:W0:Y:S04]  /*eb70*/  SHFL.IDX PT, R5, R7, RZ, 0x1c1f ;  /* 0x001c1fff07057589 */ /* 0x000e2800000e0000 */
[----:B------:R-:W-:Y:S04]  /*eb80*/  SHFL.IDX PT, R12, R10, 0x1, 0x1c1f ;  /* 0x003c1f000a0c7f89 */ /* 0x000fe800000e0000 */
[----:B------:R-:W1:Y:S01]  /*eb90*/  SHFL.IDX PT, R13, R7, 0x1, 0x1c1f ;  /* 0x003c1f00070d7f89 */ /* 0x000e6200000e0000 */
[----:B------:R-:W-:Y:S01]  /*eba0*/  IMAD R61, R65, R8, RZ ;  /* 0x00000008413d7224 */ /* 0x000fe200078e02ff */
[----:B------:R-:W-:Y:S01]  /*ebb0*/  LOP3.LUT P0, RZ, R70, 0x3, RZ, 0xc0, !PT ;  /* 0x0000000346ff7812 */ /* 0x000fe2000780c0ff */
[----:B------:R-:W-:-:S03]  /*ebc0*/  VIADD R6, R60, 0x8 ;  /* 0x000000083c067836 */ /* 0x000fc60000000000 */
[-C--:B------:R-:W-:Y:S02]  /*ebd0*/  ISETP.GE.OR P3, PT, R60, R61.reuse, P0 ;  /* 0x0000003d3c00720c */ /* 0x080fe40000766670 */
[----:B------:R-:W-:-:S11]  /*ebe0*/  ISETP.GE.OR P0, PT, R6, R61, P0 ;  /* 0x0000003d0600720c */ /* 0x000fd60000706670 */
[----:B0-----:R0:W-:Y:S04]  /*ebf0*/  @!P3 ST.E desc[UR42][R4.64], R3 ;  /* 0x000000030400b985 */ /* 0x0011e8000c10192a */
[----:B-1----:R0:W-:Y:S01]  /*ec00*/  @!P0 ST.E desc[UR42][R12.64], R0 ;  /* 0x000000000c008985 */ /* 0x0021e2000c10192a */
[----:B------:R-:W-:Y:S05]  /*ec10*/  @P2 BRA `(.L_x_606) ;  /* 0x0000000400c42947 */ /* 0x000fea0003800000 */
[----:B------:R-:W-:Y:S01]  /*ec20*/  SHF.R.S32.HI R70, RZ, 0x1f, R72 ;  /* 0x0000001fff467819 */ /* 0x000fe20000011448 */
[----:B0-----:R-:W0:Y:S01]  /*ec30*/  @P1 LDC R13, c[0x0][0xbec] ;  /* 0x0002fb00ff0d1b82 */ /* 0x001e220000000800 */
[----:B------:R-:W-:Y:S02]  /*ec40*/  ULDC.64 UR4, c[0x0][0xaa0] ;  /* 0x0002a80000047ab9 */ /* 0x000fe40000000a00 */
[----:B------:R-:W-:-:S04]  /*ec50*/  LEA.HI R70, R70, R72, RZ, 0x3 ;  /* 0x0000004846467211 */ /* 0x000fc800078f18ff */
[----:B------:R-:W-:Y:S01]  /*ec60*/  SHF.R.S32.HI R70, RZ, 0x3, R70 ;  /* 0x00000003ff467819 */ /* 0x000fe20000011446 */
[----:B------:R-:W1:Y:S03]  /*ec70*/  @P1 LDC R15, c[0x0][0xbf0] ;  /* 0x0002fc00ff0f1b82 */ /* 0x000e660000000800 */
[----:B------:R-:W-:-:S05]  /*ec80*/  LEA R3, R70, R59, 0x6 ;  /* 0x0000003b46037211 */ /* 0x000fca00078e30ff */
[----:B------:R-:W-:-:S03]  /*ec90*/  IMAD.WIDE R24, R3, 0x2, R24 ;  /* 0x0000000203187825 */ /* 0x000fc600078e0218 */
[C---:B------:R-:W-:Y:S02]  /*eca0*/  IADD3 R27, P0, R24.reuse, 0x1800, RZ ;  /* 0x00001800181b7810 */ /* 0x040fe40007f1e0ff */
[C---:B------:R-:W-:Y:S02]  /*ecb0*/  IADD3 R29, P2, R24.reuse, 0x3000, RZ ;  /* 0x00003000181d7810 */ /* 0x040fe40007f5e0ff */
[----:B------:R-:W-:Y:S02]  /*ecc0*/  IADD3 R37, P3, R24, 0x4800, RZ ;  /* 0x0000480018257810 */ /* 0x000fe40007f7e0ff */
[----:B------:R-:W-:Y:S02]  /*ecd0*/  LOP3.LUT R26, R27, 0x380, RZ, 0xc0, !PT ;  /* 0x000003801b1a7812 */ /* 0x000fe400078ec0ff */
[----:B------:R-:W-:Y:S02]  /*ece0*/  LOP3.LUT R28, R29, 0x380, RZ, 0xc0, !PT ;  /* 0x000003801d1c7812 */ /* 0x000fe400078ec0ff */
[----:B------:R-:W-:-:S02]  /*ecf0*/  LOP3.LUT R36, R37, 0x380, RZ, 0xc0, !PT ;  /* 0x0000038025247812 */ /* 0x000fc400078ec0ff */
[----:B------:R-:W-:Y:S01]  /*ed00*/  LOP3.LUT R5, R24, 0x380, RZ, 0xc0, !PT ;  /* 0x0000038018057812 */ /* 0x000fe200078ec0ff */
[----:B------:R-:W-:Y:S01]  /*ed10*/  IMAD R11, R11, UR4, RZ ;  /* 0x000000040b0b7c24 */ /* 0x000fe2000f8e02ff */
[----:B------:R-:W-:Y:S02]  /*ed20*/  SHF.R.U64 R26, R26, 0x3, RZ ;  /* 0x000000031a1a7819 */ /* 0x000fe400000012ff */
[----:B------:R-:W-:Y:S02]  /*ed30*/  SHF.R.U64 R28, R28, 0x3, RZ ;  /* 0x000000031c1c7819 */ /* 0x000fe400000012ff */
[----:B------:R-:W-:Y:S02]  /*ed40*/  SHF.R.U64 R36, R36, 0x3, RZ ;  /* 0x0000000324247819 */ /* 0x000fe400000012ff */
[----:B------:R-:W-:Y:S01]  /*ed50*/  SHF.R.U64 R5, R5, 0x3, RZ ;  /* 0x0000000305057819 */ /* 0x000fe200000012ff */
[----:B------:R-:W-:Y:S01]  /*ed60*/  IMAD R3, R32, UR5, R11 ;  /* 0x0000000520037c24 */ /* 0x000fe2000f8e020b */
[----:B------:R-:W-:Y:S01]  /*ed70*/  LOP3.LUT R26, R26, R27, RZ, 0x3c, !PT ;  /* 0x0000001b1a1a7212 */ /* 0x000fe200078e3cff */
[----:B------:R-:W-:Y:S01]  /*ed80*/  IMAD.WIDE.U32 R10, R32, UR4, RZ ;  /* 0x00000004200a7c25 */ /* 0x000fe2000f8e00ff */
[----:B------:R-:W-:Y:S01]  /*ed90*/  LOP3.LUT R28, R28, R29, RZ, 0x3c, !PT ;  /* 0x0000001d1c1c7212 */ /* 0x000fe200078e3cff */
[----:B------:R-:W-:Y:S01]  /*eda0*/  ULDC.64 UR4, c[0x0][0xae8] ;  /* 0x0002ba0000047ab9 */ /* 0x000fe20000000a00 */
[----:B------:R-:W-:Y:S01]  /*edb0*/  LOP3.LUT R36, R36, R37, RZ, 0x3c, !PT ;  /* 0x0000002524247212 */ /* 0x000fe200078e3cff */
[--C-:B------:R-:W-:Y:S01]  /*edc0*/  IMAD.X R27, RZ, RZ, R25.reuse, P0 ;  /* 0x000000ffff1b7224 */ /* 0x100fe200000e0619 */
[----:B------:R-:W-:Y:S01]  /*edd0*/  LOP3.LUT R4, R5, R24, RZ, 0x3c, !PT ;  /* 0x0000001805047212 */ /* 0x000fe200078e3cff */
[----:B------:R-:W-:-:S02]  /*ede0*/  IMAD.X R29, RZ, RZ, R25, P2 ;  /* 0x000000ffff1d7224 */ /* 0x000fc400010e0619 */
[--C-:B------:R-:W-:Y:S02]  /*edf0*/  IMAD.X R37, RZ, RZ, R25.reuse, P3 ;  /* 0x000000ffff257224 */ /* 0x100fe400018e0619 */
[----:B------:R-:W-:Y:S02]  /*ee00*/  IMAD.MOV.U32 R5, RZ, RZ, R25 ;  /* 0x000000ffff057224 */ /* 0x000fe400078e0019 */
[----:B------:R-:W-:Y:S01]  /*ee10*/  IMAD.IADD R11, R11, 0x1, R3 ;  /* 0x000000010b0b7824 */ /* 0x000fe200078e0203 */
[----:B------:R-:W5:Y:S01]  /*ee20*/  LD.E.128 R24, desc[UR42][R26.64] ;  /* 0x0000002a1a187980 */ /* 0x000f62000c101d00 */
[----:B------:R-:W-:Y:S02]  /*ee30*/  IMAD R0, R74, 0x30, R70 ;  /* 0x000000304a007824 */ /* 0x000fe400078e0246 */
[----:B------:R-:W-:Y:S01]  /*ee40*/  IMAD.WIDE.U32 R10, R152, UR4, R10 ;  /* 0x00000004980a7c25 */ /* 0x000fe2000f8e000a */
[----:B------:R-:W5:Y:S01]  /*ee50*/  LD.E.128 R4, desc[UR42][R4.64] ;  /* 0x0000002a04047980 */ /* 0x000f62000c101d00 */
[----:B------:R-:W-:-:S03]  /*ee60*/  SHF.R.S32.HI R12, RZ, 0x1f, R9 ;  /* 0x0000001fff0c7819 */ /* 0x000fc60000011409 */
[----:B------:R-:W5:Y:S01]  /*ee70*/  LD.E.128 R28, desc[UR42][R28.64] ;  /* 0x0000002a1c1c7980 */ /* 0x000f62000c101d00 */
[----:B------:R-:W-:-:S03]  /*ee80*/  IMAD R14, R68, 0xc0, R0 ;  /* 0x000000c0440e7824 */ /* 0x000fc600078e0200 */
[----:B------:R-:W5:Y:S01]  /*ee90*/  LD.E.128 R36, desc[UR42][R36.64] ;  /* 0x0000002a24247980 */ /* 0x000f62000c101d00 */
[----:B------:R-:W-:Y:S01]  /*eea0*/  IMAD R11, R152, UR5, R11 ;  /* 0x00000005980b7c24 */ /* 0x000fe2000f8e020b */
[----:B------:R-:W-:Y:S01]  /*eeb0*/  ULDC.64 UR4, c[0x0][0xaf0] ;  /* 0x0002bc0000047ab9 */ /* 0x000fe20000000a00 */
[----:B------:R-:W-:Y:S01]  /*eec0*/  @!PT LDS RZ, [RZ] ;  /* 0x00000000fffff984 */ /* 0x000fe20000000800 */
[----:B------:R-:W-:Y:S01]  /*eed0*/  @!PT LDS RZ, [RZ] ;  /* 0x00000000fffff984 */ /* 0x000fe20000000800 */
[----:B------:R-:W-:Y:S01]  /*eee0*/  @!PT LDS RZ, [RZ] ;  /* 0x00000000fffff984 */ /* 0x000fe20000000800 */
[----:B------:R-:W-:Y:S01]  /*eef0*/  @!PT LDS RZ, [RZ] ;  /* 0x00000000fffff984 */ /* 0x000fe20000000800 */
[----:B------:R2:W-:Y:S06]  /*ef00*/  MEMBAR.ALL.CTA ;  /* 0x0000000000007992 */ /* 0x0005ec0000008000 */
[----:B--2---:R-:W2:Y:S01]  /*ef10*/  FENCE.VIEW.ASYNC.S ;  /* 0x00000000000073c6 */ /* 0x004ea20000000000 */
[----:B------:R-:W-:-:S02]  /*ef20*/  IMAD R12, R12, UR4, RZ ;  /* 0x000000040c0c7c24 */ /* 0x000fc4000f8e02ff */
[----:B0-----:R-:W-:-:S04]  /*ef30*/  @P1 IMAD.HI.U32 R0, R14, R13, RZ ;  /* 0x0000000d0e001227 */ /* 0x001fc800078e00ff */
[----:B------:R-:W-:Y:S01]  /*ef40*/  IMAD.MOV.U32 R3, RZ, RZ, R14 ;  /* 0x000000ffff037224 */ /* 0x000fe200078e000e */
[----:B-1----:R-:W-:Y:S01]  /*ef50*/  @P1 SHF.R.U32.HI R3, RZ, R15, R0 ;  /* 0x0000000fff031219 */ /* 0x002fe20000011600 */
[C---:B------:R-:W-:Y:S02]  /*ef60*/  IMAD R13, R9.reuse, UR5, R12 ;  /* 0x00000005090d7c24 */ /* 0x040fe4000f8e020c */
[----:B------:R-:W-:Y:S01]  /*ef70*/  IMAD.WIDE.U32 R10, R9, UR4, R10 ;  /* 0x00000004090a7c25 */ /* 0x000fe2000f8e000a */
[--C-:B------:R-:W-:Y:S01]  /*ef80*/  SHF.R.S32.HI R9, RZ, 0x1f, R3.reuse ;  /* 0x0000001fff097819 */ /* 0x100fe20000011403 */
[----:B------:R-:W-:Y:S02]  /*ef90*/  ULDC.64 UR4, c[0x0][0xae0] ;  /* 0x0002b80000047ab9 */ /* 0x000fe40000000a00 */
[----:B------:R-:W-:Y:S01]  /*efa0*/  VIADD R0, R18, 0x16820 ;  /* 0x0001682012007836 */ /* 0x000fe20000000000 */
[----:B------:R-:W-:Y:S01]  /*efb0*/  IADD3 R11, R11, R13, RZ ;  /* 0x0000000d0b0b7210 */ /* 0x000fe20007ffe0ff */
[----:B------:R-:W-:-:S03]  /*efc0*/  IMAD.MOV R13, RZ, RZ, -R3 ;  /* 0x000000ffff0d7224 */ /* 0x000fc600078e0a03 */
[----:B------:R-:W-:Y:S01]  /*efd0*/  PRMT R0, RZ, 0x654, R0 ;  /* 0x00000654ff007816 */ /* 0x000fe20000000000 */
[----:B------:R-:W-:Y:S02]  /*efe0*/  IMAD R13, R8, R13, R14 ;  /* 0x0000000d080d7224 */ /* 0x000fe400078e020e */
[----:B------:R-:W-:Y:S01]  /*eff0*/  IMAD R12, R9, UR4, RZ ;  /* 0x00000004090c7c24 */ /* 0x000fe2000f8e02ff */
[----:B--2---:R0:W-:Y:S01]  /*f000*/  SYNCS.ARRIVE.TRANS64.RED.A1T0 RZ, [R0+URZ], RZ ;  /* 0x000000ff00ff79a7 */ /* 0x0041e2000810043f */
[----:B------:R-:W-:-:S04]  /*f010*/  IMAD.WIDE.U32 R8, R3, UR4, R10 ;  /* 0x0000000403087c25 */ /* 0x000fc8000f8e000a */
[----:B------:R-:W-:Y:S01]  /*f020*/  IMAD R15, R3, UR5, R12 ;  /* 0x00000005030f7c24 */ /* 0x000fe2000f8e020c */
[----:B------:R-:W-:Y:S01]  /*f030*/  ULDC.64 UR4, c[0x0][0xad8] ;  /* 0x0002b60000047ab9 */ /* 0x000fe20000000a00 */
[----:B0-----:R-:W-:Y:S02]  /*f040*/  SHF.R.S32.HI R0, RZ, 0x1f, R13 ;  /* 0x0000001fff007819 */ /* 0x001fe4000001140d */
[----:B------:R-:W-:-:S03]  /*f050*/  IMAD.IADD R9, R9, 0x1, R15 ;  /* 0x0000000109097824 */ /* 0x000fc600078e020f */
[----:B------:R-:W-:Y:S02]  /*f060*/  IMAD R0, R0, UR4, RZ ;  /* 0x0000000400007c24 */ /* 0x000fe4000f8e02ff */
[----:B------:R-:W-:-:S04]  /*f070*/  IMAD.WIDE.U32 R8, R13, UR4, R8 ;  /* 0x000000040d087c25 */ /* 0x000fc8000f8e0008 */
[----:B------:R-:W-:Y:S01]  /*f080*/  IMAD R41, R13, UR5, R0 ;  /* 0x000000050d297c24 */ /* 0x000fe2000f8e0200 */
[----:B------:R-:W-:Y:S02]  /*f090*/  ULDC.64 UR4, c[0x0][0xa80] ;  /* 0x0002a00000047ab9 */ /* 0x000fe40000000a00 */
[----:B------:R-:W-:Y:S01]  /*f0a0*/  LEA R40, P0, R8, UR4, 0x1 ;  /* 0x0000000408287c11 */ /* 0x000fe2000f8008ff */
[----:B------:R-:W-:Y:S01]  /*f0b0*/  IMAD.IADD R41, R9, 0x1, R41 ;  /* 0x0000000109297824 */ /* 0x000fe200078e0229 */
[----:B------:R-:W-:-:S04]  /*f0c0*/  UMOV UR4, 0xffffffff ;  /* 0xffffffff00047882 */ /* 0x000fc80000000000 */
[----:B------:R-:W-:Y:S01]  /*f0d0*/  LEA.HI.X R41, R8, UR5, R41, 0x1, P0 ;  /* 0x0000000508297c11 */ /* 0x000fe200080f0c29 */
[----:B------:R-:W-:Y:S06]  /*f0e0*/  BRA.DIV UR4, `(.L_x_607) ;  /* 0x0000009204ec7947 */ /* 0x000fec000b800000 */
[----:B------:R-:W0:Y:S01]  /*f0f0*/  SHFL.IDX PT, R3, R40, RZ, 0x181f ;  /* 0x00181fff28037589 */ /* 0x000e2200000e0000 */
[----:B------:R-:W-:Y:S01]  /*f100*/  ULDC UR4, c[0x0][0xac8] ;  /* 0x0002b20000047ab9 */ /* 0x000fe20000000800 */
[----:B------:R-:W-:Y:S01]  /*f110*/  IMAD R42, R68, 0xc0, R70 ;  /* 0x000000c0442a7824 */ /* 0x000fe200078e0246 */
[----:B------:R-:W-:Y:S01]  /*f120*/  ISETP.GE.AND P0, PT, R59, UR4, PT ;  /* 0x000000043b007c0c */ /* 0x000fe2000bf06270 */
[----:B------:R-:W1:Y:S02]  /*f130*/  SHFL.IDX PT, R9, R40, 0x1, 0x181f ;  /* 0x00381f0028097f89 */ /* 0x000e6400000e0000 */
[C---:B------:R-:W-:Y:S01]  /*f140*/  VIADD R12, R42.reuse, 0x30 ;  /* 0x000000302a0c7836 */ /* 0x040fe20000000000 */
[CC--:B------:R-:W-:Y:S01]  /*f150*/  ISETP.GE.OR P2, PT, R42.reuse, R61.reuse, P0 ;  /* 0x0000003d2a00720c */ /* 0x0c0fe20000746670 */
[----:B------:R-:W2:Y:S01]  /*f160*/  SHFL.IDX PT, R0, R41, RZ, 0x181f ;  /* 0x00181fff29007589 */ /* 0x000ea200000e0000 */
[----:B------:R-:W-:Y:S02]  /*f170*/  VIADD R20, R42, 0x60 ;  /* 0x000000602a147836 */ /* 0x000fe40000000000 */
[-C--:B------:R-:W-:Y:S01]  /*f180*/  ISETP.GE.OR P3, PT, R12, R61.reuse, P0 ;  /* 0x0000003d0c00720c */ /* 0x080fe20000766670 */
[----:B------:R-:W3:Y:S02]  /*f190*/  SHFL.IDX PT, R14, R40, 0x2, 0x181f ;  /* 0x00581f00280e7f89 */ /* 0x000ee400000e0000 */
[----:B------:R-:W-:-:S02]  /*f1a0*/  ISETP.GE.OR P4, PT, R20, R61, P0 ;  /* 0x0000003d1400720c */ /* 0x000fc40000786670 */
[----:B------:R-:W4:Y:S04]  /*f1b0*/  SHFL.IDX PT, R8, R41, 0x1, 0x181f ;  /* 0x00381f0029087f89 */ /* 0x000f2800000e0000 */
[----:B------:R-:W4:Y:S01]  /*f1c0*/  SHFL.IDX PT, R10, R41, 0x2, 0x181f ;  /* 0x00581f00290a7f89 */ /* 0x000f2200000e0000 */
[----:B0-----:R-:W-:-:S03]  /*f1d0*/  @!P2 LEA R32, P5, R59, R3, 0x1 ;  /* 0x000000033b20a211 */ /* 0x001fc600078a08ff */
[C---:B-1----:R-:W-:Y:S02]  /*f1e0*/  @!P3 LEA R20, P1, R59.reuse, R9, 0x1 ;  /* 0x000000093b14b211 */ /* 0x042fe400078208ff */
[C-C-:B--2---:R-:W-:Y:S02]  /*f1f0*/  @!P2 LEA.HI.X R3, R59.reuse, R0, R58.reuse, 0x1, P5 ;  /* 0x000000003b03a211 */ /* 0x144fe400028f0c3a */
[----:B------:R-:W0:Y:S01]  /*f200*/  SHFL.IDX PT, R0, R41, 0x3, 0x181f ;  /* 0x00781f0029007f89 */ /* 0x000e2200000e0000 */
[C---:B---3--:R-:W-:Y:S02]  /*f210*/  @!P4 LEA R43, P5, R59.reuse, R14, 0x1 ;  /* 0x0000000e3b2bc211 */ /* 0x048fe400078a08ff */
[----:B------:R-:W-:Y:S01]  /*f220*/  @!P2 IMAD.MOV.U32 R9, RZ, RZ, R3 ;  /* 0x000000ffff09a224 */ /* 0x000fe200078e0003 */
[----:B------:R-:W1:Y:S01]  /*f230*/  SHFL.IDX PT, R14, R40, 0x3, 0x181f ;  /* 0x00781f00280e7f89 */ /* 0x000e6200000e0000 */
[----:B----4-:R-:W-:Y:S02]  /*f240*/  @!P3 LEA.HI.X R21, R59, R8, R58, 0x1, P1 ;  /* 0x000000083b15b211 */ /* 0x010fe400008f0c3a */
[----:B------:R-:W-:-:S02]  /*f250*/  @!P2 MOV R8, R32 ;  /* 0x000000200008a202 */ /* 0x000fc40000000f00 */
[----:B------:R-:W-:-:S03]  /*f260*/  @!P4 LEA.HI.X R10, R59, R10, R58, 0x1, P5 ;  /* 0x0000000a3b0ac211 */ /* 0x000fc600028f0c3a */
[----:B-----5:R2:W-:Y:S04]  /*f270*/  @!P2 ST.E.128 desc[UR42][R8.64], R4 ;  /* 0x000000040800a985 */ /* 0x0205e8000c101d2a */
[----:B------:R3:W-:Y:S01]  /*f280*/  @!P3 ST.E.128 desc[UR42][R20.64], R24 ;  /* 0x000000181400b985 */ /* 0x0007e2000c101d2a */
[----:B--2---:R-:W-:Y:S02]  /*f290*/  @!P4 IMAD.MOV.U32 R4, RZ, RZ, R43 ;  /* 0x000000ffff04c224 */ /* 0x004fe400078e002b */
[----:B------:R-:W-:-:S05]  /*f2a0*/  @!P4 IMAD.MOV.U32 R5, RZ, RZ, R10 ;  /* 0x000000ffff05c224 */ /* 0x000fca00078e000a */
[----:B01----:R3:W-:Y:S02]  /*f2b0*/  @!P4 ST.E.128 desc[UR42][R4.64], R28 ;  /* 0x0000001c0400c985 */ /* 0x0037e4000c101d2a */
.L_x_785:
[----:B------:R-:W-:-:S05]  /*f2c0*/  VIADD R42, R42, 0x90 ;  /* 0x000000902a2a7836 */ /* 0x000fca0000000000 */
[----:B------:R-:W-:-:S13]  /*f2d0*/  ISETP.GE.OR P0, PT, R42, R61, P0 ;  /* 0x0000003d2a00720c */ /* 0x000fda0000706670 */
[----:B------:R-:W-:Y:S05]  /*f2e0*/  @P0 BRA `(.L_x_608) ;  /* 0x0000001000dc0947 */ /* 0x000fea0003800000 */
[----:B------:R-:W-:-:S04]  /*f2f0*/  LEA R14, P0, R59, R14, 0x1 ;  /* 0x0000000e3b0e7211 */ /* 0x000fc800078008ff */
[----:B------:R-:W-:-:S05]  /*f300*/  LEA.HI.X R15, R59, R0, R58, 0x1, P0 ;  /* 0x000000003b0f7211 */ /* 0x000fca00000f0c3a */
[----:B------:R4:W-:Y:S01]  /*f310*/  ST.E.128 desc[UR42][R14.64], R36 ;  /* 0x000000240e007985 */ /* 0x0009e2000c101d2a */
[----:B------:R-:W-:Y:S05]  /*f320*/  BRA `(.L_x_608) ;  /* 0x0000001000cc7947 */ /* 0x000fea0003800000 */
.L_x_606:
[----:B------:R-:W2:Y:S01]  /*f330*/  LDL R74, [R1+0x28] ;  /* 0x00002800014a7983 */ /* 0x000ea20000100800 */
[----:B------:R-:W1:Y:S01]  /*f340*/  @P1 LDC R10, c[0x0][0xbec] ;  /* 0x0002fb00ff0a1b82 */ /* 0x000e620000000800 */
[----:B------:R-:W-:Y:S01]  /*f350*/  ULDC.64 UR4, c[0x0][0xb08] ;  /* 0x0002c20000047ab9 */ /* 0x000fe20000000a00 */
[----:B0-----:R-:W-:Y:S01]  /*f360*/  SHF.R.S32.HI R0, RZ, 0x1f, R9 ;  /* 0x0000001fff007819 */ /* 0x001fe20000011409 */
[----:B------:R-:W-:Y:S01]  /*f370*/  IMAD R11, R11, UR4, RZ ;  /* 0x000000040b0b7c24 */ /* 0x000fe2000f8e02ff */
[----:B------:R-:W-:Y:S01]  /*f380*/  ULDC.64 UR6, c[0x0][0xb30] ;  /* 0x0002cc0000067ab9 */ /* 0x000fe20000000a00 */
[----:B------:R-:W-:-:S03]  /*f390*/  IMAD.WIDE.U32 R4, R32, UR4, RZ ;  /* 0x0000000420047c25 */ /* 0x000fc6000f8e00ff */
[----:B------:R-:W0:Y:S01]  /*f3a0*/  @P1 LDC R13, c[0x0][0xbf0] ;  /* 0x0002fc00ff0d1b82 */ /* 0x000e220000000800 */
[----:B------:R-:W-:Y:S01]  /*f3b0*/  IMAD R11, R32, UR5, R11 ;  /* 0x00000005200b7c24 */ /* 0x000fe2000f8e020b */
[----:B------:R-:W-:Y:S01]  /*f3c0*/  ULDC.64 UR4, c[0x0][0xb38] ;  /* 0x0002ce0000047ab9 */ /* 0x000fe20000000a00 */
[----:B------:R-:W-:Y:S02]  /*f3d0*/  IMAD.MOV.U32 R3, RZ, RZ, R71 ;  /* 0x000000ffff037224 */ /* 0x000fe400078e0047 */
[----:B------:R-:W-:Y:S02]  /*f3e0*/  IMAD.IADD R5, R5, 0x1, R11 ;  /* 0x0000000105057824 */ /* 0x000fe400078e020b */
[----:B------:R-:W-:-:S04]  /*f3f0*/  IMAD.WIDE.U32 R4, R152, UR4, R4 ;  /* 0x0000000498047c25 */ /* 0x000fc8000f8e0004 */
[----:B------:R-:W-:Y:S01]  /*f400*/  IMAD R5, R152, UR5, R5 ;  /* 0x0000000598057c24 */ /* 0x000fe2000f8e0205 */
[----:B------:R-:W-:Y:S02]  /*f410*/  ULDC.64 UR4, c[0x0][0xb40] ;  /* 0x0002d00000047ab9 */ /* 0x000fe40000000a00 */
[----:B------:R-:W-:Y:S02]  /*f420*/  IMAD R0, R0, UR4, RZ ;  /* 0x0000000400007c24 */ /* 0x000fe4000f8e02ff */
[----:B-1----:R-:W-:-:S04]  /*f430*/  @P1 IMAD.HI.U32 R10, R71, R10, RZ ;  /* 0x0000000a470a1227 */ /* 0x002fc800078e00ff */
[C---:B------:R-:W-:Y:S02]  /*f440*/  IMAD R7, R9.reuse, UR5, R0 ;  /* 0x0000000509077c24 */ /* 0x040fe4000f8e0200 */
[----:B------:R-:W-:Y:S01]  /*f450*/  IMAD.WIDE.U32 R4, R9, UR4, R4 ;  /* 0x0000000409047c25 */ /* 0x000fe2000f8e0004 */
[----:B0-----:R-:W-:Y:S01]  /*f460*/  @P1 SHF.R.U32.HI R3, RZ, R13, R10 ;  /* 0x0000000dff031219 */ /* 0x001fe2000001160a */
[----:B------:R-:W-:-:S03]  /*f470*/  ULDC.64 UR4, c[0x0][0xb48] ;  /* 0x0002d20000047ab9 */ /* 0x000fc60000000a00 */
[----:B------:R-:W-:Y:S01]  /*f480*/  IADD3 R5, R5, R7, RZ ;  /* 0x0000000705057210 */ /* 0x000fe20007ffe0ff */
[--C-:B------:R-:W-:Y:S01]  /*f490*/  IMAD.MOV R7, RZ, RZ, -R3.reuse ;  /* 0x000000ffff077224 */ /* 0x100fe200078e0a03 */
[----:B------:R-:W-:Y:S01]  /*f4a0*/  SHF.R.S32.HI R0, RZ, 0x1f, R3 ;  /* 0x0000001fff007819 */ /* 0x000fe20000011403 */
        /* <DEDUP_REMOVED lines=8> */
[----:B------:R-:W-:Y:S02]  /*f530*/  VIADD R3, R18, 0x16820 ;  /* 0x0001682012037836 */ /* 0x000fe40000000000 */
[----:B------:R-:W-:Y:S02]  /*f540*/  IMAD R0, R0, UR4, RZ ;  /* 0x0000000400007c24 */ /* 0x000fe4000f8e02ff */
[----:B------:R-:W-:Y:S01]  /*f550*/  IMAD.IADD R5, R5, 0x1, R9 ;  /* 0x0000000105057824 */ /* 0x000fe200078e0209 */
[----:B------:R-:W-:Y:S01]  /*f560*/  PRMT R8, RZ, 0x654, R3 ;  /* 0x00000654ff087816 */ /* 0x000fe20000000003 */
[C---:B------:R-:W-:Y:S02]  /*f570*/  IMAD R3, R7.reuse, UR5, R0 ;  /* 0x0000000507037c24 */ /* 0x040fe4000f8e0200 */
[----:B------:R-:W-:Y:S01]  /*f580*/  IMAD.WIDE.U32 R4, R7, UR4, R4 ;  /* 0x0000000407047c25 */ /* 0x000fe2000f8e0004 */
[----:B------:R-:W-:Y:S01]  /*f590*/  ULDC.64 UR4, c[0x0][0xb00] ;  /* 0x0002c00000047ab9 */ /* 0x000fe20000000a00 */
[----:B------:R0:W-:Y:S02]  /*f5a0*/  SYNCS.ARRIVE.TRANS64.RED.A1T0 RZ, [R8+URZ], RZ ;  /* 0x000000ff08ff79a7 */ /* 0x0001e4000810043f */
[----:B------:R-:W-:Y:S01]  /*f5b0*/  IMAD.IADD R3, R5, 0x1, R3 ;  /* 0x0000000105037824 */ /* 0x000fe200078e0203 */
[----:B------:R-:W-:Y:S01]  /*f5c0*/  LEA R0, P0, R4, UR4, 0x2 ;  /* 0x0000000404007c11 */ /* 0x000fe2000f8010ff */
[----:B------:R-:W-:-:S03]  /*f5d0*/  UMOV UR4, 0xffffffff ;  /* 0xffffffff00047882 */ /* 0x000fc60000000000 */
[----:B------:R-:W-:Y:S01]  /*f5e0*/  LEA.HI.X R4, R4, UR5, R3, 0x2, P0 ;  /* 0x0000000504047c11 */ /* 0x000fe200080f1403 */
[C---:B--2---:R-:W-:Y:S01]  /*f5f0*/  VIADD R7, R74.reuse, 0x8 ;  /* 0x000000084a077836 */ /* 0x044fe20000000000 */
[C---:B------:R-:W-:Y:S01]  /*f600*/  IADD3 R64, R74.reuse, 0x18, RZ ;  /* 0x000000184a407810 */ /* 0x040fe20007ffe0ff */
[C---:B------:R-:W-:Y:S02]  /*f610*/  VIADD R62, R74.reuse, 0x10 ;  /* 0x000000104a3e7836 */ /* 0x040fe40000000000 */
[C---:B------:R-:W-:Y:S01]  /*f620*/  VIADD R66, R74.reuse, 0x20 ;  /* 0x000000204a427836 */ /* 0x040fe20000000000 */
[----:B------:R-:W-:Y:S01]  /*f630*/  SHF.R.S32.HI R32, RZ, 0x1f, R7 ;  /* 0x0000001fff207819 */ /* 0x000fe20000011407 */
[C---:B------:R-:W-:Y:S01]  /*f640*/  VIADD R68, R74.reuse, 0x28 ;  /* 0x000000284a447836 */ /* 0x040fe20000000000 */
[----:B------:R-:W-:Y:S01]  /*f650*/  SHF.R.S32.HI R63, RZ, 0x1f, R62 ;  /* 0x0000001fff3f7819 */ /* 0x000fe2000001143e */
[C---:B------:R-:W-:Y:S01]  /*f660*/  VIADD R70, R74.reuse, 0x30 ;  /* 0x000000304a467836 */ /* 0x040fe20000000000 */
[----:B------:R-:W-:Y:S01]  /*f670*/  SHF.R.S32.HI R65, RZ, 0x1f, R64 ;  /* 0x0000001fff417819 */ /* 0x000fe20000011440 */
[----:B------:R-:W-:Y:S01]  /*f680*/  VIADD R72, R74, 0x38 ;  /* 0x000000384a487836 */ /* 0x000fe20000000000 */
[----:B------:R-:W-:-:S02]  /*f690*/  SHF.R.S32.HI R67, RZ, 0x1f, R66 ;  /* 0x0000001fff437819 */ /* 0x000fc40000011442 */
[----:B------:R-:W-:Y:S02]  /*f6a0*/  SHF.R.S32.HI R69, RZ, 0x1f, R68 ;  /* 0x0000001fff457819 */ /* 0x000fe40000011444 */
[----:B------:R-:W-:Y:S02]  /*f6b0*/  SHF.R.S32.HI R71, RZ, 0x1f, R70 ;  /* 0x0000001fff477819 */ /* 0x000fe40000011446 */
[----:B------:R-:W-:Y:S01]  /*f6c0*/  SHF.R.S32.HI R73, RZ, 0x1f, R72 ;  /* 0x0000001fff497819 */ /* 0x000fe20000011448 */
[----:B0-----:R-:W-:Y:S06]  /*f6d0*/  BRA.DIV UR4, `(.L_x_609) ;  /* 0x0000009204787947 */ /* 0x001fec000b800000 */
[----:B------:R0:W1:Y:S04]  /*f6e0*/  SHFL.IDX PT, R3, R4, RZ, 0x1c1f ;  /* 0x001c1fff04037589 */ /* 0x00006800000e0000 */
[----:B------:R0:W2:Y:S02]  /*f6f0*/  SHFL.IDX PT, R14, R0, RZ, 0x1c1f ;  /* 0x001c1fff000e7589 */ /* 0x0000a400000e0000 */
.L_x_788:
[----:B------:R-:W-:Y:S01]  /*f700*/  ISETP.GE.AND P0, PT, R60, R61, PT ;  /* 0x0000003d3c00720c */ /* 0x000fe20003f06270 */
[----:B------:R-:W-:-:S12]  /*f710*/  BSSY B1, `(.L_x_610) ;  /* 0x0000023000017945 */ /* 0x000fd80003800000 */
[----:B------:R-:W-:Y:S05]  /*f720*/  @P0 BRA `(.L_x_611) ;  /* 0x0000000000840947 */ /* 0x000fea0003800000 */
[----:B------:R-:W-:Y:S02]  /*f730*/  ULDC UR4, c[0x0][0xac8] ;  /* 0x0002b20000047ab9 */ /* 0x000fe40000000800 */
[----:B------:R-:W-:Y:S02]  /*f740*/  ISETP.GE.AND P3, PT, R74, UR4, PT ;  /* 0x000000044a007c0c */ /* 0x000fe4000bf66270 */
[----:B------:R-:W-:Y:S02]  /*f750*/  ISETP.GE.AND P1, PT, R7, UR4, PT ;  /* 0x0000000407007c0c */ /* 0x000fe4000bf26270 */
[----:B------:R-:W-:Y:S02]  /*f760*/  ISETP.GE.AND P0, PT, R62, UR4, PT ;  /* 0x000000043e007c0c */ /* 0x000fe4000bf06270 */
[----:B------:R-:W-:-:S07]  /*f770*/  ISETP.GE.AND P4, PT, R64, UR4, PT ;  /* 0x0000000440007c0c */ /* 0x000fce000bf86270 */
[----:B-1----:R-:W-:Y:S02]  /*f780*/  @!P3 IMAD.MOV.U32 R15, RZ, RZ, R3 ;  /* 0x000000ffff0fb224 */ /* 0x002fe400078e0003 */
[CC--:B--2---:R-:W-:Y:S01]  /*f790*/  @!P1 LEA R10, P5, R7.reuse, R14.reuse, 0x2 ;  /* 0x0000000e070a9211 */ /* 0x0c4fe200078a10ff */
[----:B------:R-:W-:Y:S01]  /*f7a0*/  @!P3 IMAD.WIDE R8, R74, 0x4, R14 ;  /* 0x000000044a08b825 */ /* 0x000fe200078e020e */
[----:B------:R-:W-:Y:S02]  /*f7b0*/  @!P0 LEA R12, P2, R62, R14, 0x2 ;  /* 0x0000000e3e0c8211 */ /* 0x000fe400078410ff */
[-C--:B------:R-:W-:Y:S02]  /*f7c0*/  @!P1 LEA.HI.X R11, R7, R3.reuse, R32, 0x2, P5 ;  /* 0x00000003070b9211 */ /* 0x080fe400028f1420 */
[----:B------:R1:W-:Y:S01]  /*f7d0*/  @!P3 ST.E.64 desc[UR42][R8.64], R20 ;  /* 0x000000140800b985 */ /* 0x0003e2000c101b2a */
        /* <DEDUP_REMOVED lines=11> */
[-C--:B-1----:R-:W-:Y:S02]  /*f890*/  @!P2 LEA R8, P4, R68, R14.reuse, 0x2 ;  /* 0x0000000e4408a211 */ /* 0x082fe400078810ff */
[-C--:B------:R-:W-:Y:S02]  /*f8a0*/  @!P3 LEA.HI.X R59, R66, R3.reuse, R67, 0x2, P5 ;  /* 0x00000003423bb211 */ /* 0x080fe400028f1443 */
[-C--:B--2---:R-:W-:Y:S02]  /*f8b0*/  @!P1 LEA R10, P5, R70, R14.reuse, 0x2 ;  /* 0x0000000e460a9211 */ /* 0x084fe400078a10ff */
[-C--:B------:R-:W-:Y:S01]  /*f8c0*/  @!P2 LEA.HI.X R9, R68, R3.reuse, R69, 0x2, P4 ;  /* 0x000000034409a211 */ /* 0x080fe200020f1445 */
[----:B------:R3:W-:Y:S01]  /*f8d0*/  @!P3 ST.E.64 desc[UR42][R58.64], R36 ;  /* 0x000000243a00b985 */ /* 0x0007e2000c101b2a */
[----:B------:R-:W-:Y:S02]  /*f8e0*/  @!P0 LEA R14, P4, R72, R14, 0x2 ;  /* 0x0000000e480e8211 */ /* 0x000fe400078810ff */
[-C--:B------:R-:W-:Y:S01]  /*f8f0*/  @!P1 LEA.HI.X R11, R70, R3.reuse, R71, 0x2, P5 ;  /* 0x00000003460b9211 */ /* 0x080fe200028f1447 */
[----:B------:R3:W-:Y:S01]  /*f900*/  @!P2 ST.E.64 desc[UR42][R8.64], R38 ;  /* 0x000000260800a985 */ /* 0x0007e2000c101b2a */
[----:B------:R-:W-:-:S03]  /*f910*/  @!P0 LEA.HI.X R15, R72, R3, R73, 0x2, P4 ;  /* 0x00000003480f8211 */ /* 0x000fc600020f1449 */
[----:B------:R3:W-:Y:S04]  /*f920*/  @!P1 ST.E.64 desc[UR42][R10.64], R40 ;  /* 0x000000280a009985 */ /* 0x0007e8000c101b2a */
[----:B------:R3:W-:Y:S02]  /*f930*/  @!P0 ST.E.64 desc[UR42][R14.64], R42 ;  /* 0x0000002a0e008985 */ /* 0x0007e4000c101b2a */
.L_x_611:
[----:B------:R-:W-:Y:S05]  /*f940*/  BSYNC B1 ;  /* 0x0000000000017941 */ /* 0x000fea0003800000 */
.L_x_610:
[----:B------:R-:W-:-:S03]  /*f950*/  UMOV UR4, 0xffffffff ;  /* 0xffffffff00047882 */ /* 0x000fc60000000000 */
[----:B------:R-:W-:Y:S05]  /*f960*/  BRA.DIV UR4, `(.L_x_612) ;  /* 0x0000009204087947 */ /* 0x000fea000b800000 */
[----:B-1----:R1:W4:Y:S04]  /*f970*/  SHFL.IDX PT, R3, R4, 0x1, 0x1c1f ;  /* 0x003c1f0004037f89 */ /* 0x00232800000e0000 */
[----:B--23--:R1:W2:Y:S02]  /*f980*/  SHFL.IDX PT, R14, R0, 0x1, 0x1c1f ;  /* 0x003c1f00000e7f89 */ /* 0x00c2a400000e0000 */
.L_x_792:
[----:B------:R-:W-:-:S13]  /*f990*/  ISETP.GE.AND P0, PT, R6, R61, PT ;  /* 0x0000003d0600720c */ /* 0x000fda0003f06270 */
[----:B------:R-:W-:Y:S05]  /*f9a0*/  @P0 BRA `(.L_x_608) ;  /* 0x0000000c002c0947 */ /* 0x000fea0003800000 */
[----:B------:R-:W-:Y:S02]  /*f9b0*/  ULDC UR4, c[0x0][0xac8] ;  /* 0x0002b20000047ab9 */ /* 0x000fe40000000800 */
[----:B------:R-:W-:Y:S02]  /*f9c0*/  ISETP.GE.AND P4, PT, R74, UR4, PT ;  /* 0x000000044a007c0c */ /* 0x000fe4000bf86270 */
[----:B------:R-:W-:Y:S02]  /*f9d0*/  ISETP.GE.AND P5, PT, R7, UR4, PT ;  /* 0x0000000407007c0c */ /* 0x000fe4000bfa6270 */
[----:B------:R-:W-:Y:S02]  /*f9e0*/  ISETP.GE.AND P0, PT, R62, UR4, PT ;  /* 0x000000043e007c0c */ /* 0x000fe4000bf06270 */
[----:B------:R-:W-:Y:S02]  /*f9f0*/  ISETP.GE.AND P1, PT, R64, UR4, PT ;  /* 0x0000000440007c0c */ /* 0x000fe4000bf26270 */
[----:B------:R-:W-:-:S05]  /*fa00*/  ISETP.GE.AND P2, PT, R66, UR4, PT ;  /* 0x0000000442007c0c */ /* 0x000fca000bf46270 */
[----:B----4-:R-:W-:Y:S02]  /*fa10*/  @!P4 IMAD.MOV.U32 R15, RZ, RZ, R3 ;  /* 0x000000ffff0fc224 */ /* 0x010fe400078e0003 */
[----:B--2---:R-:W-:Y:S01]  /*fa20*/  @!P5 LEA R6, P3, R7, R14, 0x2 ;  /* 0x0000000e0706d211 */ /* 0x004fe200078610ff */
[----:B01----:R-:W-:-:S03]  /*fa30*/  @!P4 IMAD.WIDE R4, R74, 0x4, R14 ;  /* 0x000000044a04c825 */ /* 0x003fc600078e020e */
[----:B------:R-:W-:Y:S02]  /*fa40*/  @!P5 LEA.HI.X R7, R7, R3, R32, 0x2, P3 ;  /* 0x000000030707d211 */ /* 0x000fe400018f1420 */
[----:B------:R-:W-:Y:S01]  /*fa50*/  ISETP.GE.AND P3, PT, R68, UR4, PT ;  /* 0x0000000444007c0c */ /* 0x000fe2000bf66270 */
[----:B------:R0:W-:Y:S01]  /*fa60*/  @!P4 ST.E.64 desc[UR42][R4.64], R44 ;  /* 0x0000002c0400c985 */ /* 0x0001e2000c101b2a */
[----:B------:R-:W-:-:S03]  /*fa70*/  @!P0 LEA R8, P4, R62, R14, 0x2 ;  /* 0x0000000e3e088211 */ /* 0x000fc600078810ff */
[----:B------:R1:W-:Y:S01]  /*fa80*/  @!P5 ST.E.64 desc[UR42][R6.64], R46 ;  /* 0x0000002e0600d985 */ /* 0x0003e2000c101b2a */
[-C--:B------:R-:W-:Y:S02]  /*fa90*/  @!P1 LEA R10, P5, R64, R14.reuse, 0x2 ;  /* 0x0000000e400a9211 */ /* 0x080fe400078a10ff */
[-C--:B------:R-:W-:Y:S02]  /*faa0*/  @!P0 LEA.HI.X R9, R62, R3.reuse, R63, 0x2, P4 ;  /* 0x000000033e098211 */ /* 0x080fe400020f143f */
[----:B------:R-:W-:Y:S02]  /*fab0*/  ISETP.GE.AND P4, PT, R70, UR4, PT ;  /* 0x0000000446007c0c */ /* 0x000fe4000bf86270 */
[-C--:B------:R-:W-:Y:S01]  /*fac0*/  @!P1 LEA.HI.X R11, R64, R3.reuse, R65, 0x2, P5 ;  /* 0x00000003400b9211 */ /* 0x080fe200028f1441 */
[----:B------:R1:W-:Y:S01]  /*fad0*/  @!P0 ST.E.64 desc[UR42][R8.64], R48 ;  /* 0x0000003008008985 */ /* 0x0003e2000c101b2a */
[----:B------:R-:W-:Y:S02]  /*fae0*/  @!P2 LEA R12, P5, R66, R14, 0x2 ;  /* 0x0000000e420ca211 */ /* 0x000fe400078a10ff */
[----:B------:R-:W-:Y:S01]  /*faf0*/  ISETP.GE.AND P0, PT, R72, UR4, PT ;  /* 0x0000000448007c0c */ /* 0x000fe2000bf06270 */
[----:B------:R1:W-:Y:S01]  /*fb00*/  @!P1 ST.E.64 desc[UR42][R10.64], R50 ;  /* 0x000000320a009985 */ /* 0x0003e2000c101b2a */
[----:B------:R-:W-:-:S02]  /*fb10*/  @!P2 LEA.HI.X R13, R66, R3, R67, 0x2, P5 ;  /* 0x00000003420da211 */ /* 0x000fc400028f1443 */
[----:B------:R-:W-:-:S03]  /*fb20*/  @!P3 LEA R20, P5, R68, R14, 0x2 ;  /* 0x0000000e4414b211 */ /* 0x000fc600078a10ff */
[----:B------:R1:W-:Y:S01]  /*fb30*/  @!P2 ST.E.64 desc[UR42][R12.64], R52 ;  /* 0x000000340c00a985 */ /* 0x0003e2000c101b2a */
[----:B------:R-:W-:Y:S02]  /*fb40*/  @!P3 LEA.HI.X R21, R68, R3, R69, 0x2, P5 ;  /* 0x000000034415b211 */ /* 0x000fe400028f1445 */
[----:B0-----:R-:W-:-:S03]  /*fb50*/  @!P4 LEA R4, P5, R70, R14, 0x2 ;  /* 0x0000000e4604c211 */ /* 0x001fc600078a10ff */
[----:B------:R1:W-:Y:S01]  /*fb60*/  @!P3 ST.E.64 desc[UR42][R20.64], R54 ;  /* 0x000000361400b985 */ /* 0x0003e2000c101b2a */
[----:B------:R-:W-:-:S05]  /*fb70*/  @!P4 LEA.HI.X R5, R70, R3, R71, 0x2, P5 ;  /* 0x000000034605c211 */ /* 0x000fca00028f1447 */
[----:B------:R1:W-:Y:S01]  /*fb80*/  @!P4 ST.E.64 desc[UR42][R4.64], R56 ;  /* 0x000000380400c985 */ /* 0x0003e2000c101b2a */
[----:B------:R-:W-:Y:S05]  /*fb90*/  @P0 BRA `(.L_x_608) ;  /* 0x0000000800b00947 */ /* 0x000fea0003800000 */
[----:B------:R-:W-:-:S04]  /*fba0*/  LEA R14, P0, R72, R14, 0x2 ;  /* 0x0000000e480e7211 */ /* 0x000fc800078010ff */
[----:B------:R-:W-:-:S05]  /*fbb0*/  LEA.HI.X R15, R72, R3, R73, 0x2, P0 ;  /* 0x00000003480f7211 */ /* 0x000fca00000f1449 */
[----:B------:R0:W-:Y:S01]  /*fbc0*/  ST.E.64 desc[UR42][R14.64], R118 ;  /* 0x000000760e007985 */ /* 0x0001e2000c101b2a */
[----:B------:R-:W-:Y:S05]  /*fbd0*/  BRA `(.L_x_608) ;  /* 0x0000000800a07947 */ /* 0x000fea0003800000 */
.L_x_604:
[----:B0-----:R-:W4:Y:S01]  /*fbe0*/  LDL.LU R6, [R1+0x3c] ;  /* 0x00003c0001067983 */ /* 0x001f220000300800 */
[----:B------:R-:W-:Y:S01]  /*fbf0*/  ULDC.64 UR6, c[0x0][0xc08] ;  /* 0x0003020000067ab9 */ /* 0x000fe20000000a00 */
[----:B------:R-:W-:Y:S02]  /*fc00*/  ULDC.64 UR4, c[0x0][0xc00] ;  /* 0x0003000000047ab9 */ /* 0x000fe40000000a00 */
[----:B------:R-:W2:Y:S04]  /*fc10*/  LDL.LU R0, [R1+0x40] ;  /* 0x0000400001007983 */ /* 0x000ea80000300800 */
[----:B------:R-:W3:Y:S01]  /*fc20*/  LDL R8, [R1+0x30] ;  /* 0x0000300001087983 */ /* 0x000ee20000100800 */
[----:B------:R-:W-:Y:S02]  /*fc30*/  ISETP.NE.U32.AND P1, PT, RZ, UR6, PT ;  /* 0x00000006ff007c0c */ /* 0x000fe4000bf25070 */
[----:B------:R-:W-:-:S02]  /*fc40*/  ISETP.NE.U32.AND P0, PT, RZ, UR4, PT ;  /* 0x00000004ff007c0c */ /* 0x000fc4000bf05070 */
[----:B------:R-:W-:Y:S02]  /*fc50*/  ISETP.NE.AND.EX P1, PT, RZ, UR7, PT, P1 ;  /* 0x00000007ff007c0c */ /* 0x000fe4000bf25310 */
[----:B------:R-:W-:Y:S02]  /*fc60*/  ISETP.NE.AND.EX P0, PT, RZ, UR5, PT, P0 ;  /* 0x00000005ff007c0c */ /* 0x000fe4000bf05300 */
[----:B------:R-:W-:Y:S01]  /*fc70*/  MOV R3, RZ ;  /* 0x000000ff00037202 */ /* 0x000fe20000000f00 */
[----:B------:R-:W0:Y:S01]  /*fc80*/  S2R R9, SR_TID.X ;  /* 0x0000000000097919 */ /* 0x000e220000002100 */
[----:B----4-:R-:W-:Y:S01]  /*fc90*/  IADD3 R4, P2, R6, UR4, RZ ;  /* 0x0000000406047c10 */ /* 0x010fe2000ff5e0ff */
[----:B------:R-:W-:-:S03]  /*fca0*/  ULDC UR4, c[0x0][0xa88] ;  /* 0x0002a20000047ab9 */ /* 0x000fc60000000800 */
[----:B--2---:R-:W-:-:S03]  /*fcb0*/  IADD3.X R5, R0, UR5, RZ, P2, !PT ;  /* 0x0000000500057c10 */ /* 0x004fc600097fe4ff */
[----:B------:R-:W-:Y:S01]  /*fcc0*/  @P1 IADD3 R6, P2, R6, UR6, RZ ;  /* 0x0000000606061c10 */ /* 0x000fe2000ff5e0ff */
[----:B-----5:R-:W-:Y:S01]  /*fcd0*/  IMAD.U32 R25, RZ, RZ, UR4 ;  /* 0x00000004ff197e24 */ /* 0x020fe2000f8e00ff */
[----:B------:R2:W5:Y:S02]  /*fce0*/  @P0 LDG.E R3, desc[UR42][R4.64] ;  /* 0x0000002a04030981 */ /* 0x000564000c1e1900 */
[----:B------:R-:W-:Y:S01]  /*fcf0*/  @P1 IADD3.X R7, R0, UR7, RZ, P2, !PT ;  /* 0x0000000700071c10 */ /* 0x000fe200097fe4ff */
[----:B0-----:R-:W-:-:S04]  /*fd00*/  VIADD R30, R9, 0xffffff80 ;  /* 0xffffff80091e7836 */ /* 0x001fc80000000000 */
[----:B------:R2:W5:Y:S01]  /*fd10*/  @P1 LDG.E R25, desc[UR42][R6.64] ;  /* 0x0000002a06191981 */ /* 0x000562000c1e1900 */
[----:B---3--:R-:W-:Y:S02]  /*fd20*/  ISETP.NE.AND P2, PT, R8, RZ, PT ;  /* 0x000000ff0800720c */ /* 0x008fe40003f45270 */
[----:B------:R-:W-:-:S11]  /*fd30*/  ISETP.GT.AND P3, PT, R30, 0xbf, PT ;  /* 0x000000bf1e00780c */ /* 0x000fd60003f64270 */
[----:B------:R-:W0:Y:S02]  /*fd40*/  @!P2 LDC R8, c[0x0][0xad4] ;  /* 0x0002b500ff08ab82 */ /* 0x000e240000000800 */
[----:B0-----:R2:W-:Y:S01]  /*fd50*/  @!P2 STL [R1+0x30], R8 ;  /* 0x000030080100a387 */ /* 0x0015e20000100800 */
[----:B------:R-:W-:Y:S01]  /*fd60*/  ISETP.GT.AND P2, PT, R8, 0x1, PT ;  /* 0x000000010800780c */ /* 0x000fe20003f44270 */
[----:B------:R-:W-:-:S12]  /*fd70*/  @P1 BRA `(.L_x_613) ;  /* 0x0000000000101947 */ /* 0x000fd80003800000 */
[----:B------:R-:W-:Y:S05]  /*fd80*/  @!P0 BRA `(.L_x_613) ;  /* 0x00000000000c8947 */ /* 0x000fea0003800000 */
[----:B------:R-:W3:Y:S04]  /*fd90*/  LDG.E R0, desc[UR42][R4.64] ;  /* 0x0000002a04007981 */ /* 0x000ee8000c1e1900 */
[----:B-----5:R-:W3:Y:S02]  /*fda0*/  LDG.E R25, desc[UR42][R4.64+0x4] ;  /* 0x0000042a04197981 */ /* 0x020ee4000c1e1900 */
[----:B---3--:R-:W-:-:S07]  /*fdb0*/  IMAD.IADD R25, R25, 0x1, -R0 ;  /* 0x0000000119197824 */ /* 0x008fce00078e0a00 */
.L_x_613:
[----:B------:R-:W3:Y:S04]  /*fdc0*/  LDL.LU R0, [R1+0x4c] ;  /* 0x00004c0001007983 */ /* 0x000ee80000300800 */
[----:B--2---:R-:W2:Y:S01]  /*fdd0*/  LDL.LU R4, [R1+0x34] ;  /* 0x0000340001047983 */ /* 0x004ea20000300800 */
[----:B------:R-:W-:Y:S01]  /*fde0*/  BSSY B1, `(.L_x_614) ;  /* 0x0000038000017945 */ /* 0x000fe20003800000 */
[----:B-----5:R-:W-:Y:S02]  /*fdf0*/  SHF.R.S32.HI R24, RZ, 0x1f, R3 ;  /* 0x0000001fff187819 */ /* 0x020fe40000011403 */
[----:B---3--:R-:W-:Y:S02]  /*fe00*/  SEL R26, R0, RZ, !P0 ;  /* 0x000000ff001a7207 */ /* 0x008fe40004000000 */
[----:B--2---:R-:W-:Y:S01]  /*fe10*/  SEL R31, R4, RZ, !P0 ;  /* 0x000000ff041f7207 */ /* 0x004fe20004000000 */
[----:B------:R-:W-:Y:S06]  /*fe20*/  @P3 BRA `(.L_x_615) ;  /* 0x0000000000cc3947 */ /* 0x000fec0003800000 */
[----:B------:R-:W2:Y:S01]  /*fe30*/  LDL R0, [R1+0x44] ;  /* 0x0000440001007983 */ /* 0x000ea20000100800 */
[----:B------:R-:W0:Y:S02]  /*fe40*/  LDC R28, c[0x0][0xbe8] ;  /* 0x0002fa00ff1c7b82 */ /* 0x000e240000000800 */
[----:B0-----:R-:W-:Y:S02]  /*fe50*/  IMAD R4, R25, R28, RZ ;  /* 0x0000001c19047224 */ /* 0x001fe400078e02ff */
[----:B--2---:R-:W-:-:S04]  /*fe60*/  IMAD R0, R0, 0xc0, R9 ;  /* 0x000000c000007824 */ /* 0x004fc800078e0209 */
[----:B------:R-:W-:-:S05]  /*fe70*/  VIADD R37, R0, 0xffffff80 ;  /* 0xffffff8000257836 */ /* 0x000fca0000000000 */
[----:B------:R-:W-:-:S13]  /*fe80*/  ISETP.GE.AND P0, PT, R37, R4, PT ;  /* 0x000000042500720c */ /* 0x000fda0003f06270 */
[----:B------:R-:W-:Y:S05]  /*fe90*/  @P0 BRA `(.L_x_615) ;  /* 0x0000000000b00947 */ /* 0x000fea0003800000 */
[----:B------:R-:W2:Y:S01]  /*fea0*/  LDL.LU R32, [R1+0x48] ;  /* 0x0000480001207983 */ /* 0x000ea20000300800 */
[----:B------:R-:W-:Y:S01]  /*feb0*/  IMAD.MOV.U32 R20, RZ, RZ, 0x9b8 ;  /* 0x000009b8ff147424 */ /* 0x000fe200078e00ff */
[----:B------:R-:W-:Y:S01]  /*fec0*/  ISETP.GT.AND P0, PT, R8, 0x1, PT ;  /* 0x000000010800780c */ /* 0x000fe20003f04270 */
[----:B------:R-:W0:Y:S01]  /*fed0*/  LDC.64 R4, c[0x0][0xba8] ;  /* 0x0002ea00ff047b82 */ /* 0x000e220000000a00 */
[----:B------:R-:W-:Y:S01]  /*fee0*/  ISETP.NE.AND P1, PT, R28, 0x1, PT ;  /* 0x000000011c00780c */ /* 0x000fe20003f25270 */
[----:B------:R-:W-:Y:S01]  /*fef0*/  IMAD.MOV.U32 R21, RZ, RZ, R37 ;  /* 0x000000ffff157224 */ /* 0x000fe200078e0025 */
[----:B------:R-:W-:-:S05]  /*ff00*/  SEL R20, R20, 0x978, P0 ;  /* 0x0000097814147807 */ /* 0x000fca0000000000 */
[----:B------:R-:W3:Y:S08]  /*ff10*/  LDC.64 R8, c[0x0][R20+0x220] ;  /* 0x0000880014087b82 */ /* 0x000ef00000000a00 */
[----:B------:R-:W4:Y:S08]  /*ff20*/  LDC.64 R6, c[0x0][R20+0x218] ;  /* 0x0000860014067b82 */ /* 0x000f300000000a00 */
[----:B------:R-:W5:Y:S08]  /*ff30*/  LDC.64 R10, c[0x0][R20+0x228] ;  /* 0x00008a00140a7b82 */ /* 0x000f700000000a00 */
[----:B------:R-:W1:Y:S08]  /*ff40*/  @P1 LDC R0, c[0x0][0xbec] ;  /* 0x0002fb00ff001b82 */ /* 0x000e700000000800 */
[----:B------:R-:W5:Y:S08]  /*ff50*/  LDC.64 R12, c[0x0][R20+0x210] ;  /* 0x00008400140c7b82 */ /* 0x000f700000000a00 */
[----:B------:R-:W5:Y:S01]  /*ff60*/  @P1 LDC R29, c[0x0][0xbf0] ;  /* 0x0002fc00ff1d1b82 */ /* 0x000f620000000800 */
[----:B-1----:R-:W-:-:S07]  /*ff70*/  @P1 IMAD.HI.U32 R0, R37, R0, RZ ;  /* 0x0000000025001227 */ /* 0x002fce00078e00ff */
[----:B0-----:R-:W0:Y:S01]  /*ff80*/  @!P0 LDC R4, c[0x0][0xb50] ;  /* 0x0002d400ff048b82 */ /* 0x001e220000000800 */
[-C--:B---3--:R-:W-:Y:S02]  /*ff90*/  IMAD R9, R9, R31.reuse, RZ ;  /* 0x0000001f09097224 */ /* 0x088fe400078e02ff */
[----:B------:R-:W-:-:S05]  /*ffa0*/  IMAD.WIDE.U32 R14, R8, R31, RZ ;  /* 0x0000001f080e7225 */ /* 0x000fca00078e00ff */
[----:B------:R-:W1:Y:S01]  /*ffb0*/  @!P0 LDC R5, c[0x0][0xb54] ;  /* 0x0002d500ff058b82 */ /* 0x000e620000000800 */
[-C--:B----4-:R-:W-:Y:S02]  /*ffc0*/  IMAD R27, R7, R152.reuse, RZ ;  /* 0x00000098071b7224 */ /* 0x090fe400078e02ff */
[----:B------:R-:W-:Y:S01]  /*ffd0*/  IMAD.WIDE.U32 R6, R6, R152, RZ ;  /* 0x0000009806067225 */ /* 0x000fe200078e00ff */
[----:B-----5:R-:W-:-:S03]  /*ffe0*/  @P1 SHF.R.U32.HI R21, RZ, R29, R0 ;  /* 0x0000001dff151219 */ /* 0x020fc60000011600 */
[----:B------:R-:W-:Y:S01]  /*fff0*/  IMAD R29, R8, R26, R9 ;  /* 0x0000001a081d7224 */ /* 0x000fe200078e0209 */
[----:B------:R-:W-:Y:S02]  /*10000*/  IADD3 R27, R7, R27, RZ ;  /* 0x0000001b071b7210 */ /* 0x000fe40007ffe0ff */
[----:B------:R-:W-:Y:S01]  /*10010*/  IADD3 R0, P1, P3, R14, R6, R3 ;  /* 0x000000060e007210 */ /* 0x000fe20007b3e003 */
[----:B------:R-:W-:Y:S02]  /*10020*/  IMAD.MOV R8, RZ, RZ, -R21 ;  /* 0x000000ffff087224 */ /* 0x000fe400078e0a15 */
[----:B------:R-:W-:Y:S01]  /*10030*/  IMAD.IADD R29, R15, 0x1, R29 ;  /* 0x000000010f1d7824 */ /* 0x000fe200078e021d */
[----:B--2---:R-:W-:-:S05]  /*10040*/  SEL R9, R32, RZ, P0 ;  /* 0x000000ff20097207 */ /* 0x004fca0000000000 */
[----:B------:R-:W-:-:S04]  /*10050*/  IMAD.WIDE.U32 R6, R10, R9, RZ ;  /* 0x000000090a067225 */ /* 0x000fc800078e00ff */
[----:B------:R-:W-:Y:S02]  /*10060*/  IMAD R11, R11, R9, RZ ;  /* 0x000000090b0b7224 */ /* 0x000fe400078e02ff */
[----:B------:R-:W-:Y:S01]  /*10070*/  IMAD R9, R28, R8, R37 ;  /* 0x000000081c097224 */ /* 0x000fe200078e0225 */
[----:B------:R-:W-:Y:S01]  /*10080*/  IADD3.X R8, R29, R27, R24, P1, P3 ;  /* 0x0000001b1d087210 */ /* 0x000fe20000fe6418 */
[----:B------:R-:W-:Y:S01]  /*10090*/  IMAD.IADD R11, R7, 0x1, R11 ;  /* 0x00000001070b7824 */ /* 0x000fe200078e020b */
[----:B------:R-:W-:Y:S01]  /*100a0*/  IADD3 R6, P0, P1, R21, R0, R6 ;  /* 0x0000000015067210 */ /* 0x000fe2000791e006 */
[----:B------:R-:W-:Y:S01]  /*100b0*/  IMAD R0, R13, R9, RZ ;  /* 0x000000090d007224 */ /* 0x000fe200078e02ff */
[----:B------:R-:W-:-:S04]  /*100c0*/  SHF.R.S32.HI R21, RZ, 0x1f, R21 ;  /* 0x0000001fff157819 */ /* 0x000fc80000011415 */
[----:B------:R-:W-:Y:S02]  /*100d0*/  IADD3.X R7, R21, R8, R11, P0, P1 ;  /* 0x0000000815077210 */ /* 0x000fe400007e240b */
[----:B------:R-:W-:Y:S01]  /*100e0*/  SHF.R.S32.HI R11, RZ, 0x1f, R9 ;  /* 0x0000001fff0b7819 */ /* 0x000fe20000011409 */
[----:B------:R-:W-:-:S04]  /*100f0*/  IMAD.WIDE.U32 R6, R12, R9, R6 ;  /* 0x000000090c067225 */ /* 0x000fc800078e0006 */
[----:B------:R-:W-:Y:S01]  /*10100*/  IMAD R11, R12, R11, R0 ;  /* 0x0000000b0c0b7224 */ /* 0x000fe200078e0200 */
[----:B0-----:R-:W-:-:S03]  /*10110*/  LEA R4, P0, R6, R4, 0x2 ;  /* 0x0000000406047211 */ /* 0x001fc600078010ff */
[----:B------:R-:W-:Y:S02]  /*10120*/  IMAD.IADD R0, R7, 0x1, R11 ;  /* 0x0000000107007824 */ /* 0x000fe400078e020b */
[----:B------:R-:W-:-:S03]  /*10130*/  IMAD.MOV.U32 R7, RZ, RZ, -0x800000 ;  /* 0xff800000ff077424 */ /* 0x000fc600078e00ff */
[----:B-1----:R-:W-:-:S05]  /*10140*/  LEA.HI.X R5, R6, R5, R0, 0x2, P0 ;  /* 0x0000000506057211 */ /* 0x002fca00000f1400 */
[----:B------:R0:W-:Y:S02]  /*10150*/  STG.E desc[UR42][R4.64], R7 ;  /* 0x0000000704007986 */ /* 0x0001e4000c10192a */
.L_x_615:
[----:B------:R-:W-:Y:S05]  /*10160*/  BSYNC B1 ;  /* 0x0000000000017941 */ /* 0x000fea0003800000 */
.L_x_614:
[----:B------:R-:W-:Y:S05]  /*10170*/  @P2 BRA `(.L_x_608) ;  /* 0x0000000400382947 */ /* 0x000fea0003800000 */
[----:B------:R-:W2:Y:S01]  /*10180*/  LDL R27, [R1+0x44] ;  /* 0x00004400011b7983 */ /* 0x000ea20000100800 */
[----:B------:R-:W3:Y:S01]  /*10190*/  LDC R8, c[0x0][0xbe8] ;  /* 0x0002fa00ff087b82 */ /* 0x000ee20000000800 */
[----:B------:R-:W-:Y:S01]  /*101a0*/  SHF.R.S32.HI R28, RZ, 0x1f, R30 ;  /* 0x0000001fff1c7819 */ /* 0x000fe2000001141e */
[----:B------:R-:W-:Y:S01]  /*101b0*/  ULDC.64 UR4, c[0x0][0xaa0] ;  /* 0x0002a80000047ab9 */ /* 0x000fe20000000a00 */
[----:B------:R-:W-:Y:S01]  /*101c0*/  ULDC.64 UR6, c[0x0][0xaf0] ;  /* 0x0002bc0000067ab9 */ /* 0x000fe20000000a00 */
[----:B------:R-:W-:Y:S01]  /*101d0*/  IMAD R0, R24, UR4, RZ ;  /* 0x0000000418007c24 */ /* 0x000fe2000f8e02ff */
[----:B------:R-:W-:Y:S01]  /*101e0*/  LEA.HI R28, R28, R30, RZ, 0x3 ;  /* 0x0000001e1c1c7211 */ /* 0x000fe200078f18ff */
[----:B0-----:R-:W-:-:S03]  /*101f0*/  IMAD.WIDE.U32 R4, R3, UR4, RZ ;  /* 0x0000000403047c25 */ /* 0x001fc6000f8e00ff */
[----:B------:R-:W-:Y:S01]  /*10200*/  SHF.R.S32.HI R28, RZ, 0x3, R28 ;  /* 0x00000003ff1c7819 */ /* 0x000fe2000001141c */
[----:B------:R-:W-:Y:S01]  /*10210*/  IMAD R7, R3, UR5, R0 ;  /* 0x0000000503077c24 */ /* 0x000fe2000f8e0200 */
[----:B------:R-:W-:-:S03]  /*10220*/  ULDC.64 UR4, c[0x0][0xae8] ;  /* 0x0002ba0000047ab9 */ /* 0x000fc60000000a00 */
[----:B------:R-:W-:Y:S02]  /*10230*/  IMAD R0, R74, 0x30, R28 ;  /* 0x000000304a007824 */ /* 0x000fe400078e021c */
[----:B------:R-:W-:Y:S02]  /*10240*/  IMAD.IADD R5, R5, 0x1, R7 ;  /* 0x0000000105057824 */ /* 0x000fe400078e0207 */
[----:B------:R-:W-:Y:S01]  /*10250*/  IMAD.WIDE.U32 R4, R152, UR4, R4 ;  /* 0x0000000498047c25 */ /* 0x000fe2000f8e0004 */
[----:B---3--:R-:W-:-:S03]  /*10260*/  ISETP.NE.AND P0, PT, R8, 0x1, PT ;  /* 0x000000010800780c */ /* 0x008fc60003f05270 */
[----:B------:R-:W-:Y:S01]  /*10270*/  IMAD R5, R152, UR5, R5 ;  /* 0x0000000598057c24 */ /* 0x000fe2000f8e0205 */
[----:B------:R-:W-:Y:S01]  /*10280*/  ULDC.64 UR4, c[0x0][0xae0] ;  /* 0x0002b80000047ab9 */ /* 0x000fe20000000a00 */
[----:B------:R-:W-:-:S08]  /*10290*/  IMAD.WIDE.U32 R4, R31, UR6, R4 ;  /* 0x000000061f047c25 */ /* 0x000fd0000f8e0004 */
[----:B------:R-:W0:Y:S08]  /*102a0*/  @P0 LDC R6, c[0x0][0xbec] ;  /* 0x0002fb00ff060b82 */ /* 0x000e300000000800 */
[----:B------:R-:W3:Y:S01]  /*102b0*/  @P0 LDC R11, c[0x0][0xbf0] ;  /* 0x0002fc00ff0b0b82 */ /* 0x000ee20000000800 */
[----:B--2---:R-:W-:-:S04]  /*102c0*/  IMAD R9, R27, 0xc0, R0 ;  /* 0x000000c01b097824 */ /* 0x004fc800078e0200 */
[----:B0-----:R-:W-:Y:S01]  /*102d0*/  @P0 IMAD.HI.U32 R0, R9, R6, RZ ;  /* 0x0000000609000227 */ /* 0x001fe200078e00ff */
[----:B------:R-:W-:-:S03]  /*102e0*/  MOV R3, R9 ;  /* 0x0000000900037202 */ /* 0x000fc60000000f00 */
[----:B------:R-:W-:Y:S01]  /*102f0*/  IMAD R6, R26, UR6, RZ ;  /* 0x000000061a067c24 */ /* 0x000fe2000f8e02ff */
[----:B---3--:R-:W-:-:S03]  /*10300*/  @P0 SHF.R.U32.HI R3, RZ, R11, R0 ;  /* 0x0000000bff030219 */ /* 0x008fc60000011600 */
[----:B------:R-:W-:Y:S01]  /*10310*/  IMAD R7, R31, UR7, R6 ;  /* 0x000000071f077c24 */ /* 0x000fe2000f8e0206 */
[--C-:B------:R-:W-:Y:S01]  /*10320*/  SHF.R.S32.HI R0, RZ, 0x1f, R3.reuse ;  /* 0x0000001fff007819 */ /* 0x100fe20000011403 */
[----:B------:R-:W-:Y:S01]  /*10330*/  IMAD.MOV R6, RZ, RZ, -R3 ;  /* 0x000000ffff067224 */ /* 0x000fe200078e0a03 */
[----:B------:R-:W-:Y:S01]  /*10340*/  ULDC.64 UR6, c[0x0][0xa80] ;  /* 0x0002a00000067ab9 */ /* 0x000fe20000000a00 */
[----:B------:R-:W-:Y:S02]  /*10350*/  IMAD.IADD R5, R5, 0x1, R7 ;  /* 0x0000000105057824 */ /* 0x000fe400078e0207 */
[----:B------:R-:W-:Y:S02]  /*10360*/  IMAD R0, R0, UR4, RZ ;  /* 0x0000000400007c24 */ /* 0x000fe4000f8e02ff */
[----:B------:R-:W-:Y:S02]  /*10370*/  IMAD R7, R8, R6, R9 ;  /* 0x0000000608077224 */ /* 0x000fe400078e0209 */
[----:B------:R-:W-:-:S02]  /*10380*/  IMAD R9, R3, UR5, R0 ;  /* 0x0000000503097c24 */ /* 0x000fc4000f8e0200 */
[----:B------:R-:W-:Y:S01]  /*10390*/  IMAD.WIDE.U32 R4, R3, UR4, R4 ;  /* 0x0000000403047c25 */ /* 0x000fe2000f8e0004 */
[----:B------:R-:W-:Y:S01]  /*103a0*/  SHF.R.S32.HI R0, RZ, 0x1f, R7 ;  /* 0x0000001fff007819 */ /* 0x000fe20000011407 */
[----:B------:R-:W-:Y:S02]  /*103b0*/  ULDC.64 UR4, c[0x0][0xad8] ;  /* 0x0002b60000047ab9 */ /* 0x000fe40000000a00 */
[----:B------:R-:W-:Y:S02]  /*103c0*/  IMAD.IADD R5, R5, 0x1, R9 ;  /* 0x0000000105057824 */ /* 0x000fe400078e0209 */
[----:B------:R-:W-:Y:S02]  /*103d0*/  IMAD R0, R0, UR4, RZ ;  /* 0x0000000400007c24 */ /* 0x000fe4000f8e02ff */
[----:B------:R-:W-:Y:S01]  /*103e0*/  IMAD.WIDE.U32 R20, R7, UR4, R4 ;  /* 0x0000000407147c25 */ /* 0x000fe2000f8e0004 */
[----:B------:R-:W-:Y:S02]  /*103f0*/  ULDC UR4, c[0x0][0xac8] ;  /* 0x0002b20000047ab9 */ /* 0x000fe40000000800 */
[----:B------:R-:W-:Y:S01]  /*10400*/  ISETP.GE.AND P0, PT, R59, UR4, PT ;  /* 0x000000043b007c0c */ /* 0x000fe2000bf06270 */
[----:B------:R-:W-:Y:S01]  /*10410*/  IMAD R3, R7, UR5, R0 ;  /* 0x0000000507037c24 */ /* 0x000fe2000f8e0200 */
[----:B------:R-:W-:Y:S01]  /*10420*/  LEA R7, P1, R20, UR6, 0x1 ;  /* 0x0000000614077c11 */ /* 0x000fe2000f8208ff */
[----:B------:R-:W-:-:S02]  /*10430*/  UMOV UR4, 0xffffffff ;  /* 0xffffffff00047882 */ /* 0x000fc40000000000 */
[----:B------:R-:W-:-:S05]  /*10440*/  IMAD.IADD R3, R21, 0x1, R3 ;  /* 0x0000000115037824 */ /* 0x000fca00078e0203 */
[----:B------:R-:W-:Y:S01]  /*10450*/  LEA.HI.X R20, R20, UR7, R3, 0x1, P1 ;  /* 0x0000000714147c11 */ /* 0x000fe200088f0c03 */
[----:B------:R-:W-:Y:S06]  /*10460*/  BRA.DIV UR4, `(.L_x_616) ;  /* 0x0000008604907947 */ /* 0x000fec000b800000 */
[----:B------:R-:W0:Y:S01]  /*10470*/  SHFL.IDX PT, R3, R7, RZ, 0x181f ;  /* 0x00181fff07037589 */ /* 0x000e2200000e0000 */
[----:B------:R-:W-:Y:S02]  /*10480*/  IMAD R21, R25, R8, RZ ;  /* 0x0000000819157224 */ /* 0x000fe400078e02ff */
[----:B------:R-:W-:Y:S01]  /*10490*/  IMAD R24, R27, 0xc0, R28 ;  /* 0x000000c01b187824 */ /* 0x000fe200078e021c */
[----:B------:R-:W2:Y:S03]  /*104a0*/  SHFL.IDX PT, R0, R20, RZ, 0x181f ;  /* 0x00181fff14007589 */ /* 0x000ea600000e0000 */
[C---:B------:R-:W-:Y:S01]  /*104b0*/  VIADD R8, R24.reuse, 0x30 ;  /* 0x0000003018087836 */ /* 0x040fe20000000000 */
[----:B------:R-:W3:Y:S01]  /*104c0*/  SHFL.IDX PT, R5, R7, 0x1, 0x181f ;  /* 0x00381f0007057f89 */ /* 0x000ee200000e0000 */
[C---:B------:R-:W-:Y:S01]  /*104d0*/  ISETP.GE.OR P2, PT, R24.reuse, R21, P0 ;  /* 0x000000151800720c */ /* 0x040fe20000746670 */
[----:B------:R-:W-:-:S02]  /*104e0*/  VIADD R10, R24, 0x60 ;  /* 0x00000060180a7836 */ /* 0x000fc40000000000 */
[----:B------:R-:W4:Y:S01]  /*104f0*/  SHFL.IDX PT, R14, R7, 0x2, 0x181f ;  /* 0x00581f00070e7f89 */ /* 0x000f2200000e0000 */
[-C--:B------:R-:W-:Y:S02]  /*10500*/  ISETP.GE.OR P3, PT, R8, R21.reuse, P0 ;  /* 0x000000150800720c */ /* 0x080fe40000766670 */
[----:B------:R-:W-:Y:S01]  /*10510*/  ISETP.GE.OR P4, PT, R10, R21, P0 ;  /* 0x000000150a00720c */ /* 0x000fe20000786670 */
[----:B------:R-:W5:Y:S04]  /*10520*/  SHFL.IDX PT, R4, R20, 0x1, 0x181f ;  /* 0x00381f0014047f89 */ /* 0x000f6800000e0000 */
[----:B------:R-:W1:Y:S02]  /*10530*/  SHFL.IDX PT, R6, R20, 0x2, 0x181f ;  /* 0x00581f0014067f89 */ /* 0x000e6400000e0000 */
[----:B0-----:R-:W-:-:S04]  /*10540*/  @!P2 LEA R10, P5, R59, R3, 0x1 ;  /* 0x000000033b0aa211 */ /* 0x001fc800078a08ff */
[C-C-:B--2---:R-:W-:Y:S02]  /*10550*/  @!P2 LEA.HI.X R3, R59.reuse, R0, R58.reuse, 0x1, P5 ;  /* 0x000000003b03a211 */ /* 0x144fe400028f0c3a */
[----:B------:R0:W2:Y:S01]  /*10560*/  SHFL.IDX PT, R0, R20, 0x3, 0x181f ;  /* 0x00781f0014007f89 */ /* 0x0000a200000e0000 */
[C---:B---3--:R-:W-:Y:S02]  /*10570*/  @!P3 LEA R8, P1, R59.reuse, R5, 0x1 ;  /* 0x000000053b08b211 */ /* 0x048fe400078208ff */
[----:B------:R-:W-:Y:S02]  /*10580*/  @!P2 MOV R11, R3 ;  /* 0x00000003000ba202 */ /* 0x000fe40000000f00 */
[C---:B----4-:R-:W-:Y:S02]  /*10590*/  @!P4 LEA R25, P5, R59.reuse, R14, 0x1 ;  /* 0x0000000e3b19c211 */ /* 0x050fe400078a08ff */
[----:B------:R0:W3:Y:S01]  /*105a0*/  SHFL.IDX PT, R14, R7, 0x3, 0x181f ;  /* 0x00781f00070e7f89 */ /* 0x0000e200000e0000 */
[----:B-----5:R-:W-:-:S02]  /*105b0*/  @!P3 LEA.HI.X R9, R59, R4, R58, 0x1, P1 ;  /* 0x000000043b09b211 */ /* 0x020fc400008f0c3a */
[----:B------:R-:W-:Y:S01]  /*105c0*/  @!P4 IMAD.MOV.U32 R4, RZ, RZ, R25 ;  /* 0x000000ffff04c224 */ /* 0x000fe200078e0019 */
[----:B------:R0:W-:Y:S01]  /*105d0*/  @!P2 ST.E.128 desc[UR42][R10.64], RZ ;  /* 0x000000ff0a00a985 */ /* 0x0001e2000c101d2a */
[----:B-1----:R-:W-:-:S03]  /*105e0*/  @!P4 LEA.HI.X R5, R59, R6, R58, 0x1, P5 ;  /* 0x000000063b05c211 */ /* 0x002fc600028f0c3a */
[----:B------:R0:W-:Y:S04]  /*105f0*/  @!P3 ST.E.128 desc[UR42][R8.64], RZ ;  /* 0x000000ff0800b985 */ /* 0x0001e8000c101d2a */
[----:B------:R0:W-:Y:S02]  /*10600*/  @!P4 ST.E.128 desc[UR42][R4.64], RZ ;  /* 0x000000ff0400c985 */ /* 0x0001e4000c101d2a */
.L_x_801:
[----:B------:R-:W-:-:S05]  /*10610*/  VIADD R24, R24, 0x90 ;  /* 0x0000009018187836 */ /* 0x000fca0000000000 */
[----:B------:R-:W-:-:S13]  /*10620*/  ISETP.GE.OR P0, PT, R24, R21, P0 ;  /* 0x000000151800720c */ /* 0x000fda0000706670 */
[----:B---3--:R-:W-:-:S04]  /*10630*/  @!P0 LEA R14, P1, R59, R14, 0x1 ;  /* 0x0000000e3b0e8211 */ /* 0x008fc800078208ff */
[----:B--2---:R-:W-:-:S05]  /*10640*/  @!P0 LEA.HI.X R15, R59, R0, R58, 0x1, P1 ;  /* 0x000000003b0f8211 */ /* 0x004fca00008f0c3a */
[----:B------:R2:W-:Y:S04]  /*10650*/  @!P0 ST.E.128 desc[UR42][R14.64], RZ ;  /* 0x000000ff0e008985 */ /* 0x0005e8000c101d2a */
.L_x_608:
[----:B------:R-:W-:Y:S05]  /*10660*/  BSYNC B0 ;  /* 0x0000000000007941 */ /* 0x000fea0003800000 */
.L_x_603:
[----:B------:R-:W-:Y:S02]  /*10670*/  ULDC UR4, c[0x0][0xc3c] ;  /* 0x00030f0000047ab9 */ /* 0x000fe40000000800 */
[----:B------:R-:W-:-:S13]  /*10680*/  ISETP.GE.AND P0, PT, R35, UR4, PT ;  /* 0x0000000423007c0c */ /* 0x000fda000bf06270 */
[----:B------:R-:W-:Y:S05]  /*10690*/  @!P0 BRA `(.L_x_617) ;  /* 0xffffff0800708947 */ /* 0x000fea000383ffff */
[----:B------:R-:W-:Y:S05]  /*106a0*/  BRA `(.L_x_478) ;  /* 0x0000006c00cc7947 */ /* 0x000fea0003800000 */
.L_x_476:
[----:B------:R-:W-:-:S08]  /*106b0*/  NOP ;  /* 0x0000000000007918 */ /* 0x000fd00000000000 */
[----:B------:R-:W0:-:S00]  /*106c0*/  USETMAXREG.DEALLOC.CTAPOOL 0x20 ;  /* 0x00000020000079c8 */ /* 0x000e0000080e0500 */
[----:B0-----:R-:W2:Y:S01]  /*106d0*/  LDL.LU R2, [R1] ;  /* 0x0000000001027983 */ /* 0x001ea20000300800 */
[----:B------:R-:W-:-:S06]  /*106e0*/  LOP3.LUT R0, R0, 0x3, RZ, 0xc0, !PT ;  /* 0x0000000300007812 */ /* 0x000fcc00078ec0ff */
[----:B------:R-:W0:Y:S02]  /*106f0*/  SHFL.IDX PT, R0, R0, RZ, 0x1f ;  /* 0x00001fff00007589 */ /* 0x000e2400000e0000 */
[----:B0-----:R-:W-:Y:S01]  /*10700*/  ISETP.NE.AND P0, PT, R0, RZ, PT ;  /* 0x000000ff0000720c */ /* 0x001fe20003f05270 */
[----:B------:R-:W-:Y:S01]  /*10710*/  IMAD.MOV.U32 R0, RZ, RZ, RZ ;  /* 0x000000ffff007224 */ /* 0x000fe200078e00ff */
[----:B--2---:R-:W-:-:S11]  /*10720*/  LOP3.LUT R2, R2, 0xfffffffb, RZ, 0xc0, !PT ;  /* 0xfffffffb02027812 */ /* 0x004fd600078ec0ff */
[----:B------:R-:W-:-:S05]  /*10730*/  @P0 LOP3.LUT R2, R2, 0x4, RZ, 0xfc, !PT ;  /* 0x0000000402020812 */ /* 0x000fca00078efcff */
[----:B------:R0:W-:Y:S01]  /*10740*/  STL [R1], R2 ;  /* 0x0000000201007387 */ /* 0x0001e20000100800 */
        /* <DEDUP_REMOVED lines=8> */
.L_x_618:
        /* <DEDUP_REMOVED lines=41> */
[----:B------:R-:W-:Y:S01]  /*10a60*/  IMAD.MOV.U32 R6, RZ, RZ, R3 ;  /* 0x000000ffff067224 */ /* 0x000fe200078e0003 */
[----:B------:R-:W-:Y:S01]  /*10a70*/  UMOV UR4, URZ ;  /* 0x0000003f00047c82 */ /* 0x000fe20008000000 */
[----:B------:R-:W-:-:S05]  /*10a80*/  ULDC UR5, c[0x0][0xc38] ;  /* 0x00030e0000057ab9 */ /* 0x000fca0000000800 */
.L_x_622:
[----:B------:R-:W0:Y:S01]  /*10a90*/  LDC R0, c[0x0][0xc3c] ;  /* 0x00030f00ff007b82 */ /* 0x000e220000000800 */
[----:B------:R-:W-:Y:S01]  /*10aa0*/  UIADD3 UR4, UR4, 0x1f, URZ ;  /* 0x0000001f04047890 */ /* 0x000fe2000fffe03f */
[----:B------:R-:W-:Y:S02]  /*10ab0*/  ULDC UR7, c[0x0][0xc3c] ;  /* 0x00030f0000077ab9 */ /* 0x000fe40000000800 */
[----:B------:R-:W-:-:S03]  /*10ac0*/  IMAD.U32 R27, RZ, RZ, UR7 ;  /* 0x00000007ff1b7e24 */ /* 0x000fc6000f8e00ff */
[----:B0-----:R-:W-:-:S13]  /*10ad0*/  ISETP.LE.AND P6, PT, R0, UR4, PT ;  /* 0x0000000400007c0c */ /* 0x001fda000bfc3270 */
[----:B------:R-:W-:Y:S05]  /*10ae0*/  @P6 BRA `(.L_x_621) ;  /* 0x0000000400a46947 */ /* 0x000fea0003800000 */
[----:B------:R-:W-:-:S05]  /*10af0*/  VIADD R9, R7, UR4 ;  /* 0x0000000407097c36 */ /* 0x000fca0008000000 */
[----:B------:R-:W-:Y:S02]  /*10b00*/  ISETP.GE.OR P6, PT, R9, R0, !P0 ;  /* 0x000000000900720c */ /* 0x000fe400047c6670 */
[----:B------:R-:W-:-:S11]  /*10b10*/  MOV R0, RZ ;  /* 0x000000ff00007202 */ /* 0x000fd60000000f00 */
        /* <DEDUP_REMOVED lines=25> */
[----:B------:R-:W-:-:S04]  /*10cb0*/  IADD3 R6, R3, R6, RZ ;  /* 0x0000000603067210 */ /* 0x000fc80007ffe0ff */
[----:B------:R-:W-:-:S13]  /*10cc0*/  ISETP.GT.AND P6, PT, R6, UR6, PT ;  /* 0x0000000606007c0c */ /* 0x000fda000bfc4270 */
[----:B------:R-:W-:Y:S05]  /*10cd0*/  @!P6 BRA `(.L_x_622) ;  /* 0xfffffffc006ce947 */ /* 0x000fea000383ffff */
.L_x_620:
        /* <DEDUP_REMOVED lines=15> */
[----:B0-----:R-:W-:Y:S01]  /*10dd0*/  IMAD.MOV R13, RZ, RZ, -R3 ;  /* 0x000000ffff0d7224 */ /* 0x001fe200078e0a03 */
[----:B------:R-:W-:Y:S06]  /*10de0*/  @!P0 BRA `(.L_x_623) ;  /* 0x0000000000088947 */ /* 0x000fec0003800000 */
[----:B------:R-:W-:-:S05]  /*10df0*/  VIADD R5, R27, 0xffffffff ;  /* 0xffffffff1b057836 */ /* 0x000fca0000000000 */
[----:B------:R0:W1:Y:S02]  /*10e00*/  SHFL.IDX PT, R24, R2, R5, 0x1f ;  /* 0x00001f0502187589 */ /* 0x00006400000e0000 */
.L_x_623:
[----:B-1----:R-:W-:Y:S01]  /*10e10*/  IMAD R24, R24, UR5, R11 ;  /* 0x0000000518187c24 */ /* 0x002fe2000f8e020b */
[----:B0-----:R-:W-:Y:S01]  /*10e20*/  MOV R2, RZ ;  /* 0x000000ff00027202 */ /* 0x001fe20000000f00 */
[----:B------:R-:W-:Y:S02]  /*10e30*/  IMAD R11, R13, R4, RZ ;  /* 0x000000040d0b7224 */ /* 0x000fe400078e02ff */
[----:B------:R-:W-:Y:S01]  /*10e40*/  IMAD.MOV.U32 R5, RZ, RZ, R8 ;  /* 0x000000ffff057224 */ /* 0x000fe200078e0008 */
[----:B------:R-:W-:Y:S01]  /*10e50*/  IADD3 R25, -R24, UR6, RZ ;  /* 0x0000000618197c10 */ /* 0x000fe2000fffe1ff */
[----:B------:R-:W-:Y:S01]  /*10e60*/  IMAD.HI.U32 R2, R3, R11, R2 ;  /* 0x0000000b03027227 */ /* 0x000fe200078e0002 */
[----:B------:R-:W-:Y:S01]  /*10e70*/  IABS R8, R0 ;  /* 0x0000000000087213 */ /* 0x000fe20000000000 */
[----:B------:R-:W0:Y:S01]  /*10e80*/  I2F.RP R6, R5 ;  /* 0x0000000500067306 */ /* 0x000e220000209400 */
[----:B------:R-:W-:Y:S01]  /*10e90*/  IABS R3, R25 ;  /* 0x0000001900037213 */ /* 0x000fe20000000000 */
[----:B------:R-:W-:-:S02]  /*10ea0*/  VIADD R27, R27, UR4 ;  /* 0x000000041b1b7c36 */ /* 0x000fc40008000000 */
[----:B------:R-:W-:Y:S02]  /*10eb0*/  IMAD.MOV R8, RZ, RZ, -R8 ;  /* 0x000000ffff087224 */ /* 0x000fe400078e0a08 */
[----:B------:R-:W-:-:S04]  /*10ec0*/  IMAD.HI.U32 R2, R2, R3, RZ ;  /* 0x0000000302027227 */ /* 0x000fc800078e00ff */
[----:B------:R-:W-:-:S05]  /*10ed0*/  IMAD R3, R2, R8, R3 ;  /* 0x0000000802037224 */ /* 0x000fca00078e0203 */
[----:B------:R-:W-:Y:S01]  /*10ee0*/  ISETP.GT.U32.AND P1, PT, R4, R3, PT ;  /* 0x000000030400720c */ /* 0x000fe20003f24070 */
[----:B0-----:R-:W0:-:S12]  /*10ef0*/  MUFU.RCP R6, R6 ;  /* 0x0000000600067308 */ /* 0x001e180000001000 */
[----:B------:R-:W-:Y:S02]  /*10f00*/  @!P1 IMAD.IADD R3, R3, 0x1, -R4 ;  /* 0x0000000103039824 */ /* 0x000fe400078e0a04 */
[----:B------:R-:W-:Y:S01]  /*10f10*/  @!P1 VIADD R2, R2, 0x1 ;  /* 0x0000000102029836 */ /* 0x000fe20000000000 */
[----:B------:R-:W-:Y:S01]  /*10f20*/  ISETP.NE.AND P1, PT, R0, RZ, PT ;  /* 0x000000ff0000720c */ /* 0x000fe20003f25270 */
[----:B0-----:R-:W-:Y:S01]  /*10f30*/  VIADD R8, R6, 0xffffffe ;  /* 0x0ffffffe06087836 */ /* 0x001fe20000000000 */
[----:B------:R-:W-:Y:S02]  /*10f40*/  ISETP.GE.U32.AND P0, PT, R3, R4, PT ;  /* 0x000000040300720c */ /* 0x000fe40003f06070 */
[----:B------:R-:W-:Y:S01]  /*10f50*/  LOP3.LUT R4, R25, R0, RZ, 0x3c, !PT ;  /* 0x0000000019047212 */ /* 0x000fe200078e3cff */
[----:B------:R0:W1:Y:S03]  /*10f60*/  F2I.FTZ.U32.TRUNC.NTZ R3, R8 ;  /* 0x0000000800037305 */ /* 0x000066000021f000 */
[----:B------:R-:W-:-:S02]  /*10f70*/  ISETP.GE.AND P2, PT, R4, RZ, PT ;  /* 0x000000ff0400720c */ /* 0x000fc40003f46270 */
[----:B0-----:R-:W-:-:S05]  /*10f80*/  IABS R8, R9 ;  /* 0x0000000900087213 */ /* 0x001fca0000000000 */
[----:B------:R-:W-:-:S04]  /*10f90*/  @P0 VIADD R2, R2, 0x1 ;  /* 0x0000000102020836 */ /* 0x000fc80000000000 */
[----:B------:R-:W-:Y:S01]  /*10fa0*/  IMAD.MOV.U32 R6, RZ, RZ, R2 ;  /* 0x000000ffff067224 */ /* 0x000fe200078e0002 */
[----:B-1----:R-:W-:Y:S01]  /*10fb0*/  IADD3 R2, RZ, -R3, RZ ;  /* 0x80000003ff027210 */ /* 0x002fe20007ffe0ff */
[----:B------:R-:W-:Y:S02]  /*10fc0*/  IMAD.MOV R8, RZ, RZ, -R8 ;  /* 0x000000ffff087224 */ /* 0x000fe400078e0a08 */
[----:B------:R-:W-:Y:S01]  /*10fd0*/  @!P2 IMAD.MOV R6, RZ, RZ, -R6 ;  /* 0x000000ffff06a224 */ /* 0x000fe200078e0a06 */
        /* <DEDUP_REMOVED lines=23> */
[----:B------:R-:W-:-:S05]  /*11150*/  IMAD R9, R9, 0x1000000, R2 ;  /* 0x0100000009097824 */ /* 0x000fca00078e0202 */
[----:B------:R-:W-:Y:S01]  /*11160*/  LEA R26, R26, R9, 0x10 ;  /* 0x000000091a1a7211 */ /* 0x000fe200078e80ff */
[----:B------:R-:W-:Y:S06]  /*11170*/  BRA `(.L_x_624) ;  /* 0x00000000000c7947 */ /* 0x000fec0003800000 */
.L_x_621:
[----:B------:R-:W-:Y:S02]  /*11180*/  IMAD.MOV.U32 R25, RZ, RZ, RZ ;  /* 0x000000ffff197224 */ /* 0x000fe400078e00ff */
[----:B------:R-:W-:Y:S02]  /*11190*/  IMAD.U32 R24, RZ, RZ, UR6 ;  /* 0x00000006ff187e24 */ /* 0x000fe4000f8e00ff */
[----:B------:R-:W-:-:S07]  /*111a0*/  IMAD.MOV.U32 R26, RZ, RZ, RZ ;  /* 0x000000ffff1a7224 */ /* 0x000fce00078e00ff */
.L_x_624:
[----:B------:R-:W-:-:S13]  /*111b0*/  ISETP.NE.AND P0, PT, R7, RZ, PT ;  /* 0x000000ff0700720c */ /* 0x000fda0003f05270 */
[----:B------:R-:W0:Y:S01]  /*111c0*/  @!P0 S2R R3, SR_CgaCtaId ;  /* 0x0000000000038919 */ /* 0x000e220000008800 */
[----:B------:R-:W-:-:S04]  /*111d0*/  @!P0 MOV R0, 0x400 ;  /* 0x0000040000008802 */ /* 0x000fc80000000f00 */
[----:B0-----:R-:W-:-:S05]  /*111e0*/  @!P0 LEA R0, R3, R0, 0x18 ;  /* 0x0000000003008211 */ /* 0x001fca00078ec0ff */
[----:B------:R0:W-:Y:S01]  /*111f0*/  @!P0 STS.128 [R0+0x168d0], R24 ;  /* 0x0168d01800008388 */ /* 0x0001e20000000c00 */
[----:B------:R-:W-:Y:S06]  /*11200*/  BAR.ARV 0x5, 0x200 ;  /* 0x0148000000007b1d */ /* 0x000fec0000002000 */
.L_x_619:
[----:B------:R2:W-:Y:S01]  /*11210*/  STL [R1+0x44], RZ ;  /* 0x000044ff01007387 */ /* 0x0005e20000100800 */
[----:B------:R-:W-:Y:S01]  /*11220*/  ULDC UR4, c[0x0][0xc3c] ;  /* 0x00030f0000047ab9 */ /* 0x000fe20000000800 */
[----:B------:R-:W-:Y:S01]  /*11230*/  IMAD.MOV.U32 R29, RZ, RZ, 0x1 ;  /* 0x00000001ff1d7424 */ /* 0x000fe200078e00ff */
[----:B-1----:R-:W-:Y:S01]  /*11240*/  ISETP.GE.AND P0, PT, R27, UR4, PT ;  /* 0x000000041b007c0c */ /* 0x002fe2000bf06270 */
[----:B------:R-:W-:-:S12]  /*11250*/  IMAD.MOV.U32 R22, RZ, RZ, RZ ;  /* 0x000000ffff167224 */ /* 0x000fd800078e00ff */
[----:B--2---:R-:W-:Y:S05]  /*11260*/  @P0 BRA `(.L_x_625) ;  /* 0x0000006000000947 */ /* 0x004fea0003800000 */
[----:B------:R-:W1:Y:S01]  /*11270*/  S2R R6, SR_TID.X ;  /* 0x0000000000067919 */ /* 0x000e620000002100 */
[----:B------:R-:W2:Y:S01]  /*11280*/  S2UR UR5, SR_CgaCtaId ;  /* 0x00000000000579c3 */ /* 0x000ea20000008800 */
[----:B------:R-:W-:Y:S01]  /*11290*/  UMOV UR4, 0x400 ;  /* 0x0000040000047882 */ /* 0x000fe20000000000 */
[----:B------:R-:W-:Y:S01]  /*112a0*/  BSSY B8, `(.L_x_625) ;  /* 0x00005fc000087945 */ /* 0x000fe20003800000 */
[----:B------:R-:W-:Y:S01]  /*112b0*/  STL [R1+0x44], RZ ;  /* 0x000044ff01007387 */ /* 0x000fe20000100800 */
[----:B------:R-:W-:Y:S01]  /*112c0*/  IMAD.MOV.U32 R28, RZ, RZ, RZ ;  /* 0x000000ffff1c7224 */ /* 0x000fe200078e00ff */
[----:B------:R-:W-:Y:S01]  /*112d0*/  ULDC.64 UR40, c[0x0][0x198] ;  /* 0x0000660000287ab9 */ /* 0x000fe20000000a00 */
[----:B------:R-:W-:Y:S01]  /*112e0*/  IMAD.MOV.U32 R22, RZ, RZ, RZ ;  /* 0x000000ffff167224 */ /* 0x000fe200078e00ff */
[----:B------:R-:W-:Y:S01]  /*112f0*/  ULOP3.LUT UR38, UR36, 0x2, URZ, 0xfc, !UPT ;  /* 0x0000000224267892 */ /* 0x000fe2000f8efc3f */
[----:B------:R-:W-:Y:S01]  /*11300*/  IMAD.MOV.U32 R29, RZ, RZ, 0x1 ;  /* 0x00000001ff1d7424 */ /* 0x000fe200078e00ff */
[----:B------:R-:W-:Y:S01]  /*11310*/  ULDC UR37, c[0x0][0xc] ;  /* 0x0000030000257ab9 */ /* 0x000fe20000000800 */
[----:B--2---:R-:W-:-:S06]  /*11320*/  ULEA UR4, UR5, UR4, 0x18 ;  /* 0x0000000405047291 */ /* 0x004fcc000f8ec03f */
[----:B------:R-:W-:Y:S01]  /*11330*/  IMAD.U32 R16, RZ, RZ, UR4 ;  /* 0x00000004ff107e24 */ /* 0x000fe2000f8e00ff */
[C---:B-1----:R-:W-:Y:S01]  /*11340*/  LOP3.LUT R5, R6.reuse, 0x7f, RZ, 0xc0, !PT ;  /* 0x0000007f06057812 */ /* 0x042fe200078ec0ff */
[----:B0-----:R-:W-:-:S03]  /*11350*/  IMAD.SHL.U32 R0, R6, 0x8, RZ ;  /* 0x0000000806007824 */ /* 0x001fc600078e00ff */
[----:B------:R-:W-:Y:S02]  /*11360*/  SHF.L.U32 R3, R5, 0x3, RZ ;  /* 0x0000000305037819 */ /* 0x000fe400000006ff */
[----:B------:R-:W-:Y:S01]  /*11370*/  LOP3.LUT R2, R0, 0x1f8, RZ, 0xc0, !PT ;  /* 0x000001f800027812 */ /* 0x000fe200078ec0ff */
[----:B------:R-:W-:-:S03]  /*11380*/  IMAD.MOV.U32 R0, RZ, RZ, 0x1 ;  /* 0x00000001ff007424 */ /* 0x000fc600078e00ff */
[----:B------:R-:W-:Y:S02]  /*11390*/  LOP3.LUT R2, R2, 0x38, R6, 0x78, !PT ;  /* 0x0000003802027812 */ /* 0x000fe400078e7806 */
[----:B------:R0:W-:Y:S02]  /*113a0*/  STL [R1+0x4], R0 ;  /* 0x0000040001007387 */ /* 0x0001e40000100800 */
[----:B------:R-:W-:Y:S01]  /*113b0*/  LOP3.LUT R4, R2, 0x200, R3, 0xf8, !PT ;  /* 0x0000020002047812 */ /* 0x000fe200078ef803 */
[----:B------:R-:W-:Y:S01]  /*113c0*/  IMAD.SHL.U32 R2, R6, 0x10, RZ ;  /* 0x0000001006027824 */ /* 0x000fe200078e00ff */
[----:B------:R-:W-:-:S04]  /*113d0*/  SHF.R.U32.HI R3, RZ, 0x3, R5 ;  /* 0x00000003ff037819 */ /* 0x000fc80000011605 */
[----:B------:R-:W-:Y:S02]  /*113e0*/  LOP3.LUT R2, R2, 0x70, RZ, 0xc0, !PT ;  /* 0x0000007002027812 */ /* 0x000fe400078ec0ff */
[----:B0-----:R-:W-:Y:S02]  /*113f0*/  LEA R0, R4, R16, 0x1 ;  /* 0x0000001004007211 */ /* 0x001fe400078e08ff */
[----:B------:R-:W-:-:S03]  /*11400*/  LOP3.LUT R2, R3, R2, RZ, 0xfc, !PT ;  /* 0x0000000203027212 */ /* 0x000fc600078efcff */
[----:B------:R0:W-:Y:S04]  /*11410*/  STL [R1+0x24], R0 ;  /* 0x0000240001007387 */ /* 0x0001e80000100800 */
.L_x_720:
[----:B-1----:R-:W1:Y:S02]  /*11420*/  LDC.64 R2, c[0x0][0xc88] ;  /* 0x00032200ff027b82 */ /* 0x002e640000000a00 */
[----:B-1----:R-:W-:-:S05]  /*11430*/  IMAD.WIDE R2, R27, 0x4, R2 ;  /* 0x000000041b027825 */ /* 0x002fca00078e0202 */
[----:B0-----:R-:W0:Y:S01]  /*11440*/  LDG.E R10, desc[UR42][R2.64] ;  /* 0x0000002a020a7981 */ /* 0x001e22000c1e1900 */
[----:B------:R-:W-:Y:S05]  /*11450*/  YIELD ;  /* 0x0000000000007946 */ /* 0x000fea0003800000 */
[----:B------:R-:W-:Y:S01]  /*11460*/  ULDC.64 UR4, c[0x0][0xa28] ;  /* 0x00028a0000047ab9 */ /* 0x000fe20000000a00 */
[----:B------:R-:W-:Y:S01]  /*11470*/  IMAD.MOV.U32 R9, RZ, RZ, RZ ;  /* 0x000000ffff097224 */ /* 0x000fe200078e00ff */
[----:B------:R-:W-:Y:S01]  /*11480*/  ISETP.NE.U32.AND P0, PT, RZ, UR4, PT ;  /* 0x00000004ff007c0c */ /* 0x000fe2000bf05070 */
[----:B------:R-:W-:Y:S01]  /*11490*/  IMAD.MOV.U32 R6, RZ, RZ, RZ ;  /* 0x000000ffff067224 */ /* 0x000fe200078e00ff */
[----:B------:R-:W-:Y:S01]  /*114a0*/  ULDC.64 UR8, c[0x0][0xa18] ;  /* 0x0002860000087ab9 */ /* 0x000fe20000000a00 */
[----:B------:R-:W-:Y:S01]  /*114b0*/  ULDC.64 UR6, c[0x0][0xa10] ;  /* 0x0002840000067ab9 */ /* 0x000fe20000000a00 */
[----:B------:R-:W-:-:S02]  /*114c0*/  ISETP.NE.AND.EX P0, PT, RZ, UR5, PT, P0 ;  /* 0x00000005ff007c0c */ /* 0x000fc4000bf05300 */
[----:B0-----:R-:W-:Y:S01]  /*114d0*/  SHF.R.S32.HI R0, RZ, 0x1f, R10 ;  /* 0x0000001fff007819 */ /* 0x001fe2000001140a */
[----:B------:R-:W-:-:S10]  /*114e0*/  IMAD.SHL.U32 R18, R10, 0x4, RZ ;  /* 0x000000040a127824 */ /* 0x000fd400078e00ff */
[C---:B------:R-:W-:Y:S01]  /*114f0*/  @P0 LEA R2, P1, R10.reuse, UR4, 0x2 ;  /* 0x000000040a020c11 */ /* 0x040fe2000f8210ff */
[----:B------:R-:W-:Y:S03]  /*11500*/  STL [R1+0x20], R10 ;  /* 0x0000200a01007387 */ /* 0x000fe60000100800 */
[C-C-:B------:R-:W-:Y:S01]  /*11510*/  @P0 LEA.HI.X R3, R10.reuse, UR5, R0.reuse, 0x2, P1 ;  /* 0x000000050a030c11 */ /* 0x140fe200088f1400 */
[----:B------:R-:W-:Y:S01]  /*11520*/  ULDC.64 UR4, c[0x0][0xa00] ;  /* 0x0002800000047ab9 */ /* 0x000fe20000000a00 */
[----:B------:R-:W-:Y:S01]  /*11530*/  SHF.L.U64.HI R19, R10, 0x2, R0 ;  /* 0x000000020a137819 */ /* 0x000fe20000010200 */
[----:B------:R0:W-:Y:S04]  /*11540*/  STL [R1+0x38], R0 ;  /* 0x0000380001007387 */ /* 0x0001e80000100800 */
[----:B--2---:R1:W2:Y:S01]  /*11550*/  @P0 LDG.E R9, desc[UR42][R2.64] ;  /* 0x0000002a02090981 */ /* 0x0042a2000c1e1900 */
[----:B------:R-:W-:-:S02]  /*11560*/  ISETP.NE.U32.AND P0, PT, RZ, UR4, PT ;  /* 0x00000004ff007c0c */ /* 0x000fc4000bf05070 */
[----:B------:R-:W-:Y:S02]  /*11570*/  ISETP.NE.U32.AND P1, PT, RZ, UR8, PT ;  /* 0x00000008ff007c0c */ /* 0x000fe4000bf25070 */
[----:B------:R-:W-:Y:S01]  /*11580*/  ISETP.NE.AND.EX P0, PT, RZ, UR5, PT, P0 ;  /* 0x00000005ff007c0c */ /* 0x000fe2000bf05300 */
[----:B0-----:R-:W-:Y:S01]  /*11590*/  IMAD.MOV.U32 R0, RZ, RZ, RZ ;  /* 0x000000ffff007224 */ /* 0x001fe200078e00ff */
[----:B------:R-:W-:Y:S02]  /*115a0*/  ISETP.NE.AND.EX P1, PT, RZ, UR9, PT, P1 ;  /* 0x00000009ff007c0c */ /* 0x000fe4000bf25310 */
[----:B------:R-:W-:Y:S02]  /*115b0*/  ISETP.NE.U32.AND P2, PT, RZ, UR6, PT ;  /* 0x00000006ff007c0c */ /* 0x000fe4000bf45070 */
[----:B-1----:R-:W-:Y:S02]  /*115c0*/  IADD3 R2, P3, R18, UR4, RZ ;  /* 0x0000000412027c10 */ /* 0x002fe4000ff7e0ff */
[----:B------:R-:W-:-:S02]  /*115d0*/  ISETP.NE.AND.EX P2, PT, RZ, UR7, PT, P2 ;  /* 0x00000007ff007c0c */ /* 0x000fc4000bf45320 */
[----:B------:R-:W-:Y:S02]  /*115e0*/  IADD3.X R3, R19, UR5, RZ, P3, !PT ;  /* 0x0000000513037c10 */ /* 0x000fe40009ffe4ff */
[----:B------:R-:W-:-:S03]  /*115f0*/  IADD3 R4, P4, R18, UR6, RZ ;  /* 0x0000000612047c10 */ /* 0x000fc6000ff9e0ff */
[----:B------:R-:W3:Y:S01]  /*11600*/  @P0 LDG.E R6, desc[UR42][R2.64] ;  /* 0x0000002a02060981 */ /* 0x000ee2000c1e1900 */
[----:B------:R-:W-:Y:S01]  /*11610*/  ULDC UR4, c[0x0][0x288] ;  /* 0x0000a20000047ab9 */ /* 0x000fe20000000800 */
[----:B------:R-:W-:Y:S01]  /*11620*/  IADD3.X R5, R19, UR7, RZ, P4, !PT ;  /* 0x0000000713057c10 */ /* 0x000fe2000a7fe4ff */
[----:B------:R-:W-:Y:S01]  /*11630*/  IMAD.U32 R8, RZ, RZ, UR4 ;  /* 0x00000004ff087e24 */ /* 0x000fe2000f8e00ff */
[----:B------:R-:W-:-:S03]  /*11640*/  ULDC.64 UR4, c[0x0][0x418] ;  /* 0x0001060000047ab9 */ /* 0x000fc60000000a00 */
[----:B------:R-:W5:Y:S04]  /*11650*/  @P2 LDG.E R0, desc[UR42][R4.64] ;  /* 0x0000002a04002981 */ /* 0x000f68000c1e1900 */
[----:B---3--:R0:W-:Y:S02]  /*11660*/  STL [R1+0x28], R6 ;  /* 0x0000280601007387 */ /* 0x0081e40000100800 */
[----:B0-----:R-:W-:-:S04]  /*11670*/  @P1 IADD3 R6, P3, R18, UR8, RZ ;  /* 0x0000000812061c10 */ /* 0x001fc8000ff7e0ff */
[----:B------:R-:W-:-:S05]  /*11680*/  @P1 IADD3.X R7, R19, UR9, RZ, P3, !PT ;  /* 0x0000000913071c10 */ /* 0x000fca0009ffe4ff */
[----:B------:R0:W3:Y:S01]  /*11690*/  @P1 LDG.E R8, desc[UR42][R6.64] ;  /* 0x0000002a06081981 */ /* 0x0000e2000c1e1900 */
[----:B------:R-:W-:-:S03]  /*116a0*/  UISETP.NE.U32.AND UP0, UPT, UR4, URZ, UPT ;  /* 0x0000003f0400728c */ /* 0x000fc6000bf05070 */
[----:B------:R-:W-:Y:S01]  /*116b0*/  ULDC UR4, c[0x0][0x424] ;  /* 0x0001090000047ab9 */ /* 0x000fe20000000800 */
[----:B------:R-:W-:-:S03]  /*116c0*/  UISETP.NE.AND.EX UP0, UPT, UR5, URZ, UPT, UP0 ;  /* 0x0000003f0500728c */ /* 0x000fc6000bf05300 */
[----:B------:R-:W-:Y:S01]  /*116d0*/  ULDC UR5, c[0x0][0x2f0] ;  /* 0x0000bc0000057ab9 */ /* 0x000fe20000000800 */
[----:B------:R-:W-:-:S04]  /*116e0*/  USEL UR4, UR4, 0x1, UP0 ;  /* 0x0000000104047887 */ /* 0x000fc80008000000 */
[----:B------:R-:W-:Y:S01]  /*116f0*/  UIMAD UR4, UR4, UR5, URZ ;  /* 0x00000005040472a4 */ /* 0x000fe2000f8e023f */
[----:B--2---:R-:W-:Y:S02]  /*11700*/  STL [R1+0x18], R9 ;  /* 0x0000180901007387 */ /* 0x004fe40000100800 */
[----:B------:R-:W-:Y:S02]  /*11710*/  ULDC UR5, c[0x0][0x348] ;  /* 0x0000d20000057ab9 */ /* 0x000fe40000000800 */
[----:B0-----:R-:W-:Y:S01]  /*11720*/  IMAD.U32 R6, RZ, RZ, UR5 ;  /* 0x00000005ff067e24 */ /* 0x001fe2000f8e00ff */
[----:B---3--:R0:W-:Y:S02]  /*11730*/  STL [R1+0x40], R8 ;  /* 0x0000400801007387 */ /* 0x0081e40000100800 */
[----:B0-----:R-:W-:Y:S01]  /*11740*/  MOV R8, UR4 ;  /* 0x0000000400087c02 */ /* 0x001fe20008000f00 */
[----:B----4-:R-:W-:Y:S06]  /*11750*/  @P1 BRA `(.L_x_626) ;  /* 0x0000000000141947 */ /* 0x010fec0003800000 */
[----:B------:R-:W-:Y:S05]  /*11760*/  @!P0 BRA `(.L_x_626) ;  /* 0x0000000000108947 */ /* 0x000fea0003800000 */
[----:B------:R-:W2:Y:S04]  /*11770*/  LDG.E R7, desc[UR42][R2.64] ;  /* 0x0000002a02077981 */ /* 0x000ea8000c1e1900 */
[----:B------:R-:W2:Y:S02]  /*11780*/  LDG.E R2, desc[UR42][R2.64+0x4] ;  /* 0x0000042a02027981 */ /* 0x000ea4000c1e1900 */
[----:B--2---:R-:W-:-:S05]  /*11790*/  IMAD.IADD R2, R2, 0x1, -R7 ;  /* 0x0000000102027824 */ /* 0x004fca00078e0a07 */
[----:B------:R0:W-:Y:S02]  /*117a0*/  STL [R1+0x40], R2 ;  /* 0x0000400201007387 */ /* 0x0001e40000100800 */
.L_x_626:
[----:B------:R-:W-:Y:S01]  /*117b0*/  IMAD.MOV.U32 R11, RZ, RZ, R10 ;  /* 0x000000ffff0b7224 */ /* 0x000fe200078e000a */
[----:B------:R-:W-:Y:S01]  /*117c0*/  ULDC.64 UR4, c[0x0][0xa20] ;  /* 0x0002880000047ab9 */ /* 0x000fe20000000a00 */
[C---:B------:R-:W-:Y:S02]  /*117d0*/  LOP3.LUT R7, R26.reuse, 0xff000000, RZ, 0xc0, !PT ;  /* 0xff0000001a077812 */ /* 0x040fe400078ec0ff */
[----:B------:R-:W-:Y:S01]  /*117e0*/  ISETP.NE.U32.AND P0, PT, RZ, UR4, PT ;  /* 0x00000004ff007c0c */ /* 0x000fe2000bf05070 */
[----:B------:R1:W-:Y:S01]  /*117f0*/  STL [R1+0xc], R11 ;  /* 0x00000c0b01007387 */ /* 0x0003e20000100800 */
[----:B------:R-:W-:Y:S02]  /*11800*/  SHF.R.U32.HI R7, RZ, 0x8, R7 ;  /* 0x00000008ff077819 */ /* 0x000fe40000011607 */
[----:B------:R-:W-:Y:S02]  /*11810*/  ISETP.NE.AND.EX P0, PT, RZ, UR5, PT, P0 ;  /* 0x00000005ff007c0c */ /* 0x000fe4000bf05300 */
[----:B0-----:R-:W-:-:S02]  /*11820*/  LOP3.LUT R2, R26, 0xff0000, RZ, 0xc0, !PT ;  /* 0x00ff00001a027812 */ /* 0x001fc400078ec0ff */
[----:B------:R-:W-:Y:S02]  /*11830*/  LOP3.LUT R17, R26, 0xffff, RZ, 0xc0, !PT ;  /* 0x0000ffff1a117812 */ /* 0x000fe400078ec0ff */
[----:B------:R-:W-:-:S07]  /*11840*/  LEA.HI R7, R2, R7, RZ, 0x10 ;  /* 0x0000000702077211 */ /* 0x000fce00078f80ff */
[----:B-1----:R-:W-:Y:S05]  /*11850*/  @!P0 BRA `(.L_x_627) ;  /* 0x0000000000108947 */ /* 0x002fea0003800000 */
[----:B------:R-:W-:-:S04]  /*11860*/  IADD3 R2, P0, R18, UR4, RZ ;  /* 0x0000000412027c10 */ /* 0x000fc8000ff1e0ff */
[----:B------:R-:W-:-:S05]  /*11870*/  IADD3.X R3, R19, UR5, RZ, P0, !PT ;  /* 0x0000000513037c10 */ /* 0x000fca00087fe4ff */
[----:B------:R0:W5:Y:S01]  /*11880*/  LDG.E R8, desc[UR42][R2.64] ;  /* 0x0000002a02087981 */ /* 0x000162000c1e1900 */
[----:B------:R-:W-:Y:S05]  /*11890*/  BRA `(.L_x_628) ;  /* 0x0000000000247947 */ /* 0x000fea0003800000 */
.L_x_627:
[----:B------:R-:W-:Y:S02]  /*118a0*/  ULDC.64 UR4, c[0x0][0xa08] ;  /* 0x0002820000047ab9 */ /* 0x000fe40000000a00 */
[----:B------:R-:W-:-:S04]  /*118b0*/  ISETP.NE.U32.AND P0, PT, RZ, UR4, PT ;  /* 0x00000004ff007c0c */ /* 0x000fc8000bf05070 */
[----:B------:R-:W-:-:S13]  /*118c0*/  ISETP.NE.AND.EX P0, PT, RZ, UR5, PT, P0 ;  /* 0x00000005ff007c0c */ /* 0x000fda000bf05300 */
[----:B------:R-:W-:Y:S05]  /*118d0*/  @!P0 BRA `(.L_x_628) ;  /* 0x0000000000148947 */ /* 0x000fea0003800000 */
[----:B------:R-:W0:Y:S02]  /*118e0*/  LDC.64 R2, c[0x0][0xa08] ;  /* 0x00028200ff027b82 */ /* 0x000e240000000a00 */
[----:B0-----:R-:W-:-:S05]  /*118f0*/  IMAD.WIDE R2, R11, 0x4, R2 ;  /* 0x000000040b027825 */ /* 0x001fca00078e0202 */
[----:B------:R-:W2:Y:S04]  /*11900*/  LDG.E R8, desc[UR42][R2.64] ;  /* 0x0000002a02087981 */ /* 0x000ea8000c1e1900 */
[----:B------:R-:W2:Y:S02]  /*11910*/  LDG.E R2, desc[UR42][R2.64+0x4] ;  /* 0x0000042a02027981 */ /* 0x000ea4000c1e1900 */
[----:B--2---:R-:W-:-:S07]  /*11920*/  IMAD.IADD R8, R2, 0x1, -R8 ;  /* 0x0000000102087824 */ /* 0x004fce00078e0a08 */
.L_x_628:
[----:B0-----:R-:W2:Y:S04]  /*11930*/  @P2 LDG.E R2, desc[UR42][R4.64] ;  /* 0x0000002a04022981 */ /* 0x001ea8000c1e1900 */
[----:B------:R0:W2:Y:S01]  /*11940*/  @P2 LDG.E R4, desc[UR42][R4.64+0x4] ;  /* 0x0000042a04042981 */ /* 0x0000a2000c1e1900 */
[----:B------:R-:W-:Y:S01]  /*11950*/  BSSY B0, `(.L_x_629) ;  /* 0x000002c000007945 */ /* 0x000fe20003800000 */
[----:B------:R-:W-:Y:S01]  /*11960*/  LOP3.LUT R21, R7, 0xff, RZ, 0xc0, !PT ;  /* 0x000000ff07157812 */ /* 0x000fe200078ec0ff */
[----:B------:R-:W-:Y:S02]  /*11970*/  IMAD.MOV.U32 R3, RZ, RZ, RZ ;  /* 0x000000ffff037224 */ /* 0x000fe400078e00ff */
[----:B0----5:R-:W-:Y:S02]  /*11980*/  IMAD.IADD R5, R8, 0x1, -R9 ;  /* 0x0000000108057824 */ /* 0x021fe400078e0a09 */
[----:B--2---:R-:W-:Y:S01]  /*11990*/  @P2 IMAD.IADD R6, R4, 0x1, -R2 ;  /* 0x0000000104062824 */ /* 0x004fe200078e0a02 */
[----:B------:R-:W-:-:S03]  /*119a0*/  SHF.R.U32.HI R4, RZ, 0x10, R7 ;  /* 0x00000010ff047819 */ /* 0x000fc60000011607 */
[----:B------:R-:W-:-:S05]  /*119b0*/  IMAD.IADD R2, R5, 0x1, R6 ;  /* 0x0000000105027824 */ /* 0x000fca00078e0206 */
[C---:B------:R-:W-:Y:S01]  /*119c0*/  ISETP.GE.AND P1, PT, R2.reuse, 0x1, PT ;  /* 0x000000010200780c */ /* 0x040fe20003f26270 */
[----:B------:R0:W-:Y:S01]  /*119d0*/  STL [R1+0x10], R2 ;  /* 0x0000100201007387 */ /* 0x0001e20000100800 */
[----:B------:R-:W-:-:S04]  /*119e0*/  IADD3 R20, R2, 0x7f, RZ ;  /* 0x0000007f02147810 */ /* 0x000fc80007ffe0ff */
[----:B0-----:R-:W-:-:S04]  /*119f0*/  SHF.R.S32.HI R2, RZ, 0x1f, R20 ;  /* 0x0000001fff027819 */ /* 0x001fc80000011414 */
[----:B------:R-:W-:-:S04]  /*11a00*/  LEA.HI R20, R2, R20, RZ, 0x7 ;  /* 0x0000001402147211 */ /* 0x000fc800078f38ff */
[----:B------:R-:W-:Y:S01]  /*11a10*/  SHF.R.S32.HI R20, RZ, 0x7, R20 ;  /* 0x00000007ff147819 */ /* 0x000fe20000011414 */
[----:B------:R-:W-:Y:S06]  /*11a20*/  @!P1 BRA `(.L_x_630) ;  /* 0x0000000000789947 */ /* 0x000fec0003800000 */
[----:B------:R-:W-:Y:S01]  /*11a30*/  ISETP.NE.AND P0, PT, R4, RZ, PT ;  /* 0x000000ff0400720c */ /* 0x000fe20003f05270 */
[----:B------:R-:W-:-:S03]  /*11a40*/  ULDC UR4, c[0x0][0x9f0] ;  /* 0x00027c0000047ab9 */ /* 0x000fc60000000800 */
[----:B------:R-:W-:-:S04]  /*11a50*/  SEL R7, R4, UR4, P0 ;  /* 0x0000000404077c07 */ /* 0x000fc80008000000 */
[----:B------:R-:W-:Y:S02]  /*11a60*/  IABS R8, R7 ;  /* 0x0000000700087213 */ /* 0x000fe40000000000 */
        /* <DEDUP_REMOVED lines=13> */
[----:B------:R-:W-:-:S04]  /*11b40*/  IMAD.MOV R2, RZ, RZ, -R2 ;  /* 0x000000ffff027224 */ /* 0x000fc800078e0a02 */
[----:B------:R-:W-:Y:S02]  /*11b50*/  IMAD.MOV.U32 R9, RZ, RZ, R2 ;  /* 0x000000ffff097224 */ /* 0x000fe400078e0002 */
        /* <DEDUP_REMOVED lines=8> */
[----:B------:R-:W-:Y:S01]  /*11be0*/  @!P4 IMAD.MOV R2, RZ, RZ, -R2 ;  /* 0x000000ffff02c224 */ /* 0x000fe200078e0a02 */
[----:B------:R-:W-:-:S05]  /*11bf0*/  @!P3 LOP3.LUT R2, RZ, R7, RZ, 0x33, !PT ;  /* 0x00000007ff02b212 */ /* 0x000fca00078e33ff */
[----:B------:R-:W-:-:S07]  /*11c00*/  IMAD.MOV.U32 R3, RZ, RZ, R2 ;  /* 0x000000ffff037224 */ /* 0x000fce00078e0002 */
.L_x_630:
[----:B------:R-:W-:Y:S05]  /*11c10*/  BSYNC B0 ;  /* 0x0000000000007941 */ /* 0x000fea0003800000 */
.L_x_629:
[-C--:B------:R-:W-:Y:S01]  /*11c20*/  IMAD R2, R21, R3.reuse, RZ ;  /* 0x0000000315027224 */ /* 0x080fe200078e02ff */
[----:B------:R-:W-:Y:S04]  /*11c30*/  BSSY B0, `(.L_x_631) ;  /* 0x00000dc000007945 */ /* 0x000fe80003800000 */
[C---:B------:R-:W-:Y:S01]  /*11c40*/  VIADDMNMX R3, R2.reuse, R3, R20, PT ;  /* 0x0000000302037246 */ /* 0x040fe20003800114 */
[----:B------:R-:W-:-:S04]  /*11c50*/  IMAD R2, R2, 0x80, -R5 ;  /* 0x0000008002027824 */ /* 0x000fc800078e0a05 */
[----:B------:R-:W-:Y:S01]  /*11c60*/  IMAD R3, R3, 0x80, -R5 ;  /* 0x0000008003037824 */ /* 0x000fe200078e0a05 */
[----:B------:R-:W-:-:S04]  /*11c70*/  VIMNMX R5, RZ, R2, !PT ;  /* 0x00000002ff057248 */ /* 0x000fc80007fe0100 */
[----:B------:R-:W-:-:S04]  /*11c80*/  VIMNMX R3, R3, R6, PT ;  /* 0x0000000603037248 */ /* 0x000fc80003fe0100 */
[----:B------:R-:W-:-:S13]  /*11c90*/  ISETP.GT.AND P0, PT, R3, R5, PT ;  /* 0x000000050300720c */ /* 0x000fda0003f04270 */
[----:B------:R-:W-:Y:S02]  /*11ca0*/  @P0 IADD3 R2, R3, 0x7f, RZ ;  /* 0x0000007f03020810 */ /* 0x000fe40007ffe0ff */
[----:B------:R-:W-:Y:S02]  /*11cb0*/  SHF.R.U32.HI R3, RZ, 0x7, R5 ;  /* 0x00000007ff037819 */ /* 0x000fe40000011605 */
[----:B------:R-:W-:-:S04]  /*11cc0*/  @P0 SHF.R.S32.HI R5, RZ, 0x1f, R2 ;  /* 0x0000001fff050819 */ /* 0x000fc80000011402 */
[----:B------:R-:W-:Y:S01]  /*11cd0*/  @P0 LEA.HI R2, R5, R2, RZ, 0x7 ;  /* 0x0000000205020211 */ /* 0x000fe200078f38ff */
[----:B------:R-:W-:-:S03]  /*11ce0*/  IMAD.MOV.U32 R5, RZ, RZ, R3 ;  /* 0x000000ffff057224 */ /* 0x000fc600078e0003 */
[----:B------:R-:W-:Y:S02]  /*11cf0*/  @P0 SHF.R.S32.HI R5, RZ, 0x7, R2 ;  /* 0x00000007ff050819 */ /* 0x000fe40000011402 */
[----:B------:R-:W-:Y:S02]  /*11d00*/  PLOP3.LUT P0, PT, PT, PT, PT, 0x80, 0x0 ;  /* 0x000000000000781c */ /* 0x000fe40003f0f070 */
[----:B------:R-:W-:-:S13]  /*11d10*/  ISETP.GT.AND P3, PT, R5, R3, PT ;  /* 0x000000030500720c */ /* 0x000fda0003f64270 */
[----:B------:R-:W-:Y:S05]  /*11d20*/  @!P3 BRA `(.L_x_632) ;  /* 0x0000000c0030b947 */ /* 0x000fea0003800000 */
[----:B------:R-:W-:Y:S01]  /*11d30*/  UMOV UR4, 0xffffffff ;  /* 0xffffffff00047882 */ /* 0x000fe20000000000 */
[----:B------:R-:W-:Y:S02]  /*11d40*/  SEL R2, R11, RZ, !P2 ;  /* 0x000000ff0b027207 */ /* 0x000fe40005000000 */
[----:B------:R-:W-:Y:S05]  /*11d50*/  BRA.DIV UR4, `(.L_x_633) ;  /* 0x0000007204547947 */ /* 0x000fea000b800000 */
[----:B------:R-:W0:Y:S02]  /*11d60*/  S2R R6, SR_TID.X ;  /* 0x0000000000067919 */ /* 0x000e240000002100 */
[----:B0-----:R-:W-:-:S04]  /*11d70*/  SHF.R.U32.HI R6, RZ, 0x5, R6 ;  /* 0x00000005ff067819 */ /* 0x001fc80000011606 */
[----:B------:R-:W-:-:S05]  /*11d80*/  LOP3.LUT R6, R6, 0x3, RZ, 0xc0, !PT ;  /* 0x0000000306067812 */ /* 0x000fca00078ec0ff */
[----:B------:R0:W1:Y:S02]  /*11d90*/  SHFL.IDX PT, R14, R6, RZ, 0x1f ;  /* 0x00001fff060e7589 */ /* 0x00006400000e0000 */
.L_x_804:
[----:B-1----:R-:W-:Y:S02]  /*11da0*/  ISETP.NE.AND P0, PT, R14, RZ, PT ;  /* 0x000000ff0e00720c */ /* 0x002fe40003f05270 */
[----:B------:R-:W-:-:S11]  /*11db0*/  PLOP3.LUT P6, PT, PT, PT, PT, 0x8, 0x0 ;  /* 0x000000000000781c */ /* 0x000fd60003fce170 */
[----:B------:R-:W-:Y:S05]  /*11dc0*/  @P0 BRA `(.L_x_634) ;  /* 0x00000000000c0947 */ /* 0x000fea0003800000 */
[----:B------:R-:W-:-:S03]  /*11dd0*/  UMOV UR4, 0xffffffff ;  /* 0xffffffff00047882 */ /* 0x000fc60000000000 */
[----:B------:R-:W-:Y:S05]  /*11de0*/  BRA.DIV UR4, `(.L_x_635) ;  /* 0x0000007204647947 */ /* 0x000fea000b800000 */
[----:B------:R-:W-:-:S13]  /*11df0*/  ELECT P6, URZ, PT ;  /* 0x00000000003f782f */ /* 0x000fda00038c0000 */
.L_x_634:
[----:B0-----:R-:W2:Y:S01]  /*11e00*/  LDL R6, [R1+0x44] ;  /* 0x0000440001067983 */ /* 0x001ea20000100800 */
[----:B------:R-:W-:Y:S01]  /*11e10*/  BSSY B1, `(.L_x_636) ;  /* 0x0000008000017945 */ /* 0x000fe20003800000 */
[----:B--2---:R-:W-:-:S05]  /*11e20*/  VIADD R6, R6, 0x1 ;  /* 0x0000000106067836 */ /* 0x004fca0000000000 */
[----:B------:R-:W-:-:S04]  /*11e30*/  LEA.HI R7, R6, R6, RZ, 0x1 ;  /* 0x0000000606077211 */ /* 0x000fc800078f08ff */
[----:B------:R-:W-:-:S05]  /*11e40*/  LOP3.LUT R7, R7, 0xfffffffe, RZ, 0xc0, !PT ;  /* 0xfffffffe07077812 */ /* 0x000fca00078ec0ff */
[----:B------:R-:W-:-:S05]  /*11e50*/  IMAD.IADD R6, R6, 0x1, -R7 ;  /* 0x0000000106067824 */ /* 0x000fca00078e0a07 */
[----:B------:R-:W-:-:S04]  /*11e60*/  SHF.L.U32 R6, R6, 0x1f, RZ ;  /* 0x0000001f06067819 */ /* 0x000fc800000006ff */
[----:B------:R-:W0:Y:S02]  /*11e70*/  SYNCS.PHASECHK.TRANS64.TRYWAIT P0, [R16+URZ+0x16820], R6 ;  /* 0x01682006100075a7 */ /* 0x000e24000800017f */
[----:B0-----:R-:W-:Y:S05]  /*11e80*/  @!P0 BRA `(.L_x_637) ;  /* 0x00000070005c8947 */ /* 0x001fea0003800000 */
.L_x_807:
[----:B------:R-:W-:Y:S05]  /*11e90*/  BSYNC B1 ;  /* 0x0000000000017941 */ /* 0x000fea0003800000 */
.L_x_636:
[----:B------:R-:W-:Y:S04]  /*11ea0*/  BSSY B1, `(.L_x_638) ;  /* 0x0000050000017945 */ /* 0x000fe80003800000 */
[----:B------:R-:W-:Y:S05]  /*11eb0*/  @!P6 BRA `(.L_x_639) ;  /* 0x000000040038e947 */ /* 0x000fea0003800000 */
[----:B------:R-:W2:Y:S01]  /*11ec0*/  LDL R8, [R1+0x4] ;  /* 0x0000040001087983 */ /* 0x000ea20000100800 */
[----:B0-----:R-:W-:Y:S01]  /*11ed0*/  IMAD R6, R28, 0x8, R16 ;  /* 0x000000081c067824 */ /* 0x001fe200078e0210 */
[----:B------:R-:W0:Y:S01]  /*11ee0*/  S2R R7, SR_TID.X ;  /* 0x0000000000077919 */ /* 0x000e220000002100 */
[----:B------:R-:W-:Y:S01]  /*11ef0*/  BSSY B2, `(.L_x_640) ;  /* 0x0000006000027945 */ /* 0x000fe20003800000 */
[----:B0-----:R-:W-:-:S04]  /*11f00*/  LOP3.LUT R7, R7, 0x7f, RZ, 0xc0, !PT ;  /* 0x0000007f07077812 */ /* 0x001fc800078ec0ff */
[----:B------:R-:W-:Y:S02]  /*11f10*/  ISETP.NE.AND P2, PT, R7, RZ, PT ;  /* 0x000000ff0700720c */ /* 0x000fe40003f45270 */
[----:B--2---:R-:W-:-:S04]  /*11f20*/  SHF.L.U32 R10, R8, 0x1f, RZ ;  /* 0x0000001f080a7819 */ /* 0x004fc800000006ff */
[----:B------:R-:W0:Y:S02]  /*11f30*/  SYNCS.PHASECHK.TRANS64.TRYWAIT P0, [R6+URZ+0x168a0], R10 ;  /* 0x0168a00a060075a7 */ /* 0x000e24000800017f */
[----:B0-----:R-:W-:Y:S05]  /*11f40*/  @!P0 BRA `(.L_x_641) ;  /* 0x0000007000408947 */ /* 0x001fea0003800000 */
.L_x_808:
[----:B------:R-:W-:Y:S05]  /*11f50*/  BSYNC B2 ;  /* 0x0000000000027941 */ /* 0x000fea0003800000 */
.L_x_640:
[----:B------:R-:W-:Y:S04]  /*11f60*/  BSSY B2, `(.L_x_642) ;  /* 0x0000009000027945 */ /* 0x000fe80003800000 */
[----:B------:R-:W-:Y:S05]  /*11f70*/  @P2 BRA `(.L_x_643) ;  /* 0x00000000001c2947 */ /* 0x000fea0003800000 */
[----:B------:R-:W1:Y:S02]  /*11f80*/  S2R R7, SR_TID.X ;  /* 0x0000000000077919 */ /* 0x000e640000002100 */
[----:B-1----:R-:W-:Y:S01]  /*11f90*/  LOP3.LUT R8, R7, 0x1f, RZ, 0xc0, !PT ;  /* 0x0000001f07087812 */ /* 0x002fe200078ec0ff */
[----:B------:R-:W-:-:S03]  /*11fa0*/  IMAD.MOV.U32 R7, RZ, RZ, 0x4000 ;  /* 0x00004000ff077424 */ /* 0x000fc600078e00ff */
[----:B------:R-:W-:Y:S01]  /*11fb0*/  ISETP.NE.AND P0, PT, R8, RZ, PT ;  /* 0x000000ff0800720c */ /* 0x000fe20003f05270 */
[----:B------:R1:W-:-:S12]  /*11fc0*/  SYNCS.ARRIVE.TRANS64 RZ, [R6+URZ+0x16890], R7 ;  /* 0x0168900706ff79a7 */ /* 0x0003d8000800003f */
[----:B-1----:R-:W-:Y:S05]  /*11fd0*/  @!P0 BRA `(.L_x_643) ;  /* 0x0000000000048947 */ /* 0x002fea0003800000 */
[----:B------:R-:W-:Y:S01]  /*11fe0*/  BPT.TRAP 0x1 ;  /* 0x000000040000795c */ /* 0x000fe20000300000 */
.L_x_643:
[----:B------:R-:W-:Y:S05]  /*11ff0*/  BSYNC B2 ;  /* 0x0000000000027941 */ /* 0x000fea0003800000 */
.L_x_642:
[----:B------:R-:W-:Y:S01]  /*12000*/  IMAD.MOV.U32 R12, RZ, RZ, RZ ;  /* 0x000000ffff0c7224 */ /* 0x000fe200078e00ff */
[----:B------:R-:W-:Y:S01]  /*12010*/  LEA R7, R5, R0, 0x7 ;  /* 0x0000000005077211 */ /* 0x000fe200078e38ff */
[C---:B------:R-:W-:Y:S01]  /*12020*/  IMAD R8, R28.reuse, 0x4000, R16 ;  /* 0x000040001c087824 */ /* 0x040fe200078e0210 */
[----:B------:R-:W-:Y:S01]  /*12030*/  UIADD3 UR4, UP0, UR40, 0x570, URZ ;  /* 0x0000057028047890 */ /* 0x000fe2000ff1e03f */
[----:B------:R-:W-:Y:S01]  /*12040*/  PLOP3.LUT P0, PT, PT, PT, PT, 0x80, 0x0 ;  /* 0x000000000000781c */ /* 0x000fe20003f0f070 */
[----:B------:R-:W-:Y:S01]  /*12050*/  IMAD.SHL.U32 R11, R28, 0x2000, RZ ;  /* 0x000020001c0b7824 */ /* 0x000fe200078e00ff */
[----:B------:R-:W-:Y:S01]  /*12060*/  R2UR UR10, R12 ;  /* 0x000000000c0a72ca */ /* 0x000fe200000e0000 */
[----:B------:R-:W-:Y:S01]  /*12070*/  VIADD R7, R7, 0xffffff80 ;  /* 0xffffff8007077836 */ /* 0x000fe20000000000 */
[----:B------:R-:W-:Y:S01]  /*12080*/  UIADD3.X UR5, URZ, UR41, URZ, UP0, !UPT ;  /* 0x000000293f057290 */ /* 0x000fe200087fe43f */
[----:B------:R-:W-:Y:S01]  /*12090*/  VIADD R8, R8, 0xe400 ;  /* 0x0000e40008087836 */ /* 0x000fe20000000000 */
[----:B------:R-:W-:Y:S01]  /*120a0*/  UMOV UR6, 0x0 ;  /* 0x0000000000067882 */ /* 0x000fe20000000000 */
[----:B------:R-:W-:Y:S01]  /*120b0*/  VIADD R9, R6, 0x16890 ;  /* 0x0001689006097836 */ /* 0x000fe20000000000 */
[----:B------:R-:W-:-:S09]  /*120c0*/  UMOV UR7, 0x12f00000 ;  /* 0x12f0000000077882 */ /* 0x000fd20000000000 */
.L_x_644:
[----:B------:R-:W-:-:S13]  /*120d0*/  @P0 ELECT P3, URZ, PT ;  /* 0x00000000003f082f */ /* 0x000fda0003860000 */
[----:B------:R-:W-:Y:S02]  /*120e0*/  @P3 R2UR UR13, R2 ;  /* 0x00000000020d32ca */ /* 0x000fe400000e0000 */
[----:B------:R-:W-:Y:S02]  /*120f0*/  @P3 R2UR UR12, R17 ;  /* 0x00000000110c32ca */ /* 0x000fe400000e0000 */
[----:B------:R-:W-:Y:S02]  /*12100*/  @P3 R2UR UR11, R7 ;  /* 0x00000000070b32ca */ /* 0x000fe400000e0000 */
[----:B------:R-:W-:Y:S02]  /*12110*/  @P3 R2UR UR9, R9 ;  /* 0x00000000090932ca */ /* 0x000fe400000e0000 */
[----:B------:R-:W-:Y:S02]  /*12120*/  @P3 R2UR UR8, R8 ;  /* 0x00000000080832ca */ /* 0x000fe400000e0000 */
[----:B------:R-:W-:-:S02]  /*12130*/  @P3 PLOP3.LUT P0, PT, P3, PT, PT, 0x8, 0x0 ;  /* 0x000000000000381c */ /* 0x000fc40001f0e170 */
[----:B------:R-:W-:-:S09]  /*12140*/  PLOP3.LUT P3, PT, PT, PT, PT, 0x8, 0x0 ;  /* 0x000000000000781c */ /* 0x000fd20003f6e170 */
[----:B------:R1:W-:Y:S02]  /*12150*/  UTMALDG.4D [UR8], [UR4], desc[UR6] ;  /* 0x00000608040075b4 */ /* 0x0003e40008019000 */
[----:B-1----:R-:W-:Y:S05]  /*12160*/  @P0 BRA.U.ANY `(.L_x_644) ;  /* 0xfffffffd00d80947 */ /* 0x002fea000393ffff */
[----:B------:R-:W1:Y:S01]  /*12170*/  SYNCS.PHASECHK.TRANS64.TRYWAIT P0, [R6+URZ+0x168c0], R10 ;  /* 0x0168c00a060075a7 */ /* 0x000e62000800017f */
[----:B------:R-:W-:Y:S04]  /*12180*/  BSSY B2, `(.L_x_645) ;  /* 0x0000002000027945 */ /* 0x000fe80003800000 */
[----:B-1----:R-:W-:Y:S05]  /*12190*/  @!P0 BRA `(.L_x_646) ;  /* 0x0000006c00c08947 */ /* 0x002fea0003800000 */
.L_x_809:
[----:B------:R-:W-:Y:S05]  /*121a0*/  BSYNC B2 ;  /* 0x0000000000027941 */ /* 0x000fea0003800000 */
.L_x_645:
[----:B------:R-:W-:Y:S01]  /*121b0*/  BSSY B2, `(.L_x_647) ;  /* 0x000000b000027945 */ /* 0x000fe20003800000 */
[----:B------:R-:W-:Y:S01]  /*121c0*/  IMAD.MOV.U32 R8, RZ, RZ, 0x0 ;  /* 0x00000000ff087424 */ /* 0x000fe200078e00ff */
[----:B------:R-:W-:Y:S02]  /*121d0*/  MOV R9, 0x12f00000 ;  /* 0x12f0000000097802 */ /* 0x000fe40000000f00 */
[----:B------:R-:W-:Y:S05]  /*121e0*/  @P2 BRA `(.L_x_648) ;  /* 0x00000000001c2947 */ /* 0x000fea0003800000 */
[----:B------:R-:W2:Y:S01]  /*121f0*/  S2R R13, SR_TID.X ;  /* 0x00000000000d7919 */ /* 0x000ea20000002100 */
[----:B01----:R-:W-:-:S04]  /*12200*/  IMAD.MOV.U32 R10, RZ, RZ, 0x4000 ;  /* 0x00004000ff0a7424 */ /* 0x003fc800078e00ff */
[----:B------:R3:W-:Y:S01]  /*12210*/  SYNCS.ARRIVE.TRANS64 RZ, [R6+URZ+0x168b0], R10 ;  /* 0x0168b00a06ff79a7 */ /* 0x0007e2000800003f */
[----:B--2---:R-:W-:-:S04]  /*12220*/  LOP3.LUT R13, R13, 0x1f, RZ, 0xc0, !PT ;  /* 0x0000001f0d0d7812 */ /* 0x004fc800078ec0ff */
[----:B------:R-:W-:-:S13]  /*12230*/  ISETP.NE.AND P0, PT, R13, RZ, PT ;  /* 0x000000ff0d00720c */ /* 0x000fda0003f05270 */
[----:B---3--:R-:W-:Y:S05]  /*12240*/  @!P0 BRA `(.L_x_648) ;  /* 0x0000000000048947 */ /* 0x008fea0003800000 */
[----:B------:R-:W-:Y:S01]  /*12250*/  BPT.TRAP 0x1 ;  /* 0x000000040000795c */ /* 0x000fe20000300000 */
.L_x_648:
[----:B------:R-:W-:Y:S05]  /*12260*/  BSYNC B2 ;  /* 0x0000000000027941 */ /* 0x000fea0003800000 */
.L_x_647:
[----:B------:R-:W-:Y:S01]  /*12270*/  R2UR UR10, R12 ;  /* 0x000000000c0a72ca */ /* 0x000fe200000e0000 */
[----:B------:R-:W-:Y:S01]  /*12280*/  UIADD3 UR4, UP0, UR40, 0x670, URZ ;  /* 0x0000067028047890 */ /* 0x000fe2000ff1e03f */
[----:B------:R-:W-:Y:S01]  /*12290*/  R2UR UR7, R9 ;  /* 0x00000000090772ca */ /* 0x000fe200000e0000 */
[----:B01----:R-:W-:Y:S01]  /*122a0*/  VIADD R6, R6, 0x168b0 ;  /* 0x000168b006067836 */ /* 0x003fe20000000000 */
[----:B------:R-:W-:Y:S01]  /*122b0*/  R2UR UR6, R8 ;  /* 0x00000000080672ca */ /* 0x000fe200000e0000 */
[----:B------:R-:W-:Y:S01]  /*122c0*/  IMAD R8, R11, 0x2, R16 ;  /* 0x000000020b087824 */ /* 0x000fe200078e0210 */
[----:B------:R-:W-:Y:S01]  /*122d0*/  PLOP3.LUT P0, PT, PT, PT, PT, 0x80, 0x0 ;  /* 0x000000000000781c */ /* 0x000fe20003f0f070 */
[----:B------:R-:W-:Y:S02]  /*122e0*/  UIADD3.X UR5, URZ, UR41, URZ, UP0, !UPT ;  /* 0x000000293f057290 */ /* 0x000fe400087fe43f */
[----:B------:R-:W-:-:S10]  /*122f0*/  VIADD R8, R8, 0x400 ;  /* 0x0000040008087836 */ /* 0x000fd40000000000 */
.L_x_649:
        /* <DEDUP_REMOVED lines=10> */
.L_x_639:
[----:B------:R-:W-:Y:S05]  /*123a0*/  BSYNC B1 ;  /* 0x0000000000017941 */ /* 0x000fea0003800000 */
.L_x_638:
[----:B------:R-:W2:Y:S01]  /*123b0*/  LDL.LU R9, [R1+0x4] ;  /* 0x0000040001097983 */ /* 0x000ea20000300800 */
[----:B------:R-:W-:Y:S01]  /*123c0*/  VIADD R28, R28, 0x1 ;  /* 0x000000011c1c7836 */ /* 0x000fe20000000000 */
[----:B------:R-:W-:Y:S01]  /*123d0*/  PLOP3.LUT P0, PT, PT, PT, PT, 0x8, 0x0 ;  /* 0x000000000000781c */ /* 0x000fe20003f0e170 */
[----:B------:R-:W-:-:S03]  /*123e0*/  VIADD R5, R5, 0xfffffffe ;  /* 0xfffffffe05057836 */ /* 0x000fc60000000000 */
[C---:B------:R-:W-:Y:S02]  /*123f0*/  ISETP.NE.AND P2, PT, R28.reuse, 0x2, PT ;  /* 0x000000021c00780c */ /* 0x040fe40003f45270 */
[----:B------:R-:W-:Y:S02]  /*12400*/  ISETP.GE.AND P3, PT, R5, R3, PT ;  /* 0x000000030500720c */ /* 0x000fe40003f66270 */
[----:B0-----:R-:W-:Y:S02]  /*12410*/  SEL R6, RZ, 0x1, P2 ;  /* 0x00000001ff067807 */ /* 0x001fe40001000000 */
[----:B------:R-:W-:Y:S02]  /*12420*/  SEL R28, R28, RZ, P2 ;  /* 0x000000ff1c1c7207 */ /* 0x000fe40001000000 */
[----:B--2---:R-:W-:-:S05]  /*12430*/  LOP3.LUT R9, R9, R6, RZ, 0x3c, !PT ;  /* 0x0000000609097212 */ /* 0x004fca00078e3cff */
[----:B------:R0:W-:Y:S02]  /*12440*/  STL [R1+0x4], R9 ;  /* 0x0000040901007387 */ /* 0x0001e40000100800 */
[----:B------:R-:W-:Y:S05]  /*12450*/  @!P3 BRA `(.L_x_632) ;  /* 0x000000040064b947 */ /* 0x000fea0003800000 */
.L_x_662:
[----:B------:R-:W-:Y:S05]  /*12460*/  YIELD ;  /* 0x0000000000007946 */ /* 0x000fea0003800000 */
[----:B------:R-:W-:Y:S04]  /*12470*/  BSSY B1, `(.L_x_650) ;  /* 0x000004d000017945 */ /* 0x000fe80003800000 */
[----:B-1----:R-:W-:Y:S05]  /*12480*/  @!P6 BRA `(.L_x_651) ;  /* 0x00000004002ce947 */ /* 0x002fea0003800000 */
[----:B------:R-:W2:Y:S01]  /*12490*/  LDL R7, [R1+0x4] ;  /* 0x0000040001077983 */ /* 0x000ea20000100800 */
[----:B------:R-:W1:Y:S02]  /*124a0*/  S2R R6, SR_TID.X ;  /* 0x0000000000067919 */ /* 0x000e640000002100 */
[----:B-1----:R-:W-:Y:S02]  /*124b0*/  LOP3.LUT R8, R6, 0x7f, RZ, 0xc0, !PT ;  /* 0x0000007f06087812 */ /* 0x002fe400078ec0ff */
[----:B------:R-:W-:Y:S01]  /*124c0*/  LEA R6, R28, R16, 0x3 ;  /* 0x000000101c067211 */ /* 0x000fe200078e18ff */
[----:B------:R-:W-:Y:S01]  /*124d0*/  BSSY B2, `(.L_x_652) ;  /* 0x0000005000027945 */ /* 0x000fe20003800000 */
[----:B------:R-:W-:Y:S02]  /*124e0*/  ISETP.NE.AND P3, PT, R8, RZ, PT ;  /* 0x000000ff0800720c */ /* 0x000fe40003f65270 */
[----:B--2---:R-:W-:-:S04]  /*124f0*/  SHF.L.U32 R7, R7, 0x1f, RZ ;  /* 0x0000001f07077819 */ /* 0x004fc800000006ff */
[----:B------:R-:W1:Y:S02]  /*12500*/  SYNCS.PHASECHK.TRANS64.TRYWAIT P2, [R6+URZ+0x168a0], R7 ;  /* 0x0168a007060075a7 */ /* 0x000e64000804017f */
[----:B-1----:R-:W-:Y:S05]  /*12510*/  @!P2 BRA `(.L_x_653) ;  /* 0x0000006800f4a947 */ /* 0x002fea0003800000 */
.L_x_810:
[----:B------:R-:W-:Y:S05]  /*12520*/  BSYNC B2 ;  /* 0x0000000000027941 */ /* 0x000fea0003800000 */
.L_x_652:
[----:B------:R-:W-:Y:S04]  /*12530*/  BSSY B2, `(.L_x_654) ;  /* 0x0000009000027945 */ /* 0x000fe80003800000 */
[----:B------:R-:W-:Y:S05]  /*12540*/  @P3 BRA `(.L_x_655) ;  /* 0x00000000001c3947 */ /* 0x000fea0003800000 */
[----:B------:R-:W0:Y:S02]  /*12550*/  S2R R8, SR_TID.X ;  /* 0x0000000000087919 */ /* 0x000e240000002100 */
[----:B0-----:R-:W-:Y:S01]  /*12560*/  LOP3.LUT R9, R8, 0x1f, RZ, 0xc0, !PT ;  /* 0x0000001f08097812 */ /* 0x001fe200078ec0ff */
[----:B------:R-:W-:-:S03]  /*12570*/  IMAD.MOV.U32 R8, RZ, RZ, 0x4000 ;  /* 0x00004000ff087424 */ /* 0x000fc600078e00ff */
[----:B------:R-:W-:Y:S01]  /*12580*/  ISETP.NE.AND P2, PT, R9, RZ, PT ;  /* 0x000000ff0900720c */ /* 0x000fe20003f45270 */
[----:B------:R2:W-:-:S12]  /*12590*/  SYNCS.ARRIVE.TRANS64 RZ, [R6+URZ+0x16890], R8 ;  /* 0x0168900806ff79a7 */ /* 0x0005d8000800003f */
[----:B--2---:R-:W-:Y:S05]  /*125a0*/  @!P2 BRA `(.L_x_655) ;  /* 0x000000000004a947 */ /* 0x004fea0003800000 */
[----:B------:R-:W-:Y:S01]  /*125b0*/  BPT.TRAP 0x1 ;  /* 0x000000040000795c */ /* 0x000fe20000300000 */
.L_x_655:
[----:B------:R-:W-:Y:S05]  /*125c0*/  BSYNC B2 ;  /* 0x0000000000027941 */ /* 0x000fea0003800000 */
.L_x_654:
[----:B------:R-:W-:Y:S01]  /*125d0*/  IMAD.MOV.U32 R12, RZ, RZ, RZ ;  /* 0x000000ffff0c7224 */ /* 0x000fe200078e00ff */
[----:B------:R-:W-:Y:S01]  /*125e0*/  UIADD3 UR4, UP0, UR40, 0x570, URZ ;  /* 0x0000057028047890 */ /* 0x000fe2000ff1e03f */
[----:B------:R-:W-:Y:S01]  /*125f0*/  IMAD R8, R28, 0x4000, R16 ;  /* 0x000040001c087824 */ /* 0x000fe200078e0210 */
[----:B------:R-:W-:Y:S01]  /*12600*/  PLOP3.LUT P2, PT, PT, PT, PT, 0x80, 0x0 ;  /* 0x000000000000781c */ /* 0x000fe20003f4f070 */
[----:B0-----:R-:W-:Y:S01]  /*12610*/  IMAD R9, R5, 0x80, R0 ;  /* 0x0000008005097824 */ /* 0x001fe200078e0200 */
[----:B------:R-:W-:Y:S01]  /*12620*/  R2UR UR10, R12 ;  /* 0x000000000c0a72ca */ /* 0x000fe200000e0000 */
[----:B------:R-:W-:Y:S01]  /*12630*/  VIADD R10, R6, 0x16890 ;  /* 0x00016890060a7836 */ /* 0x000fe20000000000 */
[----:B------:R-:W-:Y:S01]  /*12640*/  UIADD3.X UR5, URZ, UR41, URZ, UP0, !UPT ;  /* 0x000000293f057290 */ /* 0x000fe200087fe43f */
[----:B------:R-:W-:Y:S01]  /*12650*/  VIADD R11, R8, 0xe400 ;  /* 0x0000e400080b7836 */ /* 0x000fe20000000000 */
[----:B------:R-:W-:Y:S01]  /*12660*/  UMOV UR6, 0x0 ;  /* 0x0000000000067882 */ /* 0x000fe20000000000 */
[----:B------:R-:W-:-:S10]  /*12670*/  UMOV UR7, 0x12f00000 ;  /* 0x12f0000000077882 */ /* 0x000fd40000000000 */
.L_x_656:
        /* <DEDUP_REMOVED lines=9> */
[----:B0-----:R-:W-:Y:S05]  /*12710*/  @P2 BRA.U.ANY `(.L_x_656) ;  /* 0xfffffffd00d82947 */ /* 0x001fea000393ffff */
[----:B------:R-:W0:Y:S01]  /*12720*/  SYNCS.PHASECHK.TRANS64.TRYWAIT P2, [R6+URZ+0x168c0], R7 ;  /* 0x0168c007060075a7 */ /* 0x000e22000804017f */
[----:B------:R-:W-:Y:S04]  /*12730*/  BSSY B2, `(.L_x_657) ;  /* 0x0000002000027945 */ /* 0x000fe80003800000 */
[----:B0-----:R-:W-:Y:S05]  /*12740*/  @!P2 BRA `(.L_x_658) ;  /* 0x00000068007ca947 */ /* 0x001fea0003800000 */
.L_x_811:
[----:B------:R-:W-:Y:S05]  /*12750*/  BSYNC B2 ;  /* 0x0000000000027941 */ /* 0x000fea0003800000 */
.L_x_657:
[----:B------:R-:W-:Y:S01]  /*12760*/  BSSY B2, `(.L_x_659) ;  /* 0x000000b000027945 */ /* 0x000fe20003800000 */
[----:B------:R-:W-:Y:S01]  /*12770*/  MOV R10, 0x0 ;  /* 0x00000000000a7802 */ /* 0x000fe20000000f00 */
[----:B------:R-:W-:Y:S02]  /*12780*/  IMAD.MOV.U32 R11, RZ, RZ, 0x12f00000 ;  /* 0x12f00000ff0b7424 */ /* 0x000fe400078e00ff */
        /* <DEDUP_REMOVED lines=8> */
.L_x_660:
[----:B------:R-:W-:Y:S05]  /*12810*/  BSYNC B2 ;  /* 0x0000000000027941 */ /* 0x000fea0003800000 */
.L_x_659:
[----:B------:R-:W-:Y:S01]  /*12820*/  R2UR UR10, R12 ;  /* 0x000000000c0a72ca */ /* 0x000fe200000e0000 */
[----:B------:R-:W-:Y:S01]  /*12830*/  UIADD3 UR4, UP0, UR40, 0x670, URZ ;  /* 0x0000067028047890 */ /* 0x000fe2000ff1e03f */
[----:B------:R-:W-:Y:S01]  /*12840*/  R2UR UR6, R10 ;  /* 0x000000000a0672ca */ /* 0x000fe200000e0000 */
[----:B------:R-:W-:Y:S01]  /*12850*/  VIADD R8, R8, 0x400 ;  /* 0x0000040008087836 */ /* 0x000fe20000000000 */
[----:B------:R-:W-:Y:S01]  /*12860*/  R2UR UR7, R11 ;  /* 0x000000000b0772ca */ /* 0x000fe200000e0000 */
[----:B01----:R-:W-:Y:S01]  /*12870*/  VIADD R6, R6, 0x168b0 ;  /* 0x000168b006067836 */ /* 0x003fe20000000000 */
[----:B------:R-:W-:Y:S01]  /*12880*/  PLOP3.LUT P2, PT, PT, PT, PT, 0x80, 0x0 ;  /* 0x000000000000781c */ /* 0x000fe20003f4f070 */
[----:B------:R-:W-:-:S12]  /*12890*/  UIADD3.X UR5, URZ, UR41, URZ, UP0, !UPT ;  /* 0x000000293f057290 */ /* 0x000fd800087fe43f */
.L_x_661:
        /* <DEDUP_REMOVED lines=10> */
.L_x_651:
[----:B------:R-:W-:Y:S05]  /*12940*/  BSYNC B1 ;  /* 0x0000000000017941 */ /* 0x000fea0003800000 */
.L_x_650:
[----:B------:R-:W2:Y:S01]  /*12950*/  LDL.LU R7, [R1+0x4] ;  /* 0x0000040001077983 */ /* 0x000ea20000300800 */
[----:B------:R-:W-:Y:S01]  /*12960*/  VIADD R28, R28, 0x1 ;  /* 0x000000011c1c7836 */ /* 0x000fe20000000000 */
[C---:B------:R-:W-:Y:S01]  /*12970*/  ISETP.GT.AND P3, PT, R5.reuse, R3, PT ;  /* 0x000000030500720c */ /* 0x040fe20003f64270 */
[----:B------:R-:W-:-:S03]  /*12980*/  VIADD R5, R5, 0xffffffff ;  /* 0xffffffff05057836 */ /* 0x000fc60000000000 */
[----:B------:R-:W-:-:S04]  /*12990*/  ISETP.NE.AND P2, PT, R28, 0x2, PT ;  /* 0x000000021c00780c */ /* 0x000fc80003f45270 */
[----:B------:R-:W-:Y:S02]  /*129a0*/  SEL R6, RZ, 0x1, P2 ;  /* 0x00000001ff067807 */ /* 0x000fe40001000000 */
[----:B------:R-:W-:Y:S02]  /*129b0*/  SEL R28, R28, RZ, P2 ;  /* 0x000000ff1c1c7207 */ /* 0x000fe40001000000 */
[----:B--2---:R-:W-:-:S05]  /*129c0*/  LOP3.LUT R7, R7, R6, RZ, 0x3c, !PT ;  /* 0x0000000607077212 */ /* 0x004fca00078e3cff */
[----:B------:R1:W-:Y:S01]  /*129d0*/  STL [R1+0x4], R7 ;  /* 0x0000040701007387 */ /* 0x0003e20000100800 */
[----:B------:R-:W-:Y:S05]  /*129e0*/  @P3 BRA `(.L_x_662) ;  /* 0xfffffff8009c3947 */ /* 0x000fea000383ffff */
.L_x_632:
[----:B------:R-:W-:Y:S05]  /*129f0*/  BSYNC B0 ;  /* 0x0000000000007941 */ /* 0x000fea0003800000 */
.L_x_631:
[----:B------:R-:W-:Y:S05]  /*12a00*/  @!P0 WARPSYNC.ALL ;  /* 0x0000000000008948 */ /* 0x000fea0003800000 */
[----:B------:R-:W-:Y:S01]  /*12a10*/  @!P0 BAR.SYNC.DEFER_BLOCKING 0xc, 0x200 ;  /* 0x0308000000008b1d */ /* 0x000fe20000010000 */
[----:B------:R-:W-:-:S05]  /*12a20*/  MOV R0, RZ ;  /* 0x000000ff00007202 */ /* 0x000fca0000000f00 */
[----:B------:R-:W-:Y:S04]  /*12a30*/  BSSY B0, `(.L_x_663) ;  /* 0x000001e000007945 */ /* 0x000fe80003800000 */
[----:B------:R-:W-:Y:S05]  /*12a40*/  @!P1 BRA `(.L_x_664) ;  /* 0x0000000000709947 */ /* 0x000fea0003800000 */
[----:B------:R-:W-:-:S13]  /*12a50*/  ISETP.NE.AND P0, PT, R4, RZ, PT ;  /* 0x000000ff0400720c */ /* 0x000fda0003f05270 */
[----:B------:R-:W2:Y:S02]  /*12a60*/  @!P0 LDC R4, c[0x0][0x9f0] ;  /* 0x00027c00ff048b82 */ /* 0x000ea40000000800 */
[-C--:B--2---:R-:W-:Y:S02]  /*12a70*/  IABS R0, R4.reuse ;  /* 0x0000000400007213 */ /* 0x084fe40000000000 */
[----:B------:R-:W-:Y:S02]  /*12a80*/  IABS R6, R4 ;  /* 0x0000000400067213 */ /* 0x000fe40000000000 */
[----:B------:R-:W2:Y:S03]  /*12a90*/  I2F.RP R2, R0 ;  /* 0x0000000000027306 */ /* 0x000ea60000209400 */
[----:B------:R-:W-:-:S05]  /*12aa0*/  IMAD.MOV R6, RZ, RZ, -R6 ;  /* 0x000000ffff067224 */ /* 0x000fca00078e0a06 */
[----:B--2---:R-:W2:Y:S02]  /*12ab0*/  MUFU.RCP R2, R2 ;  /* 0x0000000200027308 */ /* 0x004ea40000001000 */
[----:B--2---:R-:W-:-:S06]  /*12ac0*/  VIADD R2, R2, 0xffffffe ;  /* 0x0ffffffe02027836 */ /* 0x004fcc0000000000 */
[----:B------:R-:W2:Y:S02]  /*12ad0*/  F2I.FTZ.U32.TRUNC.NTZ R3, R2 ;  /* 0x0000000200037305 */ /* 0x000ea4000021f000 */
[----:B--2---:R-:W-:-:S04]  /*12ae0*/  IMAD.MOV R2, RZ, RZ, -R3 ;  /* 0x000000ffff027224 */ /* 0x004fc800078e0a03 */
[----:B------:R-:W-:Y:S02]  /*12af0*/  IMAD R5, R2, R0, RZ ;  /* 0x0000000002057224 */ /* 0x000fe400078e02ff */
[----:B------:R-:W-:-:S04]  /*12b00*/  IMAD.MOV.U32 R2, RZ, RZ, RZ ;  /* 0x000000ffff027224 */ /* 0x000fc800078e00ff */
[----:B------:R-:W-:Y:S01]  /*12b10*/  IMAD.HI.U32 R5, R3, R5, R2 ;  /* 0x0000000503057227 */ /* 0x000fe200078e0002 */
[----:B------:R-:W-:-:S04]  /*12b20*/  IADD3 R3, R20, -0x1, R4 ;  /* 0xffffffff14037810 */ /* 0x000fc80007ffe004 */
[----:B------:R-:W-:Y:S02]  /*12b30*/  IABS R2, R3 ;  /* 0x0000000300027213 */ /* 0x000fe40000000000 */
[----:B------:R-:W-:-:S03]  /*12b40*/  LOP3.LUT R3, R3, R4, RZ, 0x3c, !PT ;  /* 0x0000000403037212 */ /* 0x000fc600078e3cff */
[----:B------:R-:W-:Y:S01]  /*12b50*/  IMAD.HI.U32 R5, R5, R2, RZ ;  /* 0x0000000205057227 */ /* 0x000fe200078e00ff */
[----:B------:R-:W-:-:S03]  /*12b60*/  ISETP.GE.AND P2, PT, R3, RZ, PT ;  /* 0x000000ff0300720c */ /* 0x000fc60003f46270 */
[----:B------:R-:W-:-:S05]  /*12b70*/  IMAD R2, R5, R6, R2 ;  /* 0x0000000605027224 */ /* 0x000fca00078e0202 */
[----:B------:R-:W-:-:S13]  /*12b80*/  ISETP.GT.U32.AND P1, PT, R0, R2, PT ;  /* 0x000000020000720c */ /* 0x000fda0003f24070 */
[----:B------:R-:W-:Y:S02]  /*12b90*/  @!P1 IMAD.IADD R2, R2, 0x1, -R0 ;  /* 0x0000000102029824 */ /* 0x000fe400078e0a00 */
[----:B------:R-:W-:Y:S01]  /*12ba0*/  @!P1 VIADD R5, R5, 0x1 ;  /* 0x0000000105059836 */ /* 0x000fe20000000000 */
[----:B------:R-:W-:Y:S02]  /*12bb0*/  ISETP.NE.AND P1, PT, R4, RZ, PT ;  /* 0x000000ff0400720c */ /* 0x000fe40003f25270 */
[----:B------:R-:W-:-:S13]  /*12bc0*/  ISETP.GE.U32.AND P0, PT, R2, R0, PT ;  /* 0x000000000200720c */ /* 0x000fda0003f06070 */
[----:B------:R-:W-:-:S05]  /*12bd0*/  @P0 IADD3 R5, R5, 0x1, RZ ;  /* 0x0000000105050810 */ /* 0x000fca0007ffe0ff */
[----:B------:R-:W-:-:S04]  /*12be0*/  IMAD.MOV.U32 R0, RZ, RZ, R5 ;  /* 0x000000ffff007224 */ /* 0x000fc800078e0005 */
[----:B------:R-:W-:Y:S01]  /*12bf0*/  @!P2 IMAD.MOV R0, RZ, RZ, -R0 ;  /* 0x000000ffff00a224 */ /* 0x000fe200078e0a00 */
[----:B------:R-:W-:-:S07]  /*12c00*/  @!P1 LOP3.LUT R0, RZ, R4, RZ, 0x33, !PT ;  /* 0x00000004ff009212 */ /* 0x000fce00078e33ff */
.L_x_664:
[----:B------:R-:W-:Y:S05]  /*12c10*/  BSYNC B0 ;  /* 0x0000000000007941 */ /* 0x000fea0003800000 */
.L_x_663:
[-C--:B------:R-:W-:Y:S01]  /*12c20*/  IMAD R2, R21, R0.reuse, RZ ;  /* 0x0000000015027224 */ /* 0x080fe200078e02ff */
[----:B------:R-:W-:Y:S04]  /*12c30*/  BSSY B7, `(.L_x_665) ;  /* 0x000039f000077945 */ /* 0x000fe80003800000 */
[----:B------:R-:W-:Y:S01]  /*12c40*/  VIADDMNMX R26, R2, R0, R20, PT ;  /* 0x00000000021a7246 */ /* 0x000fe20003800114 */
[----:B------:R2:W-:Y:S03]  /*12c50*/  STL [R1+0x14], R2 ;  /* 0x0000140201007387 */ /* 0x0005e60000100800 */
[----:B------:R-:W-:Y:S01]  /*12c60*/  ISETP.GT.AND P0, PT, R26, R2, PT ;  /* 0x000000021a00720c */ /* 0x000fe20003f04270 */
[----:B------:R2:W-:-:S12]  /*12c70*/  STL [R1+0x3c], R26 ;  /* 0x00003c1a01007387 */ /* 0x0005d80000100800 */
[----:B--2---:R-:W-:Y:S05]  /*12c80*/  @P0 BRA `(.L_x_666) ;  /* 0x0000000000440947 */ /* 0x004fea0003800000 */
[----:B------:R-:W2:Y:S02]  /*12c90*/  S2R R2, SR_TID.X ;  /* 0x0000000000027919 */ /* 0x000ea40000002100 */
[----:B--2---:R-:W-:-:S04]  /*12ca0*/  LOP3.LUT R2, R2, 0x7f, RZ, 0xc0, !PT ;  /* 0x0000007f02027812 */ /* 0x004fc800078ec0ff */
[----:B------:R-:W-:-:S13]  /*12cb0*/  ISETP.NE.AND P0, PT, R2, RZ, PT ;  /* 0x000000ff0200720c */ /* 0x000fda0003f05270 */
[----:B------:R-:W-:Y:S05]  /*12cc0*/  @P0 BRA `(.L_x_667) ;  /* 0x0000003800540947 */ /* 0x000fea0003800000 */
[----:B------:R-:W2:Y:S01]  /*12cd0*/  S2R R5, SR_LANEID ;  /* 0x0000000000057919 */ /* 0x000ea20000000000 */
[----:B------:R-:W-:Y:S01]  /*12ce0*/  VOTEU.ANY UR4, UPT, PT ;  /* 0x0000000000047886 */ /* 0x000fe200038e0100 */
[----:B------:R-:W3:Y:S01]  /*12cf0*/  LDC.64 R2, c[0x0][0xc60] ;  /* 0x00031800ff027b82 */ /* 0x000ee20000000a00 */
[----:B------:R-:W2:Y:S02]  /*12d00*/  FLO.U32 R0, UR4 ;  /* 0x0000000400007d00 */ /* 0x000ea400080e0000 */
[----:B--2---:R-:W-:-:S06]  /*12d10*/  ISETP.EQ.U32.AND P0, PT, R0, R5, PT ;  /* 0x000000050000720c */ /* 0x004fcc0003f02070 */
[----:B------:R-:W3:Y:S07]  /*12d20*/  POPC R5, UR4 ;  /* 0x0000000400057d09 */ /* 0x000eee0008000000 */
[----:B---3--:R-:W2:Y:S01]  /*12d30*/  @P0 ATOMG.E.ADD.STRONG.GPU PT, R3, desc[UR42][R2.64], R5 ;  /* 0x00000005020309a8 */ /* 0x008ea200081ee1ea */
[----:B------:R-:W3:Y:S02]  /*12d40*/  S2R R4, SR_LTMASK ;  /* 0x0000000000047919 */ /* 0x000ee40000003900 */
[----:B---3--:R-:W-:-:S04]  /*12d50*/  LOP3.LUT R4, R4, UR4, RZ, 0xc0, !PT ;  /* 0x0000000404047c12 */ /* 0x008fc8000f8ec0ff */
[----:B-1----:R-:W1:Y:S01]  /*12d60*/  POPC R7, R4 ;  /* 0x0000000400077309 */ /* 0x002e620000000000 */
[----:B--2---:R-:W1:Y:S02]  /*12d70*/  SHFL.IDX PT, R0, R3, R0, 0x1f ;  /* 0x00001f0003007589 */ /* 0x004e6400000e0000 */
[----:B-1----:R-:W-:Y:S01]  /*12d80*/  IADD3 R24, R0, UR37, R7 ;  /* 0x0000002500187c10 */ /* 0x002fe2000fffe007 */
[----:B------:R-:W-:Y:S06]  /*12d90*/  BRA `(.L_x_667) ;  /* 0x0000003800207947 */ /* 0x000fec0003800000 */
.L_x_666:
        /* <DEDUP_REMOVED lines=9> */
[----:B-1----:R-:W-:Y:S01]  /*12e30*/  MOV R7, UR9 ;  /* 0x0000000900077c02 */ /* 0x002fe20008000f00 */
        /* <DEDUP_REMOVED lines=10> */
.L_x_669:
[----:B------:R-:W-:Y:S05]  /*12ee0*/  BSYNC B6 ;  /* 0x0000000000067941 */ /* 0x000fea0003800000 */
.L_x_668:
        /* <DEDUP_REMOVED lines=8> */
[----:B------:R2:W3:Y:S01]  /*12f70*/  LDC.64 R2, c[0x4][R23] ;  /* 0x0100000017027b82 */ /* 0x0004e20000000a00 */
[----:B------:R-:W-:Y:S01]  /*12f80*/  MOV R4, UR6 ;  /* 0x0000000600047c02 */ /* 0x000fe20008000f00 */
[----:B------:R-:W-:Y:S01]  /*12f90*/  IMAD.U32 R5, RZ, RZ, UR7 ;  /* 0x00000007ff057e24 */ /* 0x000fe2000f8e00ff */
[----:B------:R-:W-:Y:S01]  /*12fa0*/  MOV R12, 0x1 ;  /* 0x00000001000c7802 */ /* 0x000fe20000000f00 */
[----:B------:R-:W-:Y:S02]  /*12fb0*/  IMAD.U32 R6, RZ, RZ, UR8 ;  /* 0x00000008ff067e24 */ /* 0x000fe4000f8e00ff */
[----:B-1----:R-:W-:-:S02]  /*12fc0*/  IMAD.U32 R7, RZ, RZ, UR9 ;  /* 0x00000009ff077e24 */ /* 0x002fc4000f8e00ff */
[----:B------:R-:W-:Y:S02]  /*12fd0*/  IMAD.U32 R10, RZ, RZ, UR4 ;  /* 0x00000004ff0a7e24 */ /* 0x000fe4000f8e00ff */
[----:B------:R-:W-:Y:S02]  /*12fe0*/  IMAD.U32 R11, RZ, RZ, UR5 ;  /* 0x00000005ff0b7e24 */ /* 0x000fe4000f8e00ff */
[----:B------:R-:W-:Y:S02]  /*12ff0*/  IMAD.MOV.U32 R8, RZ, RZ, 0x70 ;  /* 0x00000070ff087424 */ /* 0x000fe400078e00ff */
[----:B--2---:R-:W-:-:S07]  /*13000*/  IMAD.MOV.U32 R13, RZ, RZ, RZ ;  /* 0x000000ffff0d7224 */ /* 0x004fce00078e00ff */
[----:B------:R-:W-:-:S07]  /*13010*/  LEPC R20, `(.L_x_672) ;  /* 0x000000001014794e */ /* 0x000fce0000000000 */
[----:B0--3--:R-:W-:Y:S05]  /*13020*/  CALL.ABS.NOINC R2 ;  /* 0x0000000002007343 */ /* 0x009fea0003c00000 */
.L_x_672:
[----:B------:R0:W1:Y:S01]  /*13030*/  LDC.64 R2, c[0x4][R23] ;  /* 0x0100000017027b82 */ /* 0x0000620000000a00 */
[----:B------:R-:W-:Y:S01]  /*13040*/  ULDC.64 UR4, c[0x4][0x88] ;  /* 0x0100220000047ab9 */ /* 0x000fe20000000a00 */
[----:B------:R-:W-:Y:S01]  /*13050*/  ULDC.64 UR6, c[0x4][0x90] ;  /* 0x0100240000067ab9 */ /* 0x000fe20000000a00 */
[----:B------:R-:W-:Y:S01]  /*13060*/  ULDC.64 UR8, c[0x4][0x18] ;  /* 0x0100060000087ab9 */ /* 0x000fe20000000a00 */
        /* <DEDUP_REMOVED lines=11> */
.L_x_671:
[----:B------:R-:W-:Y:S05]  /*13120*/  BSYNC B6 ;  /* 0x0000000000067941 */ /* 0x000fea0003800000 */
.L_x_670:
[----:B------:R2:W3:Y:S01]  /*13130*/  LDL R20, [R1+0xc] ;  /* 0x00000c0001147983 */ /* 0x0004e20000100800 */
[----:B------:R-:W-:Y:S01]  /*13140*/  ULDC.64 UR4, c[0x0][0x9f8] ;  /* 0x00027e0000047ab9 */ /* 0x000fe20000000a00 */
[----:B------:R-:W-:Y:S01]  /*13150*/  IMAD.MOV.U32 R2, RZ, RZ, R26 ;  /* 0x000000ffff027224 */ /* 0x000fe200078e001a */
[----:B------:R-:W-:Y:S01]  /*13160*/  ISETP.NE.U32.AND P0, PT, RZ, UR4, PT ;  /* 0x00000004ff007c0c */ /* 0x000fe2000bf05070 */
[----:B------:R-:W4:Y:S01]  /*13170*/  LDL R26, [R1+0x10] ;  /* 0x00001000011a7983 */ /* 0x000f220000100800 */
[----:B------:R-:W1:Y:S02]  /*13180*/  LDC R6, c[0x0][0x430] ;  /* 0x00010c00ff067b82 */ /* 0x000e640000000800 */
[----:B------:R-:W-:Y:S01]  /*13190*/  ISETP.NE.AND.EX P0, PT, RZ, UR5, PT, P0 ;  /* 0x00000005ff007c0c */ /* 0x000fe2000bf05300 */
[----:B------:R-:W2:Y:S01]  /*131a0*/  LDL R21, [R1+0x18] ;  /* 0x0000180001157983 */ /* 0x000ea20000100800 */
[----:B------:R-:W3:Y:S03]  /*131b0*/  S2R R23, SR_TID.X ;  /* 0x0000000000177919 */ /* 0x000ee60000002100 */
[----:B0-----:R-:W2:Y:S08]  /*131c0*/  LDL.LU R9, [R1] ;  /* 0x0000000001097983 */ /* 0x001eb00000300800 */
[----:B------:R-:W-:-:S04]  /*131d0*/  @P0 IADD3 R18, P1, R18, UR4, RZ ;  /* 0x0000000412120c10 */ /* 0x000fc8000ff3e0ff */
[----:B------:R-:W-:Y:S02]  /*131e0*/  @P0 IADD3.X R19, R19, UR5, RZ, P1, !PT ;  /* 0x0000000513130c10 */ /* 0x000fe40008ffe4ff */
[----:B-1----:R-:W-:-:S13]  /*131f0*/  ISETP.NE.AND P1, PT, R6, 0x1, PT ;  /* 0x000000010600780c */ /* 0x002fda0003f25270 */
[----:B------:R-:W0:Y:S01]  /*13200*/  @P1 LDC R3, c[0x0][0x434] ;  /* 0x00010d00ff031b82 */ /* 0x000e220000000800 */
[----:B---3--:R-:W3:Y:S01]  /*13210*/  @P0 LDG.E R20, desc[UR42][R18.64] ;  /* 0x0000002a12140981 */ /* 0x008ee2000c1e1900 */
[C---:B------:R-:W-:Y:S01]  /*13220*/  LOP3.LUT R0, R23.reuse, 0x7f, RZ, 0xc0, !PT ;  /* 0x0000007f17007812 */ /* 0x040fe200078ec0ff */
[----:B------:R-:W-:Y:S02]  /*13230*/  IMAD.SHL.U32 R4, R23, 0x10, RZ ;  /* 0x0000001017047824 */ /* 0x000fe400078e00ff */
[----:B------:R-:W-:-:S03]  /*13240*/  VIADD R23, R2, 0xffffffff ;  /* 0xffffffff02177836 */ /* 0x000fc60000000000 */
[----:B------:R-:W1:Y:S01]  /*13250*/  @P1 LDC R2, c[0x0][0x438] ;  /* 0x00010e00ff021b82 */ /* 0x000e620000000800 */
[----:B------:R-:W-:Y:S02]  /*13260*/  SHF.R.U32.HI R0, RZ, 0x3, R0 ;  /* 0x00000003ff007819 */ /* 0x000fe40000011600 */
[----:B------:R-:W-:Y:S02]  /*13270*/  LOP3.LUT R4, R4, 0x70, RZ, 0xc0, !PT ;  /* 0x0000007004047812 */ /* 0x000fe400078ec0ff */
[----:B------:R-:W-:-:S04]  /*13280*/  SHF.L.U32 R8, R23, 0x7, RZ ;  /* 0x0000000717087819 */ /* 0x000fc800000006ff */
[----:B------:R-:W-:Y:S01]  /*13290*/  LOP3.LUT R0, R8, R0, R4, 0xfe, !PT ;  /* 0x0000000008007212 */ /* 0x000fe200078efe04 */
[----:B---3--:R-:W-:Y:S03]  /*132a0*/  @P0 STL [R1+0xc], R20 ;  /* 0x00000c1401000387 */ /* 0x008fe60000100800 */
[C---:B----4-:R-:W-:Y:S01]  /*132b0*/  ISETP.GE.AND P0, PT, R0.reuse, R26, PT ;  /* 0x0000001a0000720c */ /* 0x050fe20003f06270 */
[----:B--2---:R-:W-:-:S04]  /*132c0*/  IMAD.IADD R0, R0, 0x1, R21 ;  /* 0x0000000100007824 */ /* 0x004fc800078e0215 */
[----:B0-----:R-:W-:-:S04]  /*132d0*/  @P1 IMAD.HI.U32 R3, R0, R3, RZ ;  /* 0x0000000300031227 */ /* 0x001fc800078e00ff */
[----:B------:R-:W-:Y:S01]  /*132e0*/  IMAD.MOV.U32 R4, RZ, RZ, R0 ;  /* 0x000000ffff047224 */ /* 0x000fe200078e0000 */
[----:B-1----:R-:W-:-:S03]  /*132f0*/  @P1 SHF.R.U32.HI R4, RZ, R2, R3 ;  /* 0x00000002ff041219 */ /* 0x002fc60000011603 */
[----:B------:R-:W0:Y:S01]  /*13300*/  @!P0 LDC.64 R2, c[0x0][0x428] ;  /* 0x00010a00ff028b82 */ /* 0x000e220000000a00 */
[----:B------:R-:W-:Y:S01]  /*13310*/  SHF.R.S32.HI R7, RZ, 0x1f, R20 ;  /* 0x0000001fff077819 */ /* 0x000fe20000011414 */
[----:B------:R-:W-:-:S04]  /*13320*/  IMAD.MOV R5, RZ, RZ, -R4 ;  /* 0x000000ffff057224 */ /* 0x000fc800078e0a04 */
[----:B------:R-:W-:Y:S01]  /*13330*/  IMAD R0, R6, R5, R0 ;  /* 0x0000000506007224 */ /* 0x000fe200078e0200 */
[--C-:B------:R-:W-:Y:S01]  /*13340*/  @!P0 SHF.R.S32.HI R5, RZ, 0x1f, R4.reuse ;  /* 0x0000001fff058819 */ /* 0x100fe20000011404 */
[----:B------:R0:W-:Y:S02]  /*13350*/  STL [R1+0x1c], R7 ;  /* 0x00001c0701007387 */ /* 0x0001e40000100800 */
[-C--:B0-----:R-:W-:Y:S02]  /*13360*/  @!P0 IMAD R7, R7, R2.reuse, RZ ;  /* 0x0000000207078224 */ /* 0x081fe400078e02ff */
[----:B------:R-:W-:-:S04]  /*13370*/  @!P0 IMAD.WIDE.U32 R4, R20, R2, R4 ;  /* 0x0000000214048225 */ /* 0x000fc800078e0004 */
[----:B------:R-:W-:Y:S02]  /*13380*/  @!P0 IMAD R7, R20, R3, R7 ;  /* 0x0000000314078224 */ /* 0x000fe400078e0207 */
[----:B------:R-:W0:Y:S02]  /*13390*/  @!P0 LDC.64 R2, c[0x0][0x418] ;  /* 0x00010600ff028b82 */ /* 0x000e240000000a00 */
[----:B------:R-:W-:Y:S01]  /*133a0*/  @!P0 IMAD.IADD R7, R5, 0x1, R7 ;  /* 0x0000000105078824 */ /* 0x000fe200078e0207 */
[----:B0-----:R-:W-:Y:S01]  /*133b0*/  @!P0 LEA R6, P1, R4, R2, 0x2 ;  /* 0x0000000204068211 */ /* 0x001fe200078210ff */
[----:B------:R-:W-:-:S03]  /*133c0*/  IMAD.MOV.U32 R2, RZ, RZ, RZ ;  /* 0x000000ffff027224 */ /* 0x000fc600078e00ff */
[----:B------:R-:W-:-:S05]  /*133d0*/  @!P0 LEA.HI.X R7, R4, R3, R7, 0x2, P1 ;  /* 0x0000000304078211 */ /* 0x000fca00008f1407 */
[----:B------:R0:W5:Y:S01]  /*133e0*/  @!P0 LDG.E R2, desc[UR42][R6.64] ;  /* 0x0000002a06028981 */ /* 0x000162000c1e1900 */
[----:B------:R-:W-:-:S05]  /*133f0*/  IMAD.U32 R10, RZ, RZ, UR38 ;  /* 0x00000026ff0a7e24 */ /* 0x000fca000f8e00ff */
[----:B------:R-:W-:Y:S02]  /*13400*/  ISETP.NE.AND P2, PT, R10, 0x3, PT ;  /* 0x000000030a00780c */ /* 0x000fe40003f45270 */
[----:B------:R-:W-:-:S11]  /*13410*/  LOP3.LUT R9, R9, 0xfffffffd, RZ, 0xc0, !PT ;  /* 0xfffffffd09097812 */ /* 0x000fd600078ec0ff */
[----:B------:R-:W-:-:S05]  /*13420*/  @P2 LOP3.LUT R9, R9, 0x2, RZ, 0xfc, !PT ;  /* 0x0000000209092812 */ /* 0x000fca00078efcff */
[----:B------:R0:W-:Y:S01]  /*13430*/  STL [R1], R9 ;  /* 0x0000000901007387 */ /* 0x0001e20000100800 */
[----:B------:R-:W-:-:S03]  /*13440*/  UMOV UR4, 0xffffffff ;  /* 0xffffffff00047882 */ /* 0x000fc60000000000 */
[----:B------:R-:W-:Y:S05]  /*13450*/  BRA.DIV UR4, `(.L_x_673) ;  /* 0x0000005e044c7947 */ /* 0x000fea000b800000 */
.L_x_814:
[----:B------:R-:W-:Y:S05]  /*13460*/  @!P2 BRA `(.L_x_674) ;  /* 0x000000000004a947 */ /* 0x000fea0003800000 */
[----:B------:R-:W-:Y:S01]  /*13470*/  BPT.TRAP 0x1 ;  /* 0x000000040000795c */ /* 0x000fe20000300000 */
.L_x_674:
        /* <DEDUP_REMOVED lines=8> */
[----:B------:R-:W-:-:S04]  /*13500*/  ULDC.64 UR4, c[0x0][0x338] ;  /* 0x0000ce0000047ab9 */ /* 0x000fc80000000a00 */
[----:B------:R-:W-:Y:S01]  /*13510*/  IADD3 R5, R5, R3, RZ ;  /* 0x0000000305057210 */ /* 0x000fe20007ffe0ff */
[----:B------:R-:W-:-:S04]  /*13520*/  IMAD R3, R7, UR4, RZ ;  /* 0x0000000407037c24 */ /* 0x000fc8000f8e02ff */
[C---:B------:R-:W-:Y:S02]  /*13530*/  IMAD R3, R2.reuse, UR5, R3 ;  /* 0x0000000502037c24 */ /* 0x040fe4000f8e0203 */
[----:B------:R-:W-:Y:S01]  /*13540*/  IMAD.WIDE.U32 R4, R2, UR4, R4 ;  /* 0x0000000402047c25 */ /* 0x000fe2000f8e0004 */
[----:B------:R-:W-:-:S03]  /*13550*/  ULDC.64 UR4, c[0x0][0x330] ;  /* 0x0000cc0000047ab9 */ /* 0x000fc60000000a00 */
[----:B------:R-:W-:Y:S02]  /*13560*/  IMAD.IADD R5, R5, 0x1, R3 ;  /* 0x0000000105057824 */ /* 0x000fe400078e0203 */
        /* <DEDUP_REMOVED lines=8> */
.L_x_815:
[----:B------:R-:W-:Y:S05]  /*135f0*/  BSYNC B0 ;  /* 0x0000000000007941 */ /* 0x000fea0003800000 */
.L_x_675:
[----:B------:R-:W2:Y:S01]  /*13600*/  LDL R14, [R1+0x10] ;  /* 0x00001000010e7983 */ /* 0x000ea20000100800 */
[----:B------:R-:W-:Y:S01]  /*13610*/  ULDC.64 UR4, c[0x0][0x300] ;  /* 0x0000c00000047ab9 */ /* 0x000fe20000000a00 */
[----:B------:R-:W-:Y:S02]  /*13620*/  ULDC.64 UR6, c[0x0][0x2e8] ;  /* 0x0000ba0000067ab9 */ /* 0x000fe40000000a00 */
[----:B------:R-:W3:Y:S01]  /*13630*/  LDL.LU R10, [R1] ;  /* 0x00000000010a7983 */ /* 0x000ee20000300800 */
[----:B------:R-:W-:Y:S02]  /*13640*/  IMAD R6, R6, UR4, RZ ;  /* 0x0000000406067c24 */ /* 0x000fe4000f8e02ff */
[C---:B0-----:R-:W-:Y:S01]  /*13650*/  IMAD.WIDE.U32 R4, R0.reuse, UR4, RZ ;  /* 0x0000000400047c25 */ /* 0x041fe2000f8e00ff */
[----:B------:R-:W0:Y:S03]  /*13660*/  S2R R9, SR_TID.X ;  /* 0x0000000000097919 */ /* 0x000e260000002100 */
[----:B------:R-:W-:Y:S01]  /*13670*/  IMAD R6, R0, UR5, R6 ;  /* 0x0000000500067c24 */ /* 0x000fe2000f8e0206 */
[----:B------:R-:W1:Y:S01]  /*13680*/  S2R R13, SR_TID.X ;  /* 0x00000000000d7919 */ /* 0x000e620000002100 */
[----:B------:R-:W-:-:S02]  /*13690*/  ULDC.64 UR4, c[0x0][0x310] ;  /* 0x0000c40000047ab9 */ /* 0x000fc40000000a00 */
[----:B------:R-:W-:Y:S02]  /*136a0*/  IMAD.IADD R5, R5, 0x1, R6 ;  /* 0x0000000105057824 */ /* 0x000fe400078e0206 */
[----:B------:R-:W-:Y:S02]  /*136b0*/  IMAD R7, R7, UR4, RZ ;  /* 0x0000000407077c24 */ /* 0x000fe4000f8e02ff */
[----:B------:R-:W-:-:S04]  /*136c0*/  IMAD.WIDE.U32 R4, R2, UR4, R4 ;  /* 0x0000000402047c25 */ /* 0x000fc8000f8e0004 */
[----:B------:R-:W-:Y:S01]  /*136d0*/  IMAD R7, R2, UR5, R7 ;  /* 0x0000000502077c24 */ /* 0x000fe2000f8e0207 */
[----:B------:R-:W-:-:S03]  /*136e0*/  ULDC.64 UR4, c[0x0][0x308] ;  /* 0x0000c20000047ab9 */ /* 0x000fc60000000a00 */
[----:B------:R-:W-:Y:S02]  /*136f0*/  IMAD.IADD R5, R5, 0x1, R7 ;  /* 0x0000000105057824 */ /* 0x000fe400078e0207 */
[----:B------:R-:W-:Y:S01]  /*13700*/  IMAD.WIDE.U32 R4, R17, UR4, R4 ;  /* 0x0000000411047c25 */ /* 0x000fe2000f8e0004 */
[----:B------:R-:W-:-:S03]  /*13710*/  ULDC UR4, c[0x0][0x2f4] ;  /* 0x0000bd0000047ab9 */ /* 0x000fc60000000800 */
[----:B------:R-:W-:Y:S01]  /*13720*/  IMAD R2, R17, UR5, R5 ;  /* 0x0000000511027c24 */ /* 0x000fe2000f8e0205 */
[C---:B------:R-:W-:Y:S02]  /*13730*/  LEA R0, P0, R4.reuse, UR6, 0x1 ;  /* 0x0000000604007c11 */ /* 0x040fe4000f8008ff */
[----:B0-----:R-:W-:Y:S02]  /*13740*/  LOP3.LUT R11, R9, 0x7f, RZ, 0xc0, !PT ;  /* 0x0000007f090b7812 */ /* 0x001fe400078ec0ff */
[----:B------:R-:W-:Y:S01]  /*13750*/  LEA.HI.X R2, R4, UR7, R2, 0x1, P0 ;  /* 0x0000000704027c11 */ /* 0x000fe200080f0c02 */
[----:B-1----:R-:W-:Y:S01]  /*13760*/  IMAD.SHL.U32 R9, R13, 0x8, RZ ;  /* 0x000000080d097824 */ /* 0x002fe200078e00ff */
[----:B------:R-:W-:-:S04]  /*13770*/  SHF.R.U32.HI R12, RZ, 0x3, R11 ;  /* 0x00000003ff0c7819 */ /* 0x000fc8000001160b */
[----:B------:R-:W-:-:S04]  /*13780*/  LOP3.LUT R9, R9, 0x38, RZ, 0xc0, !PT ;  /* 0x0000003809097812 */ /* 0x000fc800078ec0ff */
[----:B------:R-:W-:Y:S01]  /*13790*/  ISETP.GE.AND P2, PT, R9, UR4, PT ;  /* 0x0000000409007c0c */ /* 0x000fe2000bf46270 */
[----:B------:R-:W-:Y:S01]  /*137a0*/  UMOV UR4, 0xffffffff ;  /* 0xffffffff00047882 */ /* 0x000fe20000000000 */
[----:B--2---:R-:W-:Y:S01]  /*137b0*/  IADD3 R4, -R12, R14, -R8 ;  /* 0x0000000e0c047210 */ /* 0x004fe20007ffe908 */
[----:B------:R-:W-:Y:S01]  /*137c0*/  IMAD.SHL.U32 R12, R11, 0x8, RZ ;  /* 0x000000080b0c7824 */ /* 0x000fe200078e00ff */
[----:B------:R-:W-:Y:S02]  /*137d0*/  SHF.L.U32 R11, R13, 0x3, RZ ;  /* 0x000000030d0b7819 */ /* 0x000fe400000006ff */
[----:B---3--:R-:W-:Y:S02]  /*137e0*/  LOP3.LUT R10, R10, 0xfffffffe, RZ, 0xc0, !PT ;  /* 0xfffffffe0a0a7812 */ /* 0x008fe400078ec0ff */
[----:B------:R-:W-:-:S05]  /*137f0*/  LOP3.LUT R11, R11, 0x1f8, RZ, 0xc0, !PT ;  /* 0x000001f80b0b7812 */ /* 0x000fca00078ec0ff */
[----:B------:R-:W-:Y:S02]  /*13800*/  @P2 LOP3.LUT R10, R10, 0x1, RZ, 0xfc, !PT ;  /* 0x000000010a0a2812 */ /* 0x000fe400078efcff */
[----:B------:R-:W-:Y:S02]  /*13810*/  LOP3.LUT R11, R11, 0x38, R13, 0x78, !PT ;  /* 0x000000380b0b7812 */ /* 0x000fe400078e780d */
[----:B------:R-:W-:Y:S01]  /*13820*/  ISETP.GE.AND P0, PT, R4, 0x1, PT ;  /* 0x000000010400780c */ /* 0x000fe20003f06270 */
[----:B------:R0:W-:Y:S01]  /*13830*/  STL [R1], R10 ;  /* 0x0000000a01007387 */ /* 0x0001e20000100800 */
[----:B------:R-:W-:-:S05]  /*13840*/  LOP3.LUT R11, R11, 0x200, R12, 0xf8, !PT ;  /* 0x000002000b0b7812 */ /* 0x000fca00078ef80c */
[----:B------:R-:W-:Y:S01]  /*13850*/  IMAD R5, R22, 0x2000, R11 ;  /* 0x0000200016057824 */ /* 0x000fe200078e020b */
[----:B------:R-:W-:Y:S06]  /*13860*/  BRA.DIV UR4, `(.L_x_677) ;  /* 0x0000005a04907947 */ /* 0x000fec000b800000 */
[----:B------:R-:W1:Y:S01]  /*13870*/  SHFL.IDX PT, R7, R0, RZ, 0x181f ;  /* 0x00181fff00077589 */ /* 0x000e6200000e0000 */
[----:B------:R-:W-:-:S03]  /*13880*/  @P0 IMAD R8, R5, 0x2, R16 ;  /* 0x0000000205080824 */ /* 0x000fc600078e0210 */
[----:B------:R-:W2:Y:S01]  /*13890*/  SHFL.IDX PT, R6, R2, RZ, 0x181f ;  /* 0x00181fff02067589 */ /* 0x000ea200000e0000 */
[----:B-1----:R-:W-:-:S05]  /*138a0*/  @P0 LEA R7, P1, R9, R7, 0x1 ;  /* 0x0000000709070211 */ /* 0x002fca00078208ff */
[----:B--2---:R-:W-:-:S05]  /*138b0*/  @P0 IMAD.X R6, RZ, RZ, R6, P1 ;  /* 0x000000ffff060224 */ /* 0x004fca00008e0606 */
[----:B------:R-:W-:-:S04]  /*138c0*/  @P0 LOP3.LUT R7, R7, R6, RZ, 0x3c, !PT ;  /* 0x0000000607070212 */ /* 0x000fc800078e3cff */
[----:B------:R-:W-:-:S04]  /*138d0*/  @P0 LOP3.LUT R6, R7, R6, RZ, 0x3c, !PT ;  /* 0x0000000607060212 */ /* 0x000fc800078e3cff */
[----:B------:R-:W-:-:S05]  /*138e0*/  @P0 LOP3.LUT R7, R7, R6, RZ, 0x3c, !PT ;  /* 0x0000000607070212 */ /* 0x000fca00078e3cff */
[----:B------:R-:W-:Y:S01]  /*138f0*/  @!PT LDS RZ, [RZ] ;  /* 0x00000000fffff984 */ /* 0x000fe20000000800 */
        /* <DEDUP_REMOVED lines=57> */
[----:B-1----:R-:W-:-:S04]  /*13c90*/  @P0 LEA R7, P1, R9, R7, 0x1 ;  /* 0x0000000709070211 */ /* 0x002fc800078208ff */
[----:B--2---:R-:W-:-:S04]  /*13ca0*/  @P0 IADD3.X R6, RZ, R6, RZ, P1, !PT ;  /* 0x00000006ff060210 */ /* 0x004fc80000ffe4ff */
[----:B------:R-:W-:-:S04]  /*13cb0*/  @P0 LOP3.LUT R7, R7, R6, RZ, 0x3c, !PT ;  /* 0x0000000607070212 */ /* 0x000fc800078e3cff */
[----:B------:R-:W-:-:S04]  /*13cc0*/  @P0 LOP3.LUT R6, R7, R6, RZ, 0x3c, !PT ;  /* 0x0000000607060212 */ /* 0x000fc800078e3cff */
[----:B------:R-:W-:-:S05]  /*13cd0*/  @P0 LOP3.LUT R7, R7, R6, RZ, 0x3c, !PT ;  /* 0x0000000607070212 */ /* 0x000fca00078e3cff */
[----:B---34-:R1:W-:Y:S02]  /*13ce0*/  @P0 LDGSTS.E.BYPASS.LTC128B.128 [R8+0x11400], desc[UR42][R6.64], !P2 ;  /* 0x1140000006080fae */ /* 0x0183e4000d101d6a */
.L_x_833:
[----:B------:R-:W-:-:S13]  /*13cf0*/  ISETP.GE.AND P0, PT, R4, 0x71, PT ;  /* 0x000000710400780c */ /* 0x000fda0003f06270 */
[----:B01----:R-:W-:Y:S01]  /*13d00*/  @P0 LEA R6, P1, R9, R0, 0x1 ;  /* 0x0000000009060211 */ /* 0x003fe200078208ff */
        /* <DEDUP_REMOVED lines=8> */
.L_x_678:
[----:B------:R-:W-:Y:S02]  /*13d90*/  PLOP3.LUT P1, PT, P1, P0, PT, 0xa2, 0x0 ;  /* 0x000000000000781c */ /* 0x000fe40000f21472 */
[----:B------:R-:W-:-:S08]  /*13da0*/  @P0 R2UR P1, UR4, R3 ;  /* 0x00000000030402ca */ /* 0x000fd00000020000 */
[----:B------:R-:W-:-:S05]  /*13db0*/  @P0 PLOP3.LUT P0, PT, P1, PT, PT, 0x80, 0x0 ;  /* 0x000000000000081c */ /* 0x000fca0000f0f070 */
[----:B------:R-:W-:Y:S01]  /*13dc0*/  @!P1 SYNCS.ARRIVE.TRANS64.RED.A0T1 RZ, [UR4+0x16830], RZ ;  /* 0x016830ffffff99a7 */ /* 0x000fe20008200404 */
[----:B------:R-:W-:Y:S07]  /*13dd0*/  @!P1 ARRIVES.LDGSTSBAR.64.TRANSCNT [UR4+0x16830] ;  /* 0x01683000ff0099b0 */ /* 0x000fee0008000a84 */
[----:B------:R-:W-:Y:S05]  /*13de0*/  @P0 BRA.U.ANY `(.L_x_678) ;  /* 0xfffffffd00e80947 */ /* 0x000fea000393ffff */
[----:B------:R-:W-:Y:S01]  /*13df0*/  NOP ;  /* 0x0000000000007918 */ /* 0x000fe20000000000 */
[----:B------:R-:W-:-:S05]  /*13e00*/  IMAD.U32 R0, RZ, RZ, UR38 ;  /* 0x00000026ff007e24 */ /* 0x000fca000f8e00ff */
[----:B------:R-:W-:-:S13]  /*13e10*/  ISETP.NE.AND P2, PT, R0, 0x3, PT ;  /* 0x000000030000780c */ /* 0x000fda0003f45270 */
[----:B------:R-:W-:Y:S05]  /*13e20*/  @!P2 BRA `(.L_x_679) ;  /* 0x000000000004a947 */ /* 0x000fea0003800000 */
[----:B------:R-:W-:Y:S01]  /*13e30*/  BPT.TRAP 0x1 ;  /* 0x000000040000795c */ /* 0x000fe20000300000 */
.L_x_679:
[----:B------:R1:W5:Y:S01]  /*13e40*/  LDL.LU R4, [R1+0x28] ;  /* 0x0000280001047983 */ /* 0x0003620000300800 */
[----:B------:R1:W-:Y:S03]  /*13e50*/  SYNCS.ARRIVE.TRANS64.A1T0 RZ, [R3+URZ+0x16830], RZ ;  /* 0x016830ff03ff79a7 */ /* 0x0003e6000810003f */
[----:B0-----:R1:W5:Y:S04]  /*13e60*/  LDL.LU R7, [R1+0x20] ;  /* 0x0000200001077983 */ /* 0x0013680000300800 */
[----:B------:R1:W5:Y:S02]  /*13e70*/  LDL.LU R6, [R1+0x38] ;  /* 0x0000380001067983 */ /* 0x0003640000300800 */
[----:B------:R-:W-:Y:S05]  /*13e80*/  WARPSYNC.ALL ;  /* 0x0000000000007948 */ /* 0x000fea0003800000 */
[----:B------:R-:W-:Y:S01]  /*13e90*/  ULDC.64 UR4, c[0x0][0x298] ;  /* 0x0000a60000047ab9 */ /* 0x000fe20000000a00 */
[----:B------:R-:W-:Y:S01]  /*13ea0*/  ULDC.64 UR6, c[0x0][0xa00] ;  /* 0x0002800000067ab9 */ /* 0x000fe20000000a00 */
[----:B------:R-:W-:Y:S01]  /*13eb0*/  VIADD R0, R16, 0x8400 ;  /* 0x0000840010007836 */ /* 0x000fe20000000000 */
[----:B------:R-:W-:Y:S01]  /*13ec0*/  BAR.SYNC.DEFER_BLOCKING 0x8, 0x200 ;  /* 0x0208000000007b1d */ /* 0x000fe20000010000 */
[----:B------:R-:W-:-:S03]  /*13ed0*/  ISETP.NE.U32.AND P0, PT, RZ, UR6, PT ;  /* 0x00000006ff007c0c */ /* 0x000fc6000bf05070 */
[----:B------:R-:W-:Y:S02]  /*13ee0*/  LOP3.LUT P1, RZ, R0, 0x3ff, RZ, 0xc0, !PT ;  /* 0x000003ff00ff7812 */ /* 0x000fe4000782c0ff */
[----:B------:R-:W-:Y:S01]  /*13ef0*/  ISETP.NE.AND.EX P0, PT, RZ, UR7, PT, P0 ;  /* 0x00000007ff007c0c */ /* 0x000fe2000bf05300 */
[----:B------:R-:W-:Y:S01]  /*13f00*/  BSSY B6, `(.L_x_680) ;  /* 0x000001c000067945 */ /* 0x000fe20003800000 */
[----:B-----5:R-:W-:Y:S02]  /*13f10*/  SHF.R.S32.HI R2, RZ, 0x1f, R4 ;  /* 0x0000001fff027819 */ /* 0x020fe40000011404 */
[----:B------:R-:W-:-:S03]  /*13f20*/  SEL R26, R7, RZ, !P0 ;  /* 0x000000ff071a7207 */ /* 0x000fc60004000000 */
[----:B------:R-:W-:-:S04]  /*13f30*/  IMAD R2, R2, UR4, RZ ;  /* 0x0000000402027c24 */ /* 0x000fc8000f8e02ff */
[----:B------:R-:W-:Y:S01]  /*13f40*/  IMAD R0, R4, UR5, R2 ;  /* 0x0000000504007c24 */ /* 0x000fe2000f8e0202 */
[----:B------:R-:W-:Y:S01]  /*13f50*/  SEL R2, R6, RZ, !P0 ;  /* 0x000000ff06027207 */ /* 0x000fe20004000000 */
[----:B------:R-:W-:-:S04]  /*13f60*/  IMAD.WIDE.U32 R4, R4, UR4, RZ ;  /* 0x0000000404047c25 */ /* 0x000fc8000f8e00ff */
[----:B------:R-:W-:Y:S01]  /*13f70*/  IMAD.IADD R0, R5, 0x1, R0 ;  /* 0x0000000105007824 */ /* 0x000fe200078e0200 */
[----:B------:R0:W-:Y:S04]  /*13f80*/  STL.64 [R1+0x30], R4 ;  /* 0x0000300401007387 */ /* 0x0001e80000100a00 */
[----:B------:R0:W-:Y:S04]  /*13f90*/  STL [R1+0x28], R2 ;  /* 0x0000280201007387 */ /* 0x0001e80000100800 */
[----:B------:R0:W-:Y:S01]  /*13fa0*/  STL [R1+0x20], R0 ;  /* 0x0000200001007387 */ /* 0x0001e20000100800 */
[----:B------:R-:W-:Y:S05]  /*13fb0*/  @!P1 BRA `(.L_x_681) ;  /* 0x0000000000409947 */ /* 0x000fea0003800000 */
[----:B0-----:R-:W-:Y:S01]  /*13fc0*/  MOV R2, 0x0 ;  /* 0x0000000000027802 */ /* 0x001fe20000000f00 */
[----:B------:R-:W-:Y:S01]  /*13fd0*/  ULDC.64 UR4, c[0x4][0x88] ;  /* 0x0100220000047ab9 */ /* 0x000fe20000000a00 */
[----:B------:R-:W-:Y:S01]  /*13fe0*/  ULDC.64 UR6, c[0x4][0x90] ;  /* 0x0100240000067ab9 */ /* 0x000fe20000000a00 */
[----:B------:R-:W-:Y:S01]  /*13ff0*/  ULDC.64 UR8, c[0x4][0x20] ;  /* 0x0100080000087ab9 */ /* 0x000fe20000000a00 */
[----:B------:R-:W-:Y:S01]  /*14000*/  MOV R4, UR4 ;  /* 0x0000000400047c02 */ /* 0x000fe20008000f00 */
[----:B------:R-:W-:Y:S01]  /*14010*/  IMAD.U32 R5, RZ, RZ, UR5 ;  /* 0x00000005ff057e24 */ /* 0x000fe2000f8e00ff */
[----:B-1----:R-:W0:Y:S01]  /*14020*/  LDC.64 R2, c[0x4][R2] ;  /* 0x0100000002027b82 */ /* 0x002e220000000a00 */
        /* <DEDUP_REMOVED lines=9> */
.L_x_681:
[----:B------:R-:W-:Y:S05]  /*140c0*/  BSYNC B6 ;  /* 0x0000000000067941 */ /* 0x000fea0003800000 */
.L_x_680:
[----:B0-----:R-:W1:Y:S01]  /*140d0*/  LDL.LU R2, [R1+0x20] ;  /* 0x0000200001027983 */ /* 0x001e620000300800 */
[----:B------:R-:W-:Y:S01]  /*140e0*/  ULDC.64 UR4, c[0x0][0x2d8] ;  /* 0x0000b60000047ab9 */ /* 0x000fe20000000a00 */
[----:B------:R-:W-:Y:S01]  /*140f0*/  ULDC.64 UR6, c[0x0][0x2e0] ;  /* 0x0000b80000067ab9 */ /* 0x000fe20000000a00 */
[----:B------:R-:W0:Y:S01]  /*14100*/  LDC R10, c[0x0][0x448] ;  /* 0x00011200ff0a7b82 */ /* 0x000e220000000800 */
[----:B------:R-:W2:Y:S01]  /*14110*/  LDL.LU.64 R20, [R1+0x30] ;  /* 0x0000300001147983 */ /* 0x000ea20000300a00 */
[----:B------:R-:W-:-:S03]  /*14120*/  ULDC.64 UR8, c[0x0][0x280] ;  /* 0x0000a00000087ab9 */ /* 0x000fc60000000a00 */
[----:B------:R-:W3:Y:S01]  /*14130*/  LDL.LU R0, [R1+0x28] ;  /* 0x0000280001007983 */ /* 0x000ee20000300800 */
[----:B0-----:R-:W-:-:S13]  /*14140*/  ISETP.NE.AND P0, PT, R10, 0x1, PT ;  /* 0x000000010a00780c */ /* 0x001fda0003f05270 */
[----:B------:R-:W0:Y:S08]  /*14150*/  @P0 LDC R7, c[0x0][0x44c] ;  /* 0x00011300ff070b82 */ /* 0x000e300000000800 */
[----:B------:R-:W4:Y:S01]  /*14160*/  @P0 LDC R8, c[0x0][0x450] ;  /* 0x00011400ff080b82 */ /* 0x000f220000000800 */
[----:B-1----:R-:W-:Y:S02]  /*14170*/  IMAD.MOV.U32 R3, RZ, RZ, R2 ;  /* 0x000000ffff037224 */ /* 0x002fe400078e0002 */
[----:B--2---:R-:W-:Y:S01]  /*14180*/  IMAD.MOV.U32 R2, RZ, RZ, R20 ;  /* 0x000000ffff027224 */ /* 0x004fe200078e0014 */
[----:B------:R-:W1:Y:S03]  /*14190*/  S2R R21, SR_TID.X ;  /* 0x0000000000157919 */ /* 0x000e660000002100 */
[C---:B------:R-:W-:Y:S01]  /*141a0*/  IMAD.WIDE.U32 R2, R17.reuse, UR4, R2 ;  /* 0x0000000411027c25 */ /* 0x040fe2000f8e0002 */
[----:B------:R-:W2:Y:S03]  /*141b0*/  S2R R20, SR_TID.X ;  /* 0x0000000000147919 */ /* 0x000ea60000002100 */
[----:B------:R-:W-:Y:S01]  /*141c0*/  IMAD R3, R17, UR5, R3 ;  /* 0x0000000511037c24 */ /* 0x000fe2000f8e0203 */
[----:B------:R-:W-:Y:S01]  /*141d0*/  ULDC.64 UR4, c[0x0][0x2d0] ;  /* 0x0000b40000047ab9 */ /* 0x000fe20000000a00 */
[----:B---3--:R-:W-:-:S02]  /*141e0*/  IMAD R0, R0, UR6, RZ ;  /* 0x0000000600007c24 */ /* 0x008fc4000f8e02ff */
[----:B------:R-:W-:-:S04]  /*141f0*/  IMAD.WIDE.U32 R2, R26, UR6, R2 ;  /* 0x000000061a027c25 */ /* 0x000fc8000f8e0002 */
[----:B------:R-:W-:Y:S01]  /*14200*/  IMAD R0, R26, UR7, R0 ;  /* 0x000000071a007c24 */ /* 0x000fe2000f8e0200 */
[----:B------:R-:W-:Y:S01]  /*14210*/  ULDC.64 UR6, c[0x0][0x2c8] ;  /* 0x0000b20000067ab9 */ /* 0x000fe20000000a00 */
[----:B------:R3:W5:Y:S01]  /*14220*/  LDL R26, [R1+0x40] ;  /* 0x00004000011a7983 */ /* 0x0007620000100800 */
[----:B------:R-:W-:Y:S02]  /*14230*/  IMAD.MOV.U32 R4, RZ, RZ, R2 ;  /* 0x000000ffff047224 */ /* 0x000fe400078e0002 */
[----:B------:R-:W-:Y:S02]  /*14240*/  IMAD.IADD R5, R3, 0x1, R0 ;  /* 0x0000000103057824 */ /* 0x000fe400078e0200 */
[----:B-1----:R-:W-:Y:S01]  /*14250*/  IMAD.SHL.U32 R21, R21, 0x10, RZ ;  /* 0x0000001015157824 */ /* 0x002fe200078e00ff */
[----:B--2---:R-:W-:-:S04]  /*14260*/  LOP3.LUT R20, R20, 0x7f, RZ, 0xc0, !PT ;  /* 0x0000007f14147812 */ /* 0x004fc800078ec0ff */
[----:B------:R-:W-:Y:S02]  /*14270*/  LOP3.LUT R21, R21, 0x70, RZ, 0xc0, !PT ;  /* 0x0000007015157812 */ /* 0x000fe400078ec0ff */
[----:B------:R-:W-:-:S04]  /*14280*/  SHF.R.U32.HI R20, RZ, 0x3, R20 ;  /* 0x00000003ff147819 */ /* 0x000fc80000011614 */
[----:B------:R-:W-:-:S05]  /*14290*/  LOP3.LUT R20, R20, R21, RZ, 0xfc, !PT ;  /* 0x0000001514147212 */ /* 0x000fca00078efcff */
[----:B------:R-:W-:Y:S02]  /*142a0*/  IMAD R6, R25, 0xc0, R20 ;  /* 0x000000c019067824 */ /* 0x000fe400078e0214 */
[----:B------:R3:W5:Y:S02]  /*142b0*/  LDL R20, [R1+0x24] ;  /* 0x0000240001147983 */ /* 0x0007640000100800 */
[----:B0-----:R-:W-:Y:S01]  /*142c0*/  @P0 IMAD.HI.U32 R7, R6, R7, RZ ;  /* 0x0000000706070227 */ /* 0x001fe200078e00ff */
[----:B------:R-:W-:-:S04]  /*142d0*/  MOV R2, R6 ;  /* 0x0000000600027202 */ /* 0x000fc80000000f00 */
[----:B----4-:R-:W-:-:S04]  /*142e0*/  @P0 SHF.R.U32.HI R2, RZ, R8, R7 ;  /* 0x00000008ff020219 */ /* 0x010fc80000011607 */
[----:B------:R-:W-:-:S05]  /*142f0*/  SHF.R.S32.HI R0, RZ, 0x1f, R2 ;  /* 0x0000001fff007819 */ /* 0x000fca0000011402 */
[----:B------:R-:W-:-:S04]  /*14300*/  IMAD R0, R0, UR4, RZ ;  /* 0x0000000400007c24 */ /* 0x000fc8000f8e02ff */
[C---:B------:R-:W-:Y:S02]  /*14310*/  IMAD R7, R2.reuse, UR5, R0 ;  /* 0x0000000502077c24 */ /* 0x040fe4000f8e0200 */
[----:B------:R-:W-:Y:S02]  /*14320*/  IMAD.MOV R0, RZ, RZ, -R2 ;  /* 0x000000ffff007224 */ /* 0x000fe400078e0a02 */
[----:B------:R-:W-:-:S04]  /*14330*/  IMAD.WIDE.U32 R2, R2, UR4, R4 ;  /* 0x0000000402027c25 */ /* 0x000fc8000f8e0004 */
[----:B------:R-:W-:Y:S02]  /*14340*/  IMAD R0, R10, R0, R6 ;  /* 0x000000000a007224 */ /* 0x000fe400078e0206 */
[----:B------:R-:W-:-:S03]  /*14350*/  IMAD.IADD R3, R3, 0x1, R7 ;  /* 0x0000000103037824 */ /* 0x000fc600078e0207 */
[----:B------:R-:W-:Y:S01]  /*14360*/  SHF.R.S32.HI R7, RZ, 0x1f, R0 ;  /* 0x0000001fff077819 */ /* 0x000fe20000011400 */
[----:B------:R-:W-:-:S04]  /*14370*/  IMAD.WIDE.U32 R8, R0, UR6, R2 ;  /* 0x0000000600087c25 */ /* 0x000fc8000f8e0002 */
[----:B------:R-:W-:-:S04]  /*14380*/  IMAD R7, R7, UR6, RZ ;  /* 0x0000000607077c24 */ /* 0x000fc8000f8e02ff */
[----:B------:R-:W-:Y:S01]  /*14390*/  IMAD R0, R0, UR7, R7 ;  /* 0x0000000700007c24 */ /* 0x000fe2000f8e0207 */
[----:B------:R-:W-:Y:S01]  /*143a0*/  LEA R2, P1, R8, UR8, 0x1 ;  /* 0x0000000808027c11 */ /* 0x000fe2000f8208ff */
[----:B------:R-:W0:Y:S02]  /*143b0*/  @P0 LDC R7, c[0x0][0x44c] ;  /* 0x00011300ff070b82 */ /* 0x000e240000000800 */
[----:B------:R-:W-:-:S05]  /*143c0*/  IMAD.IADD R0, R9, 0x1, R0 ;  /* 0x0000000109007824 */ /* 0x000fca00078e0200 */
[----:B------:R-:W-:Y:S02]  /*143d0*/  LEA.HI.X R0, R8, UR9, R0, 0x1, P1 ;  /* 0x0000000908007c11 */ /* 0x000fe400088f0c00 */
[----:B------:R-:W1:Y:S01]  /*143e0*/  @P0 LDC R8, c[0x0][0x450] ;  /* 0x00011400ff080b82 */ /* 0x000e620000000800 */
[----:B------:R-:W-:Y:S01]  /*143f0*/  VIADD R3, R6, 0x80 ;  /* 0x0000008006037836 */ /* 0x000fe20000000000 */
[----:B------:R-:W2:Y:S03]  /*14400*/  S2R R11, SR_TID.X ;  /* 0x00000000000b7919 */ /* 0x000ea60000002100 */
[----:B------:R-:W-:Y:S02]  /*14410*/  IMAD.MOV.U32 R6, RZ, RZ, R3 ;  /* 0x000000ffff067224 */ /* 0x000fe400078e0003 */
[----:B0-----:R-:W-:-:S05]  /*14420*/  @P0 IMAD.HI.U32 R7, R3, R7, RZ ;  /* 0x0000000703070227 */ /* 0x001fca00078e00ff */
[----:B-1----:R-:W-:-:S05]  /*14430*/  @P0 SHF.R.U32.HI R6, RZ, R8, R7 ;  /* 0x00000008ff060219 */ /* 0x002fca0000011607 */
[----:B------:R-:W-:-:S04]  /*14440*/  IMAD.MOV R7, RZ, RZ, -R6 ;  /* 0x000000ffff077224 */ /* 0x000fc800078e0a06 */
[----:B------:R-:W-:Y:S01]  /*14450*/  IMAD R3, R10, R7, R3 ;  /* 0x000000070a037224 */ /* 0x000fe200078e0203 */
[----:B------:R-:W-:Y:S01]  /*14460*/  SHF.R.S32.HI R7, RZ, 0x1f, R6 ;  /* 0x0000001fff077819 */ /* 0x000fe20000011406 */
[----:B------:R-:W-:-:S04]  /*14470*/  IMAD.WIDE.U32 R4, R6, UR4, R4 ;  /* 0x0000000406047c25 */ /* 0x000fc8000f8e0004 */
[----:B------:R-:W-:Y:S01]  /*14480*/  IMAD R7, R7, UR4, RZ ;  /* 0x0000000407077c24 */ /* 0x000fe2000f8e02ff */
[----:B------:R-:W-:Y:S01]  /*14490*/  SHF.R.S32.HI R8, RZ, 0x1f, R3 ;  /* 0x0000001fff087819 */ /* 0x000fe20000011403 */
[----:B--2---:R-:W-:Y:S01]  /*144a0*/  IMAD.SHL.U32 R21, R11, 0x8, RZ ;  /* 0x000000080b157824 */ /* 0x004fe200078e00ff */
[----:B------:R-:W-:Y:S01]  /*144b0*/  ULDC UR4, c[0x0][0x2b8] ;  /* 0x0000ae0000047ab9 */ /* 0x000fe20000000800 */
[----:B------:R-:W-:Y:S02]  /*144c0*/  IMAD R7, R6, UR5, R7 ;  /* 0x0000000506077c24 */ /* 0x000fe4000f8e0207 */
[----:B------:R-:W-:-:S03]  /*144d0*/  IMAD R8, R8, UR6, RZ ;  /* 0x0000000608087c24 */ /* 0x000fc6000f8e02ff */
[----:B------:R-:W-:Y:S01]  /*144e0*/  IADD3 R5, R5, R7, RZ ;  /* 0x0000000705057210 */ /* 0x000fe20007ffe0ff */
[----:B------:R-:W-:Y:S01]  /*144f0*/  IMAD R8, R3, UR7, R8 ;  /* 0x0000000703087c24 */ /* 0x000fe2000f8e0208 */
[----:B------:R-:W-:Y:S01]  /*14500*/  LOP3.LUT R21, R21, 0x38, RZ, 0xc0, !PT ;  /* 0x0000003815157812 */ /* 0x000fe200078ec0ff */
[----:B------:R-:W-:-:S03]  /*14510*/  IMAD.WIDE.U32 R6, R3, UR6, R4 ;  /* 0x0000000603067c25 */ /* 0x000fc6000f8e0004 */
[----:B------:R-:W-:Y:S01]  /*14520*/  ISETP.GE.AND P0, PT, R21, UR4, PT ;  /* 0x0000000415007c0c */ /* 0x000fe2000bf06270 */
[----:B------:R-:W-:Y:S01]  /*14530*/  IMAD.IADD R4, R7, 0x1, R8 ;  /* 0x0000000107047824 */ /* 0x000fe200078e0208 */
[C---:B------:R-:W-:Y:S01]  /*14540*/  LEA R5, P1, R6.reuse, UR8, 0x1 ;  /* 0x0000000806057c11 */ /* 0x040fe2000f8208ff */
[----:B------:R-:W-:Y:S01]  /*14550*/  UMOV UR4, 0xffffffff ;  /* 0xffffffff00047882 */ /* 0x000fe20000000000 */
[----:B------:R-:W-:Y:S02]  /*14560*/  LOP3.LUT R11, R11, 0x7f, RZ, 0xc0, !PT ;  /* 0x0000007f0b0b7812 */ /* 0x000fe400078ec0ff */
[----:B------:R-:W-:Y:S02]  /*14570*/  LEA.HI.X R4, R6, UR9, R4, 0x1, P1 ;  /* 0x0000000906047c11 */ /* 0x000fe400088f0c04 */
[----:B------:R-:W-:Y:S01]  /*14580*/  SHF.R.U32.HI R9, RZ, 0x3, R11 ;  /* 0x00000003ff097819 */ /* 0x000fe2000001160b */
[----:B---3--:R-:W-:Y:S06]  /*14590*/  BRA.DIV UR4, `(.L_x_682) ;  /* 0x0000005604f47947 */ /* 0x008fec000b800000 */
[----:B------:R-:W0:Y:S01]  /*145a0*/  SHFL.IDX PT, R7, R2, RZ, 0x181f ;  /* 0x00181fff02077589 */ /* 0x000e2200000e0000 */
[----:B-----5:R-:W-:Y:S02]  /*145b0*/  IMAD R3, R26, R10, RZ ;  /* 0x0000000a1a037224 */ /* 0x020fe400078e02ff */
[----:B------:R-:W-:Y:S01]  /*145c0*/  IMAD R25, R25, 0xc0, R9 ;  /* 0x000000c019197824 */ /* 0x000fe200078e0209 */
[----:B------:R-:W1:Y:S04]  /*145d0*/  SHFL.IDX PT, R6, R0, RZ, 0x181f ;  /* 0x00181fff00067589 */ /* 0x000e6800000e0000 */
[----:B------:R-:W-:Y:S01]  /*145e0*/  ISETP.GE.AND P1, PT, R25, R3, PT ;  /* 0x000000031900720c */ /* 0x000fe20003f26270 */
[----:B------:R-:W-:-:S12]  /*145f0*/  SHFL.IDX PT, R8, R5, RZ, 0x181f ;  /* 0x00181fff05087589 */ /* 0x000fd800000e0000 */
        /* <DEDUP_REMOVED lines=20> */
[----:B0-----:R-:W-:-:S04]  /*14740*/  @!P1 LEA R7, P2, R21, R7, 0x1 ;  /* 0x0000000715079211 */ /* 0x001fc800078408ff */
[----:B-1----:R-:W-:-:S04]  /*14750*/  @!P1 IADD3.X R6, RZ, R6, RZ, P2, !PT ;  /* 0x00000006ff069210 */ /* 0x002fc800017fe4ff */
        /* <DEDUP_REMOVED lines=46> */
[----:B0-----:R-:W-:-:S05]  /*14a40*/  VIADD R2, R25, 0x80 ;  /* 0x0000008019027836 */ /* 0x001fca0000000000 */
[----:B------:R-:W-:Y:S01]  /*14a50*/  ISETP.GE.AND P1, PT, R2, R3, PT ;  /* 0x000000030200720c */ /* 0x000fe20003f26270 */
[----:B------:R-:W-:-:S05]  /*14a60*/  VIADD R2, R25, 0x70 ;  /* 0x0000007019027836 */ /* 0x000fca0000000000 */
[----:B------:R-:W-:Y:S02]  /*14a70*/  ISETP.GE.AND P3, PT, R2, R3, PT ;  /* 0x000000030200720c */ /* 0x000fe40003f66270 */
[----:B------:R-:W0:Y:S11]  /*14a80*/  SHFL.IDX PT, R2, R4, RZ, 0x181f ;  /* 0x00181fff04027589 */ /* 0x000e3600000e0000 */
[----:B-1----:R-:W-:-:S05]  /*14a90*/  @!P3 LEA R6, P2, R21, R6, 0x1 ;  /* 0x000000061506b211 */ /* 0x002fca00078408ff */
[----:B------:R-:W-:-:S04]  /*14aa0*/  @!P3 IMAD.X R0, RZ, RZ, R0, P2 ;  /* 0x000000ffff00b224 */ /* 0x000fc800010e0600 */
[----:B------:R-:W-:Y:S02]  /*14ab0*/  @!P3 IMAD.MOV.U32 R7, RZ, RZ, R0 ;  /* 0x000000ffff07b224 */ /* 0x000fe400078e0000 */
[----:B------:R-:W-:-:S03]  /*14ac0*/  VIADD R0, R25, 0x90 ;  /* 0x0000009019007836 */ /* 0x000fc60000000000 */
[----:B------:R1:W-:Y:S02]  /*14ad0*/  @!P3 LDGSTS.E.BYPASS.LTC128B.128 [R20+0xbc00], desc[UR42][R6.64], !P0 ;  /* 0x0bc000000614bfae */ /* 0x0003e4000c101d6a */
[----:B-1----:R-:W-:-:S05]  /*14ae0*/  @!P1 LEA R6, P2, R21, R8, 0x1 ;  /* 0x0000000815069211 */ /* 0x002fca00078408ff */
[----:B0-----:R-:W-:-:S05]  /*14af0*/  @!P1 IMAD.X R2, RZ, RZ, R2, P2 ;  /* 0x000000ffff029224 */ /* 0x001fca00010e0602 */
[----:B------:R-:W-:Y:S02]  /*14b00*/  @!P1 MOV R7, R2 ;  /* 0x0000000200079202 */ /* 0x000fe40000000f00 */
[----:B------:R-:W-:Y:S04]  /*14b10*/  SHFL.IDX PT, R2, R5, 0x3, 0x181f ;  /* 0x00781f0005027f89 */ /* 0x000fe800000e0000 */
        /* <DEDUP_REMOVED lines=11> */
[----:B------:R-:W-:Y:S04]  /*14bd0*/  SHFL.IDX PT, R4, R4, 0x3, 0x181f ;  /* 0x00781f0004047f89 */ /* 0x000fe800000e0000 */
[----:B0-----:R-:W0:Y:S03]  /*14be0*/  SHFL.IDX PT, R6, R5, 0x2, 0x181f ;  /* 0x00581f0005067f89 */ /* 0x001e2600000e0000 */
[----:B0-----:R-:W-:-:S05]  /*14bf0*/  @!P1 LEA R6, P2, R21, R6, 0x1 ;  /* 0x0000000615069211 */ /* 0x001fca00078408ff */
[----:B------:R-:W-:-:S04]  /*14c00*/  @!P1 IMAD.X R0, RZ, RZ, R0, P2 ;  /* 0x000000ffff009224 */ /* 0x000fc800010e0600 */
[----:B------:R-:W-:-:S05]  /*14c10*/  @!P1 IMAD.MOV.U32 R7, RZ, RZ, R0 ;  /* 0x000000ffff079224 */ /* 0x000fca00078e0000 */
[----:B------:R0:W-:Y:S02]  /*14c20*/  @!P1 LDGSTS.E.BYPASS.LTC128B.128 [R20+0xd400], desc[UR42][R6.64], !P0 ;  /* 0x0d40000006149fae */ /* 0x0001e4000c101d6a */
.L_x_858:
[----:B------:R-:W-:-:S04]  /*14c30*/  IADD3 R25, R25, 0xb0, RZ ;  /* 0x000000b019197810 */ /* 0x000fc80007ffe0ff */
[----:B------:R-:W-:-:S13]  /*14c40*/  ISETP.GE.AND P1, PT, R25, R3, PT ;  /* 0x000000031900720c */ /* 0x000fda0003f26270 */
[----:B------:R-:W-:-:S05]  /*14c50*/  @!P1 LEA R2, P2, R21, R2, 0x1 ;  /* 0x0000000215029211 */ /* 0x000fca00078408ff */
[----:B------:R-:W-:-:S05]  /*14c60*/  @!P1 IMAD.X R3, RZ, RZ, R4, P2 ;  /* 0x000000ffff039224 */ /* 0x000fca00010e0604 */
[----:B------:R-:W-:Y:S01]  /*14c70*/  @!PT LDS RZ, [RZ] ;  /* 0x00000000fffff984 */ /* 0x000fe20000000800 */
[----:B------:R-:W-:Y:S01]  /*14c80*/  @!PT LDS RZ, [RZ] ;  /* 0x00000000fffff984 */ /* 0x000fe20000000800 */
[----:B------:R-:W-:Y:S01]  /*14c90*/  @!PT LDS RZ, [RZ] ;  /* 0x00000000fffff984 */ /* 0x000fe20000000800 */
[----:B------:R1:W-:Y:S01]  /*14ca0*/  @!P1 LDGSTS.E.BYPASS.LTC128B.128 [R20+0xdc00], desc[UR42][R2.64], !P0 ;  /* 0x0dc0000002149fae */ /* 0x0003e2000c101d6a */
[----:B------:R-:W-:Y:S01]  /*14cb0*/  PLOP3.LUT P0, PT, PT, PT, PT, 0x80, 0x0 ;  /* 0x000000000000781c */ /* 0x000fe20003f0f070 */
[----:B------:R-:W-:-:S12]  /*14cc0*/  NOP ;  /* 0x0000000000007918 */ /* 0x000fd80000000000 */
.L_x_683:
[----:B------:R-:W-:Y:S02]  /*14cd0*/  PLOP3.LUT P1, PT, P1, P0, PT, 0xa2, 0x0 ;  /* 0x000000000000781c */ /* 0x000fe40000f21472 */
[----:B------:R-:W-:-:S08]  /*14ce0*/  @P0 R2UR P1, UR4, R16 ;  /* 0x00000000100402ca */ /* 0x000fd00000020000 */
[----:B------:R-:W-:-:S05]  /*14cf0*/  @P0 PLOP3.LUT P0, PT, P1, PT, PT, 0x80, 0x0 ;  /* 0x000000000000081c */ /* 0x000fca0000f0f070 */
[----:B------:R-:W-:Y:S01]  /*14d00*/  @!P1 SYNCS.ARRIVE.TRANS64.RED.A0T1 RZ, [UR4+0x16800], RZ ;  /* 0x016800ffffff99a7 */ /* 0x000fe20008200404 */
[----:B------:R-:W-:Y:S07]  /*14d10*/  @!P1 ARRIVES.LDGSTSBAR.64.TRANSCNT [UR4+0x16800] ;  /* 0x01680000ff0099b0 */ /* 0x000fee0008000a84 */
[----:B------:R-:W-:Y:S05]  /*14d20*/  @P0 BRA.U.ANY `(.L_x_683) ;  /* 0xfffffffd00e80947 */ /* 0x000fea000393ffff */
[----:B-1----:R-:W2:Y:S02]  /*14d30*/  LDL.LU R2, [R1+0x44] ;  /* 0x0000440001027983 */ /* 0x002ea40000300800 */
        /* <DEDUP_REMOVED lines=9> */
[----:B------:R-:W2:Y:S03]  /*14dd0*/  SYNCS.PHASECHK.TRANS64.TRYWAIT P0, [R16+URZ+0x16820], R0 ;  /* 0x01682000100075a7 */ /* 0x000ea6000800017f */
[----:B-12---:R-:W-:Y:S05]  /*14de0*/  @!P0 BRA `(.L_x_685) ;  /* 0x0000005c00c48947 */ /* 0x006fea0003800000 */
.L_x_859:
[----:B------:R-:W-:Y:S05]  /*14df0*/  BSYNC B0 ;  /* 0x0000000000007941 */ /* 0x000fea0003800000 */
.L_x_684:
[----:B------:R-:W0:Y:S04]  /*14e00*/  LDL.LU R3, [R1+0x3c] ;  /* 0x00003c0001037983 */ /* 0x000e280000300800 */
[----:B------:R-:W2:Y:S01]  /*14e10*/  LDL R2, [R1+0x14] ;  /* 0x0000140001027983 */ /* 0x000ea20000100800 */
[----:B------:R-:W-:Y:S01]  /*14e20*/  BSSY B0, `(.L_x_686) ;  /* 0x0000109000007945 */ /* 0x000fe20003800000 */
[----:B0-----:R-:W-:-:S05]  /*14e30*/  VIADD R7, R3, 0xfffffffe ;  /* 0xfffffffe03077836 */ /* 0x001fca0000000000 */
[----:B--2---:R-:W-:-:S13]  /*14e40*/  ISETP.GE.AND P0, PT, R7, R2, PT ;  /* 0x000000020700720c */ /* 0x004fda0003f06270 */
[----:B------:R-:W-:Y:S05]  /*14e50*/  @!P0 BRA `(.L_x_687) ;  /* 0x0000001000148947 */ /* 0x000fea0003800000 */
[----:B------:R-:W0:Y:S01]  /*14e60*/  S2R R2, SR_TID.X ;  /* 0x0000000000027919 */ /* 0x000e220000002100 */
[----:B------:R-:W-:Y:S01]  /*14e70*/  ULDC UR4, c[0x0][0x2f4] ;  /* 0x0000bd0000047ab9 */ /* 0x000fe20000000800 */
[----:B------:R-:W-:Y:S01]  /*14e80*/  IMAD.MOV.U32 R6, RZ, RZ, R22 ;  /* 0x000000ffff067224 */ /* 0x000fe200078e0016 */
[----:B------:R-:W-:Y:S01]  /*14e90*/  MOV R20, R29 ;  /* 0x0000001d00147202 */ /* 0x000fe20000000f00 */
[----:B------:R-:W-:Y:S02]  /*14ea0*/  IMAD.MOV.U32 R26, RZ, RZ, R23 ;  /* 0x000000ffff1a7224 */ /* 0x000fe400078e0017 */
[----:B0-----:R-:W-:-:S05]  /*14eb0*/  IMAD.SHL.U32 R2, R2, 0x8, RZ ;  /* 0x0000000802027824 */ /* 0x001fca00078e00ff */
[----:B------:R-:W-:-:S04]  /*14ec0*/  LOP3.LUT R2, R2, 0x38, RZ, 0xc0, !PT ;  /* 0x0000003802027812 */ /* 0x000fc800078ec0ff */
[----:B------:R-:W-:-:S13]  /*14ed0*/  ISETP.GE.AND P1, PT, R2, UR4, PT ;  /* 0x0000000402007c0c */ /* 0x000fda000bf26270 */
.L_x_700:
[----:B------:R-:W2:Y:S01]  /*14ee0*/  LDL R10, [R1+0x18] ;  /* 0x00001800010a7983 */ /* 0x000ea20000100800 */
[----:B-1----:R-:W0:Y:S03]  /*14ef0*/  LDC R0, c[0x0][0x430] ;  /* 0x00010c00ff007b82 */ /* 0x002e260000000800 */
[----:B------:R-:W3:Y:S04]  /*14f00*/  LDL R9, [R1+0x1c] ;  /* 0x00001c0001097983 */ /* 0x000ee80000100800 */
[----:B------:R-:W4:Y:S01]  /*14f10*/  LDL R8, [R1+0xc] ;  /* 0x00000c0001087983 */ /* 0x000f220000100800 */
[----:B------:R-:W1:Y:S01]  /*14f20*/  S2R R2, SR_TID.X ;  /* 0x0000000000027919 */ /* 0x000e620000002100 */
[----:B0-----:R-:W-:-:S13]  /*14f30*/  ISETP.NE.AND P0, PT, R0, 0x1, PT ;  /* 0x000000010000780c */ /* 0x001fda0003f05270 */
[----:B------:R-:W0:Y:S01]  /*14f40*/  @P0 LDC R5, c[0x0][0x434] ;  /* 0x00010d00ff050b82 */ /* 0x000e220000000800 */
[----:B-1----:R-:W-:-:S04]  /*14f50*/  LOP3.LUT R3, R2, 0x7f, RZ, 0xc0, !PT ;  /* 0x0000007f02037812 */ /* 0x002fc800078ec0ff */
[----:B------:R-:W-:-:S03]  /*14f60*/  SHF.R.U32.HI R4, RZ, 0x3, R3 ;  /* 0x00000003ff047819 */ /* 0x000fc60000011603 */
[----:B------:R-:W1:Y:S01]  /*14f70*/  @P0 LDC R3, c[0x0][0x438] ;  /* 0x00010e00ff030b82 */ /* 0x000e620000000800 */
[----:B------:R-:W-:Y:S02]  /*14f80*/  IMAD.SHL.U32 R2, R2, 0x10, RZ ;  /* 0x0000001002027824 */ /* 0x000fe400078e00ff */
[----:B------:R-:W-:-:S03]  /*14f90*/  IMAD R4, R7, 0x80, R4 ;  /* 0x0000008007047824 */ /* 0x000fc600078e0204 */
[----:B------:R-:W-:Y:S01]  /*14fa0*/  LOP3.LUT R2, R2, 0x70, RZ, 0xc0, !PT ;  /* 0x0000007002027812 */ /* 0x000fe200078ec0ff */
[----:B------:R-:W-:Y:S05]  /*14fb0*/  YIELD ;  /* 0x0000000000007946 */ /* 0x000fea0003800000 */
[----:B------:R-:W-:Y:S01]  /*14fc0*/  ULDC.64 UR4, c[0x0][0x428] ;  /* 0x00010a0000047ab9 */ /* 0x000fe20000000a00 */
[----:B--2---:R-:W-:-:S05]  /*14fd0*/  IADD3 R4, R2, R4, R10 ;  /* 0x0000000402047210 */ /* 0x004fca0007ffe00a */
[----:B0-----:R-:W-:-:S04]  /*14fe0*/  @P0 IMAD.HI.U32 R5, R4, R5, RZ ;  /* 0x0000000504050227 */ /* 0x001fc800078e00ff */
[----:B------:R-:W-:Y:S01]  /*14ff0*/  IMAD.MOV.U32 R2, RZ, RZ, R4 ;  /* 0x000000ffff027224 */ /* 0x000fe200078e0004 */
[----:B-1----:R-:W-:-:S05]  /*15000*/  @P0 SHF.R.U32.HI R2, RZ, R3, R5 ;  /* 0x00000003ff020219 */ /* 0x002fca0000011605 */
[----:B------:R-:W-:-:S04]  /*15010*/  IMAD.MOV R3, RZ, RZ, -R2 ;  /* 0x000000ffff037224 */ /* 0x000fc800078e0a02 */
[----:B------:R-:W-:Y:S01]  /*15020*/  IMAD R0, R0, R3, R4 ;  /* 0x0000000300007224 */ /* 0x000fe200078e0204 */
[----:B------:R-:W-:Y:S01]  /*15030*/  SHF.R.S32.HI R3, RZ, 0x1f, R2 ;  /* 0x0000001fff037819 */ /* 0x000fe20000011402 */
[----:B---3--:R-:W-:-:S04]  /*15040*/  IMAD R4, R9, UR4, RZ ;  /* 0x0000000409047c24 */ /* 0x008fc8000f8e02ff */
[C---:B----4-:R-:W-:Y:S02]  /*15050*/  IMAD R4, R8.reuse, UR5, R4 ;  /* 0x0000000508047c24 */ /* 0x050fe4000f8e0204 */
[----:B------:R-:W-:Y:S01]  /*15060*/  IMAD.WIDE.U32 R2, R8, UR4, R2 ;  /* 0x0000000408027c25 */ /* 0x000fe2000f8e0002 */
[----:B------:R-:W-:-:S03]  /*15070*/  ULDC.64 UR4, c[0x0][0x418] ;  /* 0x0001060000047ab9 */ /* 0x000fc60000000a00 */
[----:B------:R-:W-:Y:S01]  /*15080*/  IMAD.IADD R3, R4, 0x1, R3 ;  /* 0x0000000104037824 */ /* 0x000fe200078e0203 */
[----:B------:R-:W-:-:S04]  /*15090*/  LEA R4, P0, R2, UR4, 0x2 ;  /* 0x0000000402047c11 */ /* 0x000fc8000f8010ff */
[----:B------:R-:W-:-:S05]  /*150a0*/  LEA.HI.X R5, R2, UR5, R3, 0x2, P0 ;  /* 0x0000000502057c11 */ /* 0x000fca00080f1403 */
[----:B------:R-:W2:Y:S01]  /*150b0*/  LDG.E R4, desc[UR42][R4.64] ;  /* 0x0000002a04047981 */ /* 0x000ea2000c1e1900 */
[----:B------:R-:W-:Y:S01]  /*150c0*/  IMAD.U32 R8, RZ, RZ, UR38 ;  /* 0x00000026ff087e24 */ /* 0x000fe2000f8e00ff */
[----:B------:R-:W-:-:S04]  /*150d0*/  IADD3 R22, R6, 0x1, RZ ;  /* 0x0000000106167810 */ /* 0x000fc80007ffe0ff */
[----:B------:R-:W-:Y:S02]  /*150e0*/  ISETP.NE.AND P2, PT, R8, 0x3, PT ;  /* 0x000000030800780c */ /* 0x000fe40003f45270 */
        /* <DEDUP_REMOVED lines=8> */
.L_x_688:
[----:B------:R-:W-:Y:S01]  /*15170*/  IMAD R5, R22, 0x8, R16 ;  /* 0x0000000816057824 */ /* 0x000fe200078e0210 */
[----:B------:R-:W-:Y:S01]  /*15180*/  SHF.L.U32 R2, R29, 0x1f, RZ ;  /* 0x0000001f1d027819 */ /* 0x000fe200000006ff */
[----:B------:R-:W-:Y:S03]  /*15190*/  BSSY B1, `(.L_x_689) ;  /* 0x0000003000017945 */ /* 0x000fe60003800000 */
[----:B------:R-:W0:Y:S02]  /*151a0*/  SYNCS.PHASECHK.TRANS64.TRYWAIT P0, [R5+URZ+0x16840], R2 ;  /* 0x01684002050075a7 */ /* 0x000e24000800017f */
[----:B0-----:R-:W-:Y:S05]  /*151b0*/  @!P0 BRA `(.L_x_690) ;  /* 0x0000005800e48947 */ /* 0x001fea0003800000 */
.L_x_860:
[----:B------:R-:W-:Y:S05]  /*151c0*/  BSYNC B1 ;  /* 0x0000000000017941 */ /* 0x000fea0003800000 */
.L_x_689:
[----:B------:R-:W2:Y:S01]  /*151d0*/  LDL R3, [R1] ;  /* 0x0000000001037983 */ /* 0x000ea20000100800 */
[----:B------:R-:W-:Y:S01]  /*151e0*/  SHF.R.S32.HI R21, RZ, 0x1f, R0 ;  /* 0x0000001fff157819 */ /* 0x000fe20000011400 */
[----:B------:R-:W-:Y:S01]  /*151f0*/  ULDC.64 UR4, c[0x0][0x300] ;  /* 0x0000c00000047ab9 */ /* 0x000fe20000000a00 */
[----:B------:R-:W-:Y:S01]  /*15200*/  ULDC.64 UR6, c[0x0][0x2e8] ;  /* 0x0000ba0000067ab9 */ /* 0x000fe20000000a00 */
[----:B------:R-:W1:Y:S02]  /*15210*/  S2R R8, SR_TID.X ;  /* 0x0000000000087919 */ /* 0x000e640000002100 */
[----:B------:R-:W-:Y:S01]  /*15220*/  IMAD R7, R21, UR4, RZ ;  /* 0x0000000415077c24 */ /* 0x000fe2000f8e02ff */
[----:B------:R-:W3:Y:S03]  /*15230*/  S2R R9, SR_TID.X ;  /* 0x0000000000097919 */ /* 0x000ee60000002100 */
[----:B------:R-:W-:Y:S01]  /*15240*/  IMAD R7, R0, UR5, R7 ;  /* 0x0000000500077c24 */ /* 0x000fe2000f8e0207 */
[----:B-1----:R-:W-:-:S05]  /*15250*/  LOP3.LUT R8, R8, 0x7f, RZ, 0xc0, !PT ;  /* 0x0000007f08087812 */ /* 0x002fca00078ec0ff */
[----:B------:R-:W-:Y:S01]  /*15260*/  IMAD.SHL.U32 R11, R8, 0x8, RZ ;  /* 0x00000008080b7824 */ /* 0x000fe200078e00ff */
[----:B---3--:R-:W-:-:S04]  /*15270*/  SHF.L.U32 R8, R9, 0x3, RZ ;  /* 0x0000000309087819 */ /* 0x008fc800000006ff */
        /* <DEDUP_REMOVED lines=19> */
[----:B------:R-:W0:Y:S01]  /*153b0*/  S2R R3, SR_TID.X ;  /* 0x0000000000037919 */ /* 0x000e220000002100 */
[----:B------:R-:W-:Y:S01]  /*153c0*/  IMAD R8, R8, 0x2, R16 ;  /* 0x0000000208087824 */ /* 0x000fe200078e0210 */
[----:B------:R-:W1:Y:S01]  /*153d0*/  SHFL.IDX PT, R2, R9, RZ, 0x181f ;  /* 0x00181fff09027589 */ /* 0x000e6200000e0000 */
[----:B0-----:R-:W-:-:S03]  /*153e0*/  IMAD.SHL.U32 R11, R3, 0x8, RZ ;  /* 0x00000008030b7824 */ /* 0x001fc600078e00ff */
[----:B------:R-:W0:Y:S02]  /*153f0*/  SHFL.IDX PT, R3, R10, RZ, 0x181f ;  /* 0x00181fff0a037589 */ /* 0x000e2400000e0000 */
[----:B------:R-:W-:-:S05]  /*15400*/  LOP3.LUT R11, R11, 0x38, RZ, 0xc0, !PT ;  /* 0x000000380b0b7812 */ /* 0x000fca00078ec0ff */
[----:B------:R-:W-:-:S05]  /*15410*/  IMAD.SHL.U32 R7, R11, 0x2, RZ ;  /* 0x000000020b077824 */ /* 0x000fca00078e00ff */
[----:B-1----:R-:W-:-:S05]  /*15420*/  IADD3 R2, P0, R2, R7, RZ ;  /* 0x0000000702027210 */ /* 0x002fca0007f1e0ff */
[----:B0-----:R-:W-:-:S05]  /*15430*/  IMAD.X R3, RZ, RZ, R3, P0 ;  /* 0x000000ffff037224 */ /* 0x001fca00000e0603 */
[----:B------:R-:W-:Y:S01]  /*15440*/  @!PT LDS RZ, [RZ] ;  /* 0x00000000fffff984 */ /* 0x000fe20000000800 */
        /* <DEDUP_REMOVED lines=33> */
.L_x_878:
[----:B-1----:R-:W-:-:S05]  /*15660*/  IADD3 R2, P0, R2, R7, RZ ;  /* 0x0000000702027210 */ /* 0x002fca0007f1e0ff */
[----:B------:R-:W-:Y:S01]  /*15670*/  IMAD.X R3, RZ, RZ, R10, P0 ;  /* 0x000000ffff037224 */ /* 0x000fe200000e060a */
[----:B------:R-:W-:-:S04]  /*15680*/  PLOP3.LUT P0, PT, PT, PT, PT, 0x80, 0x0 ;  /* 0x000000000000781c */ /* 0x000fc80003f0f070 */
[----:B------:R-:W-:Y:S01]  /*15690*/  @!PT LDS RZ, [RZ] ;  /* 0x00000000fffff984 */ /* 0x000fe20000000800 */
[----:B------:R-:W-:Y:S01]  /*156a0*/  @!PT LDS RZ, [RZ] ;  /* 0x00000000fffff984 */ /* 0x000fe20000000800 */
[----:B------:R-:W-:Y:S01]  /*156b0*/  @!PT LDS RZ, [RZ] ;  /* 0x00000000fffff984 */ /* 0x000fe20000000800 */
[----:B------:R1:W-:Y:S01]  /*156c0*/  LDGSTS.E.BYPASS.LTC128B.128 [R8+0x11c00], desc[UR42][R2.64], !P2 ;  /* 0x11c0000002087fae */ /* 0x0003e2000d101d6a */
[----:B------:R-:W-:-:S08]  /*156d0*/  NOP ;  /* 0x0000000000007918 */ /* 0x000fd00000000000 */
.L_x_692:
[----:B------:R-:W-:Y:S02]  /*156e0*/  PLOP3.LUT P2, PT, P2, P0, PT, 0xa2, 0x0 ;  /* 0x000000000000781c */ /* 0x000fe40001741472 */
[----:B------:R-:W-:-:S08]  /*156f0*/  @P0 R2UR P2, UR4, R5 ;  /* 0x00000000050402ca */ /* 0x000fd00000040000 */
[----:B------:R-:W-:-:S05]  /*15700*/  @P0 PLOP3.LUT P0, PT, P2, PT, PT, 0x80, 0x0 ;  /* 0x000000000000081c */ /* 0x000fca000170f070 */
[----:B------:R-:W-:Y:S01]  /*15710*/  @!P2 SYNCS.ARRIVE.TRANS64.RED.A0T1 RZ, [UR4+0x16830], RZ ;  /* 0x016830ffffffa9a7 */ /* 0x000fe20008200404 */
[----:B------:R-:W-:Y:S07]  /*15720*/  @!P2 ARRIVES.LDGSTSBAR.64.TRANSCNT [UR4+0x16830] ;  /* 0x01683000ff00a9b0 */ /* 0x000fee0008000a84 */
[----:B------:R-:W-:Y:S05]  /*15730*/  @P0 BRA.U.ANY `(.L_x_692) ;  /* 0xfffffffd00e80947 */ /* 0x000fea000393ffff */
[----:B------:R-:W-:Y:S01]  /*15740*/  NOP ;  /* 0x0000000000007918 */ /* 0x000fe20000000000 */
[----:B-1----:R-:W-:-:S05]  /*15750*/  IMAD.U32 R2, RZ, RZ, UR38 ;  /* 0x00000026ff027e24 */ /* 0x002fca000f8e00ff */
[----:B------:R-:W-:-:S13]  /*15760*/  ISETP.NE.AND P3, PT, R2, 0x3, PT ;  /* 0x000000030200780c */ /* 0x000fda0003f65270 */
[----:B------:R-:W-:Y:S05]  /*15770*/  @!P3 BRA `(.L_x_693) ;  /* 0x000000000004b947 */ /* 0x000fea0003800000 */
[----:B------:R-:W-:Y:S01]  /*15780*/  BPT.TRAP 0x1 ;  /* 0x000000040000795c */ /* 0x000fe20000300000 */
.L_x_693:
[----:B------:R1:W-:Y:S01]  /*15790*/  SYNCS.ARRIVE.TRANS64.A1T0 RZ, [R5+URZ+0x16830], RZ ;  /* 0x016830ff05ff79a7 */ /* 0x0003e2000810003f */
[----:B------:R-:W-:Y:S05]  /*157a0*/  @!P3 BRA `(.L_x_694) ;  /* 0x000000000004b947 */ /* 0x000fea0003800000 */
[----:B------:R-:W-:Y:S01]  /*157b0*/  BPT.TRAP 0x1 ;  /* 0x000000040000795c */ /* 0x000fe20000300000 */
.L_x_694:
[----:B------:R-:W-:Y:S01]  /*157c0*/  SHF.L.U32 R2, R20, 0x1f, RZ ;  /* 0x0000001f14027819 */ /* 0x000fe200000006ff */
[----:B------:R-:W-:Y:S01]  /*157d0*/  BSSY B1, `(.L_x_695) ;  /* 0x0000004000017945 */ /* 0x000fe20003800000 */
[----:B-1----:R-:W-:-:S04]  /*157e0*/  LEA R5, R6, R16, 0x3 ;  /* 0x0000001006057211 */ /* 0x002fc800078e18ff */
[----:B------:R-:W1:Y:S02]  /*157f0*/  SYNCS.PHASECHK.TRANS64.TRYWAIT P0, [R5+URZ+0x16860], R2 ;  /* 0x01686002050075a7 */ /* 0x000e64000800017f */
[----:B-1----:R-:W-:Y:S05]  /*15800*/  @!P0 BRA `(.L_x_696) ;  /* 0x0000005c00a08947 */ /* 0x002fea0003800000 */
.L_x_879:
[----:B------:R-:W-:Y:S05]  /*15810*/  BSYNC B1 ;  /* 0x0000000000017941 */ /* 0x000fea0003800000 */
.L_x_695:
[----:B------:R-:W2:Y:S01]  /*15820*/  LDL R8, [R1+0x10] ;  /* 0x0000100001087983 */ /* 0x000ea20000100800 */
[----:B------:R-:W0:Y:S01]  /*15830*/  S2R R11, SR_TID.X ;  /* 0x00000000000b7919 */ /* 0x000e220000002100 */
[----:B------:R-:W-:Y:S01]  /*15840*/  UMOV UR4, 0xffffffff ;  /* 0xffffffff00047882 */ /* 0x000fe20000000000 */
[C---:B0-----:R-:W-:Y:S01]  /*15850*/  IMAD.SHL.U32 R9, R11.reuse, 0x8, RZ ;  /* 0x000000080b097824 */ /* 0x041fe200078e00ff */
[----:B------:R-:W-:-:S04]  /*15860*/  LOP3.LUT R3, R11, 0x7f, RZ, 0xc0, !PT ;  /* 0x0000007f0b037812 */ /* 0x000fc800078ec0ff */
[----:B------:R-:W-:Y:S01]  /*15870*/  LOP3.LUT R9, R9, 0x1f8, RZ, 0xc0, !PT ;  /* 0x000001f809097812 */ /* 0x000fe200078ec0ff */
[----:B------:R-:W-:-:S03]  /*15880*/  IMAD.SHL.U32 R10, R3, 0x8, RZ ;  /* 0x00000008030a7824 */ /* 0x000fc600078e00ff */
        /* <DEDUP_REMOVED lines=11> */
[----:B0-----:R-:W-:-:S05]  /*15940*/  IADD3 R2, P2, R2, R7, RZ ;  /* 0x0000000702027210 */ /* 0x001fca0007f5e0ff */
[----:B-1----:R-:W-:-:S05]  /*15950*/  IMAD.X R3, RZ, RZ, R3, P2 ;  /* 0x000000ffff037224 */ /* 0x002fca00010e0603 */
[----:B------:R-:W-:Y:S01]  /*15960*/  @!PT LDS RZ, [RZ] ;  /* 0x00000000fffff984 */ /* 0x000fe20000000800 */
        /* <DEDUP_REMOVED lines=39> */
.L_x_897:
        /* <DEDUP_REMOVED lines=14> */
[----:B------:R-:W-:-:S03]  /*15cc0*/  NOP ;  /* 0x0000000000007918 */ /* 0x000fc60000000000 */
[----:B------:R-:W-:-:S03]  /*15cd0*/  IADD3 R3, R3, R6, RZ ;  /* 0x0000000603037210 */ /* 0x000fc60007ffe0ff */
        /* <DEDUP_REMOVED lines=9> */
.L_x_698:
[----:B------:R-:W-:Y:S02]  /*15d70*/  PLOP3.LUT P2, PT, P2, P0, PT, 0xa2, 0x0 ;  /* 0x000000000000781c */ /* 0x000fe40001741472 */
[----:B------:R-:W-:-:S08]  /*15d80*/  @P0 R2UR P2, UR4, R5 ;  /* 0x00000000050402ca */ /* 0x000fd00000040000 */
[----:B------:R-:W-:-:S05]  /*15d90*/  @P0 PLOP3.LUT P0, PT, P2, PT, PT, 0x80, 0x0 ;  /* 0x000000000000081c */ /* 0x000fca000170f070 */
[----:B------:R-:W-:Y:S01]  /*15da0*/  @!P2 SYNCS.ARRIVE.TRANS64.RED.A0T1 RZ, [UR4+0x16850], RZ ;  /* 0x016850ffffffa9a7 */ /* 0x000fe20008200404 */
[----:B------:R-:W-:Y:S07]  /*15db0*/  @!P2 ARRIVES.LDGSTSBAR.64.TRANSCNT [UR4+0x16850] ;  /* 0x01685000ff00a9b0 */ /* 0x000fee0008000a84 */
[----:B------:R-:W-:Y:S05]  /*15dc0*/  @P0 BRA.U.ANY `(.L_x_698) ;  /* 0xfffffffd00e80947 */ /* 0x000fea000393ffff */
[----:B------:R-:W-:Y:S01]  /*15dd0*/  NOP ;  /* 0x0000000000007918 */ /* 0x000fe20000000000 */
[----:B------:R-:W-:Y:S02]  /*15de0*/  IMAD.U32 R2, RZ, RZ, UR38 ;  /* 0x00000026ff027e24 */ /* 0x000fe4000f8e00ff */
[----:B------:R-:W-:-:S03]  /*15df0*/  IMAD.MOV.U32 R19, RZ, RZ, R0 ;  /* 0x000000ffff137224 */ /* 0x000fc600078e0000 */
[----:B------:R-:W-:-:S13]  /*15e00*/  ISETP.NE.AND P3, PT, R2, 0x3, PT ;  /* 0x000000030200780c */ /* 0x000fda0003f65270 */
[----:B------:R-:W-:Y:S05]  /*15e10*/  @!P3 BRA `(.L_x_699) ;  /* 0x000000000004b947 */ /* 0x000fea0003800000 */
[----:B------:R-:W-:Y:S01]  /*15e20*/  BPT.TRAP 0x1 ;  /* 0x000000040000795c */ /* 0x000fe20000300000 */
.L_x_699:
[----:B------:R-:W2:Y:S01]  /*15e30*/  LDL R0, [R1+0x14] ;  /* 0x0000140001007983 */ /* 0x000ea20000100800 */
[----:B------:R0:W-:Y:S01]  /*15e40*/  SYNCS.ARRIVE.TRANS64.A1T0 RZ, [R5+URZ+0x16850], RZ ;  /* 0x016850ff05ff79a7 */ /* 0x0001e2000810003f */
[C---:B------:R-:W-:Y:S01]  /*15e50*/  VIADD R7, R23.reuse, 0xffffffff ;  /* 0xffffffff17077836 */ /* 0x040fe20000000000 */
[----:B------:R-:W-:Y:S01]  /*15e60*/  MOV R26, R23 ;  /* 0x00000017001a7202 */ /* 0x000fe20000000f00 */
[----:B------:R-:W-:Y:S02]  /*15e70*/  IMAD.MOV.U32 R6, RZ, RZ, R22 ;  /* 0x000000ffff067224 */ /* 0x000fe400078e0016 */
[----:B------:R-:W-:Y:S01]  /*15e80*/  IMAD.MOV.U32 R20, RZ, RZ, R29 ;  /* 0x000000ffff147224 */ /* 0x000fe200078e001d */
[----:B--2---:R-:W-:-:S13]  /*15e90*/  ISETP.GT.AND P0, PT, R23, R0, PT ;  /* 0x000000001700720c */ /* 0x004fda0003f04270 */
[----:B0-----:R-:W-:Y:S05]  /*15ea0*/  @P0 BRA `(.L_x_700) ;  /* 0xfffffff0000c0947 */ /* 0x001fea000383ffff */
.L_x_687:
[----:B------:R-:W-:Y:S05]  /*15eb0*/  BSYNC B0 ;  /* 0x0000000000007941 */ /* 0x000fea0003800000 */
.L_x_686:
[----:B-1----:R-:W0:Y:S01]  /*15ec0*/  S2R R0, SR_TID.X ;  /* 0x0000000000007919 */ /* 0x002e220000002100 */
        /* <DEDUP_REMOVED lines=16> */
.L_x_702:
[----:B------:R-:W-:Y:S05]  /*15fd0*/  BSYNC B0 ;  /* 0x0000000000007941 */ /* 0x000fea0003800000 */
.L_x_701:
[----:B------:R-:W-:-:S05]  /*15fe0*/  IMAD.U32 R0, RZ, RZ, UR38 ;  /* 0x00000026ff007e24 */ /* 0x000fca000f8e00ff */
[----:B------:R-:W-:-:S13]  /*15ff0*/  ISETP.NE.AND P0, PT, R0, 0x3, PT ;  /* 0x000000030000780c */ /* 0x000fda0003f05270 */
[----:B------:R-:W-:Y:S05]  /*16000*/  @!P0 BRA `(.L_x_703) ;  /* 0x0000000000048947 */ /* 0x000fea0003800000 */
[----:B------:R-:W-:Y:S01]  /*16010*/  BPT.TRAP 0x1 ;  /* 0x000000040000795c */ /* 0x000fe20000300000 */
.L_x_703:
[----:B------:R-:W2:Y:S01]  /*16020*/  LDL.LU R2, [R1+0x10] ;  /* 0x0000100001027983 */ /* 0x000ea20000300800 */
[----:B------:R-:W-:Y:S01]  /*16030*/  IMAD R0, R22, 0x8, R16 ;  /* 0x0000000816007824 */ /* 0x000fe200078e0210 */
[----:B------:R-:W-:Y:S01]  /*16040*/  SHF.L.U32 R3, R29, 0x1f, RZ ;  /* 0x0000001f1d037819 */ /* 0x000fe200000006ff */
[----:B------:R-:W-:Y:S03]  /*16050*/  BSSY B0, `(.L_x_704) ;  /* 0x0000004000007945 */ /* 0x000fe60003800000 */
[----:B------:R-:W0:Y:S01]  /*16060*/  SYNCS.PHASECHK.TRANS64.TRYWAIT P0, [R0+URZ+0x16860], R3 ;  /* 0x01686003000075a7 */ /* 0x000e22000800017f */
[----:B--2---:R-:W-:Y:S01]  /*16070*/  IMAD R6, R23, -0x80, R2 ;  /* 0xffffff8017067824 */ /* 0x004fe200078e0202 */
[----:B0-----:R-:W-:Y:S06]  /*16080*/  @!P0 BRA `(.L_x_705) ;  /* 0x0000005c00dc8947 */ /* 0x001fec0003800000 */
.L_x_898:
[----:B------:R-:W-:Y:S05]  /*16090*/  BSYNC B0 ;  /* 0x0000000000007941 */ /* 0x000fea0003800000 */
.L_x_704:
[----:B------:R-:W1:Y:S01]  /*160a0*/  S2R R8, SR_TID.X ;  /* 0x0000000000087919 */ /* 0x000e620000002100 */
[----:B------:R-:W-:Y:S01]  /*160b0*/  ULDC UR4, c[0x0][0x2f4] ;  /* 0x0000bd0000047ab9 */ /* 0x000fe20000000800 */
[C---:B-1----:R-:W-:Y:S01]  /*160c0*/  IMAD.SHL.U32 R2, R8.reuse, 0x8, RZ ;  /* 0x0000000808027824 */ /* 0x042fe200078e00ff */
[C---:B------:R-:W-:Y:S01]  /*160d0*/  LOP3.LUT R5, R8.reuse, 0x7f, RZ, 0xc0, !PT ;  /* 0x0000007f08057812 */ /* 0x040fe200078ec0ff */
[----:B------:R-:W-:-:S03]  /*160e0*/  IMAD.SHL.U32 R7, R8, 0x8, RZ ;  /* 0x0000000808077824 */ /* 0x000fc600078e00ff */
[----:B------:R-:W-:Y:S01]  /*160f0*/  LOP3.LUT R2, R2, 0x1f8, RZ, 0xc0, !PT ;  /* 0x000001f802027812 */ /* 0x000fe200078ec0ff */
[----:B------:R-:W-:Y:S01]  /*16100*/  IMAD.SHL.U32 R4, R5, 0x8, RZ ;  /* 0x0000000805047824 */ /* 0x000fe200078e00ff */
[----:B------:R-:W-:Y:S02]  /*16110*/  LOP3.LUT R7, R7, 0x38, RZ, 0xc0, !PT ;  /* 0x0000003807077812 */ /* 0x000fe400078ec0ff */
[----:B------:R-:W-:Y:S02]  /*16120*/  LOP3.LUT R2, R2, 0x38, R8, 0x78, !PT ;  /* 0x0000003802027812 */ /* 0x000fe400078e7808 */
[----:B------:R-:W-:Y:S01]  /*16130*/  ISETP.GE.AND P0, PT, R7, UR4, PT ;  /* 0x0000000407007c0c */ /* 0x000fe2000bf06270 */
[----:B------:R-:W-:Y:S01]  /*16140*/  UMOV UR4, 0xffffffff ;  /* 0xffffffff00047882 */ /* 0x000fe20000000000 */
[----:B------:R-:W-:Y:S02]  /*16150*/  SHF.R.U32.HI R5, RZ, 0x3, R5 ;  /* 0x00000003ff057819 */ /* 0x000fe40000011605 */
[----:B------:R-:W-:-:S03]  /*16160*/  LOP3.LUT R2, R2, 0x200, R4, 0xf8, !PT ;  /* 0x0000020002027812 */ /* 0x000fc600078ef804 */
[----:B------:R-:W-:Y:S01]  /*16170*/  IMAD.IADD R6, R6, 0x1, -R5 ;  /* 0x0000000106067824 */ /* 0x000fe200078e0a05 */
[----:B------:R-:W-:Y:S01]  /*16180*/  LEA R4, R22, R2, 0xd ;  /* 0x0000000216047211 */ /* 0x000fe200078e68ff */
        /* <DEDUP_REMOVED lines=47> */
.L_x_916:
[----:B------:R-:W-:Y:S02]  /*16480*/  ISETP.LT.OR P0, PT, R6, 0x71, P0 ;  /* 0x000000710600780c */ /* 0x000fe40000701670 */
[----:B--23--:R-:W-:-:S05]  /*16490*/  IADD3 R2, P1, R14, R5, RZ ;  /* 0x000000050e027210 */ /* 0x00cfca0007f3e0ff */
[----:B------:R-:W-:-:S06]  /*164a0*/  IMAD.X R3, RZ, RZ, R19, P1 ;  /* 0x000000ffff037224 */ /* 0x000fcc00008e0613 */
[----:B------:R-:W-:Y:S01]  /*164b0*/  @!PT LDS RZ, [RZ] ;  /* 0x00000000fffff984 */ /* 0x000fe20000000800 */
[----:B------:R-:W-:Y:S01]  /*164c0*/  @!PT LDS RZ, [RZ] ;  /* 0x00000000fffff984 */ /* 0x000fe20000000800 */
[----:B------:R-:W-:Y:S01]  /*164d0*/  @!PT LDS RZ, [RZ] ;  /* 0x00000000fffff984 */ /* 0x000fe20000000800 */
[----:B------:R0:W-:Y:S01]  /*164e0*/  LDGSTS.E.BYPASS.LTC128B.128 [R4+0x3c00], desc[UR42][R2.64], !P0 ;  /* 0x03c0000002047fae */ /* 0x0001e2000c101d6a */
[----:B------:R-:W-:Y:S01]  /*164f0*/  PLOP3.LUT P0, PT, PT, PT, PT, 0x80, 0x0 ;  /* 0x000000000000781c */ /* 0x000fe20003f0f070 */
[----:B------:R-:W-:-:S12]  /*16500*/  NOP ;  /* 0x0000000000007918 */ /* 0x000fd80000000000 */
.L_x_707:
[----:B------:R-:W-:Y:S02]  /*16510*/  PLOP3.LUT P1, PT, P1, P0, PT, 0xa2, 0x0 ;  /* 0x000000000000781c */ /* 0x000fe40000f21472 */
[----:B------:R-:W-:-:S08]  /*16520*/  @P0 R2UR P1, UR4, R0 ;  /* 0x00000000000402ca */ /* 0x000fd00000020000 */
[----:B------:R-:W-:-:S05]  /*16530*/  @P0 PLOP3.LUT P0, PT, P1, PT, PT, 0x80, 0x0 ;  /* 0x000000000000081c */ /* 0x000fca0000f0f070 */
[----:B------:R-:W-:Y:S01]  /*16540*/  @!P1 SYNCS.ARRIVE.TRANS64.RED.A0T1 RZ, [UR4+0x16850], RZ ;  /* 0x016850ffffff99a7 */ /* 0x000fe20008200404 */
[----:B------:R-:W-:Y:S07]  /*16550*/  @!P1 ARRIVES.LDGSTSBAR.64.TRANSCNT [UR4+0x16850] ;  /* 0x01685000ff0099b0 */ /* 0x000fee0008000a84 */
[----:B------:R-:W-:Y:S05]  /*16560*/  @P0 BRA.U.ANY `(.L_x_707) ;  /* 0xfffffffd00e80947 */ /* 0x000fea000393ffff */
[----:B------:R-:W-:Y:S01]  /*16570*/  NOP ;  /* 0x0000000000007918 */ /* 0x000fe20000000000 */
[----:B0-----:R-:W-:-:S05]  /*16580*/  IMAD.U32 R2, RZ, RZ, UR38 ;  /* 0x00000026ff027e24 */ /* 0x001fca000f8e00ff */
[----:B------:R-:W-:-:S13]  /*16590*/  ISETP.NE.AND P2, PT, R2, 0x3, PT ;  /* 0x000000030200780c */ /* 0x000fda0003f45270 */
[----:B------:R-:W-:Y:S05]  /*165a0*/  @!P2 BRA `(.L_x_708) ;  /* 0x000000000004a947 */ /* 0x000fea0003800000 */
[----:B------:R-:W-:Y:S01]  /*165b0*/  BPT.TRAP 0x1 ;  /* 0x000000040000795c */ /* 0x000fe20000300000 */
.L_x_708:
[----:B------:R-:W-:Y:S01]  /*165c0*/  VIADD R22, R22, 0x1 ;  /* 0x0000000116167836 */ /* 0x000fe20000000000 */
[----:B------:R0:W-:Y:S04]  /*165d0*/  SYNCS.ARRIVE.TRANS64.A1T0 RZ, [R0+URZ+0x16850], RZ ;  /* 0x016850ff00ff79a7 */ /* 0x0001e8000810003f */
[----:B------:R-:W-:-:S04]  /*165e0*/  ISETP.NE.AND P0, PT, R22, 0x2, PT ;  /* 0x000000021600780c */ /* 0x000fc80003f05270 */
[----:B0-----:R-:W-:Y:S02]  /*165f0*/  SEL R0, RZ, 0x1, P0 ;  /* 0x00000001ff007807 */ /* 0x001fe40000000000 */
[----:B------:R-:W-:Y:S02]  /*16600*/  SEL R22, R22, RZ, P0 ;  /* 0x000000ff16167207 */ /* 0x000fe40000000000 */
[----:B------:R-:W-:-:S07]  /*16610*/  LOP3.LUT R29, R29, R0, RZ, 0x3c, !PT ;  /* 0x000000001d1d7212 */ /* 0x000fce00078e3cff */
.L_x_667:
[----:B------:R-:W-:Y:S05]  /*16620*/  BSYNC B7 ;  /* 0x0000000000077941 */ /* 0x000fea0003800000 */
.L_x_665:
[----:B------:R-:W2:Y:S02]  /*16630*/  LDL R0, [R1] ;  /* 0x0000000001007983 */ /* 0x000ea40000100800 */
[----:B--2---:R-:W-:-:S13]  /*16640*/  LOP3.LUT P0, RZ, R0, 0x4, RZ, 0xc0, !PT ;  /* 0x0000000400ff7812 */ /* 0x004fda000780c0ff */
[----:B------:R-:W-:Y:S05]  /*16650*/  @!P0 BRA `(.L_x_709) ;  /* 0x0000000000248947 */ /* 0x000fea0003800000 */
[----:B------:R-:W-:Y:S05]  /*16660*/  WARPSYNC.ALL ;  /* 0x0000000000007948 */ /* 0x000fea0003800000 */
[----:B------:R-:W2:Y:S08]  /*16670*/  S2UR UR5, SR_CgaCtaId ;  /* 0x00000000000579c3 */ /* 0x000eb00000008800 */
[----:B------:R-:W-:Y:S06]  /*16680*/  BAR.SYNC.DEFER_BLOCKING 0x5, 0x200 ;  /* 0x0148000000007b1d */ /* 0x000fec0000010000 */
[----:B------:R-:W-:-:S02]  /*16690*/  UMOV UR4, 0x400 ;  /* 0x0000040000047882 */ /* 0x000fc40000000000 */
[----:B--2---:R-:W-:-:S06]  /*166a0*/  ULEA UR4, UR5, UR4, 0x18 ;  /* 0x0000000405047291 */ /* 0x004fcc000f8ec03f */
[----:B------:R-:W-:-:S05]  /*166b0*/  IMAD.U32 R16, RZ, RZ, UR4 ;  /* 0x00000004ff107e24 */ /* 0x000fca000f8e00ff */
[----:B------:R2:W3:Y:S01]  /*166c0*/  LDS.128 R24, [R16+0x168d0] ;  /* 0x0168d00010187984 */ /* 0x0004e20000000c00 */
[----:B------:R-:W-:Y:S06]  /*166d0*/  BAR.ARV 0x4, 0x200 ;  /* 0x0108000000007b1d */ /* 0x000fec0000002000 */
[----:B------:R-:W-:Y:S05]  /*166e0*/  BRA `(.L_x_710) ;  /* 0x0000000800d07947 */ /* 0x000fea0003800000 */
.L_x_709:
[----:B------:R-:W0:Y:S01]  /*166f0*/  S2R R0, SR_TID.X ;  /* 0x0000000000007919 */ /* 0x000e220000002100 */
[----:B------:R-:W-:Y:S01]  /*16700*/  UMOV UR4, 0xffffffff ;  /* 0xffffffff00047882 */ /* 0x000fe20000000000 */
[----:B0-----:R-:W-:-:S04]  /*16710*/  LOP3.LUT R9, R0, 0x1f, RZ, 0xc0, !PT ;  /* 0x0000001f00097812 */ /* 0x001fc800078ec0ff */
[----:B------:R-:W-:Y:S01]  /*16720*/  ISETP.NE.AND P0, PT, R9, 0x1f, PT ;  /* 0x0000001f0900780c */ /* 0x000fe20003f05270 */
[----:B------:R-:W-:-:S12]  /*16730*/  BRA.DIV UR4, `(.L_x_711) ;  /* 0x0000006204707947 */ /* 0x000fd8000b800000 */
[----:B-1----:R-:W-:Y:S01]  /*16740*/  IADD3 R7, R27, R9, RZ ;  /* 0x000000091b077210 */ /* 0x002fe20007ffe0ff */
[----:B------:R-:W-:-:S03]  /*16750*/  ULDC UR4, c[0x0][0xc3c] ;  /* 0x00030f0000047ab9 */ /* 0x000fc60000000800 */
        /* <DEDUP_REMOVED lines=8> */
[C---:B------:R-:W-:Y:S01]  /*167e0*/  ISETP.GE.U32.AND P2, PT, R9.reuse, 0x2, PT ;  /* 0x000000020900780c */ /* 0x040fe20003f46070 */
[----:B------:R-:W-:Y:S01]  /*167f0*/  IMAD.MOV.U32 R4, RZ, RZ, RZ ;  /* 0x000000ffff047224 */ /* 0x000fe200078e00ff */
[C---:B------:R-:W-:Y:S01]  /*16800*/  ISETP.GE.U32.AND P3, PT, R9.reuse, 0x4, PT ;  /* 0x000000040900780c */ /* 0x040fe20003f66070 */
[----:B------:R-:W-:Y:S01]  /*16810*/  SHFL.IDX PT, R0, R24, RZ, 0x1f ;  /* 0x00001fff18007589 */ /* 0x000fe200000e0000 */
[C---:B------:R-:W-:Y:S02]  /*16820*/  ISETP.GE.U32.AND P4, PT, R9.reuse, 0x8, PT ;  /* 0x000000080900780c */ /* 0x040fe40003f86070 */
[----:B------:R-:W-:Y:S01]  /*16830*/  ISETP.GE.U32.AND P5, PT, R9, 0x10, PT ;  /* 0x000000100900780c */ /* 0x000fe20003fa6070 */
[----:B------:R0:W-:Y:S02]  /*16840*/  SHFL.IDX PT, R6, R24, 0x1, 0x1f ;  /* 0x00201f0018067f89 */ /* 0x0001e400000e0000 */
        /* <DEDUP_REMOVED lines=20> */
[----:B------:R0:W1:Y:S02]  /*16990*/  SHFL.IDX PT, R14, R3, 0x1f, 0x1f ;  /* 0x03e01f00030e7f89 */ /* 0x00006400000e0000 */
.L_x_926:
[----:B------:R-:W-:Y:S02]  /*169a0*/  ULDC UR4, c[0x0][0xc38] ;  /* 0x00030e0000047ab9 */ /* 0x000fe40000000800 */
[----:B------:R-:W-:-:S04]  /*169b0*/  IMAD.U32 R2, RZ, RZ, UR4 ;  /* 0x00000004ff027e24 */ /* 0x000fc8000f8e00ff */
[----:B-1----:R-:W-:-:S04]  /*169c0*/  IMAD R5, R14, R2, RZ ;  /* 0x000000020e057224 */ /* 0x002fc800078e02ff */
[----:B------:R-:W-:-:S05]  /*169d0*/  IMAD.IADD R6, R6, 0x1, R5 ;  /* 0x0000000106067824 */ /* 0x000fca00078e0205 */
[----:B------:R-:W-:-:S13]  /*169e0*/  ISETP.GT.AND P6, PT, R6, R0, PT ;  /* 0x000000000600720c */ /* 0x000fda0003fc4270 */
[----:B------:R-:W-:Y:S05]  /*169f0*/  @P6 BRA `(.L_x_712) ;  /* 0x0000000000a46947 */ /* 0x000fea0003800000 */
.L_x_715:
[----:B------:R-:W1:Y:S01]  /*16a00*/  LDC R2, c[0x0][0xc3c] ;  /* 0x00030f00ff027b82 */ /* 0x000e620000000800 */
[----:B------:R-:W-:-:S05]  /*16a10*/  VIADD R27, R27, 0x1f ;  /* 0x0000001f1b1b7836 */ /* 0x000fca0000000000 */
[----:B-1----:R-:W-:-:S13]  /*16a20*/  ISETP.GE.AND P6, PT, R27, R2, PT ;  /* 0x000000021b00720c */ /* 0x002fda0003fc6270 */
[----:B------:R-:W-:Y:S05]  /*16a30*/  @P6 BRA `(.L_x_713) ;  /* 0x0000000400b86947 */ /* 0x000fea0003800000 */
[----:B0-----:R-:W0:Y:S01]  /*16a40*/  S2R R3, SR_TID.X ;  /* 0x0000000000037919 */ /* 0x001e220000002100 */
[----:B------:R-:W-:Y:S01]  /*16a50*/  IMAD.MOV.U32 R7, RZ, RZ, RZ ;  /* 0x000000ffff077224 */ /* 0x000fe200078e00ff */
[----:B0-----:R-:W-:-:S04]  /*16a60*/  LOP3.LUT R3, R3, 0x1f, RZ, 0xc0, !PT ;  /* 0x0000001f03037812 */ /* 0x001fc800078ec0ff */
[----:B------:R-:W-:-:S04]  /*16a70*/  IADD3 R9, R27, R3, RZ ;  /* 0x000000031b097210 */ /* 0x000fc80007ffe0ff */
        /* <DEDUP_REMOVED lines=27> */
.L_x_934:
[----:B------:R-:W-:Y:S02]  /*16c30*/  ULDC UR4, c[0x0][0xc38] ;  /* 0x00030e0000047ab9 */ /* 0x000fe40000000800 */
[----:B------:R-:W-:-:S04]  /*16c40*/  IMAD.U32 R2, RZ, RZ, UR4 ;  /* 0x00000004ff027e24 */ /* 0x000fc8000f8e00ff */
[----:B-1----:R-:W-:-:S04]  /*16c50*/  IMAD R5, R14, R2, RZ ;  /* 0x000000020e057224 */ /* 0x002fc800078e02ff */
[----:B------:R-:W-:-:S05]  /*16c60*/  IMAD.IADD R6, R5, 0x1, R6 ;  /* 0x0000000105067824 */ /* 0x000fca00078e0206 */
[----:B------:R-:W-:-:S13]  /*16c70*/  ISETP.GT.AND P6, PT, R6, R0, PT ;  /* 0x000000000600720c */ /* 0x000fda0003fc4270 */
[----:B------:R-:W-:Y:S05]  /*16c80*/  @!P6 BRA `(.L_x_715) ;  /* 0xfffffffc005ce947 */ /* 0x000fea000383ffff */
.L_x_712:
        /* <DEDUP_REMOVED lines=9> */
.L_x_939:
[----:B------:R-:W-:-:S13]  /*16d20*/  ISETP.NE.AND P0, PT, R8, RZ, PT ;  /* 0x000000ff0800720c */ /* 0x000fda0003f05270 */
[----:B------:R-:W-:Y:S05]  /*16d30*/  @!P0 BRA `(.L_x_717) ;  /* 0x0000000000108947 */ /* 0x000fea0003800000 */
[----:B------:R-:W-:Y:S01]  /*16d40*/  UMOV UR4, 0xffffffff ;  /* 0xffffffff00047882 */ /* 0x000fe20000000000 */
[----:B------:R-:W-:Y:S02]  /*16d50*/  VIADD R12, R5, 0xffffffff ;  /* 0xffffffff050c7836 */ /* 0x000fe40000000000 */
[----:B------:R-:W-:Y:S05]  /*16d60*/  BRA.DIV UR4, `(.L_x_718) ;  /* 0x0000006604347947 */ /* 0x000fea000b800000 */
[----:B------:R4:W0:Y:S02]  /*16d70*/  SHFL.IDX PT, R24, R3, R12, 0x1f ;  /* 0x00001f0c03187589 */ /* 0x00082400000e0000 */
.L_x_717:
[-C--:B--2---:R-:W-:Y:S01]  /*16d80*/  IABS R8, R7.reuse ;  /* 0x0000000700087213 */ /* 0x084fe20000000000 */
[----:B0-----:R-:W-:Y:S01]  /*16d90*/  IMAD R24, R24, R2, R6 ;  /* 0x0000000218187224 */ /* 0x001fe200078e0206 */
[----:B------:R-:W-:Y:S01]  /*16da0*/  MOV R2, RZ ;  /* 0x000000ff00027202 */ /* 0x000fe20000000f00 */
[----:B------:R-:W-:Y:S01]  /*16db0*/  IMAD.IADD R27, R5, 0x1, R27 ;  /* 0x00000001051b7824 */ /* 0x000fe200078e021b */
[----:B------:R-:W0:Y:S01]  /*16dc0*/  I2F.RP R9, R8 ;  /* 0x0000000800097306 */ /* 0x000e220000209400 */
[----:B------:R-:W-:Y:S01]  /*16dd0*/  IMAD.IADD R0, R0, 0x1, -R24 ;  /* 0x0000000100007824 */ /* 0x000fe200078e0a18 */
[----:B------:R-:W-:-:S05]  /*16de0*/  IABS R6, R7 ;  /* 0x0000000700067213 */ /* 0x000fca0000000000 */
[----:B------:R-:W-:Y:S01]  /*16df0*/  IMAD.MOV R10, RZ, RZ, -R6 ;  /* 0x000000ffff0a7224 */ /* 0x000fe200078e0a06 */
[----:B---3--:R-:W-:Y:S01]  /*16e00*/  IABS R6, R4 ;  /* 0x0000000400067213 */ /* 0x008fe20000000000 */
[----:B0-----:R-:W4:Y:S02]  /*16e10*/  MUFU.RCP R9, R9 ;  /* 0x0000000900097308 */ /* 0x001f240000001000 */
[----:B----4-:R-:W-:-:S06]  /*16e20*/  VIADD R3, R9, 0xffffffe ;  /* 0x0ffffffe09037836 */ /* 0x010fcc0000000000 */
[----:B------:R-:W0:Y:S02]  /*16e30*/  F2I.FTZ.U32.TRUNC.NTZ R3, R3 ;  /* 0x0000000300037305 */ /* 0x000e24000021f000 */
[----:B0-----:R-:W-:-:S04]  /*16e40*/  IMAD.MOV R11, RZ, RZ, -R3 ;  /* 0x000000ffff0b7224 */ /* 0x001fc800078e0a03 */
        /* <DEDUP_REMOVED lines=9> */
[----:B------:R-:W-:Y:S01]  /*16ee0*/  @!P1 IMAD.IADD R11, R11, 0x1, -R8 ;  /* 0x000000010b0b9824 */ /* 0x000fe200078e0a08 */
[----:B------:R-:W-:Y:S02]  /*16ef0*/  @!P1 IADD3 R9, R9, 0x1, RZ ;  /* 0x0000000109099810 */ /* 0x000fe40007ffe0ff */
[----:B------:R-:W-:-:S02]  /*16f00*/  ISETP.NE.AND P1, PT, R7, RZ, PT ;  /* 0x000000ff0700720c */ /* 0x000fc40003f25270 */
[----:B------:R-:W-:Y:S02]  /*16f10*/  ISETP.GE.U32.AND P0, PT, R11, R8, PT ;  /* 0x000000080b00720c */ /* 0x000fe40003f06070 */
[----:B------:R-:W-:-:S05]  /*16f20*/  IABS R8, R4 ;  /* 0x0000000400087213 */ /* 0x000fca0000000000 */
[----:B------:R-:W-:Y:S02]  /*16f30*/  IMAD.MOV R8, RZ, RZ, -R8 ;  /* 0x000000ffff087224 */ /* 0x000fe400078e0a08 */
[----:B0-----:R-:W-:-:S04]  /*16f40*/  VIADD R12, R10, 0xffffffe ;  /* 0x0ffffffe0a0c7836 */ /* 0x001fc80000000000 */
[----:B------:R-:W-:Y:S01]  /*16f50*/  @P0 VIADD R9, R9, 0x1 ;  /* 0x0000000109090836 */ /* 0x000fe20000000000 */
[----:B------:R-:W0:Y:S02]  /*16f60*/  F2I.FTZ.U32.TRUNC.NTZ R3, R12 ;  /* 0x0000000c00037305 */ /* 0x000e24000021f000 */
[----:B0-----:R-:W-:-:S04]  /*16f70*/  IMAD.MOV R11, RZ, RZ, -R3 ;  /* 0x000000ffff0b7224 */ /* 0x001fc800078e0a03 */
        /* <DEDUP_REMOVED lines=12> */
[----:B------:R-:W-:Y:S02]  /*17040*/  @!P1 IMAD.IADD R3, R3, 0x1, -R6 ;  /* 0x0000000103039824 */ /* 0x000fe400078e0a06 */
[----:B------:R-:W-:Y:S01]  /*17050*/  @!P1 VIADD R2, R2, 0x1 ;  /* 0x0000000102029836 */ /* 0x000fe20000000000 */
[----:B------:R-:W-:Y:S02]  /*17060*/  ISETP.NE.AND P1, PT, R4, RZ, PT ;  /* 0x000000ff0400720c */ /* 0x000fe40003f25270 */
[----:B------:R-:W-:Y:S02]  /*17070*/  ISETP.GE.U32.AND P0, PT, R3, R6, PT ;  /* 0x000000060300720c */ /* 0x000fe40003f06070 */
[----:B------:R-:W-:-:S04]  /*17080*/  LOP3.LUT R3, R9, R4, RZ, 0x3c, !PT ;  /* 0x0000000409037212 */ /* 0x000fc800078e3cff */
[----:B------:R-:W-:-:S07]  /*17090*/  ISETP.GE.AND P2, PT, R3, RZ, PT ;  /* 0x000000ff0300720c */ /* 0x000fce0003f46270 */
[----:B------:R-:W-:-:S06]  /*170a0*/  @P0 VIADD R2, R2, 0x1 ;  /* 0x0000000102020836 */ /* 0x000fcc0000000000 */
[----:B------:R-:W-:Y:S02]  /*170b0*/  @!P2 IADD3 R2, -R2, RZ, RZ ;  /* 0x000000ff0202a210 */ /* 0x000fe40007ffe1ff */
[----:B------:R-:W-:-:S05]  /*170c0*/  @!P1 LOP3.LUT R2, RZ, R4, RZ, 0x33, !PT ;  /* 0x00000004ff029212 */ /* 0x000fca00078e33ff */
[--C-:B------:R-:W-:Y:S02]  /*170d0*/  IMAD.MOV R3, RZ, RZ, -R2.reuse ;  /* 0x000000ffff037224 */ /* 0x100fe400078e0a02 */
[C---:B------:R-:W-:Y:S02]  /*170e0*/  IMAD R2, R4.reuse, 0x1000000, R2 ;  /* 0x0100000004027824 */ /* 0x040fe400078e0202 */
[----:B------:R-:W-:-:S04]  /*170f0*/  IMAD R9, R4, R3, R9 ;  /* 0x0000000304097224 */ /* 0x000fc800078e0209 */
[----:B------:R-:W-:Y:S01]  /*17100*/  IMAD R26, R9, 0x10000, R2 ;  /* 0x00010000091a7824 */ /* 0x000fe200078e0202 */
[----:B------:R-:W-:Y:S06]  /*17110*/  BRA `(.L_x_719) ;  /* 0x00000000001c7947 */ /* 0x000fec0003800000 */
.L_x_713:
[----:B------:R-:W-:Y:S01]  /*17120*/  UMOV UR4, URZ ;  /* 0x0000003f00047c82 */ /* 0x000fe20008000000 */
[----:B------:R-:W-:Y:S01]  /*17130*/  UMOV UR5, URZ ;  /* 0x0000003f00057c82 */ /* 0x000fe20008000000 */
[----:B------:R-:W-:Y:S01]  /*17140*/  ULDC UR6, c[0x0][0xc3c] ;  /* 0x00030f0000067ab9 */ /* 0x000fe20000000800 */
[----:B------:R-:W-:Y:S01]  /*17150*/  IMAD.MOV.U32 R24, RZ, RZ, R0 ;  /* 0x000000ffff187224 */ /* 0x000fe200078e0000 */
[----:B------:R-:W-:Y:S01]  /*17160*/  MOV R25, UR4 ;  /* 0x0000000400197c02 */ /* 0x000fe20008000f00 */
[----:B------:R-:W-:Y:S02]  /*17170*/  IMAD.U32 R26, RZ, RZ, UR5 ;  /* 0x00000005ff1a7e24 */ /* 0x000fe4000f8e00ff */
[----:B------:R-:W-:-:S07]  /*17180*/  IMAD.U32 R27, RZ, RZ, UR6 ;  /* 0x00000006ff1b7e24 */ /* 0x000fce000f8e00ff */
.L_x_719:
        /* <DEDUP_REMOVED lines=10> */
.L_x_710:
[----:B------:R-:W-:Y:S02]  /*17230*/  ULDC UR4, c[0x0][0xc3c] ;  /* 0x00030f0000047ab9 */ /* 0x000fe40000000800 */
[----:B---3--:R-:W-:-:S13]  /*17240*/  ISETP.GE.AND P0, PT, R27, UR4, PT ;  /* 0x000000041b007c0c */ /* 0x008fda000bf06270 */
[----:B------:R-:W-:Y:S05]  /*17250*/  @!P0 BRA `(.L_x_720) ;  /* 0xffffffa000708947 */ /* 0x000fea000383ffff */
[----:B------:R-:W-:Y:S05]  /*17260*/  BSYNC B8 ;  /* 0x0000000000087941 */ /* 0x000fea0003800000 */
.L_x_625:
[----:B0-----:R-:W3:Y:S01]  /*17270*/  LDL.LU R0, [R1+0x44] ;  /* 0x0000440001007983 */ /* 0x001ee20000300800 */
[----:B------:R-:W-:Y:S01]  /*17280*/  BSSY B0, `(.L_x_721) ;  /* 0x000000b000007945 */ /* 0x000fe20003800000 */
[----:B-1----:R-:W0:Y:S01]  /*17290*/  S2R R5, SR_CgaCtaId ;  /* 0x0000000000057919 */ /* 0x002e220000008800 */
        /* <DEDUP_REMOVED lines=9> */
.L_x_942:
[----:B------:R-:W-:Y:S05]  /*17330*/  BSYNC B0 ;  /* 0x0000000000007941 */ /* 0x000fea0003800000 */
.L_x_721:
[----:B------:R-:W-:-:S03]  /*17340*/  UMOV UR4, 0xffffffff ;  /* 0xffffffff00047882 */ /* 0x000fc60000000000 */
[----:B------:R-:W-:Y:S05]  /*17350*/  BRA.DIV UR4, `(.L_x_723) ;  /* 0x0000005e04f47947 */ /* 0x000fea000b800000 */
[----:B0-----:R-:W0:Y:S02]  /*17360*/  S2R R0, SR_TID.X ;  /* 0x0000000000007919 */ /* 0x001e240000002100 */
[----:B0-----:R-:W-:-:S04]  /*17370*/  SHF.R.U32.HI R0, RZ, 0x5, R0 ;  /* 0x00000005ff007819 */ /* 0x001fc80000011600 */
[----:B------:R-:W-:-:S05]  /*17380*/  LOP3.LUT R0, R0, 0x3, RZ, 0xc0, !PT ;  /* 0x0000000300007812 */ /* 0x000fca00078ec0ff */
[----:B------:R0:W1:Y:S02]  /*17390*/  SHFL.IDX PT, R14, R0, RZ, 0x1f ;  /* 0x00001fff000e7589 */ /* 0x00006400000e0000 */
.L_x_945:
[----:B-1----:R-:W-:-:S13]  /*173a0*/  ISETP.NE.AND P0, PT, R14, RZ, PT ;  /* 0x000000ff0e00720c */ /* 0x002fda0003f05270 */
[----:B------:R-:W-:Y:S05]  /*173b0*/  @P0 BRA `(.L_x_478) ;  /* 0x0000000000880947 */ /* 0x000fea0003800000 */
[----:B------:R-:W-:-:S03]  /*173c0*/  UMOV UR4, 0xffffffff ;  /* 0xffffffff00047882 */ /* 0x000fc60000000000 */
[----:B------:R-:W-:Y:S05]  /*173d0*/  BRA.DIV UR4, `(.L_x_724) ;  /* 0x0000006204087947 */ /* 0x000fea000b800000 */
[----:B------:R-:W-:-:S13]  /*173e0*/  ELECT P6, URZ, PT ;  /* 0x00000000003f782f */ /* 0x000fda00038c0000 */
.L_x_948:
[----:B------:R-:W-:Y:S05]  /*173f0*/  @!P6 BRA `(.L_x_478) ;  /* 0x000000000078e947 */ /* 0x000fea0003800000 */
[----:B------:R-:W-:-:S06]  /*17400*/  ULOP3.LUT UR4, UR36, 0x2, URZ, 0xfc, !UPT ;  /* 0x0000000224047892 */ /* 0x000fcc000f8efc3f */
[----:B0-----:R-:W-:-:S05]  /*17410*/  IMAD.U32 R0, RZ, RZ, UR4 ;  /* 0x00000004ff007e24 */ /* 0x001fca000f8e00ff */
[----:B------:R-:W-:-:S13]  /*17420*/  ISETP.NE.AND P0, PT, R0, 0x3, PT ;  /* 0x000000030000780c */ /* 0x000fda0003f05270 */
[----:B------:R-:W-:Y:S05]  /*17430*/  @!P0 BRA `(.L_x_725) ;  /* 0x0000000000048947 */ /* 0x000fea0003800000 */
[----:B------:R-:W-:Y:S01]  /*17440*/  BPT.TRAP 0x1 ;  /* 0x000000040000795c */ /* 0x000fe20000300000 */
.L_x_725:
[C---:B------:R-:W-:Y:S01]  /*17450*/  IMAD R3, R22.reuse, 0x8, R5 ;  /* 0x0000000816037824 */ /* 0x040fe200078e0205 */
[----:B------:R-:W-:Y:S02]  /*17460*/  SHF.L.U32 R2, R29, 0x1f, RZ ;  /* 0x0000001f1d027819 */ /* 0x000fe400000006ff */
[----:B------:R-:W-:Y:S02]  /*17470*/  IADD3 R22, R22, 0x1, RZ ;  /* 0x0000000116167810 */ /* 0x000fe40007ffe0ff */
[----:B------:R-:W0:Y:S02]  /*17480*/  SYNCS.PHASECHK.TRANS64.TRYWAIT P1, [R3+URZ+0x16840], R2 ;  /* 0x01684002030075a7 */ /* 0x000e24000802017f */
[----:B------:R-:W-:-:S04]  /*17490*/  ISETP.NE.AND P2, PT, R22, 0x2, PT ;  /* 0x000000021600780c */ /* 0x000fc80003f45270 */
[----:B------:R-:W-:Y:S01]  /*174a0*/  SEL R0, RZ, 0x1, P2 ;  /* 0x00000001ff007807 */ /* 0x000fe20001000000 */
[----:B0-----:R-:W-:Y:S08]  /*174b0*/  @!P1 BRA `(.L_x_726) ;  /* 0x0000005c00f09947 */ /* 0x001ff00003800000 */
.L_x_949:
[----:B------:R-:W-:Y:S02]  /*174c0*/  SEL R22, R22, RZ, P2 ;  /* 0x000000ff16167207 */ /* 0x000fe40001000000 */
[----:B------:R-:W-:Y:S01]  /*174d0*/  LOP3.LUT R0, R29, R0, RZ, 0x3c, !PT ;  /* 0x000000001d007212 */ /* 0x000fe200078e3cff */
[----:B------:R-:W-:Y:S06]  /*174e0*/  @!P0 BRA `(.L_x_727) ;  /* 0x0000000000048947 */ /* 0x000fec0003800000 */
[----:B------:R-:W-:Y:S01]  /*174f0*/  BPT.TRAP 0x1 ;  /* 0x000000040000795c */ /* 0x000fe20000300000 */
.L_x_727:
[----:B------:R-:W-:Y:S01]  /*17500*/  IMAD R5, R22, 0x8, R5 ;  /* 0x0000000816057824 */ /* 0x000fe200078e0205 */
[----:B------:R-:W-:-:S04]  /*17510*/  SHF.L.U32 R0, R0, 0x1f, RZ ;  /* 0x0000001f00007819 */ /* 0x000fc800000006ff */
[----:B------:R-:W1:Y:S02]  /*17520*/  SYNCS.PHASECHK.TRANS64.TRYWAIT P1, [R5+URZ+0x16840], R0 ;  /* 0x01684000050075a7 */ /* 0x000e64000802017f */
[----:B-1----:R-:W-:Y:S05]  /*17530*/  @!P1 BRA `(.L_x_728) ;  /* 0x0000005c00e49947 */ /* 0x002fea0003800000 */
.L_x_950:
[----:B------:R-:W-:Y:S05]  /*17540*/  @!P0 BRA `(.L_x_729) ;  /* 0x0000000000048947 */ /* 0x000fea0003800000 */
[----:B------:R-:W-:Y:S01]  /*17550*/  BPT.TRAP 0x1 ;  /* 0x000000040000795c */ /* 0x000fe20000300000 */
.L_x_729:
[----:B------:R-:W3:Y:S02]  /*17560*/  SYNCS.PHASECHK.TRANS64.TRYWAIT P1, [R3+URZ+0x16860], R2 ;  /* 0x01686002030075a7 */ /* 0x000ee4000802017f */
[----:B---3--:R-:W-:Y:S05]  /*17570*/  @!P1 BRA `(.L_x_730) ;  /* 0x0000005c00e89947 */ /* 0x008fea0003800000 */
.L_x_951:
[----:B------:R-:W-:Y:S05]  /*17580*/  @!P0 BRA `(.L_x_731) ;  /* 0x0000000000048947 */ /* 0x000fea0003800000 */
[----:B------:R-:W-:Y:S01]  /*17590*/  BPT.TRAP 0x1 ;  /* 0x000000040000795c */ /* 0x000fe20000300000 */
.L_x_731:
[----:B------:R0:W0:Y:S02]  /*175a0*/  SYNCS.PHASECHK.TRANS64.TRYWAIT P0, [R5+URZ+0x16860], R0 ;  /* 0x01686000050075a7 */ /* 0x000024000800017f */
[----:B0-----:R-:W-:Y:S05]  /*175b0*/  @!P0 NANOSLEEP.SYNCS 0x989680 ;  /* 0x009896800000895d */ /* 0x001fea0003900000 */
[----:B------:R-:W0:Y:S02]  /*175c0*/  @!P0 SYNCS.PHASECHK.TRANS64 P0, [R5+URZ+0x16860], R0 ;  /* 0x01686000050085a7 */ /* 0x000e24000800007f */
[----:B0-----:R-:W-:Y:S05]  /*175d0*/  @!P0 BRA `(.L_x_731) ;  /* 0xfffffffc00f08947 */ /* 0x001fea000383ffff */
.L_x_478:
[----:B------:R-:W-:Y:S05]  /*175e0*/  BSYNC B9 ;  /* 0x0000000000097941 */ /* 0x000fea0003800000 */
.L_x_475:
[----:B------:R-:W-:Y:S05]  /*175f0*/  EXIT ;  /* 0x000000000000794d */ /* 0x000fea0003800000 */
.L_x_498:
[----:B0-----:R0:W1:Y:S02]  /*17600*/  SYNCS.PHASECHK.TRANS64.TRYWAIT P6, [R70+URZ+0x16890], R78 ;  /* 0x0168904e460075a7 */ /* 0x00106400080c017f */
[----:B-1----:R-:W-:Y:S05]  /*17610*/  @!P6 NANOSLEEP.SYNCS 0x989680 ;  /* 0x009896800000e95d */ /* 0x002fea0003900000 */
[----:B------:R-:W1:Y:S02]  /*17620*/  @!P6 SYNCS.PHASECHK.TRANS64 P6, [R70+URZ+0x16890], R78 ;  /* 0x0168904e4600e5a7 */ /* 0x000e6400080c007f */
[----:B-1----:R-:W-:Y:S05]  /*17630*/  @!P6 BRA `(.L_x_498) ;  /* 0xfffffffc00f0e947 */ /* 0x002fea000383ffff */
[----:B------:R-:W-:Y:S05]  /*17640*/  BRA `(.L_x_732) ;  /* 0xfffffeb400cc7947 */ /* 0x000fea000383ffff */
.L_x_499:
        /* <DEDUP_REMOVED lines=8> */
.L_x_734:
[----:B------:R-:W-:Y:S05]  /*176d0*/  BSYNC B1 ;  /* 0x0000000000017941 */ /* 0x000fea0003800000 */
.L_x_733:
[----:B------:R-:W-:Y:S01]  /*176e0*/  MOV R13, R79 ;  /* 0x0000004f000d7202 */ /* 0x000fe20000000f00 */
[----:B------:R-:W-:Y:S02]  /*176f0*/  IMAD.MOV.U32 R12, RZ, RZ, RZ ;  /* 0x000000ffff0c7224 */ /* 0x000fe400078e00ff */
[----:B------:R-:W-:Y:S02]  /*17700*/  IMAD.MOV.U32 R11, RZ, RZ, 0x1c1f ;  /* 0x00001c1fff0b7424 */ /* 0x000fe400078e00ff */
[----:B------:R-:W-:Y:S02]  /*17710*/  IMAD.MOV.U32 R15, RZ, RZ, -0x1 ;  /* 0xffffffffff0f7424 */ /* 0x000fe400078e00ff */
[----:B------:R-:W-:-:S07]  /*17720*/  IMAD.MOV.U32 R81, RZ, RZ, R14 ;  /* 0x000000ffff517224 */ /* 0x000fce00078e000e */
[----:B------:R-:W-:Y:S05]  /*17730*/  WARPSYNC.COLLECTIVE R15, `(.L_x_735) ;  /* 0x000000000f087348 */ /* 0x000fea0003c00000 */
[----:B------:R0:W1:Y:S02]  /*17740*/  SHFL.IDX P6, R14, R13, R12, R11 ;  /* 0x0000000c0d0e7389 */ /* 0x00006400000c000b */
[----:B01----:R-:W-:Y:S01]  /*17750*/  ENDCOLLECTIVE ;  /* 0x000000000000791b */ /* 0x003fe20003800000 */
.L_x_735:
[----:B------:R-:W-:Y:S05]  /*17760*/  BRA `(.L_x_736) ;  /* 0xfffffeb400987947 */ /* 0x000fea000383ffff */
.L_x_508:
[----:B------:R-:W-:Y:S01]  /*17770*/  BSSY B1, `(.L_x_737) ;  /* 0x0000008000017945 */ /* 0x000fe20003800000 */
[----:B0---4-:R-:W-:Y:S01]  /*17780*/  IMAD.MOV.U32 R13, RZ, RZ, R84 ;  /* 0x000000ffff0d7224 */ /* 0x011fe200078e0054 */
[----:B------:R-:W-:Y:S01]  /*17790*/  MOV R15, 0xffffffff ;  /* 0xffffffff000f7802 */ /* 0x000fe20000000f00 */
[----:B------:R-:W-:Y:S02]  /*177a0*/  IMAD.MOV.U32 R12, RZ, RZ, 0x1 ;  /* 0x00000001ff0c7424 */ /* 0x000fe400078e00ff */
[----:B------:R-:W-:-:S07]  /*177b0*/  IMAD.MOV.U32 R11, RZ, RZ, 0x1c1f ;  /* 0x00001c1fff0b7424 */ /* 0x000fce00078e00ff */
[----:B-123--:R-:W-:Y:S05]  /*177c0*/  WARPSYNC.COLLECTIVE R15, `(.L_x_738) ;  /* 0x000000000f087348 */ /* 0x00efea0003c00000 */
[----:B---3--:R0:W3:Y:S02]  /*177d0*/  SHFL.IDX P6, R14, R13, R12, R11 ;  /* 0x0000000c0d0e7389 */ /* 0x0080e400000c000b */
[----:B0123--:R-:W-:Y:S01]  /*177e0*/  ENDCOLLECTIVE ;  /* 0x000000000000791b */ /* 0x00ffe20003800000 */
.L_x_738:
[----:B------:R-:W-:Y:S05]  /*177f0*/  BSYNC B1 ;  /* 0x0000000000017941 */ /* 0x000fea0003800000 */
.L_x_737:
[----:B------:R-:W-:Y:S02]  /*17800*/  IMAD.MOV.U32 R13, RZ, RZ, R79 ;  /* 0x000000ffff0d7224 */ /* 0x000fe400078e004f */
[----:B------:R-:W-:Y:S02]  /*17810*/  IMAD.MOV.U32 R12, RZ, RZ, 0x1 ;  /* 0x00000001ff0c7424 */ /* 0x000fe400078e00ff */
[----:B------:R-:W-:Y:S02]  /*17820*/  IMAD.MOV.U32 R11, RZ, RZ, 0x1c1f ;  /* 0x00001c1fff0b7424 */ /* 0x000fe400078e00ff */
[----:B------:R-:W-:Y:S02]  /*17830*/  IMAD.MOV.U32 R15, RZ, RZ, -0x1 ;  /* 0xffffffffff0f7424 */ /* 0x000fe400078e00ff */
[----:B------:R-:W-:-:S07]  /*17840*/  IMAD.MOV.U32 R45, RZ, RZ, R14 ;  /* 0x000000ffff2d7224 */ /* 0x000fce00078e000e */
[----:B------:R-:W-:Y:S05]  /*17850*/  WARPSYNC.COLLECTIVE R15, `(.L_x_739) ;  /* 0x000000000f087348 */ /* 0x000fea0003c00000 */
[----:B------:R0:W1:Y:S02]  /*17860*/  SHFL.IDX P6, R14, R13, R12, R11 ;  /* 0x0000000c0d0e7389 */ /* 0x00006400000c000b */
[----:B01----:R-:W-:Y:S01]  /*17870*/  ENDCOLLECTIVE ;  /* 0x000000000000791b */ /* 0x003fe20003800000 */
.L_x_739:
[----:B------:R-:W-:Y:S05]  /*17880*/  BRA `(.L_x_740) ;  /* 0xfffffebc00287947 */ /* 0x000fea000383ffff */
.L_x_520:
[----:B-1----:R1:W2:Y:S02]  /*17890*/  SYNCS.PHASECHK.TRANS64.TRYWAIT P4, [R70+URZ+0x16890], R78 ;  /* 0x0168904e460075a7 */ /* 0x0022a4000808017f */
[----:B--2---:R-:W-:Y:S05]  /*178a0*/  @!P4 NANOSLEEP.SYNCS 0x989680 ;  /* 0x009896800000c95d */ /* 0x004fea0003900000 */
[----:B------:R-:W2:Y:S02]  /*178b0*/  @!P4 SYNCS.PHASECHK.TRANS64 P4, [R70+URZ+0x16890], R78 ;  /* 0x0168904e4600c5a7 */ /* 0x000ea4000808007f */
[----:B--2---:R-:W-:Y:S05]  /*178c0*/  @!P4 BRA `(.L_x_520) ;  /* 0xfffffffc00f0c947 */ /* 0x004fea000383ffff */
[----:B------:R-:W-:Y:S05]  /*178d0*/  BRA `(.L_x_741) ;  /* 0xfffffec800487947 */ /* 0x000fea000383ffff */
.L_x_521:
        /* <DEDUP_REMOVED lines=8> */
.L_x_743:
[----:B------:R-:W-:Y:S05]  /*17960*/  BSYNC B1 ;  /* 0x0000000000017941 */ /* 0x000fea0003800000 */
.L_x_742:
[----:B------:R-:W-:Y:S01]  /*17970*/  IMAD.MOV.U32 R13, RZ, RZ, R79 ;  /* 0x000000ffff0d7224 */ /* 0x000fe200078e004f */
[----:B------:R-:W-:Y:S01]  /*17980*/  MOV R15, 0xffffffff ;  /* 0xffffffff000f7802 */ /* 0x000fe20000000f00 */
[----:B------:R-:W-:Y:S02]  /*17990*/  IMAD.MOV.U32 R12, RZ, RZ, RZ ;  /* 0x000000ffff0c7224 */ /* 0x000fe400078e00ff */
[----:B------:R-:W-:Y:S02]  /*179a0*/  IMAD.MOV.U32 R11, RZ, RZ, 0x1c1f ;  /* 0x00001c1fff0b7424 */ /* 0x000fe400078e00ff */
[----:B------:R-:W-:-:S07]  /*179b0*/  IMAD.MOV.U32 R83, RZ, RZ, R14 ;  /* 0x000000ffff537224 */ /* 0x000fce00078e000e */
[----:B------:R-:W-:Y:S05]  /*179c0*/  WARPSYNC.COLLECTIVE R15, `(.L_x_744) ;  /* 0x000000000f087348 */ /* 0x000fea0003c00000 */
[----:B------:R0:W1:Y:S02]  /*179d0*/  SHFL.IDX P6, R14, R13, R12, R11 ;  /* 0x0000000c0d0e7389 */ /* 0x00006400000c000b */
[----:B01----:R-:W-:Y:S01]  /*179e0*/  ENDCOLLECTIVE ;  /* 0x000000000000791b */ /* 0x003fe20003800000 */
.L_x_744:
[----:B------:R-:W-:Y:S01]  /*179f0*/  IMAD.MOV.U32 R82, RZ, RZ, R14 ;  /* 0x000000ffff527224 */ /* 0x000fe200078e000e */
[----:B------:R-:W-:Y:S06]  /*17a00*/  BRA `(.L_x_745) ;  /* 0xfffffec800147947 */ /* 0x000fec000383ffff */
.L_x_526:
[----:B------:R-:W-:Y:S01]  /*17a10*/  BSSY B1, `(.L_x_746) ;  /* 0x0000008000017945 */ /* 0x000fe20003800000 */
[----:B----4-:R-:W-:Y:S02]  /*17a20*/  IMAD.MOV.U32 R13, RZ, RZ, R84 ;  /* 0x000000ffff0d7224 */ /* 0x010fe400078e0054 */
[----:B------:R-:W-:Y:S02]  /*17a30*/  IMAD.MOV.U32 R12, RZ, RZ, 0x1 ;  /* 0x00000001ff0c7424 */ /* 0x000fe400078e00ff */
[----:B------:R-:W-:Y:S02]  /*17a40*/  IMAD.MOV.U32 R11, RZ, RZ, 0x1c1f ;  /* 0x00001c1fff0b7424 */ /* 0x000fe400078e00ff */
[----:B------:R-:W-:-:S07]  /*17a50*/  IMAD.MOV.U32 R15, RZ, RZ, -0x1 ;  /* 0xffffffffff0f7424 */ /* 0x000fce00078e00ff */
[----:B0123--:R-:W-:Y:S05]  /*17a60*/  WARPSYNC.COLLECTIVE R15, `(.L_x_747) ;  /* 0x000000000f087348 */ /* 0x00ffea0003c00000 */
[----:B------:R4:W0:Y:S02]  /*17a70*/  SHFL.IDX P6, R14, R13, R12, R11 ;  /* 0x0000000c0d0e7389 */ /* 0x00082400000c000b */
[----:B01234-:R-:W-:Y:S01]  /*17a80*/  ENDCOLLECTIVE ;  /* 0x000000000000791b */ /* 0x01ffe20003800000 */
.L_x_747:
[----:B------:R-:W-:Y:S05]  /*17a90*/  BSYNC B1 ;  /* 0x0000000000017941 */ /* 0x000fea0003800000 */
.L_x_746:
[----:B------:R-:W-:Y:S01]  /*17aa0*/  MOV R13, R79 ;  /* 0x0000004f000d7202 */ /* 0x000fe20000000f00 */
[----:B------:R-:W-:Y:S02]  /*17ab0*/  IMAD.MOV.U32 R12, RZ, RZ, 0x1 ;  /* 0x00000001ff0c7424 */ /* 0x000fe400078e00ff */
[----:B------:R-:W-:Y:S02]  /*17ac0*/  IMAD.MOV.U32 R11, RZ, RZ, 0x1c1f ;  /* 0x00001c1fff0b7424 */ /* 0x000fe400078e00ff */
[----:B------:R-:W-:Y:S02]  /*17ad0*/  IMAD.MOV.U32 R15, RZ, RZ, -0x1 ;  /* 0xffffffffff0f7424 */ /* 0x000fe400078e00ff */
[----:B------:R-:W-:-:S07]  /*17ae0*/  IMAD.MOV.U32 R39, RZ, RZ, R14 ;  /* 0x000000ffff277224 */ /* 0x000fce00078e000e */
[----:B------:R-:W-:Y:S05]  /*17af0*/  WARPSYNC.COLLECTIVE R15, `(.L_x_748) ;  /* 0x000000000f087348 */ /* 0x000fea0003c00000 */
[----:B------:R0:W1:Y:S02]  /*17b00*/  SHFL.IDX P6, R14, R13, R12, R11 ;  /* 0x0000000c0d0e7389 */ /* 0x00006400000c000b */
[----:B01----:R-:W-:Y:S01]  /*17b10*/  ENDCOLLECTIVE ;  /* 0x000000000000791b */ /* 0x003fe20003800000 */
.L_x_748:
[----:B------:R-:W-:Y:S01]  /*17b20*/  IMAD.MOV.U32 R38, RZ, RZ, R14 ;  /* 0x000000ffff267224 */ /* 0x000fe200078e000e */
[----:B------:R-:W-:Y:S06]  /*17b30*/  BRA `(.L_x_749) ;  /* 0xfffffecc00c87947 */ /* 0x000fec000383ffff */
.L_x_531:
[----:B0-----:R0:W1:Y:S02]  /*17b40*/  SYNCS.PHASECHK.TRANS64.TRYWAIT P3, [R70+URZ+0x16890], R78 ;  /* 0x0168904e460075a7 */ /* 0x001064000806017f */
[----:B-1----:R-:W-:Y:S05]  /*17b50*/  @!P3 NANOSLEEP.SYNCS 0x989680 ;  /* 0x009896800000b95d */ /* 0x002fea0003900000 */
[----:B------:R-:W1:Y:S02]  /*17b60*/  @!P3 SYNCS.PHASECHK.TRANS64 P3, [R70+URZ+0x16890], R78 ;  /* 0x0168904e4600b5a7 */ /* 0x000e64000806007f */
[----:B-1----:R-:W-:Y:S05]  /*17b70*/  @!P3 BRA `(.L_x_531) ;  /* 0xfffffffc00f0b947 */ /* 0x002fea000383ffff */
[----:B------:R-:W-:Y:S05]  /*17b80*/  BRA `(.L_x_750) ;  /* 0xfffffed400ec7947 */ /* 0x000fea000383ffff */
.L_x_532:
        /* <DEDUP_REMOVED lines=8> */
.L_x_752:
[----:B------:R-:W-:Y:S05]  /*17c10*/  BSYNC B1 ;  /* 0x0000000000017941 */ /* 0x000fea0003800000 */
.L_x_751:
[----:B------:R-:W-:Y:S02]  /*17c20*/  IMAD.MOV.U32 R13, RZ, RZ, R36 ;  /* 0x000000ffff0d7224 */ /* 0x000fe400078e0024 */
[----:B------:R-:W-:Y:S02]  /*17c30*/  IMAD.MOV.U32 R12, RZ, RZ, RZ ;  /* 0x000000ffff0c7224 */ /* 0x000fe400078e00ff */
[----:B------:R-:W-:Y:S02]  /*17c40*/  IMAD.MOV.U32 R11, RZ, RZ, 0x1c1f ;  /* 0x00001c1fff0b7424 */ /* 0x000fe400078e00ff */
[----:B------:R-:W-:Y:S02]  /*17c50*/  IMAD.MOV.U32 R15, RZ, RZ, -0x1 ;  /* 0xffffffffff0f7424 */ /* 0x000fe400078e00ff */
[----:B------:R-:W-:-:S07]  /*17c60*/  IMAD.MOV.U32 R9, RZ, RZ, R14 ;  /* 0x000000ffff097224 */ /* 0x000fce00078e000e */
[----:B------:R-:W-:Y:S05]  /*17c70*/  WARPSYNC.COLLECTIVE R15, `(.L_x_753) ;  /* 0x000000000f087348 */ /* 0x000fea0003c00000 */
[----:B------:R0:W1:Y:S02]  /*17c80*/  SHFL.IDX P6, R14, R13, R12, R11 ;  /* 0x0000000c0d0e7389 */ /* 0x00006400000c000b */
[----:B01----:R-:W-:Y:S01]  /*17c90*/  ENDCOLLECTIVE ;  /* 0x000000000000791b */ /* 0x003fe20003800000 */
.L_x_753:
[----:B------:R-:W-:Y:S01]  /*17ca0*/  MOV R37, R14 ;  /* 0x0000000e00257202 */ /* 0x000fe20000000f00 */
[----:B------:R-:W-:Y:S06]  /*17cb0*/  BRA `(.L_x_754) ;  /* 0xfffffed800087947 */ /* 0x000fec000383ffff */
.L_x_535:
        /* <DEDUP_REMOVED lines=8> */
.L_x_756:
[----:B------:R-:W-:Y:S05]  /*17d40*/  BSYNC B1 ;  /* 0x0000000000017941 */ /* 0x000fea0003800000 */
.L_x_755:
[----:B------:R-:W-:Y:S01]  /*17d50*/  IMAD.MOV.U32 R13, RZ, RZ, R36 ;  /* 0x000000ffff0d7224 */ /* 0x000fe200078e0024 */
[----:B------:R-:W-:Y:S01]  /*17d60*/  MOV R12, 0x1 ;  /* 0x00000001000c7802 */ /* 0x000fe20000000f00 */
[----:B------:R-:W-:Y:S02]  /*17d70*/  IMAD.MOV.U32 R11, RZ, RZ, 0x1c1f ;  /* 0x00001c1fff0b7424 */ /* 0x000fe400078e00ff */
[----:B------:R-:W-:Y:S02]  /*17d80*/  IMAD.MOV.U32 R15, RZ, RZ, -0x1 ;  /* 0xffffffffff0f7424 */ /* 0x000fe400078e00ff */
[----:B------:R-:W-:-:S07]  /*17d90*/  IMAD.MOV.U32 R9, RZ, RZ, R14 ;  /* 0x000000ffff097224 */ /* 0x000fce00078e000e */
[----:B------:R-:W-:Y:S05]  /*17da0*/  WARPSYNC.COLLECTIVE R15, `(.L_x_757) ;  /* 0x000000000f087348 */ /* 0x000fea0003c00000 */
[----:B------:R0:W1:Y:S02]  /*17db0*/  SHFL.IDX P6, R14, R13, R12, R11 ;  /* 0x0000000c0d0e7389 */ /* 0x00006400000c000b */
[----:B01----:R-:W-:Y:S01]  /*17dc0*/  ENDCOLLECTIVE ;  /* 0x000000000000791b */ /* 0x003fe20003800000 */
.L_x_757:
[----:B------:R-:W-:Y:S01]  /*17dd0*/  IMAD.MOV.U32 R37, RZ, RZ, R14 ;  /* 0x000000ffff257224 */ /* 0x000fe200078e000e */
[----:B------:R-:W-:Y:S06]  /*17de0*/  BRA `(.L_x_758) ;  /* 0xfffffed800047947 */ /* 0x000fec000383ffff */
.L_x_539:
[----:B0-----:R0:W4:Y:S02]  /*17df0*/  SYNCS.PHASECHK.TRANS64.TRYWAIT P4, [R70+URZ+0x168b0], R78 ;  /* 0x0168b04e460075a7 */ /* 0x001124000808017f */
[----:B----4-:R-:W-:Y:S05]  /*17e00*/  @!P4 NANOSLEEP.SYNCS 0x989680 ;  /* 0x009896800000c95d */ /* 0x010fea0003900000 */
[----:B------:R-:W4:Y:S02]  /*17e10*/  @!P4 SYNCS.PHASECHK.TRANS64 P4, [R70+URZ+0x168b0], R78 ;  /* 0x0168b04e4600c5a7 */ /* 0x000f24000808007f */
[----:B----4-:R-:W-:Y:S05]  /*17e20*/  @!P4 BRA `(.L_x_539) ;  /* 0xfffffffc00f0c947 */ /* 0x010fea000383ffff */
[----:B------:R-:W-:Y:S05]  /*17e30*/  BRA `(.L_x_759) ;  /* 0xfffffed8007c7947 */ /* 0x000fea000383ffff */
.L_x_549:
[----:B------:R-:W0:Y:S01]  /*17e40*/  S2R R4, SR_TID.X ;  /* 0x0000000000047919 */ /* 0x000e220000002100 */
[----:B------:R-:W-:Y:S01]  /*17e50*/  BSSY B0, `(.L_x_760) ;  /* 0x000000c000007945 */ /* 0x000fe20003800000 */
[----:B-1----:R-:W-:Y:S01]  /*17e60*/  IMAD.MOV.U32 R12, RZ, RZ, RZ ;  /* 0x000000ffff0c7224 */ /* 0x002fe200078e00ff */
[----:B------:R-:W-:Y:S01]  /*17e70*/  MOV R11, 0x1f ;  /* 0x0000001f000b7802 */ /* 0x000fe20000000f00 */
[----:B------:R-:W-:Y:S02]  /*17e80*/  IMAD.MOV.U32 R15, RZ, RZ, -0x1 ;  /* 0xffffffffff0f7424 */ /* 0x000fe400078e00ff */
[----:B0-----:R-:W-:-:S05]  /*17e90*/  VIADD R5, R4, 0xffffff80 ;  /* 0xffffff8004057836 */ /* 0x001fca0000000000 */
[----:B------:R-:W-:-:S04]  /*17ea0*/  SHF.R.S32.HI R4, RZ, 0x1f, R5 ;  /* 0x0000001fff047819 */ /* 0x000fc80000011405 */
[----:B------:R-:W-:-:S04]  /*17eb0*/  LEA.HI R4, R4, R5, RZ, 0x7 ;  /* 0x0000000504047211 */ /* 0x000fc800078f38ff */
[----:B------:R-:W-:-:S05]  /*17ec0*/  SHF.R.S32.HI R4, RZ, 0x7, R4 ;  /* 0x00000007ff047819 */ /* 0x000fca0000011404 */
[----:B--2---:R-:W-:-:S07]  /*17ed0*/  IMAD.MOV.U32 R13, RZ, RZ, R4 ;  /* 0x000000ffff0d7224 */ /* 0x004fce00078e0004 */
[----:B-----5:R-:W-:Y:S05]  /*17ee0*/  WARPSYNC.COLLECTIVE R15, `(.L_x_761) ;  /* 0x000000000f087348 */ /* 0x020fea0003c00000 */
[----:B------:R0:W1:Y:S02]  /*17ef0*/  SHFL.IDX P6, R14, R13, R12, R11 ;  /* 0x0000000c0d0e7389 */ /* 0x00006400000c000b */
[----:B01---5:R-:W-:Y:S01]  /*17f00*/  ENDCOLLECTIVE ;  /* 0x000000000000791b */ /* 0x023fe20003800000 */
.L_x_761:
[----:B------:R-:W-:Y:S05]  /*17f10*/  BSYNC B0 ;  /* 0x0000000000007941 */ /* 0x000fea0003800000 */
.L_x_760:
[----:B------:R3:W-:Y:S01]  /*17f20*/  STL [R1+0x1c], R14 ;  /* 0x00001c0e01007387 */ /* 0x0007e20000100800 */
[----:B------:R-:W-:Y:S05]  /*17f30*/  BRA `(.L_x_762) ;  /* 0xfffffee000887947 */ /* 0x000fea000383ffff */
.L_x_561:
[----:B------:R-:W-:Y:S01]  /*17f40*/  BSSY B1, `(.L_x_763) ;  /* 0x0000008000017945 */ /* 0x000fe20003800000 */
[----:B--2---:R-:W-:Y:S02]  /*17f50*/  IMAD.MOV.U32 R13, RZ, RZ, R26 ;  /* 0x000000ffff0d7224 */ /* 0x004fe400078e001a */
[----:B------:R-:W-:Y:S02]  /*17f60*/  IMAD.MOV.U32 R12, RZ, RZ, RZ ;  /* 0x000000ffff0c7224 */ /* 0x000fe400078e00ff */
[----:B------:R-:W-:Y:S02]  /*17f70*/  IMAD.MOV.U32 R11, RZ, RZ, 0x1c1f ;  /* 0x00001c1fff0b7424 */ /* 0x000fe400078e00ff */
[----:B------:R-:W-:-:S07]  /*17f80*/  IMAD.MOV.U32 R15, RZ, RZ, -0x1 ;  /* 0xffffffffff0f7424 */ /* 0x000fce00078e00ff */
[----:B---3--:R-:W-:Y:S05]  /*17f90*/  WARPSYNC.COLLECTIVE R15, `(.L_x_764) ;  /* 0x000000000f087348 */ /* 0x008fea0003c00000 */
[----:B---3--:R0:W1:Y:S02]  /*17fa0*/  SHFL.IDX P6, R14, R13, R12, R11 ;  /* 0x0000000c0d0e7389 */ /* 0x00806400000c000b */
[----:B01----:R-:W-:Y:S01]  /*17fb0*/  ENDCOLLECTIVE ;  /* 0x000000000000791b */ /* 0x003fe20003800000 */
.L_x_764:
[----:B------:R-:W-:Y:S05]  /*17fc0*/  BSYNC B1 ;  /* 0x0000000000017941 */ /* 0x000fea0003800000 */
.L_x_763:
        /* <DEDUP_REMOVED lines=8> */
.L_x_765:
[----:B------:R-:W-:Y:S02]  /*18050*/  IMAD.MOV.U32 R13, RZ, RZ, R28 ;  /* 0x000000ffff0d7224 */ /* 0x000fe400078e001c */
[----:B------:R-:W-:-:S07]  /*18060*/  IMAD.MOV.U32 R0, RZ, RZ, R14 ;  /* 0x000000ffff007224 */ /* 0x000fce00078e000e */
[----:B------:R-:W-:Y:S05]  /*18070*/  WARPSYNC.COLLECTIVE R15, `(.L_x_766) ;  /* 0x000000000f087348 */ /* 0x000fea0003c00000 */
[----:B------:R0:W1:Y:S02]  /*18080*/  SHFL.IDX P6, R14, R13, R12, R11 ;  /* 0x0000000c0d0e7389 */ /* 0x00006400000c000b */
[----:B01----:R-:W-:Y:S01]  /*18090*/  ENDCOLLECTIVE ;  /* 0x000000000000791b */ /* 0x003fe20003800000 */
.L_x_766:
[----:B------:R-:W-:Y:S01]  /*180a0*/  MOV R13, R27 ;  /* 0x0000001b000d7202 */ /* 0x000fe20000000f00 */
[----:B------:R-:W-:-:S07]  /*180b0*/  IMAD.MOV.U32 R5, RZ, RZ, R14 ;  /* 0x000000ffff057224 */ /* 0x000fce00078e000e */
[----:B------:R-:W-:Y:S05]  /*180c0*/  WARPSYNC.COLLECTIVE R15, `(.L_x_767) ;  /* 0x000000000f087348 */ /* 0x000fea0003c00000 */
[----:B------:R0:W1:Y:S02]  /*180d0*/  SHFL.IDX P6, R14, R13, R12, R11 ;  /* 0x0000000c0d0e7389 */ /* 0x00006400000c000b */
[----:B01----:R-:W-:Y:S01]  /*180e0*/  ENDCOLLECTIVE ;  /* 0x000000000000791b */ /* 0x003fe20003800000 */
.L_x_767:
[----:B------:R-:W-:Y:S05]  /*180f0*/  BRA `(.L_x_768) ;  /* 0xfffffee400987947 */ /* 0x000fea000383ffff */
.L_x_565:
[----:B0-----:R0:W1:Y:S02]  /*18100*/  SYNCS.PHASECHK.TRANS64.TRYWAIT P0, [R18+URZ+0x16800], R5 ;  /* 0x01680005120075a7 */ /* 0x001064000800017f */
[----:B-1----:R-:W-:Y:S05]  /*18110*/  @!P0 NANOSLEEP.SYNCS 0x989680 ;  /* 0x009896800000895d */ /* 0x002fea0003900000 */
[----:B------:R-:W1:Y:S02]  /*18120*/  @!P0 SYNCS.PHASECHK.TRANS64 P0, [R18+URZ+0x16800], R5 ;  /* 0x01680005120085a7 */ /* 0x000e64000800007f */
[----:B-1----:R-:W-:Y:S05]  /*18130*/  @!P0 BRA `(.L_x_565) ;  /* 0xfffffffc00f08947 */ /* 0x002fea000383ffff */
[----:B------:R-:W-:Y:S05]  /*18140*/  BRA `(.L_x_769) ;  /* 0xfffffee800c47947 */ /* 0x000fea000383ffff */
.L_x_573:
        /* <DEDUP_REMOVED lines=8> */
.L_x_771:
[----:B------:R-:W-:Y:S05]  /*181d0*/  BSYNC B1 ;  /* 0x0000000000017941 */ /* 0x000fea0003800000 */
.L_x_770:
[----:B------:R-:W-:Y:S01]  /*181e0*/  IMAD.MOV.U32 R13, RZ, RZ, R25 ;  /* 0x000000ffff0d7224 */ /* 0x000fe200078e0019 */
[----:B------:R-:W-:Y:S01]  /*181f0*/  MOV R12, RZ ;  /* 0x000000ff000c7202 */ /* 0x000fe20000000f00 */
[----:B------:R-:W-:Y:S02]  /*18200*/  IMAD.MOV.U32 R11, RZ, RZ, 0x1c1f ;  /* 0x00001c1fff0b7424 */ /* 0x000fe400078e00ff */
[----:B------:R-:W-:Y:S02]  /*18210*/  IMAD.MOV.U32 R15, RZ, RZ, -0x1 ;  /* 0xffffffffff0f7424 */ /* 0x000fe400078e00ff */
[----:B------:R-:W-:-:S07]  /*18220*/  IMAD.MOV.U32 R0, RZ, RZ, R14 ;  /* 0x000000ffff007224 */ /* 0x000fce00078e000e */
[----:B------:R-:W-:Y:S05]  /*18230*/  WARPSYNC.COLLECTIVE R15, `(.L_x_772) ;  /* 0x000000000f087348 */ /* 0x000fea0003c00000 */
[----:B------:R0:W1:Y:S02]  /*18240*/  SHFL.IDX P6, R14, R13, R12, R11 ;  /* 0x0000000c0d0e7389 */ /* 0x00006400000c000b */
[----:B01----:R-:W-:Y:S01]  /*18250*/  ENDCOLLECTIVE ;  /* 0x000000000000791b */ /* 0x003fe20003800000 */
.L_x_772:
[----:B------:R-:W-:Y:S02]  /*18260*/  IMAD.MOV.U32 R13, RZ, RZ, R28 ;  /* 0x000000ffff0d7224 */ /* 0x000fe400078e001c */
[----:B------:R-:W-:-:S07]  /*18270*/  IMAD.MOV.U32 R3, RZ, RZ, R14 ;  /* 0x000000ffff037224 */ /* 0x000fce00078e000e */
[----:B------:R-:W-:Y:S05]  /*18280*/  WARPSYNC.COLLECTIVE R15, `(.L_x_773) ;  /* 0x000000000f087348 */ /* 0x000fea0003c00000 */
[----:B------:R0:W1:Y:S02]  /*18290*/  SHFL.IDX P6, R14, R13, R12, R11 ;  /* 0x0000000c0d0e7389 */ /* 0x00006400000c000b */
[----:B01----:R-:W-:Y:S01]  /*182a0*/  ENDCOLLECTIVE ;  /* 0x000000000000791b */ /* 0x003fe20003800000 */
.L_x_773:
[----:B------:R-:W-:Y:S02]  /*182b0*/  IMAD.MOV.U32 R13, RZ, RZ, R27 ;  /* 0x000000ffff0d7224 */ /* 0x000fe400078e001b */
[----:B------:R-:W-:-:S07]  /*182c0*/  IMAD.MOV.U32 R20, RZ, RZ, R14 ;  /* 0x000000ffff147224 */ /* 0x000fce00078e000e */
[----:B------:R-:W-:Y:S05]  /*182d0*/  WARPSYNC.COLLECTIVE R15, `(.L_x_774) ;  /* 0x000000000f087348 */ /* 0x000fea0003c00000 */
[----:B------:R0:W1:Y:S02]  /*182e0*/  SHFL.IDX P6, R14, R13, R12, R11 ;  /* 0x0000000c0d0e7389 */ /* 0x00006400000c000b */
[----:B01----:R-:W-:Y:S01]  /*182f0*/  ENDCOLLECTIVE ;  /* 0x000000000000791b */ /* 0x003fe20003800000 */
.L_x_774:
[----:B------:R-:W-:Y:S05]  /*18300*/  BRA `(.L_x_775) ;  /* 0xfffffef400347947 */ /* 0x000fea000383ffff */
.L_x_577:
[----:B0-----:R0:W1:Y:S02]  /*18310*/  SYNCS.PHASECHK.TRANS64.TRYWAIT P1, [R18+URZ+0x16800], R27 ;  /* 0x0168001b120075a7 */ /* 0x001064000802017f */
[----:B-1----:R-:W-:Y:S05]  /*18320*/  @!P1 NANOSLEEP.SYNCS 0x989680 ;  /* 0x009896800000995d */ /* 0x002fea0003900000 */
[----:B------:R-:W1:Y:S02]  /*18330*/  @!P1 SYNCS.PHASECHK.TRANS64 P1, [R18+URZ+0x16800], R27 ;  /* 0x0168001b120095a7 */ /* 0x000e64000802007f */
[----:B-1----:R-:W-:Y:S05]  /*18340*/  @!P1 BRA `(.L_x_577) ;  /* 0xfffffffc00f09947 */ /* 0x002fea000383ffff */
[----:B------:R-:W-:Y:S05]  /*18350*/  BRA `(.L_x_776) ;  /* 0xfffffef800147947 */ /* 0x000fea000383ffff */
.L_x_583:
[----:B-1----:R1:W3:Y:S02]  /*18360*/  SYNCS.PHASECHK.TRANS64.TRYWAIT P1, [R0+URZ+0x16830], R5 ;  /* 0x01683005000075a7 */ /* 0x0022e4000802017f */
[----:B---3--:R-:W-:Y:S05]  /*18370*/  @!P1 NANOSLEEP.SYNCS 0x989680 ;  /* 0x009896800000995d */ /* 0x008fea0003900000 */
[----:B------:R-:W3:Y:S02]  /*18380*/  @!P1 SYNCS.PHASECHK.TRANS64 P1, [R0+URZ+0x16830], R5 ;  /* 0x01683005000095a7 */ /* 0x000ee4000802007f */
[----:B---3--:R-:W-:Y:S05]  /*18390*/  @!P1 BRA `(.L_x_583) ;  /* 0xfffffffc00f09947 */ /* 0x008fea000383ffff */
[----:B------:R-:W-:Y:S05]  /*183a0*/  BRA `(.L_x_582) ;  /* 0xffffff0400687947 */ /* 0x000fea000383ffff */
.L_x_590:
[----:B-1----:R1:W2:Y:S02]  /*183b0*/  SYNCS.PHASECHK.TRANS64.TRYWAIT P2, [R5+URZ+0x16830], R6 ;  /* 0x01683006050075a7 */ /* 0x0022a4000804017f */
[----:B--2---:R-:W-:Y:S05]  /*183c0*/  @!P2 NANOSLEEP.SYNCS 0x989680 ;  /* 0x009896800000a95d */ /* 0x004fea0003900000 */
[----:B------:R-:W2:Y:S02]  /*183d0*/  @!P2 SYNCS.PHASECHK.TRANS64 P2, [R5+URZ+0x16830], R6 ;  /* 0x016830060500a5a7 */ /* 0x000ea4000804007f */
[----:B--2---:R-:W-:Y:S05]  /*183e0*/  @!P2 BRA `(.L_x_590) ;  /* 0xfffffffc00f0a947 */ /* 0x004fea000383ffff */
[----:B------:R-:W-:Y:S05]  /*183f0*/  BRA `(.L_x_589) ;  /* 0xffffff2c009c7947 */ /* 0x000fea000383ffff */
.L_x_594:
[----:B-1----:R1:W2:Y:S02]  /*18400*/  SYNCS.PHASECHK.TRANS64.TRYWAIT P1, [R5+URZ+0x16850], R4 ;  /* 0x01685004050075a7 */ /* 0x0022a4000802017f */
[----:B--2---:R-:W-:Y:S05]  /*18410*/  @!P1 NANOSLEEP.SYNCS 0x989680 ;  /* 0x009896800000995d */ /* 0x004fea0003900000 */
[----:B------:R-:W2:Y:S02]  /*18420*/  @!P1 SYNCS.PHASECHK.TRANS64 P1, [R5+URZ+0x16850], R4 ;  /* 0x01685004050095a7 */ /* 0x000ea4000802007f */
[----:B--2---:R-:W-:Y:S05]  /*18430*/  @!P1 BRA `(.L_x_594) ;  /* 0xfffffffc00f09947 */ /* 0x004fea000383ffff */
[----:B------:R-:W-:Y:S05]  /*18440*/  BRA `(.L_x_591) ;  /* 0xffffff30006c7947 */ /* 0x000fea000383ffff */
.L_x_601:
[----:B-1----:R1:W2:Y:S02]  /*18450*/  SYNCS.PHASECHK.TRANS64.TRYWAIT P1, [R11+URZ+0x16850], R4 ;  /* 0x016850040b0075a7 */ /* 0x0022a4000802017f */
[----:B--2---:R-:W-:Y:S05]  /*18460*/  @!P1 NANOSLEEP.SYNCS 0x989680 ;  /* 0x009896800000995d */ /* 0x004fea0003900000 */
[----:B------:R-:W2:Y:S02]  /*18470*/  @!P1 SYNCS.PHASECHK.TRANS64 P1, [R11+URZ+0x16850], R4 ;  /* 0x016850040b0095a7 */ /* 0x000ea4000802007f */
[----:B--2---:R-:W-:Y:S05]  /*18480*/  @!P1 BRA `(.L_x_601) ;  /* 0xfffffffc00f09947 */ /* 0x004fea000383ffff */
[----:B------:R-:W-:Y:S05]  /*18490*/  BRA `(.L_x_600) ;  /* 0xffffff54003c7947 */ /* 0x000fea000383ffff */
.L_x_607:
[----:B------:R-:W-:Y:S01]  /*184a0*/  MOV R13, R41 ;  /* 0x00000029000d7202 */ /* 0x000fe20000000f00 */
[----:B------:R-:W-:Y:S02]  /*184b0*/  IMAD.MOV.U32 R12, RZ, RZ, RZ ;  /* 0x000000ffff0c7224 */ /* 0x000fe400078e00ff */
[----:B------:R-:W-:Y:S02]  /*184c0*/  IMAD.MOV.U32 R11, RZ, RZ, 0x181f ;  /* 0x0000181fff0b7424 */ /* 0x000fe400078e00ff */
[----:B------:R-:W-:Y:S02]  /*184d0*/  IMAD.MOV.U32 R15, RZ, RZ, -0x1 ;  /* 0xffffffffff0f7424 */ /* 0x000fe400078e00ff */
[----:B------:R-:W-:-:S07]  /*184e0*/  IMAD R42, R68, 0xc0, R70 ;  /* 0x000000c0442a7824 */ /* 0x000fce00078e0246 */
[----:B-----5:R-:W-:Y:S05]  /*184f0*/  WARPSYNC.COLLECTIVE R15, `(.L_x_777) ;  /* 0x000000000f087348 */ /* 0x020fea0003c00000 */
[----:B------:R0:W1:Y:S02]  /*18500*/  SHFL.IDX P6, R14, R13, R12, R11 ;  /* 0x0000000c0d0e7389 */ /* 0x00006400000c000b */
[----:B01---5:R-:W-:Y:S01]  /*18510*/  ENDCOLLECTIVE ;  /* 0x000000000000791b */ /* 0x023fe20003800000 */
.L_x_777:
[----:B------:R-:W-:Y:S02]  /*18520*/  VIADD R20, R42, 0x30 ;  /* 0x000000302a147836 */ /* 0x000fe40000000000 */
[----:B------:R-:W-:Y:S02]  /*18530*/  IMAD.MOV.U32 R13, RZ, RZ, R40 ;  /* 0x000000ffff0d7224 */ /* 0x000fe400078e0028 */
[----:B------:R-:W-:-:S07]  /*18540*/  IMAD.MOV.U32 R0, RZ, RZ, R14 ;  /* 0x000000ffff007224 */ /* 0x000fce00078e000e */
[----:B------:R-:W-:Y:S05]  /*18550*/  WARPSYNC.COLLECTIVE R15, `(.L_x_778) ;  /* 0x000000000f087348 */ /* 0x000fea0003c00000 */
[----:B------:R0:W1:Y:S02]  /*18560*/  SHFL.IDX P6, R14, R13, R12, R11 ;  /* 0x0000000c0d0e7389 */ /* 0x00006400000c000b */
[----:B01----:R-:W-:Y:S01]  /*18570*/  ENDCOLLECTIVE ;  /* 0x000000000000791b */ /* 0x003fe20003800000 */
.L_x_778:
[----:B------:R-:W-:Y:S02]  /*18580*/  ULDC UR4, c[0x0][0xac8] ;  /* 0x0002b20000047ab9 */ /* 0x000fe40000000800 */
[----:B------:R-:W-:-:S04]  /*18590*/  ISETP.GE.AND P0, PT, R59, UR4, PT ;  /* 0x000000043b007c0c */ /* 0x000fc8000bf06270 */
[-C--:B------:R-:W-:Y:S01]  /*185a0*/  ISETP.GE.OR P4, PT, R20, R61.reuse, P0 ;  /* 0x0000003d1400720c */ /* 0x080fe20000786670 */
[C---:B------:R-:W-:Y:S01]  /*185b0*/  VIADD R20, R42.reuse, 0x60 ;  /* 0x000000602a147836 */ /* 0x040fe20000000000 */
[----:B------:R-:W-:-:S04]  /*185c0*/  ISETP.GE.OR P3, PT, R42, R61, P0 ;  /* 0x0000003d2a00720c */ /* 0x000fc80000766670 */
[----:B------:R-:W-:Y:S01]  /*185d0*/  ISETP.GE.OR P2, PT, R20, R61, P0 ;  /* 0x0000003d1400720c */ /* 0x000fe20000746670 */
[----:B------:R-:W-:Y:S01]  /*185e0*/  IMAD.MOV.U32 R12, RZ, RZ, 0x1 ;  /* 0x00000001ff0c7424 */ /* 0x000fe200078e00ff */
[----:B------:R-:W-:Y:S01]  /*185f0*/  MOV R13, R41 ;  /* 0x00000029000d7202 */ /* 0x000fe20000000f00 */
[----:B------:R-:W-:-:S10]  /*18600*/  IMAD.MOV.U32 R3, RZ, RZ, R14 ;  /* 0x000000ffff037224 */ /* 0x000fd400078e000e */
[----:B------:R-:W-:Y:S05]  /*18610*/  WARPSYNC.COLLECTIVE R15, `(.L_x_779) ;  /* 0x000000000f087348 */ /* 0x000fea0003c00000 */
[----:B------:R0:W1:Y:S02]  /*18620*/  SHFL.IDX P6, R14, R13, R12, R11 ;  /* 0x0000000c0d0e7389 */ /* 0x00006400000c000b */
[----:B01----:R-:W-:Y:S01]  /*18630*/  ENDCOLLECTIVE ;  /* 0x000000000000791b */ /* 0x003fe20003800000 */
.L_x_779:
[----:B------:R-:W-:-:S04]  /*18640*/  @!P3 LEA R32, P5, R59, R3, 0x1 ;  /* 0x000000033b20b211 */ /* 0x000fc800078a08ff */
[----:B------:R-:W-:Y:S01]  /*18650*/  @!P3 LEA.HI.X R3, R59, R0, R58, 0x1, P5 ;  /* 0x000000003b03b211 */ /* 0x000fe200028f0c3a */
[----:B------:R-:W-:Y:S02]  /*18660*/  IMAD.MOV.U32 R13, RZ, RZ, R40 ;  /* 0x000000ffff0d7224 */ /* 0x000fe400078e0028 */
[----:B------:R-:W-:-:S07]  /*18670*/  IMAD.MOV.U32 R8, RZ, RZ, R14 ;  /* 0x000000ffff087224 */ /* 0x000fce00078e000e */
[----:B------:R-:W-:Y:S05]  /*18680*/  WARPSYNC.COLLECTIVE R15, `(.L_x_780) ;  /* 0x000000000f087348 */ /* 0x000fea0003c00000 */
[----:B------:R0:W1:Y:S02]  /*18690*/  SHFL.IDX P6, R14, R13, R12, R11 ;  /* 0x0000000c0d0e7389 */ /* 0x00006400000c000b */
[----:B01----:R-:W-:Y:S01]  /*186a0*/  ENDCOLLECTIVE ;  /* 0x000000000000791b */ /* 0x003fe20003800000 */
.L_x_780:
[----:B------:R-:W-:Y:S02]  /*186b0*/  IMAD.MOV.U32 R13, RZ, RZ, R41 ;  /* 0x000000ffff0d7224 */ /* 0x000fe400078e0029 */
[----:B------:R-:W-:Y:S02]  /*186c0*/  IMAD.MOV.U32 R12, RZ, RZ, 0x2 ;  /* 0x00000002ff0c7424 */ /* 0x000fe400078e00ff */
[----:B------:R-:W-:-:S07]  /*186d0*/  IMAD.MOV.U32 R9, RZ, RZ, R14 ;  /* 0x000000ffff097224 */ /* 0x000fce00078e000e */
[----:B------:R-:W-:Y:S05]  /*186e0*/  WARPSYNC.COLLECTIVE R15, `(.L_x_781) ;  /* 0x000000000f087348 */ /* 0x000fea0003c00000 */
[----:B------:R0:W1:Y:S02]  /*186f0*/  SHFL.IDX P6, R14, R13, R12, R11 ;  /* 0x0000000c0d0e7389 */ /* 0x00006400000c000b */
[----:B01----:R-:W-:Y:S01]  /*18700*/  ENDCOLLECTIVE ;  /* 0x000000000000791b */ /* 0x003fe20003800000 */
.L_x_781:
[----:B------:R-:W-:Y:S01]  /*18710*/  @!P4 LEA R20, P1, R59, R9, 0x1 ;  /* 0x000000093b14c211 */ /* 0x000fe200078208ff */
[----:B------:R-:W-:-:S03]  /*18720*/  @!P3 IMAD.MOV.U32 R9, RZ, RZ, R3 ;  /* 0x000000ffff09b224 */ /* 0x000fc600078e0003 */
[----:B------:R-:W-:Y:S01]  /*18730*/  @!P4 LEA.HI.X R21, R59, R8, R58, 0x1, P1 ;  /* 0x000000083b15c211 */ /* 0x000fe200008f0c3a */
[----:B------:R-:W-:-:S05]  /*18740*/  @!P3 IMAD.MOV.U32 R8, RZ, RZ, R32 ;  /* 0x000000ffff08b224 */ /* 0x000fca00078e0020 */
[----:B------:R0:W-:Y:S01]  /*18750*/  @!P3 ST.E.128 desc[UR42][R8.64], R4 ;  /* 0x000000040800b985 */ /* 0x0001e2000c101d2a */
[----:B------:R-:W-:-:S03]  /*18760*/  IMAD.MOV.U32 R13, RZ, RZ, R40 ;  /* 0x000000ffff0d7224 */ /* 0x000fc600078e0028 */
[----:B------:R0:W-:Y:S01]  /*18770*/  @!P4 ST.E.128 desc[UR42][R20.64], R24 ;  /* 0x000000181400c985 */ /* 0x0001e2000c101d2a */
[----:B------:R-:W-:-:S07]  /*18780*/  MOV R10, R14 ;  /* 0x0000000e000a7202 */ /* 0x000fce0000000f00 */
[----:B0-----:R-:W-:Y:S05]  /*18790*/  WARPSYNC.COLLECTIVE R15, `(.L_x_782) ;  /* 0x000000000f087348 */ /* 0x001fea0003c00000 */
[----:B------:R1:W2:Y:S02]  /*187a0*/  SHFL.IDX P6, R14, R13, R12, R11 ;  /* 0x0000000c0d0e7389 */ /* 0x0002a400000c000b */
[----:B012---:R-:W-:Y:S01]  /*187b0*/  ENDCOLLECTIVE ;  /* 0x000000000000791b */ /* 0x007fe20003800000 */
.L_x_782:
[----:B------:R-:W-:Y:S01]  /*187c0*/  IMAD.MOV.U32 R13, RZ, RZ, R41 ;  /* 0x000000ffff0d7224 */ /* 0x000fe200078e0029 */
[----:B------:R-:W-:Y:S02]  /*187d0*/  MOV R12, 0x3 ;  /* 0x00000003000c7802 */ /* 0x000fe40000000f00 */
[----:B------:R-:W-:-:S13]  /*187e0*/  @!P2 LEA R43, P5, R59, R14, 0x1 ;  /* 0x0000000e3b2ba211 */ /* 0x000fda00078a08ff */
[----:B------:R-:W-:Y:S05]  /*187f0*/  WARPSYNC.COLLECTIVE R15, `(.L_x_783) ;  /* 0x000000000f087348 */ /* 0x000fea0003c00000 */
[----:B------:R0:W1:Y:S02]  /*18800*/  SHFL.IDX P6, R14, R13, R12, R11 ;  /* 0x0000000c0d0e7389 */ /* 0x00006400000c000b */
[----:B01----:R-:W-:Y:S01]  /*18810*/  ENDCOLLECTIVE ;  /* 0x000000000000791b */ /* 0x003fe20003800000 */
.L_x_783:
[----:B------:R-:W-:Y:S01]  /*18820*/  @!P2 LEA.HI.X R10, R59, R10, R58, 0x1, P5 ;  /* 0x0000000a3b0aa211 */ /* 0x000fe200028f0c3a */
[----:B------:R-:W-:-:S04]  /*18830*/  @!P2 IMAD.MOV.U32 R4, RZ, RZ, R43 ;  /* 0x000000ffff04a224 */ /* 0x000fc800078e002b */
[----:B------:R-:W-:-:S05]  /*18840*/  @!P2 IMAD.MOV.U32 R5, RZ, RZ, R10 ;  /* 0x000000ffff05a224 */ /* 0x000fca00078e000a */
[----:B------:R0:W-:Y:S01]  /*18850*/  @!P2 ST.E.128 desc[UR42][R4.64], R28 ;  /* 0x0000001c0400a985 */ /* 0x0001e2000c101d2a */
[----:B------:R-:W-:Y:S02]  /*18860*/  IMAD.MOV.U32 R13, RZ, RZ, R40 ;  /* 0x000000ffff0d7224 */ /* 0x000fe400078e0028 */
[----:B------:R-:W-:-:S07]  /*18870*/  IMAD.MOV.U32 R0, RZ, RZ, R14 ;  /* 0x000000ffff007224 */ /* 0x000fce00078e000e */
[----:B0-----:R-:W-:Y:S05]  /*18880*/  WARPSYNC.COLLECTIVE R15, `(.L_x_784) ;  /* 0x000000000f087348 */ /* 0x001fea0003c00000 */
[----:B------:R1:W2:Y:S02]  /*18890*/  SHFL.IDX P6, R14, R13, R12, R11 ;  /* 0x0000000c0d0e7389 */ /* 0x0002a400000c000b */
[----:B012---:R-:W-:Y:S01]  /*188a0*/  ENDCOLLECTIVE ;  /* 0x000000000000791b */ /* 0x007fe20003800000 */
.L_x_784:
[----:B------:R-:W-:Y:S05]  /*188b0*/  BRA `(.L_x_785) ;  /* 0xffffff6800807947 */ /* 0x000fea000383ffff */
.L_x_609:
[----:B------:R-:W-:Y:S01]  /*188c0*/  IMAD.MOV.U32 R13, RZ, RZ, R4 ;  /* 0x000000ffff0d7224 */ /* 0x000fe200078e0004 */
[----:B------:R-:W-:Y:S01]  /*188d0*/  MOV R12, RZ ;  /* 0x000000ff000c7202 */ /* 0x000fe20000000f00 */
[----:B------:R-:W-:Y:S02]  /*188e0*/  IMAD.MOV.U32 R11, RZ, RZ, 0x1c1f ;  /* 0x00001c1fff0b7424 */ /* 0x000fe400078e00ff */
[----:B------:R-:W-:-:S07]  /*188f0*/  IMAD.MOV.U32 R15, RZ, RZ, -0x1 ;  /* 0xffffffffff0f7424 */ /* 0x000fce00078e00ff */
[----:B------:R-:W-:Y:S05]  /*18900*/  WARPSYNC.COLLECTIVE R15, `(.L_x_786) ;  /* 0x000000000f087348 */ /* 0x000fea0003c00000 */
[----:B------:R0:W1:Y:S02]  /*18910*/  SHFL.IDX P6, R14, R13, R12, R11 ;  /* 0x0000000c0d0e7389 */ /* 0x00006400000c000b */
[----:B01----:R-:W-:Y:S01]  /*18920*/  ENDCOLLECTIVE ;  /* 0x000000000000791b */ /* 0x003fe20003800000 */
.L_x_786:
[----:B------:R-:W-:Y:S02]  /*18930*/  IMAD.MOV.U32 R13, RZ, RZ, R0 ;  /* 0x000000ffff0d7224 */ /* 0x000fe400078e0000 */
[----:B------:R-:W-:-:S07]  /*18940*/  IMAD.MOV.U32 R3, RZ, RZ, R14 ;  /* 0x000000ffff037224 */ /* 0x000fce00078e000e */
[----:B------:R-:W-:Y:S05]  /*18950*/  WARPSYNC.COLLECTIVE R15, `(.L_x_787) ;  /* 0x000000000f087348 */ /* 0x000fea0003c00000 */
[----:B------:R0:W1:Y:S02]  /*18960*/  SHFL.IDX P6, R14, R13, R12, R11 ;  /* 0x0000000c0d0e7389 */ /* 0x00006400000c000b */
[----:B01----:R-:W-:Y:S01]  /*18970*/  ENDCOLLECTIVE ;  /* 0x000000000000791b */ /* 0x003fe20003800000 */
.L_x_787:
[----:B------:R-:W-:Y:S05]  /*18980*/  BRA `(.L_x_788) ;  /* 0xffffff6c005c7947 */ /* 0x000fea000383ffff */
.L_x_612:
[----:B------:R-:W-:Y:S01]  /*18990*/  BSSY B1, `(.L_x_789) ;  /* 0x0000008000017945 */ /* 0x000fe20003800000 */
[----:B---3--:R-:W-:Y:S01]  /*189a0*/  IMAD.MOV.U32 R13, RZ, RZ, R4 ;  /* 0x000000ffff0d7224 */ /* 0x008fe200078e0004 */
[----:B------:R-:W-:Y:S01]  /*189b0*/  MOV R12, 0x1 ;  /* 0x00000001000c7802 */ /* 0x000fe20000000f00 */
[----:B------:R-:W-:Y:S02]  /*189c0*/  IMAD.MOV.U32 R11, RZ, RZ, 0x1c1f ;  /* 0x00001c1fff0b7424 */ /* 0x000fe400078e00ff */
[----:B------:R-:W-:-:S07]  /*189d0*/  IMAD.MOV.U32 R15, RZ, RZ, -0x1 ;  /* 0xffffffffff0f7424 */ /* 0x000fce00078e00ff */
[----:B012---:R-:W-:Y:S05]  /*189e0*/  WARPSYNC.COLLECTIVE R15, `(.L_x_790) ;  /* 0x000000000f087348 */ /* 0x007fea0003c00000 */
[----:B--2---:R2:W3:Y:S02]  /*189f0*/  SHFL.IDX P6, R14, R13, R12, R11 ;  /* 0x0000000c0d0e7389 */ /* 0x0044e400000c000b */
[----:B0123--:R-:W-:Y:S01]  /*18a00*/  ENDCOLLECTIVE ;  /* 0x000000000000791b */ /* 0x00ffe20003800000 */
.L_x_790:
[----:B------:R-:W-:Y:S05]  /*18a10*/  BSYNC B1 ;  /* 0x0000000000017941 */ /* 0x000fea0003800000 */
.L_x_789:
        /* <DEDUP_REMOVED lines=8> */
.L_x_791:
[----:B------:R-:W-:Y:S05]  /*18aa0*/  BRA `(.L_x_792) ;  /* 0xffffff6c00b87947 */ /* 0x000fea000383ffff */
.L_x_616:
[----:B------:R-:W-:Y:S02]  /*18ab0*/  IMAD.MOV.U32 R13, RZ, RZ, R20 ;  /* 0x000000ffff0d7224 */ /* 0x000fe400078e0014 */
[----:B------:R-:W-:Y:S02]  /*18ac0*/  IMAD.MOV.U32 R12, RZ, RZ, RZ ;  /* 0x000000ffff0c7224 */ /* 0x000fe400078e00ff */
[----:B------:R-:W-:Y:S02]  /*18ad0*/  IMAD.MOV.U32 R11, RZ, RZ, 0x181f ;  /* 0x0000181fff0b7424 */ /* 0x000fe400078e00ff */
[----:B------:R-:W-:Y:S02]  /*18ae0*/  IMAD.MOV.U32 R15, RZ, RZ, -0x1 ;  /* 0xffffffffff0f7424 */ /* 0x000fe400078e00ff */
[----:B------:R-:W-:Y:S02]  /*18af0*/  IMAD R24, R27, 0xc0, R28 ;  /* 0x000000c01b187824 */ /* 0x000fe400078e021c */
[----:B------:R-:W-:-:S07]  /*18b00*/  IMAD R21, R25, R8, RZ ;  /* 0x0000000819157224 */ /* 0x000fce00078e02ff */
[----:B-1----:R-:W-:Y:S05]  /*18b10*/  WARPSYNC.COLLECTIVE R15, `(.L_x_793) ;  /* 0x000000000f087348 */ /* 0x002fea0003c00000 */
[----:B------:R0:W2:Y:S02]  /*18b20*/  SHFL.IDX P6, R14, R13, R12, R11 ;  /* 0x0000000c0d0e7389 */ /* 0x0000a400000c000b */
[----:B012---:R-:W-:Y:S01]  /*18b30*/  ENDCOLLECTIVE ;  /* 0x000000000000791b */ /* 0x007fe20003800000 */
.L_x_793:
[C---:B------:R-:W-:Y:S02]  /*18b40*/  IADD3 R8, R24.reuse, 0x30, RZ ;  /* 0x0000003018087810 */ /* 0x040fe40007ffe0ff */
[-C--:B------:R-:W-:Y:S02]  /*18b50*/  ISETP.GE.OR P3, PT, R24, R21.reuse, P0 ;  /* 0x000000151800720c */ /* 0x080fe40000766670 */
[----:B------:R-:W-:Y:S01]  /*18b60*/  ISETP.GE.OR P4, PT, R8, R21, P0 ;  /* 0x000000150800720c */ /* 0x000fe20000786670 */
[----:B------:R-:W-:-:S05]  /*18b70*/  VIADD R8, R24, 0x60 ;  /* 0x0000006018087836 */ /* 0x000fca0000000000 */
[----:B------:R-:W-:Y:S01]  /*18b80*/  ISETP.GE.OR P2, PT, R8, R21, P0 ;  /* 0x000000150800720c */ /* 0x000fe20000746670 */
[----:B------:R-:W-:Y:S01]  /*18b90*/  IMAD.MOV.U32 R13, RZ, RZ, R7 ;  /* 0x000000ffff0d7224 */ /* 0x000fe200078e0007 */
[----:B------:R-:W-:-:S11]  /*18ba0*/  MOV R0, R14 ;  /* 0x0000000e00007202 */ /* 0x000fd60000000f00 */
[----:B------:R-:W-:Y:S05]  /*18bb0*/  WARPSYNC.COLLECTIVE R15, `(.L_x_794) ;  /* 0x000000000f087348 */ /* 0x000fea0003c00000 */
[----:B------:R0:W1:Y:S02]  /*18bc0*/  SHFL.IDX P6, R14, R13, R12, R11 ;  /* 0x0000000c0d0e7389 */ /* 0x00006400000c000b */
[----:B01----:R-:W-:Y:S01]  /*18bd0*/  ENDCOLLECTIVE ;  /* 0x000000000000791b */ /* 0x003fe20003800000 */
.L_x_794:
[----:B------:R-:W-:Y:S02]  /*18be0*/  IMAD.MOV.U32 R13, RZ, RZ, R20 ;  /* 0x000000ffff0d7224 */ /* 0x000fe400078e0014 */
[----:B------:R-:W-:Y:S02]  /*18bf0*/  IMAD.MOV.U32 R12, RZ, RZ, 0x1 ;  /* 0x00000001ff0c7424 */ /* 0x000fe400078e00ff */
[----:B------:R-:W-:-:S07]  /*18c00*/  IMAD.MOV.U32 R3, RZ, RZ, R14 ;  /* 0x000000ffff037224 */ /* 0x000fce00078e000e */
[----:B------:R-:W-:Y:S05]  /*18c10*/  WARPSYNC.COLLECTIVE R15, `(.L_x_795) ;  /* 0x000000000f087348 */ /* 0x000fea0003c00000 */
[----:B------:R0:W1:Y:S02]  /*18c20*/  SHFL.IDX P6, R14, R13, R12, R11 ;  /* 0x0000000c0d0e7389 */ /* 0x00006400000c000b */
[----:B01----:R-:W-:Y:S01]  /*18c30*/  ENDCOLLECTIVE ;  /* 0x000000000000791b */ /* 0x003fe20003800000 */
.L_x_795:
[----:B------:R-:W-:-:S04]  /*18c40*/  @!P3 LEA R10, P5, R59, R3, 0x1 ;  /* 0x000000033b0ab211 */ /* 0x000fc800078a08ff */
[----:B------:R-:W-:Y:S02]  /*18c50*/  @!P3 LEA.HI.X R3, R59, R0, R58, 0x1, P5 ;  /* 0x000000003b03b211 */ /* 0x000fe400028f0c3a */
[----:B------:R-:W-:Y:S01]  /*18c60*/  MOV R13, R7 ;  /* 0x00000007000d7202 */ /* 0x000fe20000000f00 */
[----:B------:R-:W-:-:S07]  /*18c70*/  IMAD.MOV.U32 R4, RZ, RZ, R14 ;  /* 0x000000ffff047224 */ /* 0x000fce00078e000e */
[----:B------:R-:W-:Y:S05]  /*18c80*/  WARPSYNC.COLLECTIVE R15, `(.L_x_796) ;  /* 0x000000000f087348 */ /* 0x000fea0003c00000 */
[----:B------:R0:W1:Y:S02]  /*18c90*/  SHFL.IDX P6, R14, R13, R12, R11 ;  /* 0x0000000c0d0e7389 */ /* 0x00006400000c000b */
[----:B01----:R-:W-:Y:S01]  /*18ca0*/  ENDCOLLECTIVE ;  /* 0x000000000000791b */ /* 0x003fe20003800000 */
.L_x_796:
[----:B------:R-:W-:Y:S02]  /*18cb0*/  IMAD.MOV.U32 R13, RZ, RZ, R20 ;  /* 0x000000ffff0d7224 */ /* 0x000fe400078e0014 */
[----:B------:R-:W-:Y:S02]  /*18cc0*/  IMAD.MOV.U32 R12, RZ, RZ, 0x2 ;  /* 0x00000002ff0c7424 */ /* 0x000fe400078e00ff */
[----:B------:R-:W-:-:S07]  /*18cd0*/  IMAD.MOV.U32 R5, RZ, RZ, R14 ;  /* 0x000000ffff057224 */ /* 0x000fce00078e000e */
[----:B------:R-:W-:Y:S05]  /*18ce0*/  WARPSYNC.COLLECTIVE R15, `(.L_x_797) ;  /* 0x000000000f087348 */ /* 0x000fea0003c00000 */
[----:B------:R0:W1:Y:S02]  /*18cf0*/  SHFL.IDX P6, R14, R13, R12, R11 ;  /* 0x0000000c0d0e7389 */ /* 0x00006400000c000b */
[----:B01----:R-:W-:Y:S01]  /*18d00*/  ENDCOLLECTIVE ;  /* 0x000000000000791b */ /* 0x003fe20003800000 */
.L_x_797:
[----:B------:R-:W-:-:S04]  /*18d10*/  @!P4 LEA R8, P1, R59, R5, 0x1 ;  /* 0x000000053b08c211 */ /* 0x000fc800078208ff */
[----:B------:R-:W-:Y:S01]  /*18d20*/  @!P4 LEA.HI.X R9, R59, R4, R58, 0x1, P1 ;  /* 0x000000043b09c211 */ /* 0x000fe200008f0c3a */
[----:B------:R-:W-:Y:S02]  /*18d30*/  IMAD.MOV.U32 R13, RZ, RZ, R7 ;  /* 0x000000ffff0d7224 */ /* 0x000fe400078e0007 */
[----:B------:R-:W-:-:S07]  /*18d40*/  IMAD.MOV.U32 R6, RZ, RZ, R14 ;  /* 0x000000ffff067224 */ /* 0x000fce00078e000e */
[----:B------:R-:W-:Y:S05]  /*18d50*/  WARPSYNC.COLLECTIVE R15, `(.L_x_798) ;  /* 0x000000000f087348 */ /* 0x000fea0003c00000 */
[----:B------:R0:W1:Y:S02]  /*18d60*/  SHFL.IDX P6, R14, R13, R12, R11 ;  /* 0x0000000c0d0e7389 */ /* 0x00006400000c000b */
[----:B01----:R-:W-:Y:S01]  /*18d70*/  ENDCOLLECTIVE ;  /* 0x000000000000791b */ /* 0x003fe20003800000 */
.L_x_798:
[----:B------:R-:W-:Y:S02]  /*18d80*/  @!P3 IMAD.MOV.U32 R11, RZ, RZ, R3 ;  /* 0x000000ffff0bb224 */ /* 0x000fe400078e0003 */
[----:B------:R-:W-:Y:S02]  /*18d90*/  IMAD.MOV.U32 R13, RZ, RZ, R20 ;  /* 0x000000ffff0d7224 */ /* 0x000fe400078e0014 */
[----:B------:R-:W-:Y:S01]  /*18da0*/  IMAD.MOV.U32 R12, RZ, RZ, 0x3 ;  /* 0x00000003ff0c7424 */ /* 0x000fe200078e00ff */
[----:B------:R0:W-:Y:S04]  /*18db0*/  @!P3 ST.E.128 desc[UR42][R10.64], RZ ;  /* 0x000000ff0a00b985 */ /* 0x0001e8000c101d2a */
[----:B------:R1:W-:Y:S01]  /*18dc0*/  @!P4 ST.E.128 desc[UR42][R8.64], RZ ;  /* 0x000000ff0800c985 */ /* 0x0003e2000c101d2a */
[----:B------:R-:W-:-:S04]  /*18dd0*/  @!P2 LEA R25, P5, R59, R14, 0x1 ;  /* 0x0000000e3b19a211 */ /* 0x000fc800078a08ff */
[----:B------:R-:W-:Y:S01]  /*18de0*/  @!P2 LEA.HI.X R5, R59, R6, R58, 0x1, P5 ;  /* 0x000000063b05a211 */ /* 0x000fe200028f0c3a */
[----:B0-----:R-:W-:Y:S02]  /*18df0*/  IMAD.MOV.U32 R11, RZ, RZ, 0x181f ;  /* 0x0000181fff0b7424 */ /* 0x001fe400078e00ff */
[----:B------:R-:W-:-:S07]  /*18e00*/  @!P2 IMAD.MOV.U32 R4, RZ, RZ, R25 ;  /* 0x000000ffff04a224 */ /* 0x000fce00078e0019 */
[----:B-1----:R-:W-:Y:S05]  /*18e10*/  WARPSYNC.COLLECTIVE R15, `(.L_x_799) ;  /* 0x000000000f087348 */ /* 0x002fea0003c00000 */
[----:B------:R0:W2:Y:S02]  /*18e20*/  SHFL.IDX P6, R14, R13, R12, R11 ;  /* 0x0000000c0d0e7389 */ /* 0x0000a400000c000b */
[----:B012---:R-:W-:Y:S01]  /*18e30*/  ENDCOLLECTIVE ;  /* 0x000000000000791b */ /* 0x007fe20003800000 */
.L_x_799:
[----:B------:R0:W-:Y:S01]  /*18e40*/  @!P2 ST.E.128 desc[UR42][R4.64], RZ ;  /* 0x000000ff0400a985 */ /* 0x0001e2000c101d2a */
[----:B------:R-:W-:Y:S01]  /*18e50*/  IMAD.MOV.U32 R13, RZ, RZ, R7 ;  /* 0x000000ffff0d7224 */ /* 0x000fe200078e0007 */
[----:B------:R-:W-:-:S07]  /*18e60*/  MOV R0, R14 ;  /* 0x0000000e00007202 */ /* 0x000fce0000000f00 */
[----:B0-----:R-:W-:Y:S05]  /*18e70*/  WARPSYNC.COLLECTIVE R15, `(.L_x_800) ;  /* 0x000000000f087348 */ /* 0x001fea0003c00000 */
[----:B------:R1:W2:Y:S02]  /*18e80*/  SHFL.IDX P6, R14, R13, R12, R11 ;  /* 0x0000000c0d0e7389 */ /* 0x0002a400000c000b */
[----:B012---:R-:W-:Y:S01]  /*18e90*/  ENDCOLLECTIVE ;  /* 0x000000000000791b */ /* 0x007fe20003800000 */
.L_x_800:
[----:B------:R-:W-:Y:S05]  /*18ea0*/  BRA `(.L_x_801) ;  /* 0xffffff7400d87947 */ /* 0x000fea000383ffff */
.L_x_633:
[----:B------:R-:W0:Y:S01]  /*18eb0*/  S2R R7, SR_TID.X ;  /* 0x0000000000077919 */ /* 0x000e220000002100 */
[----:B------:R-:W-:Y:S01]  /*18ec0*/  BSSY B1, `(.L_x_802) ;  /* 0x000000a000017945 */ /* 0x000fe20003800000 */
[----:B------:R-:W-:Y:S01]  /*18ed0*/  IMAD.MOV.U32 R12, RZ, RZ, RZ ;  /* 0x000000ffff0c7224 */ /* 0x000fe200078e00ff */
[----:B------:R-:W-:Y:S01]  /*18ee0*/  MOV R15, 0xffffffff ;  /* 0xffffffff000f7802 */ /* 0x000fe20000000f00 */
[----:B------:R-:W-:Y:S01]  /*18ef0*/  IMAD.MOV.U32 R11, RZ, RZ, 0x1f ;  /* 0x0000001fff0b7424 */ /* 0x000fe200078e00ff */
[----:B0-----:R-:W-:-:S04]  /*18f00*/  SHF.R.U32.HI R7, RZ, 0x5, R7 ;  /* 0x00000005ff077819 */ /* 0x001fc80000011607 */
[----:B------:R-:W-:-:S05]  /*18f10*/  LOP3.LUT R7, R7, 0x3, RZ, 0xc0, !PT ;  /* 0x0000000307077812 */ /* 0x000fca00078ec0ff */
[----:B------:R-:W-:-:S07]  /*18f20*/  IMAD.MOV.U32 R13, RZ, RZ, R7 ;  /* 0x000000ffff0d7224 */ /* 0x000fce00078e0007 */
[----:B------:R-:W-:Y:S05]  /*18f30*/  WARPSYNC.COLLECTIVE R15, `(.L_x_803) ;  /* 0x000000000f087348 */ /* 0x000fea0003c00000 */
[----:B------:R0:W1:Y:S02]  /*18f40*/  SHFL.IDX P6, R14, R13, R12, R11 ;  /* 0x0000000c0d0e7389 */ /* 0x00006400000c000b */
[----:B01----:R-:W-:Y:S01]  /*18f50*/  ENDCOLLECTIVE ;  /* 0x000000000000791b */ /* 0x003fe20003800000 */
.L_x_803:
[----:B------:R-:W-:Y:S05]  /*18f60*/  BSYNC B1 ;  /* 0x0000000000017941 */ /* 0x000fea0003800000 */
.L_x_802:
[----:B------:R-:W-:Y:S05]  /*18f70*/  BRA `(.L_x_804) ;  /* 0xffffff8c00887947 */ /* 0x000fea000383ffff */
.L_x_635:
[----:B------:R-:W-:Y:S01]  /*18f80*/  BSSY B1, `(.L_x_805) ;  /* 0x0000006000017945 */ /* 0x000fe20003800000 */
[----:B------:R-:W-:-:S07]  /*18f90*/  IMAD.MOV.U32 R15, RZ, RZ, -0x1 ;  /* 0xffffffffff0f7424 */ /* 0x000fce00078e00ff */
[----:B0-----:R-:W-:Y:S05]  /*18fa0*/  WARPSYNC.COLLECTIVE R15, `(.L_x_806) ;  /* 0x000000000f0c7348 */ /* 0x001fea0003c00000 */
[----:B------:R-:W-:Y:S02]  /*18fb0*/  ELECT P6, UR62, PT ;  /* 0x00000000003e782f */ /* 0x000fe400038c0000 */
[----:B------:R-:W-:Y:S01]  /*18fc0*/  MOV R14, UR62 ;  /* 0x0000003e000e7c02 */ /* 0x000fe20008000f00 */
[----:B0-----:R-:W-:Y:S10]  /*18fd0*/  ENDCOLLECTIVE ;  /* 0x000000000000791b */ /* 0x001ff40003800000 */
.L_x_806:
[----:B------:R-:W-:Y:S05]  /*18fe0*/  BSYNC B1 ;  /* 0x0000000000017941 */ /* 0x000fea0003800000 */
.L_x_805:
[----:B------:R-:W-:Y:S05]  /*18ff0*/  BRA `(.L_x_634) ;  /* 0xffffff8c00807947 */ /* 0x000fea000383ffff */
.L_x_637:
[----:B0-----:R0:W1:Y:S02]  /*19000*/  SYNCS.PHASECHK.TRANS64.TRYWAIT P0, [R16+URZ+0x16820], R6 ;  /* 0x01682006100075a7 */ /* 0x001064000800017f */
[----:B-1----:R-:W-:Y:S05]  /*19010*/  @!P0 NANOSLEEP.SYNCS 0x989680 ;  /* 0x009896800000895d */ /* 0x002fea0003900000 */
[----:B------:R-:W1:Y:S02]  /*19020*/  @!P0 SYNCS.PHASECHK.TRANS64 P0, [R16+URZ+0x16820], R6 ;  /* 0x01682006100085a7 */ /* 0x000e64000800007f */
[----:B-1----:R-:W-:Y:S05]  /*19030*/  @!P0 BRA `(.L_x_637) ;  /* 0xfffffffc00f08947 */ /* 0x002fea000383ffff */
[----:B------:R-:W-:Y:S05]  /*19040*/  BRA `(.L_x_807) ;  /* 0xffffff8c00907947 */ /* 0x000fea000383ffff */
.L_x_641:
[----:B0-----:R0:W1:Y:S02]  /*19050*/  SYNCS.PHASECHK.TRANS64.TRYWAIT P0, [R6+URZ+0x168a0], R10 ;  /* 0x0168a00a060075a7 */ /* 0x001064000800017f */
[----:B-1----:R-:W-:Y:S05]  /*19060*/  @!P0 NANOSLEEP.SYNCS 0x989680 ;  /* 0x009896800000895d */ /* 0x002fea0003900000 */
[----:B------:R-:W1:Y:S02]  /*19070*/  @!P0 SYNCS.PHASECHK.TRANS64 P0, [R6+URZ+0x168a0], R10 ;  /* 0x0168a00a060085a7 */ /* 0x000e64000800007f */
[----:B-1----:R-:W-:Y:S05]  /*19080*/  @!P0 BRA `(.L_x_641) ;  /* 0xfffffffc00f08947 */ /* 0x002fea000383ffff */
[----:B------:R-:W-:Y:S05]  /*19090*/  BRA `(.L_x_808) ;  /* 0xffffff8c00ac7947 */ /* 0x000fea000383ffff */
.L_x_646:
[----:B-1----:R1:W2:Y:S02]  /*190a0*/  SYNCS.PHASECHK.TRANS64.TRYWAIT P0, [R6+URZ+0x168c0], R10 ;  /* 0x0168c00a060075a7 */ /* 0x0022a4000800017f */
[----:B--2---:R-:W-:Y:S05]  /*190b0*/  @!P0 NANOSLEEP.SYNCS 0x989680 ;  /* 0x009896800000895d */ /* 0x004fea0003900000 */
[----:B------:R-:W2:Y:S02]  /*190c0*/  @!P0 SYNCS.PHASECHK.TRANS64 P0, [R6+URZ+0x168c0], R10 ;  /* 0x0168c00a060085a7 */ /* 0x000ea4000800007f */
[----:B--2---:R-:W-:Y:S05]  /*190d0*/  @!P0 BRA `(.L_x_646) ;  /* 0xfffffffc00f08947 */ /* 0x004fea000383ffff */
[----:B------:R-:W-:Y:S05]  /*190e0*/  BRA `(.L_x_809) ;  /* 0xffffff90002c7947 */ /* 0x000fea000383ffff */
.L_x_653:
[----:B-1----:R1:W2:Y:S02]  /*190f0*/  SYNCS.PHASECHK.TRANS64.TRYWAIT P2, [R6+URZ+0x168a0], R7 ;  /* 0x0168a007060075a7 */ /* 0x0022a4000804017f */
[----:B--2---:R-:W-:Y:S05]  /*19100*/  @!P2 NANOSLEEP.SYNCS 0x989680 ;  /* 0x009896800000a95d */ /* 0x004fea0003900000 */
[----:B------:R-:W2:Y:S02]  /*19110*/  @!P2 SYNCS.PHASECHK.TRANS64 P2, [R6+URZ+0x168a0], R7 ;  /* 0x0168a0070600a5a7 */ /* 0x000ea4000804007f */
[----:B--2---:R-:W-:Y:S05]  /*19120*/  @!P2 BRA `(.L_x_653) ;  /* 0xfffffffc00f0a947 */ /* 0x004fea000383ffff */
[----:B------:R-:W-:Y:S05]  /*19130*/  BRA `(.L_x_810) ;  /* 0xffffff9000f87947 */ /* 0x000fea000383ffff */
.L_x_658:
[----:B0-----:R0:W2:Y:S02]  /*19140*/  SYNCS.PHASECHK.TRANS64.TRYWAIT P2, [R6+URZ+0x168c0], R7 ;  /* 0x0168c007060075a7 */ /* 0x0010a4000804017f */
[----:B--2---:R-:W-:Y:S05]  /*19150*/  @!P2 NANOSLEEP.SYNCS 0x989680 ;  /* 0x009896800000a95d */ /* 0x004fea0003900000 */
[----:B------:R-:W2:Y:S02]  /*19160*/  @!P2 SYNCS.PHASECHK.TRANS64 P2, [R6+URZ+0x168c0], R7 ;  /* 0x0168c0070600a5a7 */ /* 0x000ea4000804007f */
[----:B--2---:R-:W-:Y:S05]  /*19170*/  @!P2 BRA `(.L_x_658) ;  /* 0xfffffffc00f0a947 */ /* 0x004fea000383ffff */
[----:B------:R-:W-:Y:S05]  /*19180*/  BRA `(.L_x_811) ;  /* 0xffffff9400707947 */ /* 0x000fea000383ffff */
.L_x_673:
[----:B------:R-:W0:Y:S01]  /*19190*/  S2R R20, SR_TID.X ;  /* 0x0000000000147919 */ /* 0x000e220000002100 */
[----:B------:R-:W-:Y:S01]  /*191a0*/  BSSY B0, `(.L_x_812) ;  /* 0x000000a000007945 */ /* 0x000fe20003800000 */
[----:B------:R-:W-:Y:S02]  /*191b0*/  IMAD.MOV.U32 R12, RZ, RZ, RZ ;  /* 0x000000ffff0c7224 */ /* 0x000fe400078e00ff */
[----:B------:R-:W-:Y:S02]  /*191c0*/  IMAD.MOV.U32 R11, RZ, RZ, 0x1f ;  /* 0x0000001fff0b7424 */ /* 0x000fe400078e00ff */
[----:B------:R-:W-:Y:S01]  /*191d0*/  IMAD.MOV.U32 R15, RZ, RZ, -0x1 ;  /* 0xffffffffff0f7424 */ /* 0x000fe200078e00ff */
[----:B0-----:R-:W-:-:S04]  /*191e0*/  SHF.R.U32.HI R9, RZ, 0x5, R20 ;  /* 0x00000005ff097819 */ /* 0x001fc80000011614 */
[----:B------:R-:W-:-:S05]  /*191f0*/  LOP3.LUT R9, R9, 0x3, RZ, 0xc0, !PT ;  /* 0x0000000309097812 */ /* 0x000fca00078ec0ff */
[----:B------:R-:W-:-:S07]  /*19200*/  IMAD.MOV.U32 R13, RZ, RZ, R9 ;  /* 0x000000ffff0d7224 */ /* 0x000fce00078e0009 */
[----:B-----5:R-:W-:Y:S05]  /*19210*/  WARPSYNC.COLLECTIVE R15, `(.L_x_813) ;  /* 0x000000000f087348 */ /* 0x020fea0003c00000 */
[----:B------:R0:W1:Y:S02]  /*19220*/  SHFL.IDX P6, R14, R13, R12, R11 ;  /* 0x0000000c0d0e7389 */ /* 0x00006400000c000b */
[----:B01---5:R-:W-:Y:S01]  /*19230*/  ENDCOLLECTIVE ;  /* 0x000000000000791b */ /* 0x023fe20003800000 */
.L_x_813:
[----:B------:R-:W-:Y:S05]  /*19240*/  BSYNC B0 ;  /* 0x0000000000007941 */ /* 0x000fea0003800000 */
.L_x_812:
[----:B------:R-:W-:Y:S05]  /*19250*/  BRA `(.L_x_814) ;  /* 0xffffffa000807947 */ /* 0x000fea000383ffff */
.L_x_676:
[----:B0-----:R0:W1:Y:S02]  /*19260*/  SYNCS.PHASECHK.TRANS64.TRYWAIT P0, [R3+URZ+0x16840], R4 ;  /* 0x01684004030075a7 */ /* 0x001064000800017f */
[----:B-1----:R-:W-:Y:S05]  /*19270*/  @!P0 NANOSLEEP.SYNCS 0x989680 ;  /* 0x009896800000895d */ /* 0x002fea0003900000 */
[----:B------:R-:W1:Y:S02]  /*19280*/  @!P0 SYNCS.PHASECHK.TRANS64 P0, [R3+URZ+0x16840], R4 ;  /* 0x01684004030085a7 */ /* 0x000e64000800007f */
[----:B-1----:R-:W-:Y:S05]  /*19290*/  @!P0 BRA `(.L_x_676) ;  /* 0xfffffffc00f08947 */ /* 0x002fea000383ffff */
[----:B------:R-:W-:Y:S05]  /*192a0*/  BRA `(.L_x_815) ;  /* 0xffffffa000d07947 */ /* 0x000fea000383ffff */
.L_x_677:
[----:B------:R-:W-:Y:S01]  /*192b0*/  BSSY B0, `(.L_x_816) ;  /* 0x0000008000007945 */ /* 0x000fe20003800000 */
[----:B------:R-:W-:Y:S01]  /*192c0*/  MOV R13, R2 ;  /* 0x00000002000d7202 */ /* 0x000fe20000000f00 */
[----:B------:R-:W-:Y:S02]  /*192d0*/  IMAD.MOV.U32 R12, RZ, RZ, RZ ;  /* 0x000000ffff0c7224 */ /* 0x000fe400078e00ff */
[----:B------:R-:W-:Y:S02]  /*192e0*/  IMAD.MOV.U32 R11, RZ, RZ, 0x181f ;  /* 0x0000181fff0b7424 */ /* 0x000fe400078e00ff */
[----:B------:R-:W-:-:S07]  /*192f0*/  IMAD.MOV.U32 R15, RZ, RZ, -0x1 ;  /* 0xffffffffff0f7424 */ /* 0x000fce00078e00ff */
[----:B0-----:R-:W-:Y:S05]  /*19300*/  WARPSYNC.COLLECTIVE R15, `(.L_x_817) ;  /* 0x000000000f087348 */ /* 0x001fea0003c00000 */
[----:B------:R1:W2:Y:S02]  /*19310*/  SHFL.IDX P6, R14, R13, R12, R11 ;  /* 0x0000000c0d0e7389 */ /* 0x0002a400000c000b */
[----:B012---:R-:W-:Y:S01]  /*19320*/  ENDCOLLECTIVE ;  /* 0x000000000000791b */ /* 0x007fe20003800000 */
.L_x_817:
[----:B------:R-:W-:Y:S05]  /*19330*/  BSYNC B0 ;  /* 0x0000000000007941 */ /* 0x000fea0003800000 */
.L_x_816:
[----:B------:R-:W-:Y:S01]  /*19340*/  IMAD.MOV.U32 R13, RZ, RZ, R0 ;  /* 0x000000ffff0d7224 */ /* 0x000fe200078e0000 */
[----:B------:R-:W-:Y:S01]  /*19350*/  MOV R12, RZ ;  /* 0x000000ff000c7202 */ /* 0x000fe20000000f00 */
[----:B------:R-:W-:Y:S02]  /*19360*/  IMAD.MOV.U32 R11, RZ, RZ, 0x181f ;  /* 0x0000181fff0b7424 */ /* 0x000fe400078e00ff */
[----:B------:R-:W-:Y:S02]  /*19370*/  IMAD.MOV.U32 R15, RZ, RZ, -0x1 ;  /* 0xffffffffff0f7424 */ /* 0x000fe400078e00ff */
[----:B------:R-:W-:Y:S02]  /*19380*/  IMAD.MOV.U32 R6, RZ, RZ, R14 ;  /* 0x000000ffff067224 */ /* 0x000fe400078e000e */
[----:B------:R-:W-:-:S07]  /*19390*/  @P0 IMAD R8, R5, 0x2, R16 ;  /* 0x0000000205080824 */ /* 0x000fce00078e0210 */
[----:B------:R-:W-:Y:S05]  /*193a0*/  WARPSYNC.COLLECTIVE R15, `(.L_x_818) ;  /* 0x000000000f087348 */ /* 0x000fea0003c00000 */
[----:B------:R0:W1:Y:S02]  /*193b0*/  SHFL.IDX P6, R14, R13, R12, R11 ;  /* 0x0000000c0d0e7389 */ /* 0x00006400000c000b */
[----:B01----:R-:W-:Y:S01]  /*193c0*/  ENDCOLLECTIVE ;  /* 0x000000000000791b */ /* 0x003fe20003800000 */
.L_x_818:
[----:B------:R-:W-:Y:S01]  /*193d0*/  MOV R13, R2 ;  /* 0x00000002000d7202 */ /* 0x000fe20000000f00 */
[----:B------:R-:W-:Y:S02]  /*193e0*/  IMAD.MOV.U32 R12, RZ, RZ, 0x1 ;  /* 0x00000001ff0c7424 */ /* 0x000fe400078e00ff */
[----:B------:R-:W-:-:S07]  /*193f0*/  IMAD.MOV.U32 R7, RZ, RZ, R14 ;  /* 0x000000ffff077224 */ /* 0x000fce00078e000e */
[----:B------:R-:W-:Y:S05]  /*19400*/  WARPSYNC.COLLECTIVE R15, `(.L_x_819) ;  /* 0x000000000f087348 */ /* 0x000fea0003c00000 */
[----:B------:R0:W1:Y:S02]  /*19410*/  SHFL.IDX P6, R14, R13, R12, R11 ;  /* 0x0000000c0d0e7389 */ /* 0x00006400000c000b */
[----:B01----:R-:W-:Y:S01]  /*19420*/  ENDCOLLECTIVE ;  /* 0x000000000000791b */ /* 0x003fe20003800000 */
.L_x_819:
        /* <DEDUP_REMOVED lines=15> */
.L_x_820:
[----:B------:R-:W-:Y:S01]  /*19520*/  @P0 LEA R8, R5, R16, 0x1 ;  /* 0x0000001005080211 */ /* 0x000fe200078e08ff */
[----:B------:R-:W-:Y:S02]  /*19530*/  IMAD.MOV.U32 R13, RZ, RZ, R2 ;  /* 0x000000ffff0d7224 */ /* 0x000fe400078e0002 */
[----:B------:R-:W-:Y:S02]  /*19540*/  IMAD.MOV.U32 R12, RZ, RZ, 0x2 ;  /* 0x00000002ff0c7424 */ /* 0x000fe400078e00ff */
[----:B------:R-:W-:-:S07]  /*19550*/  IMAD.MOV.U32 R7, RZ, RZ, R14 ;  /* 0x000000ffff077224 */ /* 0x000fce00078e000e */
[----:B------:R-:W-:Y:S05]  /*19560*/  WARPSYNC.COLLECTIVE R15, `(.L_x_821) ;  /* 0x000000000f087348 */ /* 0x000fea0003c00000 */
[----:B------:R0:W1:Y:S02]  /*19570*/  SHFL.IDX P6, R14, R13, R12, R11 ;  /* 0x0000000c0d0e7389 */ /* 0x00006400000c000b */
[----:B01----:R-:W-:Y:S01]  /*19580*/  ENDCOLLECTIVE ;  /* 0x000000000000791b */ /* 0x003fe20003800000 */
.L_x_821:
        /* <DEDUP_REMOVED lines=15> */
.L_x_822:
[----:B------:R-:W-:Y:S02]  /*19680*/  @P0 IMAD R8, R5, 0x2, R16 ;  /* 0x0000000205080824 */ /* 0x000fe400078e0210 */
[----:B------:R-:W-:Y:S02]  /*19690*/  IMAD.MOV.U32 R13, RZ, RZ, R2 ;  /* 0x000000ffff0d7224 */ /* 0x000fe400078e0002 */
[----:B------:R-:W-:Y:S02]  /*196a0*/  IMAD.MOV.U32 R12, RZ, RZ, 0x3 ;  /* 0x00000003ff0c7424 */ /* 0x000fe400078e00ff */
[----:B------:R-:W-:-:S07]  /*196b0*/  IMAD.MOV.U32 R7, RZ, RZ, R14 ;  /* 0x000000ffff077224 */ /* 0x000fce00078e000e */
[----:B------:R-:W-:Y:S05]  /*196c0*/  WARPSYNC.COLLECTIVE R15, `(.L_x_823) ;  /* 0x000000000f087348 */ /* 0x000fea0003c00000 */
[----:B------:R0:W1:Y:S02]  /*196d0*/  SHFL.IDX P6, R14, R13, R12, R11 ;  /* 0x0000000c0d0e7389 */ /* 0x00006400000c000b */
[----:B01----:R-:W-:Y:S01]  /*196e0*/  ENDCOLLECTIVE ;  /* 0x000000000000791b */ /* 0x003fe20003800000 */
.L_x_823:
[----:B------:R-:W-:-:S04]  /*196f0*/  @P0 LEA R7, P1, R9, R7, 0x1 ;  /* 0x0000000709070211 */ /* 0x000fc800078208ff */
[----:B------:R-:W-:-:S04]  /*19700*/  @P0 IADD3.X R6, RZ, R6, RZ, P1, !PT ;  /* 0x00000006ff060210 */ /* 0x000fc80000ffe4ff */
        /* <DEDUP_REMOVED lines=13> */
.L_x_824:
[----:B------:R-:W-:Y:S02]  /*197e0*/  @P0 IMAD R8, R5, 0x2, R16 ;  /* 0x0000000205080824 */ /* 0x000fe400078e0210 */
[----:B------:R-:W-:Y:S02]  /*197f0*/  IMAD.MOV.U32 R13, RZ, RZ, R2 ;  /* 0x000000ffff0d7224 */ /* 0x000fe400078e0002 */
[----:B------:R-:W-:Y:S01]  /*19800*/  IMAD.MOV.U32 R12, RZ, RZ, 0x4 ;  /* 0x00000004ff0c7424 */ /* 0x000fe200078e00ff */
[----:B------:R-:W-:-:S07]  /*19810*/  MOV R7, R14 ;  /* 0x0000000e00077202 */ /* 0x000fce0000000f00 */
[----:B------:R-:W-:Y:S05]  /*19820*/  WARPSYNC.COLLECTIVE R15, `(.L_x_825) ;  /* 0x000000000f087348 */ /* 0x000fea0003c00000 */
[----:B------:R0:W1:Y:S02]  /*19830*/  SHFL.IDX P6, R14, R13, R12, R11 ;  /* 0x0000000c0d0e7389 */ /* 0x00006400000c000b */
[----:B01----:R-:W-:Y:S01]  /*19840*/  ENDCOLLECTIVE ;  /* 0x000000000000791b */ /* 0x003fe20003800000 */
.L_x_825:
        /* <DEDUP_REMOVED lines=15> */
.L_x_826:
[----:B------:R-:W-:Y:S02]  /*19940*/  @P0 IMAD R8, R5, 0x2, R16 ;  /* 0x0000000205080824 */ /* 0x000fe400078e0210 */
[----:B------:R-:W-:Y:S02]  /*19950*/  IMAD.MOV.U32 R13, RZ, RZ, R2 ;  /* 0x000000ffff0d7224 */ /* 0x000fe400078e0002 */
[----:B------:R-:W-:Y:S02]  /*19960*/  IMAD.MOV.U32 R12, RZ, RZ, 0x5 ;  /* 0x00000005ff0c7424 */ /* 0x000fe400078e00ff */
[----:B------:R-:W-:-:S07]  /*19970*/  IMAD.MOV.U32 R7, RZ, RZ, R14 ;  /* 0x000000ffff077224 */ /* 0x000fce00078e000e */
[----:B------:R-:W-:Y:S05]  /*19980*/  WARPSYNC.COLLECTIVE R15, `(.L_x_827) ;  /* 0x000000000f087348 */ /* 0x000fea0003c00000 */
[----:B------:R0:W1:Y:S02]  /*19990*/  SHFL.IDX P6, R14, R13, R12, R11 ;  /* 0x0000000c0d0e7389 */ /* 0x00006400000c000b */
[----:B01----:R-:W-:Y:S01]  /*199a0*/  ENDCOLLECTIVE ;  /* 0x000000000000791b */ /* 0x003fe20003800000 */
.L_x_827:
        /* <DEDUP_REMOVED lines=15> */
.L_x_828:
[----:B------:R-:W-:Y:S02]  /*19aa0*/  @P0 IMAD R8, R5, 0x2, R16 ;  /* 0x0000000205080824 */ /* 0x000fe400078e0210 */
[----:B------:R-:W-:Y:S01]  /*19ab0*/  IMAD.MOV.U32 R13, RZ, RZ, R2 ;  /* 0x000000ffff0d7224 */ /* 0x000fe200078e0002 */
[----:B------:R-:W-:Y:S01]  /*19ac0*/  MOV R12, 0x6 ;  /* 0x00000006000c7802 */ /* 0x000fe20000000f00 */
[----:B------:R-:W-:-:S07]  /*19ad0*/  IMAD.MOV.U32 R7, RZ, RZ, R14 ;  /* 0x000000ffff077224 */ /* 0x000fce00078e000e */
[----:B------:R-:W-:Y:S05]  /*19ae0*/  WARPSYNC.COLLECTIVE R15, `(.L_x_829) ;  /* 0x000000000f087348 */ /* 0x000fea0003c00000 */
[----:B------:R0:W1:Y:S02]  /*19af0*/  SHFL.IDX P6, R14, R13, R12, R11 ;  /* 0x0000000c0d0e7389 */ /* 0x00006400000c000b */
[----:B01----:R-:W-:Y:S01]  /*19b00*/  ENDCOLLECTIVE ;  /* 0x000000000000791b */ /* 0x003fe20003800000 */
.L_x_829:
        /* <DEDUP_REMOVED lines=15> */
.L_x_830:
[----:B------:R-:W-:Y:S01]  /*19c00*/  @P0 IMAD R8, R5, 0x2, R16 ;  /* 0x0000000205080824 */ /* 0x000fe200078e0210 */
[----:B------:R-:W-:Y:S01]  /*19c10*/  MOV R13, R2 ;  /* 0x00000002000d7202 */ /* 0x000fe20000000f00 */
[----:B------:R-:W-:Y:S02]  /*19c20*/  IMAD.MOV.U32 R12, RZ, RZ, 0x7 ;  /* 0x00000007ff0c7424 */ /* 0x000fe400078e00ff */
[----:B------:R-:W-:-:S07]  /*19c30*/  IMAD.MOV.U32 R7, RZ, RZ, R14 ;  /* 0x000000ffff077224 */ /* 0x000fce00078e000e */
[----:B------:R-:W-:Y:S05]  /*19c40*/  WARPSYNC.COLLECTIVE R15, `(.L_x_831) ;  /* 0x000000000f087348 */ /* 0x000fea0003c00000 */
[----:B------:R0:W1:Y:S02]  /*19c50*/  SHFL.IDX P6, R14, R13, R12, R11 ;  /* 0x0000000c0d0e7389 */ /* 0x00006400000c000b */
[----:B01----:R-:W-:Y:S01]  /*19c60*/  ENDCOLLECTIVE ;  /* 0x000000000000791b */ /* 0x003fe20003800000 */
.L_x_831:
[----:B------:R-:W-:-:S05]  /*19c70*/  @P0 LEA R7, P1, R9, R7, 0x1 ;  /* 0x0000000709070211 */ /* 0x000fca00078208ff */
[----:B------:R-:W-:-:S05]  /*19c80*/  @P0 IMAD.X R6, RZ, RZ, R6, P1 ;  /* 0x000000ffff060224 */ /* 0x000fca00008e0606 */
[----:B------:R-:W-:Y:S01]  /*19c90*/  @P0 LOP3.LUT R7, R7, R6, RZ, 0x3c, !PT ;  /* 0x0000000607070212 */ /* 0x000fe200078e3cff */
[----:B------:R-:W-:-:S03]  /*19ca0*/  IMAD.MOV.U32 R13, RZ, RZ, R0 ;  /* 0x000000ffff0d7224 */ /* 0x000fc600078e0000 */
[----:B------:R-:W-:-:S04]  /*19cb0*/  @P0 LOP3.LUT R6, R7, R6, RZ, 0x3c, !PT ;  /* 0x0000000607060212 */ /* 0x000fc800078e3cff */
[----:B------:R-:W-:Y:S01]  /*19cc0*/  @P0 LOP3.LUT R7, R7, R6, RZ, 0x3c, !PT ;  /* 0x0000000607070212 */ /* 0x000fe200078e3cff */
[----:B------:R-:W-:-:S07]  /*19cd0*/  IMAD.MOV.U32 R2, RZ, RZ, R14 ;  /* 0x000000ffff027224 */ /* 0x000fce00078e000e */
[----:B------:R-:W-:Y:S05]  /*19ce0*/  WARPSYNC.COLLECTIVE R15, `(.L_x_832) ;  /* 0x000000000f087348 */ /* 0x000fea0003c00000 */
[----:B------:R0:W1:Y:S02]  /*19cf0*/  SHFL.IDX P6, R14, R13, R12, R11 ;  /* 0x0000000c0d0e7389 */ /* 0x00006400000c000b */
[----:B01----:R-:W-:Y:S01]  /*19d00*/  ENDCOLLECTIVE ;  /* 0x000000000000791b */ /* 0x003fe20003800000 */
.L_x_832:
[----:B------:R-:W-:Y:S01]  /*19d10*/  @!PT LDS RZ, [RZ] ;  /* 0x00000000fffff984 */ /* 0x000fe20000000800 */
[----:B------:R-:W-:Y:S01]  /*19d20*/  @!PT LDS RZ, [RZ] ;  /* 0x00000000fffff984 */ /* 0x000fe20000000800 */
[----:B------:R-:W-:Y:S01]  /*19d30*/  @!PT LDS RZ, [RZ] ;  /* 0x00000000fffff984 */ /* 0x000fe20000000800 */
[----:B------:R0:W-:Y:S01]  /*19d40*/  @P0 LDGSTS.E.BYPASS.LTC128B.128 [R8+0x11400], desc[UR42][R6.64], !P2 ;  /* 0x1140000006080fae */ /* 0x0001e2000d101d6a */
[----:B------:R-:W-:Y:S01]  /*19d50*/  IMAD.MOV.U32 R0, RZ, RZ, R14 ;  /* 0x000000ffff007224 */ /* 0x000fe200078e000e */
[----:B------:R-:W-:Y:S06]  /*19d60*/  BRA `(.L_x_833) ;  /* 0xffffff9c00e07947 */ /* 0x000fec000383ffff */
.L_x_682:
[----:B------:R-:W-:Y:S01]  /*19d70*/  IMAD.MOV.U32 R13, RZ, RZ, R0 ;  /* 0x000000ffff0d7224 */ /* 0x000fe200078e0000 */
[----:B------:R-:W-:Y:S01]  /*19d80*/  MOV R12, RZ ;  /* 0x000000ff000c7202 */ /* 0x000fe20000000f00 */
[----:B------:R-:W-:Y:S02]  /*19d90*/  IMAD.MOV.U32 R11, RZ, RZ, 0x181f ;  /* 0x0000181fff0b7424 */ /* 0x000fe400078e00ff */
[----:B------:R-:W-:Y:S02]  /*19da0*/  IMAD.MOV.U32 R15, RZ, RZ, -0x1 ;  /* 0xffffffffff0f7424 */ /* 0x000fe400078e00ff */
[----:B-----5:R-:W-:Y:S02]  /*19db0*/  IMAD R3, R26, R10, RZ ;  /* 0x0000000a1a037224 */ /* 0x020fe400078e02ff */
[----:B------:R-:W-:-:S07]  /*19dc0*/  IMAD R25, R25, 0xc0, R9 ;  /* 0x000000c019197824 */ /* 0x000fce00078e0209 */
[----:B------:R-:W-:Y:S05]  /*19dd0*/  WARPSYNC.COLLECTIVE R15, `(.L_x_834) ;  /* 0x000000000f087348 */ /* 0x000fea0003c00000 */
[----:B------:R0:W1:Y:S02]  /*19de0*/  SHFL.IDX P6, R14, R13, R12, R11 ;  /* 0x0000000c0d0e7389 */ /* 0x00006400000c000b */
[----:B01----:R-:W-:Y:S01]  /*19df0*/  ENDCOLLECTIVE ;  /* 0x000000000000791b */ /* 0x003fe20003800000 */
.L_x_834:
[C---:B------:R-:W-:Y:S01]  /*19e00*/  VIADD R8, R25.reuse, 0x10 ;  /* 0x0000001019087836 */ /* 0x040fe20000000000 */
[----:B------:R-:W-:Y:S01]  /*19e10*/  ISETP.GE.AND P1, PT, R25, R3, PT ;  /* 0x000000031900720c */ /* 0x000fe20003f26270 */
[----:B------:R-:W-:Y:S02]  /*19e20*/  IMAD.MOV.U32 R13, RZ, RZ, R2 ;  /* 0x000000ffff0d7224 */ /* 0x000fe400078e0002 */
[----:B------:R-:W-:-:S10]  /*19e30*/  IMAD.MOV.U32 R6, RZ, RZ, R14 ;  /* 0x000000ffff067224 */ /* 0x000fd400078e000e */
[----:B------:R-:W-:Y:S05]  /*19e40*/  WARPSYNC.COLLECTIVE R15, `(.L_x_835) ;  /* 0x000000000f087348 */ /* 0x000fea0003c00000 */
[----:B------:R0:W1:Y:S02]  /*19e50*/  SHFL.IDX P6, R14, R13, R12, R11 ;  /* 0x0000000c0d0e7389 */ /* 0x00006400000c000b */
[----:B01----:R-:W-:Y:S01]  /*19e60*/  ENDCOLLECTIVE ;  /* 0x000000000000791b */ /* 0x003fe20003800000 */
.L_x_835:
[----:B------:R-:W-:Y:S02]  /*19e70*/  IMAD.MOV.U32 R13, RZ, RZ, R0 ;  /* 0x000000ffff0d7224 */ /* 0x000fe400078e0000 */
[----:B------:R-:W-:Y:S02]  /*19e80*/  IMAD.MOV.U32 R12, RZ, RZ, 0x1 ;  /* 0x00000001ff0c7424 */ /* 0x000fe400078e00ff */
[----:B------:R-:W-:-:S07]  /*19e90*/  IMAD.MOV.U32 R7, RZ, RZ, R14 ;  /* 0x000000ffff077224 */ /* 0x000fce00078e000e */
[----:B------:R-:W-:Y:S05]  /*19ea0*/  WARPSYNC.COLLECTIVE R15, `(.L_x_836) ;  /* 0x000000000f087348 */ /* 0x000fea0003c00000 */
[----:B------:R0:W1:Y:S02]  /*19eb0*/  SHFL.IDX P6, R14, R13, R12, R11 ;  /* 0x0000000c0d0e7389 */ /* 0x00006400000c000b */
[----:B01----:R-:W-:Y:S01]  /*19ec0*/  ENDCOLLECTIVE ;  /* 0x000000000000791b */ /* 0x003fe20003800000 */
.L_x_836:
        /* <DEDUP_REMOVED lines=9> */
[----:B------:R0:W-:Y:S01]  /*19f60*/  @!P1 LDGSTS.E.BYPASS.LTC128B.128 [R20+0x8400], desc[UR42][R6.64], !P0 ;  /* 0x0840000006149fae */ /* 0x0001e2000c101d6a */
[----:B------:R-:W-:Y:S01]  /*19f70*/  ISETP.GE.AND P1, PT, R8, R3, PT ;  /* 0x000000030800720c */ /* 0x000fe20003f26270 */
[----:B0-----:R-:W-:-:S12]  /*19f80*/  IMAD.MOV.U32 R6, RZ, RZ, R14 ;  /* 0x000000ffff067224 */ /* 0x001fd800078e000e */
[----:B------:R-:W-:Y:S05]  /*19f90*/  WARPSYNC.COLLECTIVE R15, `(.L_x_837) ;  /* 0x000000000f087348 */ /* 0x000fea0003c00000 */
[----:B------:R0:W1:Y:S02]  /*19fa0*/  SHFL.IDX P6, R14, R13, R12, R11 ;  /* 0x0000000c0d0e7389 */ /* 0x00006400000c000b */
[----:B01----:R-:W-:Y:S01]  /*19fb0*/  ENDCOLLECTIVE ;  /* 0x000000000000791b */ /* 0x003fe20003800000 */
.L_x_837:
[----:B------:R-:W-:Y:S02]  /*19fc0*/  IMAD.MOV.U32 R13, RZ, RZ, R0 ;  /* 0x000000ffff0d7224 */ /* 0x000fe400078e0000 */
[----:B------:R-:W-:Y:S01]  /*19fd0*/  IMAD.MOV.U32 R12, RZ, RZ, 0x2 ;  /* 0x00000002ff0c7424 */ /* 0x000fe200078e00ff */
[----:B------:R-:W-:-:S07]  /*19fe0*/  MOV R7, R14 ;  /* 0x0000000e00077202 */ /* 0x000fce0000000f00 */
[----:B------:R-:W-:Y:S05]  /*19ff0*/  WARPSYNC.COLLECTIVE R15, `(.L_x_838) ;  /* 0x000000000f087348 */ /* 0x000fea0003c00000 */
[----:B------:R0:W1:Y:S02]  /*1a000*/  SHFL.IDX P6, R14, R13, R12, R11 ;  /* 0x0000000c0d0e7389 */ /* 0x00006400000c000b */
[----:B01----:R-:W-:Y:S01]  /*1a010*/  ENDCOLLECTIVE ;  /* 0x000000000000791b */ /* 0x003fe20003800000 */
.L_x_838:
        /* <DEDUP_REMOVED lines=16> */
.L_x_839:
[----:B------:R-:W-:Y:S02]  /*1a120*/  IMAD.MOV.U32 R13, RZ, RZ, R0 ;  /* 0x000000ffff0d7224 */ /* 0x000fe400078e0000 */
[----:B------:R-:W-:Y:S02]  /*1a130*/  IMAD.MOV.U32 R12, RZ, RZ, 0x3 ;  /* 0x00000003ff0c7424 */ /* 0x000fe400078e00ff */
[----:B------:R-:W-:-:S07]  /*1a140*/  IMAD.MOV.U32 R7, RZ, RZ, R14 ;  /* 0x000000ffff077224 */ /* 0x000fce00078e000e */
[----:B------:R-:W-:Y:S05]  /*1a150*/  WARPSYNC.COLLECTIVE R15, `(.L_x_840) ;  /* 0x000000000f087348 */ /* 0x000fea0003c00000 */
[----:B------:R0:W1:Y:S02]  /*1a160*/  SHFL.IDX P6, R14, R13, R12, R11 ;  /* 0x0000000c0d0e7389 */ /* 0x00006400000c000b */
[----:B01----:R-:W-:Y:S01]  /*1a170*/  ENDCOLLECTIVE ;  /* 0x000000000000791b */ /* 0x003fe20003800000 */
.L_x_840:
        /* <DEDUP_REMOVED lines=11> */
[----:B------:R-:W-:Y:S02]  /*1a230*/  ISETP.GE.AND P1, PT, R6, R3, PT ;  /* 0x000000030600720c */ /* 0x000fe40003f26270 */
[----:B------:R-:W-:-:S11]  /*1a240*/  MOV R6, R14 ;  /* 0x0000000e00067202 */ /* 0x000fd60000000f00 */
[----:B------:R-:W-:Y:S05]  /*1a250*/  WARPSYNC.COLLECTIVE R15, `(.L_x_841) ;  /* 0x000000000f087348 */ /* 0x000fea0003c00000 */
[----:B------:R0:W1:Y:S02]  /*1a260*/  SHFL.IDX P6, R14, R13, R12, R11 ;  /* 0x0000000c0d0e7389 */ /* 0x00006400000c000b */
[----:B01----:R-:W-:Y:S01]  /*1a270*/  ENDCOLLECTIVE ;  /* 0x000000000000791b */ /* 0x003fe20003800000 */
.L_x_841:
[----:B------:R-:W-:Y:S01]  /*1a280*/  IMAD.MOV.U32 R13, RZ, RZ, R0 ;  /* 0x000000ffff0d7224 */ /* 0x000fe200078e0000 */
[----:B------:R-:W-:Y:S01]  /*1a290*/  MOV R12, 0x4 ;  /* 0x00000004000c7802 */ /* 0x000fe20000000f00 */
[----:B------:R-:W-:-:S07]  /*1a2a0*/  IMAD.MOV.U32 R7, RZ, RZ, R14 ;  /* 0x000000ffff077224 */ /* 0x000fce00078e000e */
[----:B------:R-:W-:Y:S05]  /*1a2b0*/  WARPSYNC.COLLECTIVE R15, `(.L_x_842) ;  /* 0x000000000f087348 */ /* 0x000fea0003c00000 */
[----:B------:R0:W1:Y:S02]  /*1a2c0*/  SHFL.IDX P6, R14, R13, R12, R11 ;  /* 0x0000000c0d0e7389 */ /* 0x00006400000c000b */
[----:B01----:R-:W-:Y:S01]  /*1a2d0*/  ENDCOLLECTIVE ;  /* 0x000000000000791b */ /* 0x003fe20003800000 */
.L_x_842:
        /* <DEDUP_REMOVED lines=16> */
.L_x_843:
[----:B------:R-:W-:Y:S01]  /*1a3e0*/  MOV R13, R0 ;  /* 0x00000000000d7202 */ /* 0x000fe20000000f00 */
[----:B------:R-:W-:Y:S02]  /*1a3f0*/  IMAD.MOV.U32 R12, RZ, RZ, 0x5 ;  /* 0x00000005ff0c7424 */ /* 0x000fe400078e00ff */
[----:B------:R-:W-:-:S07]  /*1a400*/  IMAD.MOV.U32 R7, RZ, RZ, R14 ;  /* 0x000000ffff077224 */ /* 0x000fce00078e000e */
[----:B------:R-:W-:Y:S05]  /*1a410*/  WARPSYNC.COLLECTIVE R15, `(.L_x_844) ;  /* 0x000000000f087348 */ /* 0x000fea0003c00000 */
[----:B------:R0:W1:Y:S02]  /*1a420*/  SHFL.IDX P6, R14, R13, R12, R11 ;  /* 0x0000000c0d0e7389 */ /* 0x00006400000c000b */
[----:B01----:R-:W-:Y:S01]  /*1a430*/  ENDCOLLECTIVE ;  /* 0x000000000000791b */ /* 0x003fe20003800000 */
.L_x_844:
        /* <DEDUP_REMOVED lines=16> */
.L_x_845:
[----:B------:R-:W-:Y:S02]  /*1a540*/  IMAD.MOV.U32 R13, RZ, RZ, R0 ;  /* 0x000000ffff0d7224 */ /* 0x000fe400078e0000 */
[----:B------:R-:W-:Y:S02]  /*1a550*/  IMAD.MOV.U32 R12, RZ, RZ, 0x6 ;  /* 0x00000006ff0c7424 */ /* 0x000fe400078e00ff */
[----:B------:R-:W-:-:S07]  /*1a560*/  IMAD.MOV.U32 R7, RZ, RZ, R14 ;  /* 0x000000ffff077224 */ /* 0x000fce00078e000e */
[----:B------:R-:W-:Y:S05]  /*1a570*/  WARPSYNC.COLLECTIVE R15, `(.L_x_846) ;  /* 0x000000000f087348 */ /* 0x000fea0003c00000 */
[----:B------:R0:W1:Y:S02]  /*1a580*/  SHFL.IDX P6, R14, R13, R12, R11 ;  /* 0x0000000c0d0e7389 */ /* 0x00006400000c000b */
[----:B01----:R-:W-:Y:S01]  /*1a590*/  ENDCOLLECTIVE ;  /* 0x000000000000791b */ /* 0x003fe20003800000 */
.L_x_846:
        /* <DEDUP_REMOVED lines=16> */
.L_x_847:
[----:B------:R-:W-:Y:S02]  /*1a6a0*/  IMAD.MOV.U32 R13, RZ, RZ, R0 ;  /* 0x000000ffff0d7224 */ /* 0x000fe400078e0000 */
[----:B------:R-:W-:Y:S02]  /*1a6b0*/  IMAD.MOV.U32 R12, RZ, RZ, 0x7 ;  /* 0x00000007ff0c7424 */ /* 0x000fe400078e00ff */
[----:B------:R-:W-:-:S07]  /*1a6c0*/  IMAD.MOV.U32 R7, RZ, RZ, R14 ;  /* 0x000000ffff077224 */ /* 0x000fce00078e000e */
[----:B------:R-:W-:Y:S05]  /*1a6d0*/  WARPSYNC.COLLECTIVE R15, `(.L_x_848) ;  /* 0x000000000f087348 */ /* 0x000fea0003c00000 */
[----:B------:R0:W1:Y:S02]  /*1a6e0*/  SHFL.IDX P6, R14, R13, R12, R11 ;  /* 0x0000000c0d0e7389 */ /* 0x00006400000c000b */
[----:B01----:R-:W-:Y:S01]  /*1a6f0*/  ENDCOLLECTIVE ;  /* 0x000000000000791b */ /* 0x003fe20003800000 */
.L_x_848:
[----:B------:R-:W-:-:S04]  /*1a700*/  @!P1 LEA R7, P2, R21, R7, 0x1 ;  /* 0x0000000715079211 */ /* 0x000fc800078408ff */
[----:B------:R-:W-:-:S04]  /*1a710*/  @!P1 IADD3.X R6, RZ, R6, RZ, P2, !PT ;  /* 0x00000006ff069210 */ /* 0x000fc800017fe4ff */
[----:B------:R-:W-:Y:S01]  /*1a720*/  @!P1 LOP3.LUT R7, R7, R6, RZ, 0x3c, !PT ;  /* 0x0000000607079212 */ /* 0x000fe200078e3cff */
[----:B------:R-:W-:-:S03]  /*1a730*/  IMAD.MOV.U32 R13, RZ, RZ, R2 ;  /* 0x000000ffff0d7224 */ /* 0x000fc600078e0002 */
[----:B------:R-:W-:Y:S02]  /*1a740*/  @!P1 LOP3.LUT R6, R7, R6, RZ, 0x3c, !PT ;  /* 0x0000000607069212 */ /* 0x000fe400078e3cff */
[----:B------:R-:W-:Y:S02]  /*1a750*/  IADD3 R2, R25, 0x70, RZ ;  /* 0x0000007019027810 */ /* 0x000fe40007ffe0ff */
[----:B------:R-:W-:Y:S01]  /*1a760*/  @!P1 LOP3.LUT R7, R7, R6, RZ, 0x3c, !PT ;  /* 0x0000000607079212 */ /* 0x000fe200078e3cff */
[----:B------:R-:W-:-:S04]  /*1a770*/  IMAD.MOV.U32 R0, RZ, RZ, R14 ;  /* 0x000000ffff007224 */ /* 0x000fc800078e000e */
[----:B------:R-:W-:Y:S01]  /*1a780*/  @!PT LDS RZ, [RZ] ;  /* 0x00000000fffff984 */ /* 0x000fe20000000800 */
[----:B------:R-:W-:Y:S01]  /*1a790*/  @!PT LDS RZ, [RZ] ;  /* 0x00000000fffff984 */ /* 0x000fe20000000800 */
[----:B------:R-:W-:Y:S01]  /*1a7a0*/  @!PT LDS RZ, [RZ] ;  /* 0x00000000fffff984 */ /* 0x000fe20000000800 */
[----:B------:R0:W-:Y:S01]  /*1a7b0*/  @!P1 LDGSTS.E.BYPASS.LTC128B.128 [R20+0xb400], desc[UR42][R6.64], !P0 ;  /* 0x0b40000006149fae */ /* 0x0001e2000c101d6a */
[----:B------:R-:W-:-:S13]  /*1a7c0*/  ISETP.GE.AND P1, PT, R2, R3, PT ;  /* 0x000000030200720c */ /* 0x000fda0003f26270 */
[----:B0-----:R-:W-:Y:S05]  /*1a7d0*/  WARPSYNC.COLLECTIVE R15, `(.L_x_849) ;  /* 0x000000000f087348 */ /* 0x001fea0003c00000 */
[----:B------:R1:W2:Y:S02]  /*1a7e0*/  SHFL.IDX P6, R14, R13, R12, R11 ;  /* 0x0000000c0d0e7389 */ /* 0x0002a400000c000b */
[----:B012---:R-:W-:Y:S01]  /*1a7f0*/  ENDCOLLECTIVE ;  /* 0x000000000000791b */ /* 0x007fe20003800000 */
.L_x_849:
[----:B------:R-:W-:Y:S02]  /*1a800*/  IMAD.MOV.U32 R13, RZ, RZ, R4 ;  /* 0x000000ffff0d7224 */ /* 0x000fe400078e0004 */
[----:B------:R-:W-:Y:S02]  /*1a810*/  IMAD.MOV.U32 R12, RZ, RZ, RZ ;  /* 0x000000ffff0c7224 */ /* 0x000fe400078e00ff */
[----:B------:R-:W-:-:S07]  /*1a820*/  IMAD.MOV.U32 R6, RZ, RZ, R14 ;  /* 0x000000ffff067224 */ /* 0x000fce00078e000e */
[----:B------:R-:W-:Y:S05]  /*1a830*/  WARPSYNC.COLLECTIVE R15, `(.L_x_850) ;  /* 0x000000000f087348 */ /* 0x000fea0003c00000 */
[----:B------:R0:W1:Y:S02]  /*1a840*/  SHFL.IDX P6, R14, R13, R12, R11 ;  /* 0x0000000c0d0e7389 */ /* 0x00006400000c000b */
[----:B01----:R-:W-:Y:S01]  /*1a850*/  ENDCOLLECTIVE ;  /* 0x000000000000791b */ /* 0x003fe20003800000 */
.L_x_850:
[----:B------:R-:W-:-:S05]  /*1a860*/  @!P1 LEA R6, P2, R21, R6, 0x1 ;  /* 0x0000000615069211 */ /* 0x000fca00078408ff */
[----:B------:R-:W-:-:S04]  /*1a870*/  @!P1 IMAD.X R0, RZ, RZ, R0, P2 ;  /* 0x000000ffff009224 */ /* 0x000fc800010e0600 */
[----:B------:R-:W-:Y:S02]  /*1a880*/  @!P1 IMAD.MOV.U32 R7, RZ, RZ, R0 ;  /* 0x000000ffff079224 */ /* 0x000fe400078e0000 */
[----:B------:R-:W-:Y:S02]  /*1a890*/  IMAD.MOV.U32 R13, RZ, RZ, R5 ;  /* 0x000000ffff0d7224 */ /* 0x000fe400078e0005 */
[C---:B------:R-:W-:Y:S01]  /*1a8a0*/  VIADD R0, R25.reuse, 0x80 ;  /* 0x0000008019007836 */ /* 0x040fe20000000000 */
[----:B------:R-:W-:Y:S01]  /*1a8b0*/  @!PT LDS RZ, [RZ] ;  /* 0x00000000fffff984 */ /* 0x000fe20000000800 */
[----:B------:R-:W-:Y:S01]  /*1a8c0*/  @!PT LDS RZ, [RZ] ;  /* 0x00000000fffff984 */ /* 0x000fe20000000800 */
[----:B------:R-:W-:Y:S01]  /*1a8d0*/  @!PT LDS RZ, [RZ] ;  /* 0x00000000fffff984 */ /* 0x000fe20000000800 */
[----:B------:R0:W-:Y:S04]  /*1a8e0*/  @!P1 LDGSTS.E.BYPASS.LTC128B.128 [R20+0xbc00], desc[UR42][R6.64], !P0 ;  /* 0x0bc0000006149fae */ /* 0x0001e8000c101d6a */
[----:B------:R-:W-:Y:S01]  /*1a8f0*/  ISETP.GE.AND P1, PT, R0, R3, PT ;  /* 0x000000030000720c */ /* 0x000fe20003f26270 */
[----:B------:R-:W-:Y:S01]  /*1a900*/  VIADD R0, R25, 0x90 ;  /* 0x0000009019007836 */ /* 0x000fe20000000000 */
[----:B------:R-:W-:-:S11]  /*1a910*/  MOV R2, R14 ;  /* 0x0000000e00027202 */ /* 0x000fd60000000f00 */
[----:B0-----:R-:W-:Y:S05]  /*1a920*/  WARPSYNC.COLLECTIVE R15, `(.L_x_851) ;  /* 0x000000000f087348 */ /* 0x001fea0003c00000 */
[----:B------:R1:W2:Y:S02]  /*1a930*/  SHFL.IDX P6, R14, R13, R12, R11 ;  /* 0x0000000c0d0e7389 */ /* 0x0002a400000c000b */
[----:B012---:R-:W-:Y:S01]  /*1a940*/  ENDCOLLECTIVE ;  /* 0x000000000000791b */ /* 0x007fe20003800000 */
.L_x_851:
[----:B------:R-:W-:Y:S01]  /*1a950*/  MOV R13, R4 ;  /* 0x00000004000d7202 */ /* 0x000fe20000000f00 */
[----:B------:R-:W-:Y:S02]  /*1a960*/  IMAD.MOV.U32 R12, RZ, RZ, 0x1 ;  /* 0x00000001ff0c7424 */ /* 0x000fe400078e00ff */
[----:B------:R-:W-:-:S07]  /*1a970*/  IMAD.MOV.U32 R8, RZ, RZ, R14 ;  /* 0x000000ffff087224 */ /* 0x000fce00078e000e */
[----:B------:R-:W-:Y:S05]  /*1a980*/  WARPSYNC.COLLECTIVE R15, `(.L_x_852) ;  /* 0x000000000f087348 */ /* 0x000fea0003c00000 */
[----:B------:R0:W1:Y:S02]  /*1a990*/  SHFL.IDX P6, R14, R13, R12, R11 ;  /* 0x0000000c0d0e7389 */ /* 0x00006400000c000b */
[----:B01----:R-:W-:Y:S01]  /*1a9a0*/  ENDCOLLECTIVE ;  /* 0x000000000000791b */ /* 0x003fe20003800000 */
.L_x_852:
[----:B------:R-:W-:-:S05]  /*1a9b0*/  @!P1 LEA R6, P2, R21, R8, 0x1 ;  /* 0x0000000815069211 */ /* 0x000fca00078408ff */
[----:B------:R-:W-:-:S04]  /*1a9c0*/  @!P1 IMAD.X R2, RZ, RZ, R2, P2 ;  /* 0x000000ffff029224 */ /* 0x000fc800010e0602 */
[----:B------:R-:W-:Y:S01]  /*1a9d0*/  @!P1 IMAD.MOV.U32 R7, RZ, RZ, R2 ;  /* 0x000000ffff079224 */ /* 0x000fe200078e0002 */
[----:B------:R-:W-:Y:S01]  /*1a9e0*/  IADD3 R2, R25, 0xa0, RZ ;  /* 0x000000a019027810 */ /* 0x000fe20007ffe0ff */
[----:B------:R-:W-:-:S03]  /*1a9f0*/  IMAD.MOV.U32 R13, RZ, RZ, R5 ;  /* 0x000000ffff0d7224 */ /* 0x000fc600078e0005 */
[----:B------:R-:W-:Y:S01]  /*1aa00*/  @!PT LDS RZ, [RZ] ;  /* 0x00000000fffff984 */ /* 0x000fe20000000800 */
[----:B------:R-:W-:Y:S01]  /*1aa10*/  @!PT LDS RZ, [RZ] ;  /* 0x00000000fffff984 */ /* 0x000fe20000000800 */
[----:B------:R-:W-:Y:S01]  /*1aa20*/  @!PT LDS RZ, [RZ] ;  /* 0x00000000fffff984 */ /* 0x000fe20000000800 */
[----:B------:R0:W-:Y:S01]  /*1aa30*/  @!P1 LDGSTS.E.BYPASS.LTC128B.128 [R20+0xc400], desc[UR42][R6.64], !P0 ;  /* 0x0c40000006149fae */ /* 0x0001e2000c101d6a */
[----:B------:R-:W-:Y:S01]  /*1aa40*/  ISETP.GE.AND P1, PT, R0, R3, PT ;  /* 0x000000030000720c */ /* 0x000fe20003f26270 */
[----:B------:R-:W-:-:S12]  /*1aa50*/  IMAD.MOV.U32 R0, RZ, RZ, R14 ;  /* 0x000000ffff007224 */ /* 0x000fd800078e000e */
[----:B0-----:R-:W-:Y:S05]  /*1aa60*/  WARPSYNC.COLLECTIVE R15, `(.L_x_853) ;  /* 0x000000000f087348 */ /* 0x001fea0003c00000 */
[----:B------:R1:W2:Y:S02]  /*1aa70*/  SHFL.IDX P6, R14, R13, R12, R11 ;  /* 0x0000000c0d0e7389 */ /* 0x0002a400000c000b */
[----:B012---:R-:W-:Y:S01]  /*1aa80*/  ENDCOLLECTIVE ;  /* 0x000000000000791b */ /* 0x007fe20003800000 */
.L_x_853:
[----:B------:R-:W-:Y:S02]  /*1aa90*/  IMAD.MOV.U32 R13, RZ, RZ, R4 ;  /* 0x000000ffff0d7224 */ /* 0x000fe400078e0004 */
[----:B------:R-:W-:Y:S02]  /*1aaa0*/  IMAD.MOV.U32 R12, RZ, RZ, 0x2 ;  /* 0x00000002ff0c7424 */ /* 0x000fe400078e00ff */
[----:B------:R-:W-:-:S07]  /*1aab0*/  IMAD.MOV.U32 R6, RZ, RZ, R14 ;  /* 0x000000ffff067224 */ /* 0x000fce00078e000e */
[----:B------:R-:W-:Y:S05]  /*1aac0*/  WARPSYNC.COLLECTIVE R15, `(.L_x_854) ;  /* 0x000000000f087348 */ /* 0x000fea0003c00000 */
[----:B------:R0:W1:Y:S02]  /*1aad0*/  SHFL.IDX P6, R14, R13, R12, R11 ;  /* 0x0000000c0d0e7389 */ /* 0x00006400000c000b */
[----:B01----:R-:W-:Y:S01]  /*1aae0*/  ENDCOLLECTIVE ;  /* 0x000000000000791b */ /* 0x003fe20003800000 */
.L_x_854:
[----:B------:R-:W-:-:S05]  /*1aaf0*/  @!P1 LEA R6, P2, R21, R6, 0x1 ;  /* 0x0000000615069211 */ /* 0x000fca00078408ff */
[----:B------:R-:W-:-:S05]  /*1ab00*/  @!P1 IMAD.X R0, RZ, RZ, R0, P2 ;  /* 0x000000ffff009224 */ /* 0x000fca00010e0600 */
[----:B------:R-:W-:Y:S01]  /*1ab10*/  @!P1 MOV R7, R0 ;  /* 0x0000000000079202 */ /* 0x000fe20000000f00 */
[----:B------:R-:W-:-:S04]  /*1ab20*/  IMAD.MOV.U32 R13, RZ, RZ, R5 ;  /* 0x000000ffff0d7224 */ /* 0x000fc800078e0005 */
        /* <DEDUP_REMOVED lines=9> */
.L_x_855:
[----:B------:R-:W-:Y:S02]  /*1abc0*/  IMAD.MOV.U32 R13, RZ, RZ, R4 ;  /* 0x000000ffff0d7224 */ /* 0x000fe400078e0004 */
[----:B------:R-:W-:Y:S02]  /*1abd0*/  IMAD.MOV.U32 R12, RZ, RZ, 0x3 ;  /* 0x00000003ff0c7424 */ /* 0x000fe400078e00ff */
[----:B------:R-:W-:-:S07]  /*1abe0*/  IMAD.MOV.U32 R6, RZ, RZ, R14 ;  /* 0x000000ffff067224 */ /* 0x000fce00078e000e */
[----:B------:R-:W-:Y:S05]  /*1abf0*/  WARPSYNC.COLLECTIVE R15, `(.L_x_856) ;  /* 0x000000000f087348 */ /* 0x000fea0003c00000 */
[----:B------:R0:W1:Y:S02]  /*1ac00*/  SHFL.IDX P6, R14, R13, R12, R11 ;  /* 0x0000000c0d0e7389 */ /* 0x00006400000c000b */
[----:B01----:R-:W-:Y:S01]  /*1ac10*/  ENDCOLLECTIVE ;  /* 0x000000000000791b */ /* 0x003fe20003800000 */
.L_x_856:
[----:B------:R-:W-:-:S05]  /*1ac20*/  @!P1 LEA R6, P2, R21, R6, 0x1 ;  /* 0x0000000615069211 */ /* 0x000fca00078408ff */
[----:B------:R-:W-:-:S04]  /*1ac30*/  @!P1 IMAD.X R0, RZ, RZ, R0, P2 ;  /* 0x000000ffff009224 */ /* 0x000fc800010e0600 */
        /* <DEDUP_REMOVED lines=10> */
.L_x_857:
[----:B------:R-:W-:Y:S01]  /*1ace0*/  IMAD.MOV.U32 R2, RZ, RZ, R14 ;  /* 0x000000ffff027224 */ /* 0x000fe200078e000e */
[----:B------:R-:W-:Y:S06]  /*1acf0*/  BRA `(.L_x_858) ;  /* 0xffffff9c00cc7947 */ /* 0x000fec000383ffff */
.L_x_685:
[----:B-1----:R1:W2:Y:S02]  /*1ad00*/  SYNCS.PHASECHK.TRANS64.TRYWAIT P0, [R16+URZ+0x16820], R0 ;  /* 0x01682000100075a7 */ /* 0x0022a4000800017f */
[----:B--2---:R-:W-:Y:S05]  /*1ad10*/  @!P0 NANOSLEEP.SYNCS 0x989680 ;  /* 0x009896800000895d */ /* 0x004fea0003900000 */
[----:B------:R-:W2:Y:S02]  /*1ad20*/  @!P0 SYNCS.PHASECHK.TRANS64 P0, [R16+URZ+0x16820], R0 ;  /* 0x01682000100085a7 */ /* 0x000ea4000800007f */
[----:B--2---:R-:W-:Y:S05]  /*1ad30*/  @!P0 BRA `(.L_x_685) ;  /* 0xfffffffc00f08947 */ /* 0x004fea000383ffff */
[----:B------:R-:W-:Y:S05]  /*1ad40*/  BRA `(.L_x_859) ;  /* 0xffffffa000287947 */ /* 0x000fea000383ffff */
.L_x_690:
[----:B0-----:R0:W1:Y:S02]  /*1ad50*/  SYNCS.PHASECHK.TRANS64.TRYWAIT P0, [R5+URZ+0x16840], R2 ;  /* 0x01684002050075a7 */ /* 0x001064000800017f */
[----:B-1----:R-:W-:Y:S05]  /*1ad60*/  @!P0 NANOSLEEP.SYNCS 0x989680 ;  /* 0x009896800000895d */ /* 0x002fea0003900000 */
[----:B------:R-:W1:Y:S02]  /*1ad70*/  @!P0 SYNCS.PHASECHK.TRANS64 P0, [R5+URZ+0x16840], R2 ;  /* 0x01684002050085a7 */ /* 0x000e64000800007f */
[----:B-1----:R-:W-:Y:S05]  /*1ad80*/  @!P0 BRA `(.L_x_690) ;  /* 0xfffffffc00f08947 */ /* 0x002fea000383ffff */
[----:B------:R-:W-:Y:S05]  /*1ad90*/  BRA `(.L_x_860) ;  /* 0xffffffa400087947 */ /* 0x000fea000383ffff */
.L_x_691:
[----:B------:R-:W-:Y:S01]  /*1ada0*/  BSSY B1, `(.L_x_861) ;  /* 0x0000008000017945 */ /* 0x000fe20003800000 */
[----:B------:R-:W-:Y:S02]  /*1adb0*/  IMAD.MOV.U32 R13, RZ, RZ, R10 ;  /* 0x000000ffff0d7224 */ /* 0x000fe400078e000a */
[----:B------:R-:W-:Y:S02]  /*1adc0*/  IMAD.MOV.U32 R12, RZ, RZ, RZ ;  /* 0x000000ffff0c7224 */ /* 0x000fe400078e00ff */
[----:B------:R-:W-:Y:S02]  /*1add0*/  IMAD.MOV.U32 R11, RZ, RZ, 0x181f ;  /* 0x0000181fff0b7424 */ /* 0x000fe400078e00ff */
[----:B------:R-:W-:-:S07]  /*1ade0*/  IMAD.MOV.U32 R15, RZ, RZ, -0x1 ;  /* 0xffffffffff0f7424 */ /* 0x000fce00078e00ff */
[----:B------:R-:W-:Y:S05]  /*1adf0*/  WARPSYNC.COLLECTIVE R15, `(.L_x_862) ;  /* 0x000000000f087348 */ /* 0x000fea0003c00000 */
[----:B------:R0:W1:Y:S02]  /*1ae00*/  SHFL.IDX P6, R14, R13, R12, R11 ;  /* 0x0000000c0d0e7389 */ /* 0x00006400000c000b */
[----:B01----:R-:W-:Y:S01]  /*1ae10*/  ENDCOLLECTIVE ;  /* 0x000000000000791b */ /* 0x003fe20003800000 */
.L_x_862:
[----:B------:R-:W-:Y:S05]  /*1ae20*/  BSYNC B1 ;  /* 0x0000000000017941 */ /* 0x000fea0003800000 */
.L_x_861:
[----:B------:R-:W0:Y:S01]  /*1ae30*/  S2R R7, SR_TID.X ;  /* 0x0000000000077919 */ /* 0x000e220000002100 */
[----:B------:R-:W-:Y:S01]  /*1ae40*/  IMAD.MOV.U32 R13, RZ, RZ, R9 ;  /* 0x000000ffff0d7224 */ /* 0x000fe200078e0009 */
[----:B------:R-:W-:Y:S01]  /*1ae50*/  MOV R3, R14 ;  /* 0x0000000e00037202 */ /* 0x000fe20000000f00 */
[----:B------:R-:W-:Y:S02]  /*1ae60*/  IMAD.MOV.U32 R12, RZ, RZ, RZ ;  /* 0x000000ffff0c7224 */ /* 0x000fe400078e00ff */
[----:B------:R-:W-:Y:S02]  /*1ae70*/  IMAD.MOV.U32 R11, RZ, RZ, 0x181f ;  /* 0x0000181fff0b7424 */ /* 0x000fe400078e00ff */
[----:B------:R-:W-:Y:S02]  /*1ae80*/  IMAD.MOV.U32 R15, RZ, RZ, -0x1 ;  /* 0xffffffffff0f7424 */ /* 0x000fe400078e00ff */
[----:B------:R-:W-:-:S07]  /*1ae90*/  IMAD R8, R8, 0x2, R16 ;  /* 0x0000000208087824 */ /* 0x000fce00078e0210 */
[----:B0-----:R-:W-:Y:S05]  /*1aea0*/  WARPSYNC.COLLECTIVE R15, `(.L_x_863) ;  /* 0x000000000f087348 */ /* 0x001fea0003c00000 */
[----:B------:R1:W2:Y:S02]  /*1aeb0*/  SHFL.IDX P6, R14, R13, R12, R11 ;  /* 0x0000000c0d0e7389 */ /* 0x0002a400000c000b */
[----:B012---:R-:W-:Y:S01]  /*1aec0*/  ENDCOLLECTIVE ;  /* 0x000000000000791b */ /* 0x007fe20003800000 */
.L_x_863:
[----:B------:R-:W-:Y:S02]  /*1aed0*/  IMAD.MOV.U32 R13, RZ, RZ, R10 ;  /* 0x000000ffff0d7224 */ /* 0x000fe400078e000a */
[----:B------:R-:W-:Y:S02]  /*1aee0*/  IMAD.MOV.U32 R12, RZ, RZ, 0x1 ;  /* 0x00000001ff0c7424 */ /* 0x000fe400078e00ff */
[----:B------:R-:W-:Y:S01]  /*1aef0*/  IMAD.SHL.U32 R7, R7, 0x8, RZ ;  /* 0x0000000807077824 */ /* 0x000fe200078e00ff */
[----:B------:R-:W-:-:S07]  /*1af00*/  MOV R2, R14 ;  /* 0x0000000e00027202 */ /* 0x000fce0000000f00 */
[----:B------:R-:W-:Y:S05]  /*1af10*/  WARPSYNC.COLLECTIVE R15, `(.L_x_864) ;  /* 0x000000000f087348 */ /* 0x000fea0003c00000 */
[----:B------:R0:W1:Y:S02]  /*1af20*/  SHFL.IDX P6, R14, R13, R12, R11 ;  /* 0x0000000c0d0e7389 */ /* 0x00006400000c000b */
[----:B01----:R-:W-:Y:S01]  /*1af30*/  ENDCOLLECTIVE ;  /* 0x000000000000791b */ /* 0x003fe20003800000 */
.L_x_864:
[----:B------:R-:W-:-:S05]  /*1af40*/  LOP3.LUT R7, R7, 0x38, RZ, 0xc0, !PT ;  /* 0x0000003807077812 */ /* 0x000fca00078ec0ff */
[----:B------:R-:W-:-:S05]  /*1af50*/  IMAD.SHL.U32 R7, R7, 0x2, RZ ;  /* 0x0000000207077824 */ /* 0x000fca00078e00ff */
[----:B------:R-:W-:Y:S01]  /*1af60*/  IADD3 R2, P0, R2, R7, RZ ;  /* 0x0000000702027210 */ /* 0x000fe20007f1e0ff */
[----:B------:R-:W-:-:S04]  /*1af70*/  IMAD.MOV.U32 R13, RZ, RZ, R9 ;  /* 0x000000ffff0d7224 */ /* 0x000fc800078e0009 */
[----:B------:R-:W-:-:S05]  /*1af80*/  IMAD.X R3, RZ, RZ, R3, P0 ;  /* 0x000000ffff037224 */ /* 0x000fca00000e0603 */
[----:B------:R-:W-:Y:S01]  /*1af90*/  @!PT LDS RZ, [RZ] ;  /* 0x00000000fffff984 */ /* 0x000fe20000000800 */
[----:B------:R-:W-:Y:S01]  /*1afa0*/  @!PT LDS RZ, [RZ] ;  /* 0x00000000fffff984 */ /* 0x000fe20000000800 */
[----:B------:R-:W-:Y:S01]  /*1afb0*/  @!PT LDS RZ, [RZ] ;  /* 0x00000000fffff984 */ /* 0x000fe20000000800 */
[----:B------:R0:W-:Y:S02]  /*1afc0*/  LDGSTS.E.BYPASS.LTC128B.128 [R8+0xe400], desc[UR42][R2.64], !P2 ;  /* 0x0e40000002087fae */ /* 0x0001e4000d101d6a */
[----:B0-----:R-:W-:-:S07]  /*1afd0*/  MOV R3, R14 ;  /* 0x0000000e00037202 */ /* 0x001fce0000000f00 */
[----:B------:R-:W-:Y:S05]  /*1afe0*/  WARPSYNC.COLLECTIVE R15, `(.L_x_865) ;  /* 0x000000000f087348 */ /* 0x000fea0003c00000 */
[----:B------:R0:W1:Y:S02]  /*1aff0*/  SHFL.IDX P6, R14, R13, R12, R11 ;  /* 0x0000000c0d0e7389 */ /* 0x00006400000c000b */
[----:B01----:R-:W-:Y:S01]  /*1b000*/  ENDCOLLECTIVE ;  /* 0x000000000000791b */ /* 0x003fe20003800000 */
.L_x_865:
[----:B------:R-:W-:Y:S02]  /*1b010*/  IMAD.MOV.U32 R13, RZ, RZ, R10 ;  /* 0x000000ffff0d7224 */ /* 0x000fe400078e000a */
[----:B------:R-:W-:Y:S02]  /*1b020*/  IMAD.MOV.U32 R12, RZ, RZ, 0x2 ;  /* 0x00000002ff0c7424 */ /* 0x000fe400078e00ff */
[----:B------:R-:W-:-:S07]  /*1b030*/  IMAD.MOV.U32 R2, RZ, RZ, R14 ;  /* 0x000000ffff027224 */ /* 0x000fce00078e000e */
[----:B------:R-:W-:Y:S05]  /*1b040*/  WARPSYNC.COLLECTIVE R15, `(.L_x_866) ;  /* 0x000000000f087348 */ /* 0x000fea0003c00000 */
[----:B------:R0:W1:Y:S02]  /*1b050*/  SHFL.IDX P6, R14, R13, R12, R11 ;  /* 0x0000000c0d0e7389 */ /* 0x00006400000c000b */
[----:B01----:R-:W-:Y:S01]  /*1b060*/  ENDCOLLECTIVE ;  /* 0x000000000000791b */ /* 0x003fe20003800000 */
.L_x_866:
        /* <DEDUP_REMOVED lines=11> */
.L_x_867:
[----:B------:R-:W-:Y:S02]  /*1b120*/  IMAD.MOV.U32 R13, RZ, RZ, R10 ;  /* 0x000000ffff0d7224 */ /* 0x000fe400078e000a */
[----:B------:R-:W-:Y:S02]  /*1b130*/  IMAD.MOV.U32 R12, RZ, RZ, 0x3 ;  /* 0x00000003ff0c7424 */ /* 0x000fe400078e00ff */
[----:B------:R-:W-:-:S07]  /*1b140*/  IMAD.MOV.U32 R2, RZ, RZ, R14 ;  /* 0x000000ffff027224 */ /* 0x000fce00078e000e */
[----:B------:R-:W-:Y:S05]  /*1b150*/  WARPSYNC.COLLECTIVE R15, `(.L_x_868) ;  /* 0x000000000f087348 */ /* 0x000fea0003c00000 */
[----:B------:R0:W1:Y:S02]  /*1b160*/  SHFL.IDX P6, R14, R13, R12, R11 ;  /* 0x0000000c0d0e7389 */ /* 0x00006400000c000b */
[----:B01----:R-:W-:Y:S01]  /*1b170*/  ENDCOLLECTIVE ;  /* 0x000000000000791b */ /* 0x003fe20003800000 */
.L_x_868:
        /* <DEDUP_REMOVED lines=11> */
.L_x_869:
[----:B------:R-:W-:Y:S02]  /*1b230*/  IMAD.MOV.U32 R13, RZ, RZ, R10 ;  /* 0x000000ffff0d7224 */ /* 0x000fe400078e000a */
[----:B------:R-:W-:Y:S02]  /*1b240*/  IMAD.MOV.U32 R12, RZ, RZ, 0x4 ;  /* 0x00000004ff0c7424 */ /* 0x000fe400078e00ff */
[----:B------:R-:W-:-:S07]  /*1b250*/  IMAD.MOV.U32 R2, RZ, RZ, R14 ;  /* 0x000000ffff027224 */ /* 0x000fce00078e000e */
[----:B------:R-:W-:Y:S05]  /*1b260*/  WARPSYNC.COLLECTIVE R15, `(.L_x_870) ;  /* 0x000000000f087348 */ /* 0x000fea0003c00000 */
[----:B------:R0:W1:Y:S02]  /*1b270*/  SHFL.IDX P6, R14, R13, R12, R11 ;  /* 0x0000000c0d0e7389 */ /* 0x00006400000c000b */
[----:B01----:R-:W-:Y:S01]  /*1b280*/  ENDCOLLECTIVE ;  /* 0x000000000000791b */ /* 0x003fe20003800000 */
.L_x_870:
        /* <DEDUP_REMOVED lines=11> */
.L_x_871:
[----:B------:R-:W-:Y:S02]  /*1b340*/  IMAD.MOV.U32 R13, RZ, RZ, R10 ;  /* 0x000000ffff0d7224 */ /* 0x000fe400078e000a */
[----:B------:R-:W-:Y:S02]  /*1b350*/  IMAD.MOV.U32 R12, RZ, RZ, 0x5 ;  /* 0x00000005ff0c7424 */ /* 0x000fe400078e00ff */
[----:B------:R-:W-:-:S07]  /*1b360*/  IMAD.MOV.U32 R2, RZ, RZ, R14 ;  /* 0x000000ffff027224 */ /* 0x000fce00078e000e */
[----:B------:R-:W-:Y:S05]  /*1b370*/  WARPSYNC.COLLECTIVE R15, `(.L_x_872) ;  /* 0x000000000f087348 */ /* 0x000fea0003c00000 */
[----:B------:R0:W1:Y:S02]  /*1b380*/  SHFL.IDX P6, R14, R13, R12, R11 ;  /* 0x0000000c0d0e7389 */ /* 0x00006400000c000b */
[----:B01----:R-:W-:Y:S01]  /*1b390*/  ENDCOLLECTIVE ;  /* 0x000000000000791b */ /* 0x003fe20003800000 */
.L_x_872:
        /* <DEDUP_REMOVED lines=11> */
.L_x_873:
[----:B------:R-:W-:Y:S02]  /*1b450*/  IMAD.MOV.U32 R13, RZ, RZ, R10 ;  /* 0x000000ffff0d7224 */ /* 0x000fe400078e000a */
[----:B------:R-:W-:Y:S02]  /*1b460*/  IMAD.MOV.U32 R12, RZ, RZ, 0x6 ;  /* 0x00000006ff0c7424 */ /* 0x000fe400078e00ff */
[----:B------:R-:W-:-:S07]  /*1b470*/  IMAD.MOV.U32 R2, RZ, RZ, R14 ;  /* 0x000000ffff027224 */ /* 0x000fce00078e000e */
[----:B------:R-:W-:Y:S05]  /*1b480*/  WARPSYNC.COLLECTIVE R15, `(.L_x_874) ;  /* 0x000000000f087348 */ /* 0x000fea0003c00000 */
[----:B------:R0:W1:Y:S02]  /*1b490*/  SHFL.IDX P6, R14, R13, R12, R11 ;  /* 0x0000000c0d0e7389 */ /* 0x00006400000c000b */
[----:B01----:R-:W-:Y:S01]  /*1b4a0*/  ENDCOLLECTIVE ;  /* 0x000000000000791b */ /* 0x003fe20003800000 */
.L_x_874:
        /* <DEDUP_REMOVED lines=11> */
.L_x_875:
[----:B------:R-:W-:Y:S02]  /*1b560*/  IMAD.MOV.U32 R13, RZ, RZ, R10 ;  /* 0x000000ffff0d7224 */ /* 0x000fe400078e000a */
[----:B------:R-:W-:Y:S02]  /*1b570*/  IMAD.MOV.U32 R12, RZ, RZ, 0x7 ;  /* 0x00000007ff0c7424 */ /* 0x000fe400078e00ff */
[----:B------:R-:W-:-:S07]  /*1b580*/  IMAD.MOV.U32 R2, RZ, RZ, R14 ;  /* 0x000000ffff027224 */ /* 0x000fce00078e000e */
[----:B------:R-:W-:Y:S05]  /*1b590*/  WARPSYNC.COLLECTIVE R15, `(.L_x_876) ;  /* 0x000000000f087348 */ /* 0x000fea0003c00000 */
[----:B------:R0:W1:Y:S02]  /*1b5a0*/  SHFL.IDX P6, R14, R13, R12, R11 ;  /* 0x0000000c0d0e7389 */ /* 0x00006400000c000b */
[----:B01----:R-:W-:Y:S01]  /*1b5b0*/  ENDCOLLECTIVE ;  /* 0x000000000000791b */ /* 0x003fe20003800000 */
.L_x_876:
[----:B------:R-:W-:-:S05]  /*1b5c0*/  IADD3 R2, P0, R2, R7, RZ ;  /* 0x0000000702027210 */ /* 0x000fca0007f1e0ff */
[----:B------:R-:W-:-:S05]  /*1b5d0*/  IMAD.X R3, RZ, RZ, R3, P0 ;  /* 0x000000ffff037224 */ /* 0x000fca00000e0603 */
        /* <DEDUP_REMOVED lines=9> */
.L_x_877:
[----:B------:R-:W-:Y:S01]  /*1b670*/  IMAD.MOV.U32 R2, RZ, RZ, R14 ;  /* 0x000000ffff027224 */ /* 0x000fe200078e000e */
[----:B------:R-:W-:Y:S06]  /*1b680*/  BRA `(.L_x_878) ;  /* 0xffffff9c00f47947 */ /* 0x000fec000383ffff */
.L_x_696:
[----:B-1----:R1:W2:Y:S02]  /*1b690*/  SYNCS.PHASECHK.TRANS64.TRYWAIT P0, [R5+URZ+0x16860], R2 ;  /* 0x01686002050075a7 */ /* 0x0022a4000800017f */
[----:B--2---:R-:W-:Y:S05]  /*1b6a0*/  @!P0 NANOSLEEP.SYNCS 0x989680 ;  /* 0x009896800000895d */ /* 0x004fea0003900000 */
[----:B------:R-:W2:Y:S02]  /*1b6b0*/  @!P0 SYNCS.PHASECHK.TRANS64 P0, [R5+URZ+0x16860], R2 ;  /* 0x01686002050085a7 */ /* 0x000ea4000800007f */
[----:B--2---:R-:W-:Y:S05]  /*1b6c0*/  @!P0 BRA `(.L_x_696) ;  /* 0xfffffffc00f08947 */ /* 0x004fea000383ffff */
[----:B------:R-:W-:Y:S05]  /*1b6d0*/  BRA `(.L_x_879) ;  /* 0xffffffa0004c7947 */ /* 0x000fea000383ffff */
.L_x_697:
[----:B------:R-:W-:Y:S01]  /*1b6e0*/  BSSY B1, `(.L_x_880) ;  /* 0x0000008000017945 */ /* 0x000fe20003800000 */
[----:B------:R-:W-:Y:S01]  /*1b6f0*/  IMAD.MOV.U32 R13, RZ, RZ, R19 ;  /* 0x000000ffff0d7224 */ /* 0x000fe200078e0013 */
[----:B------:R-:W-:Y:S01]  /*1b700*/  MOV R15, 0xffffffff ;  /* 0xffffffff000f7802 */ /* 0x000fe20000000f00 */
[----:B------:R-:W-:Y:S02]  /*1b710*/  IMAD.MOV.U32 R12, RZ, RZ, RZ ;  /* 0x000000ffff0c7224 */ /* 0x000fe400078e00ff */
[----:B------:R-:W-:-:S07]  /*1b720*/  IMAD.MOV.U32 R11, RZ, RZ, 0x181f ;  /* 0x0000181fff0b7424 */ /* 0x000fce00078e00ff */
[----:B-1----:R-:W-:Y:S05]  /*1b730*/  WARPSYNC.COLLECTIVE R15, `(.L_x_881) ;  /* 0x000000000f087348 */ /* 0x002fea0003c00000 */
[----:B------:R0:W2:Y:S02]  /*1b740*/  SHFL.IDX P6, R14, R13, R12, R11 ;  /* 0x0000000c0d0e7389 */ /* 0x0000a400000c000b */
[----:B012---:R-:W-:Y:S01]  /*1b750*/  ENDCOLLECTIVE ;  /* 0x000000000000791b */ /* 0x007fe20003800000 */
.L_x_881:
[----:B------:R-:W-:Y:S05]  /*1b760*/  BSYNC B1 ;  /* 0x0000000000017941 */ /* 0x000fea0003800000 */
.L_x_880:
[----:B------:R-:W-:Y:S01]  /*1b770*/  IMAD.MOV.U32 R13, RZ, RZ, R18 ;  /* 0x000000ffff0d7224 */ /* 0x000fe200078e0012 */
[----:B------:R-:W-:Y:S01]  /*1b780*/  ISETP.LT.OR P2, PT, R8, 0x1, P1 ;  /* 0x000000010800780c */ /* 0x000fe20000f41670 */
[----:B------:R-:W-:Y:S02]  /*1b790*/  IMAD.MOV.U32 R12, RZ, RZ, RZ ;  /* 0x000000ffff0c7224 */ /* 0x000fe400078e00ff */
[----:B------:R-:W-:Y:S02]  /*1b7a0*/  IMAD.MOV.U32 R11, RZ, RZ, 0x181f ;  /* 0x0000181fff0b7424 */ /* 0x000fe400078e00ff */
[----:B------:R-:W-:Y:S02]  /*1b7b0*/  IMAD.MOV.U32 R15, RZ, RZ, -0x1 ;  /* 0xffffffffff0f7424 */ /* 0x000fe400078e00ff */
[----:B------:R-:W-:Y:S02]  /*1b7c0*/  IMAD.MOV.U32 R3, RZ, RZ, R14 ;  /* 0x000000ffff037224 */ /* 0x000fe400078e000e */
[----:B------:R-:W-:-:S07]  /*1b7d0*/  IMAD R6, R6, 0x2, R16 ;  /* 0x0000000206067824 */ /* 0x000fce00078e0210 */
[----:B------:R-:W-:Y:S05]  /*1b7e0*/  WARPSYNC.COLLECTIVE R15, `(.L_x_882) ;  /* 0x000000000f087348 */ /* 0x000fea0003c00000 */
[----:B------:R0:W1:Y:S02]  /*1b7f0*/  SHFL.IDX P6, R14, R13, R12, R11 ;  /* 0x0000000c0d0e7389 */ /* 0x00006400000c000b */
[----:B01----:R-:W-:Y:S01]  /*1b800*/  ENDCOLLECTIVE ;  /* 0x000000000000791b */ /* 0x003fe20003800000 */
.L_x_882:
[----:B------:R-:W-:Y:S02]  /*1b810*/  IMAD.MOV.U32 R13, RZ, RZ, R19 ;  /* 0x000000ffff0d7224 */ /* 0x000fe400078e0013 */
[----:B------:R-:W-:Y:S01]  /*1b820*/  IMAD.MOV.U32 R12, RZ, RZ, 0x1 ;  /* 0x00000001ff0c7424 */ /* 0x000fe200078e00ff */
[----:B------:R-:W-:-:S07]  /*1b830*/  MOV R2, R14 ;  /* 0x0000000e00027202 */ /* 0x000fce0000000f00 */
[----:B------:R-:W-:Y:S05]  /*1b840*/  WARPSYNC.COLLECTIVE R15, `(.L_x_883) ;  /* 0x000000000f087348 */ /* 0x000fea0003c00000 */
[----:B------:R0:W1:Y:S02]  /*1b850*/  SHFL.IDX P6, R14, R13, R12, R11 ;  /* 0x0000000c0d0e7389 */ /* 0x00006400000c000b */
[----:B01----:R-:W-:Y:S01]  /*1b860*/  ENDCOLLECTIVE ;  /* 0x000000000000791b */ /* 0x003fe20003800000 */
.L_x_883:
        /* <DEDUP_REMOVED lines=12> */
.L_x_884:
[----:B------:R-:W-:Y:S02]  /*1b930*/  IMAD.MOV.U32 R13, RZ, RZ, R19 ;  /* 0x000000ffff0d7224 */ /* 0x000fe400078e0013 */
[----:B------:R-:W-:Y:S02]  /*1b940*/  IMAD.MOV.U32 R12, RZ, RZ, 0x2 ;  /* 0x00000002ff0c7424 */ /* 0x000fe400078e00ff */
[----:B------:R-:W-:-:S07]  /*1b950*/  IMAD.MOV.U32 R2, RZ, RZ, R14 ;  /* 0x000000ffff027224 */ /* 0x000fce00078e000e */
[----:B------:R-:W-:Y:S05]  /*1b960*/  WARPSYNC.COLLECTIVE R15, `(.L_x_885) ;  /* 0x000000000f087348 */ /* 0x000fea0003c00000 */
[----:B------:R0:W1:Y:S02]  /*1b970*/  SHFL.IDX P6, R14, R13, R12, R11 ;  /* 0x0000000c0d0e7389 */ /* 0x00006400000c000b */
[----:B01----:R-:W-:Y:S01]  /*1b980*/  ENDCOLLECTIVE ;  /* 0x000000000000791b */ /* 0x003fe20003800000 */
.L_x_885:
[----:B------:R-:W-:-:S05]  /*1b990*/  IADD3 R2, P0, R2, R7, RZ ;  /* 0x0000000702027210 */ /* 0x000fca0007f1e0ff */
[----:B------:R-:W-:-:S05]  /*1b9a0*/  IMAD.X R3, RZ, RZ, R3, P0 ;  /* 0x000000ffff037224 */ /* 0x000fca00000e0603 */
[----:B------:R-:W-:Y:S01]  /*1b9b0*/  @!PT LDS RZ, [RZ] ;  /* 0x00000000fffff984 */ /* 0x000fe20000000800 */
[----:B------:R-:W-:Y:S01]  /*1b9c0*/  @!PT LDS RZ, [RZ] ;  /* 0x00000000fffff984 */ /* 0x000fe20000000800 */
[----:B------:R-:W-:Y:S01]  /*1b9d0*/  @!PT LDS RZ, [RZ] ;  /* 0x00000000fffff984 */ /* 0x000fe20000000800 */
[----:B------:R0:W-:Y:S01]  /*1b9e0*/  LDGSTS.E.BYPASS.LTC128B.128 [R6+0xc00], desc[UR42][R2.64], !P2 ;  /* 0x00c0000002067fae */ /* 0x0001e2000d101d6a */
[----:B------:R-:W-:Y:S02]  /*1b9f0*/  MOV R13, R18 ;  /* 0x00000012000d7202 */ /* 0x000fe40000000f00 */
[----:B------:R-:W-:Y:S01]  /*1ba00*/  ISETP.LT.OR P2, PT, R8, 0x21, P1 ;  /* 0x000000210800780c */ /* 0x000fe20000f41670 */
[----:B0-----:R-:W-:-:S12]  /*1ba10*/  IMAD.MOV.U32 R3, RZ, RZ, R14 ;  /* 0x000000ffff037224 */ /* 0x001fd800078e000e */
[----:B------:R-:W-:Y:S05]  /*1ba20*/  WARPSYNC.COLLECTIVE R15, `(.L_x_886) ;  /* 0x000000000f087348 */ /* 0x000fea0003c00000 */
[----:B------:R0:W1:Y:S02]  /*1ba30*/  SHFL.IDX P6, R14, R13, R12, R11 ;  /* 0x0000000c0d0e7389 */ /* 0x00006400000c000b */
[----:B01----:R-:W-:Y:S01]  /*1ba40*/  ENDCOLLECTIVE ;  /* 0x000000000000791b */ /* 0x003fe20003800000 */
.L_x_886:
[----:B------:R-:W-:Y:S02]  /*1ba50*/  IMAD.MOV.U32 R13, RZ, RZ, R19 ;  /* 0x000000ffff0d7224 */ /* 0x000fe400078e0013 */
[----:B------:R-:W-:Y:S02]  /*1ba60*/  IMAD.MOV.U32 R12, RZ, RZ, 0x3 ;  /* 0x00000003ff0c7424 */ /* 0x000fe400078e00ff */
[----:B------:R-:W-:-:S07]  /*1ba70*/  IMAD.MOV.U32 R2, RZ, RZ, R14 ;  /* 0x000000ffff027224 */ /* 0x000fce00078e000e */
[----:B------:R-:W-:Y:S05]  /*1ba80*/  WARPSYNC.COLLECTIVE R15, `(.L_x_887) ;  /* 0x000000000f087348 */ /* 0x000fea0003c00000 */
[----:B------:R0:W1:Y:S02]  /*1ba90*/  SHFL.IDX P6, R14, R13, R12, R11 ;  /* 0x0000000c0d0e7389 */ /* 0x00006400000c000b */
[----:B01----:R-:W-:Y:S01]  /*1baa0*/  ENDCOLLECTIVE ;  /* 0x000000000000791b */ /* 0x003fe20003800000 */
.L_x_887:
        /* <DEDUP_REMOVED lines=12> */
.L_x_888:
[----:B------:R-:W-:Y:S02]  /*1bb70*/  IMAD.MOV.U32 R13, RZ, RZ, R19 ;  /* 0x000000ffff0d7224 */ /* 0x000fe400078e0013 */
[----:B------:R-:W-:Y:S02]  /*1bb80*/  IMAD.MOV.U32 R12, RZ, RZ, 0x4 ;  /* 0x00000004ff0c7424 */ /* 0x000fe400078e00ff */
[----:B------:R-:W-:-:S07]  /*1bb90*/  IMAD.MOV.U32 R2, RZ, RZ, R14 ;  /* 0x000000ffff027224 */ /* 0x000fce00078e000e */
[----:B------:R-:W-:Y:S05]  /*1bba0*/  WARPSYNC.COLLECTIVE R15, `(.L_x_889) ;  /* 0x000000000f087348 */ /* 0x000fea0003c00000 */
[----:B------:R0:W1:Y:S02]  /*1bbb0*/  SHFL.IDX P6, R14, R13, R12, R11 ;  /* 0x0000000c0d0e7389 */ /* 0x00006400000c000b */
[----:B01----:R-:W-:Y:S01]  /*1bbc0*/  ENDCOLLECTIVE ;  /* 0x000000000000791b */ /* 0x003fe20003800000 */
.L_x_889:
        /* <DEDUP_REMOVED lines=12> */
.L_x_890:
[----:B------:R-:W-:Y:S02]  /*1bc90*/  IMAD.MOV.U32 R13, RZ, RZ, R19 ;  /* 0x000000ffff0d7224 */ /* 0x000fe400078e0013 */
[----:B------:R-:W-:Y:S02]  /*1bca0*/  IMAD.MOV.U32 R12, RZ, RZ, 0x5 ;  /* 0x00000005ff0c7424 */ /* 0x000fe400078e00ff */
[----:B------:R-:W-:-:S07]  /*1bcb0*/  IMAD.MOV.U32 R2, RZ, RZ, R14 ;  /* 0x000000ffff027224 */ /* 0x000fce00078e000e */
[----:B------:R-:W-:Y:S05]  /*1bcc0*/  WARPSYNC.COLLECTIVE R15, `(.L_x_891) ;  /* 0x000000000f087348 */ /* 0x000fea0003c00000 */
[----:B------:R0:W1:Y:S02]  /*1bcd0*/  SHFL.IDX P6, R14, R13, R12, R11 ;  /* 0x0000000c0d0e7389 */ /* 0x00006400000c000b */
[----:B01----:R-:W-:Y:S01]  /*1bce0*/  ENDCOLLECTIVE ;  /* 0x000000000000791b */ /* 0x003fe20003800000 */
.L_x_891:
        /* <DEDUP_REMOVED lines=12> */
.L_x_892:
[----:B------:R-:W-:Y:S02]  /*1bdb0*/  IMAD.MOV.U32 R13, RZ, RZ, R19 ;  /* 0x000000ffff0d7224 */ /* 0x000fe400078e0013 */
[----:B------:R-:W-:Y:S02]  /*1bdc0*/  IMAD.MOV.U32 R12, RZ, RZ, 0x6 ;  /* 0x00000006ff0c7424 */ /* 0x000fe400078e00ff */
[----:B------:R-:W-:-:S07]  /*1bdd0*/  IMAD.MOV.U32 R2, RZ, RZ, R14 ;  /* 0x000000ffff027224 */ /* 0x000fce00078e000e */
[----:B------:R-:W-:Y:S05]  /*1bde0*/  WARPSYNC.COLLECTIVE R15, `(.L_x_893) ;  /* 0x000000000f087348 */ /* 0x000fea0003c00000 */
[----:B------:R0:W1:Y:S02]  /*1bdf0*/  SHFL.IDX P6, R14, R13, R12, R11 ;  /* 0x0000000c0d0e7389 */ /* 0x00006400000c000b */
[----:B01----:R-:W-:Y:S01]  /*1be00*/  ENDCOLLECTIVE ;  /* 0x000000000000791b */ /* 0x003fe20003800000 */
.L_x_893:
        /* <DEDUP_REMOVED lines=12> */
.L_x_894:
[----:B------:R-:W-:Y:S02]  /*1bed0*/  IMAD.MOV.U32 R13, RZ, RZ, R19 ;  /* 0x000000ffff0d7224 */ /* 0x000fe400078e0013 */
[----:B------:R-:W-:Y:S02]  /*1bee0*/  IMAD.MOV.U32 R12, RZ, RZ, 0x7 ;  /* 0x00000007ff0c7424 */ /* 0x000fe400078e00ff */
[----:B------:R-:W-:-:S07]  /*1bef0*/  IMAD.MOV.U32 R2, RZ, RZ, R14 ;  /* 0x000000ffff027224 */ /* 0x000fce00078e000e */
[----:B------:R-:W-:Y:S05]  /*1bf00*/  WARPSYNC.COLLECTIVE R15, `(.L_x_895) ;  /* 0x000000000f087348 */ /* 0x000fea0003c00000 */
[----:B------:R0:W1:Y:S02]  /*1bf10*/  SHFL.IDX P6, R14, R13, R12, R11 ;  /* 0x0000000c0d0e7389 */ /* 0x00006400000c000b */
[----:B01----:R-:W-:Y:S01]  /*1bf20*/  ENDCOLLECTIVE ;  /* 0x000000000000791b */ /* 0x003fe20003800000 */
.L_x_895:
        /* <DEDUP_REMOVED lines=11> */
.L_x_896:
[----:B------:R-:W-:Y:S01]  /*1bfe0*/  IMAD.MOV.U32 R2, RZ, RZ, R14 ;  /* 0x000000ffff027224 */ /* 0x000fe200078e000e */
[----:B------:R-:W-:Y:S06]  /*1bff0*/  BRA `(.L_x_897) ;  /* 0xffffff9800f87947 */ /* 0x000fec000383ffff */
.L_x_705:
[----:B0-----:R0:W1:Y:S02]  /*1c000*/  SYNCS.PHASECHK.TRANS64.TRYWAIT P0, [R0+URZ+0x16860], R3 ;  /* 0x01686003000075a7 */ /* 0x001064000800017f */
[----:B-1----:R-:W-:Y:S05]  /*1c010*/  @!P0 NANOSLEEP.SYNCS 0x989680 ;  /* 0x009896800000895d */ /* 0x002fea0003900000 */
[----:B------:R-:W1:Y:S02]  /*1c020*/  @!P0 SYNCS.PHASECHK.TRANS64 P0, [R0+URZ+0x16860], R3 ;  /* 0x01686003000085a7 */ /* 0x000e64000800007f */
[----:B-1----:R-:W-:Y:S05]  /*1c030*/  @!P0 BRA `(.L_x_705) ;  /* 0xfffffffc00f08947 */ /* 0x002fea000383ffff */
[----:B------:R-:W-:Y:S05]  /*1c040*/  BRA `(.L_x_898) ;  /* 0xffffffa000107947 */ /* 0x000fea000383ffff */
.L_x_706:
        /* <DEDUP_REMOVED lines=8> */
.L_x_900:
[----:B------:R-:W-:Y:S05]  /*1c0d0*/  BSYNC B0 ;  /* 0x0000000000007941 */ /* 0x000fea0003800000 */
.L_x_899:
[----:B------:R-:W-:Y:S01]  /*1c0e0*/  IMAD.MOV.U32 R13, RZ, RZ, R18 ;  /* 0x000000ffff0d7224 */ /* 0x000fe200078e0012 */
[----:B------:R-:W-:Y:S01]  /*1c0f0*/  MOV R3, R14 ;  /* 0x0000000e00037202 */ /* 0x000fe20000000f00 */
[----:B------:R-:W-:Y:S01]  /*1c100*/  IMAD.MOV.U32 R12, RZ, RZ, RZ ;  /* 0x000000ffff0c7224 */ /* 0x000fe200078e00ff */
[----:B------:R-:W-:Y:S01]  /*1c110*/  ISETP.LT.OR P2, PT, R6, 0x1, P0 ;  /* 0x000000010600780c */ /* 0x000fe20000741670 */
[----:B------:R-:W-:Y:S02]  /*1c120*/  IMAD.MOV.U32 R11, RZ, RZ, 0x181f ;  /* 0x0000181fff0b7424 */ /* 0x000fe400078e00ff */
[----:B------:R-:W-:Y:S02]  /*1c130*/  IMAD.MOV.U32 R15, RZ, RZ, -0x1 ;  /* 0xffffffffff0f7424 */ /* 0x000fe400078e00ff */
[----:B------:R-:W-:Y:S02]  /*1c140*/  IMAD.SHL.U32 R5, R7, 0x2, RZ ;  /* 0x0000000207057824 */ /* 0x000fe400078e00ff */
[----:B------:R-:W-:-:S07]  /*1c150*/  IMAD R4, R4, 0x2, R16 ;  /* 0x0000000204047824 */ /* 0x000fce00078e0210 */
[----:B------:R-:W-:Y:S05]  /*1c160*/  WARPSYNC.COLLECTIVE R15, `(.L_x_901) ;  /* 0x000000000f087348 */ /* 0x000fea0003c00000 */
[----:B------:R0:W1:Y:S02]  /*1c170*/  SHFL.IDX P6, R14, R13, R12, R11 ;  /* 0x0000000c0d0e7389 */ /* 0x00006400000c000b */
[----:B01----:R-:W-:Y:S01]  /*1c180*/  ENDCOLLECTIVE ;  /* 0x000000000000791b */ /* 0x003fe20003800000 */
.L_x_901:
[----:B------:R-:W-:Y:S02]  /*1c190*/  IMAD.MOV.U32 R13, RZ, RZ, R19 ;  /* 0x000000ffff0d7224 */ /* 0x000fe400078e0013 */
[----:B------:R-:W-:Y:S01]  /*1c1a0*/  IMAD.MOV.U32 R12, RZ, RZ, 0x1 ;  /* 0x00000001ff0c7424 */ /* 0x000fe200078e00ff */
[----:B------:R-:W-:-:S13]  /*1c1b0*/  IADD3 R2, P1, R14, R5, RZ ;  /* 0x000000050e027210 */ /* 0x000fda0007f3e0ff */
[----:B------:R-:W-:Y:S05]  /*1c1c0*/  WARPSYNC.COLLECTIVE R15, `(.L_x_902) ;  /* 0x000000000f087348 */ /* 0x000fea0003c00000 */
[----:B------:R0:W1:Y:S02]  /*1c1d0*/  SHFL.IDX P6, R14, R13, R12, R11 ;  /* 0x0000000c0d0e7389 */ /* 0x00006400000c000b */
[----:B01----:R-:W-:Y:S01]  /*1c1e0*/  ENDCOLLECTIVE ;  /* 0x000000000000791b */ /* 0x003fe20003800000 */
.L_x_902:
        /* <DEDUP_REMOVED lines=11> */
.L_x_903:
[----:B------:R-:W-:Y:S02]  /*1c2a0*/  IMAD.MOV.U32 R13, RZ, RZ, R19 ;  /* 0x000000ffff0d7224 */ /* 0x000fe400078e0013 */
[----:B------:R-:W-:Y:S01]  /*1c2b0*/  IMAD.MOV.U32 R12, RZ, RZ, 0x2 ;  /* 0x00000002ff0c7424 */ /* 0x000fe200078e00ff */
[----:B------:R-:W-:-:S13]  /*1c2c0*/  IADD3 R2, P1, R14, R5, RZ ;  /* 0x000000050e027210 */ /* 0x000fda0007f3e0ff */
[----:B------:R-:W-:Y:S05]  /*1c2d0*/  WARPSYNC.COLLECTIVE R15, `(.L_x_904) ;  /* 0x000000000f087348 */ /* 0x000fea0003c00000 */
[----:B------:R0:W1:Y:S02]  /*1c2e0*/  SHFL.IDX P6, R14, R13, R12, R11 ;  /* 0x0000000c0d0e7389 */ /* 0x00006400000c000b */
[----:B01----:R-:W-:Y:S01]  /*1c2f0*/  ENDCOLLECTIVE ;  /* 0x000000000000791b */ /* 0x003fe20003800000 */
.L_x_904:
        /* <DEDUP_REMOVED lines=11> */
.L_x_905:
[----:B------:R-:W-:Y:S01]  /*1c3b0*/  MOV R13, R19 ;  /* 0x00000013000d7202 */ /* 0x000fe20000000f00 */
[----:B------:R-:W-:Y:S01]  /*1c3c0*/  IMAD.MOV.U32 R12, RZ, RZ, 0x3 ;  /* 0x00000003ff0c7424 */ /* 0x000fe200078e00ff */
[----:B------:R-:W-:-:S13]  /*1c3d0*/  IADD3 R2, P1, R14, R5, RZ ;  /* 0x000000050e027210 */ /* 0x000fda0007f3e0ff */
[----:B------:R-:W-:Y:S05]  /*1c3e0*/  WARPSYNC.COLLECTIVE R15, `(.L_x_906) ;  /* 0x000000000f087348 */ /* 0x000fea0003c00000 */
[----:B------:R0:W1:Y:S02]  /*1c3f0*/  SHFL.IDX P6, R14, R13, R12, R11 ;  /* 0x0000000c0d0e7389 */ /* 0x00006400000c000b */
[----:B01----:R-:W-:Y:S01]  /*1c400*/  ENDCOLLECTIVE ;  /* 0x000000000000791b */ /* 0x003fe20003800000 */
.L_x_906:
        /* <DEDUP_REMOVED lines=11> */
.L_x_907:
[----:B------:R-:W-:Y:S01]  /*1c4c0*/  IMAD.MOV.U32 R13, RZ, RZ, R19 ;  /* 0x000000ffff0d7224 */ /* 0x000fe200078e0013 */
[----:B------:R-:W-:Y:S02]  /*1c4d0*/  MOV R12, 0x4 ;  /* 0x00000004000c7802 */ /* 0x000fe40000000f00 */
[----:B------:R-:W-:-:S13]  /*1c4e0*/  IADD3 R2, P1, R14, R5, RZ ;  /* 0x000000050e027210 */ /* 0x000fda0007f3e0ff */
[----:B------:R-:W-:Y:S05]  /*1c4f0*/  WARPSYNC.COLLECTIVE R15, `(.L_x_908) ;  /* 0x000000000f087348 */ /* 0x000fea0003c00000 */
[----:B------:R0:W1:Y:S02]  /*1c500*/  SHFL.IDX P6, R14, R13, R12, R11 ;  /* 0x0000000c0d0e7389 */ /* 0x00006400000c000b */
[----:B01----:R-:W-:Y:S01]  /*1c510*/  ENDCOLLECTIVE ;  /* 0x000000000000791b */ /* 0x003fe20003800000 */
.L_x_908:
        /* <DEDUP_REMOVED lines=11> */
.L_x_909:
[----:B------:R-:W-:Y:S02]  /*1c5d0*/  IMAD.MOV.U32 R13, RZ, RZ, R19 ;  /* 0x000000ffff0d7224 */ /* 0x000fe400078e0013 */
[----:B------:R-:W-:Y:S01]  /*1c5e0*/  IMAD.MOV.U32 R12, RZ, RZ, 0x5 ;  /* 0x00000005ff0c7424 */ /* 0x000fe200078e00ff */
[----:B------:R-:W-:-:S13]  /*1c5f0*/  IADD3 R2, P1, R14, R5, RZ ;  /* 0x000000050e027210 */ /* 0x000fda0007f3e0ff */
[----:B------:R-:W-:Y:S05]  /*1c600*/  WARPSYNC.COLLECTIVE R15, `(.L_x_910) ;  /* 0x000000000f087348 */ /* 0x000fea0003c00000 */
[----:B------:R0:W1:Y:S02]  /*1c610*/  SHFL.IDX P6, R14, R13, R12, R11 ;  /* 0x0000000c0d0e7389 */ /* 0x00006400000c000b */
[----:B01----:R-:W-:Y:S01]  /*1c620*/  ENDCOLLECTIVE ;  /* 0x000000000000791b */ /* 0x003fe20003800000 */
.L_x_910:
[----:B------:R-:W-:-:S05]  /*1c630*/  IMAD.X R3, RZ, RZ, R3, P1 ;  /* 0x000000ffff037224 */ /* 0x000fca00008e0603 */
[----:B------:R-:W-:Y:S01]  /*1c640*/  @!PT LDS RZ, [RZ] ;  /* 0x00000000fffff984 */ /* 0x000fe20000000800 */
[----:B------:R-:W-:Y:S01]  /*1c650*/  @!PT LDS RZ, [RZ] ;  /* 0x00000000fffff984 */ /* 0x000fe20000000800 */
[----:B------:R-:W-:Y:S01]  /*1c660*/  @!PT LDS RZ, [RZ] ;  /* 0x00000000fffff984 */ /* 0x000fe20000000800 */
[----:B------:R0:W-:Y:S01]  /*1c670*/  LDGSTS.E.BYPASS.LTC128B.128 [R4+0x2400], desc[UR42][R2.64], !P2 ;  /* 0x0240000002047fae */ /* 0x0001e2000d101d6a */
[----:B------:R-:W-:Y:S01]  /*1c680*/  ISETP.LT.OR P2, PT, R6, 0x51, P0 ;  /* 0x000000510600780c */ /* 0x000fe20000741670 */
[----:B------:R-:W-:Y:S01]  /*1c690*/  IMAD.MOV.U32 R13, RZ, RZ, R18 ;  /* 0x000000ffff0d7224 */ /* 0x000fe200078e0012 */
[----:B0-----:R-:W-:-:S11]  /*1c6a0*/  MOV R3, R14 ;  /* 0x0000000e00037202 */ /* 0x001fd60000000f00 */
[----:B------:R-:W-:Y:S05]  /*1c6b0*/  WARPSYNC.COLLECTIVE R15, `(.L_x_911) ;  /* 0x000000000f087348 */ /* 0x000fea0003c00000 */
[----:B------:R0:W1:Y:S02]  /*1c6c0*/  SHFL.IDX P6, R14, R13, R12, R11 ;  /* 0x0000000c0d0e7389 */ /* 0x00006400000c000b */
[----:B01----:R-:W-:Y:S01]  /*1c6d0*/  ENDCOLLECTIVE ;  /* 0x000000000000791b */ /* 0x003fe20003800000 */
.L_x_911:
[----:B------:R-:W-:Y:S02]  /*1c6e0*/  IMAD.MOV.U32 R13, RZ, RZ, R19 ;  /* 0x000000ffff0d7224 */ /* 0x000fe400078e0013 */
[----:B------:R-:W-:Y:S01]  /*1c6f0*/  IMAD.MOV.U32 R12, RZ, RZ, 0x6 ;  /* 0x00000006ff0c7424 */ /* 0x000fe200078e00ff */
[----:B------:R-:W-:-:S13]  /*1c700*/  IADD3 R2, P1, R14, R5, RZ ;  /* 0x000000050e027210 */ /* 0x000fda0007f3e0ff */
[----:B------:R-:W-:Y:S05]  /*1c710*/  WARPSYNC.COLLECTIVE R15, `(.L_x_912) ;  /* 0x000000000f087348 */ /* 0x000fea0003c00000 */
[----:B------:R0:W1:Y:S02]  /*1c720*/  SHFL.IDX P6, R14, R13, R12, R11 ;  /* 0x0000000c0d0e7389 */ /* 0x00006400000c000b */
[----:B01----:R-:W-:Y:S01]  /*1c730*/  ENDCOLLECTIVE ;  /* 0x000000000000791b */ /* 0x003fe20003800000 */
.L_x_912:
        /* <DEDUP_REMOVED lines=11> */
.L_x_913:
[----:B------:R-:W-:Y:S02]  /*1c7f0*/  IMAD.MOV.U32 R13, RZ, RZ, R19 ;  /* 0x000000ffff0d7224 */ /* 0x000fe400078e0013 */
[----:B------:R-:W-:Y:S01]  /*1c800*/  IMAD.MOV.U32 R12, RZ, RZ, 0x7 ;  /* 0x00000007ff0c7424 */ /* 0x000fe200078e00ff */
[----:B------:R-:W-:-:S13]  /*1c810*/  IADD3 R2, P1, R14, R5, RZ ;  /* 0x000000050e027210 */ /* 0x000fda0007f3e0ff */
[----:B------:R-:W-:Y:S05]  /*1c820*/  WARPSYNC.COLLECTIVE R15, `(.L_x_914) ;  /* 0x000000000f087348 */ /* 0x000fea0003c00000 */
[----:B------:R0:W1:Y:S02]  /*1c830*/  SHFL.IDX P6, R14, R13, R12, R11 ;  /* 0x0000000c0d0e7389 */ /* 0x00006400000c000b */
[----:B01----:R-:W-:Y:S01]  /*1c840*/  ENDCOLLECTIVE ;  /* 0x000000000000791b */ /* 0x003fe20003800000 */
.L_x_914:
        /* <DEDUP_REMOVED lines=10> */
.L_x_915:
[----:B------:R-:W-:Y:S05]  /*1c8f0*/  BRA `(.L_x_916) ;  /* 0xffffff9800e07947 */ /* 0x000fea000383ffff */
.L_x_711:
[----:B------:R-:W-:Y:S01]  /*1c900*/  BSSY B0, `(.L_x_917) ;  /* 0x0000008000007945 */ /* 0x000fe20003800000 */
[----:B------:R-:W-:Y:S01]  /*1c910*/  MOV R13, R24 ;  /* 0x00000018000d7202 */ /* 0x000fe20000000f00 */
[----:B------:R-:W-:Y:S02]  /*1c920*/  IMAD.MOV.U32 R12, RZ, RZ, RZ ;  /* 0x000000ffff0c7224 */ /* 0x000fe400078e00ff */
[----:B------:R-:W-:Y:S02]  /*1c930*/  IMAD.MOV.U32 R11, RZ, RZ, 0x1f ;  /* 0x0000001fff0b7424 */ /* 0x000fe400078e00ff */
[----:B------:R-:W-:-:S07]  /*1c940*/  IMAD.MOV.U32 R15, RZ, RZ, -0x1 ;  /* 0xffffffffff0f7424 */ /* 0x000fce00078e00ff */
[----:B-1----:R-:W-:Y:S05]  /*1c950*/  WARPSYNC.COLLECTIVE R15, `(.L_x_918) ;  /* 0x000000000f087348 */ /* 0x002fea0003c00000 */
[----:B------:R0:W2:Y:S02]  /*1c960*/  SHFL.IDX P6, R14, R13, R12, R11 ;  /* 0x0000000c0d0e7389 */ /* 0x0000a400000c000b */
[----:B012---:R-:W-:Y:S01]  /*1c970*/  ENDCOLLECTIVE ;  /* 0x000000000000791b */ /* 0x007fe20003800000 */
.L_x_918:
[----:B------:R-:W-:Y:S05]  /*1c980*/  BSYNC B0 ;  /* 0x0000000000007941 */ /* 0x000fea0003800000 */
.L_x_917:
        /* <DEDUP_REMOVED lines=9> */
.L_x_919:
        /* <DEDUP_REMOVED lines=14> */
[----:B------:R-:W-:Y:S01]  /*1cb00*/  IMAD.MOV.U32 R24, RZ, RZ, RZ ;  /* 0x000000ffff187224 */ /* 0x000fe200078e00ff */
[C---:B------:R-:W-:Y:S02]  /*1cb10*/  ISETP.GE.U32.AND P4, PT, R9.reuse, 0x8, PT ;  /* 0x000000080900780c */ /* 0x040fe40003f86070 */
[C---:B------:R-:W-:Y:S02]  /*1cb20*/  ISETP.GE.U32.AND P5, PT, R9.reuse, 0x10, PT ;  /* 0x000000100900780c */ /* 0x040fe40003fa6070 */
[----:B--2---:R-:W-:Y:S01]  /*1cb30*/  @!P1 MOV R7, R8 ;  /* 0x0000000800079202 */ /* 0x004fe20000000f00 */
[----:B---3--:R-:W-:Y:S01]  /*1cb40*/  @!P1 IMAD.MOV.U32 R4, RZ, RZ, R5 ;  /* 0x000000ffff049224 */ /* 0x008fe200078e0005 */
[----:B------:R-:W-:-:S03]  /*1cb50*/  ISETP.NE.AND P1, PT, R9, RZ, PT ;  /* 0x000000ff0900720c */ /* 0x000fc60003f25270 */
[----:B------:R-:W-:-:S10]  /*1cb60*/  IMAD R13, R4, R7, RZ ;  /* 0x00000007040d7224 */ /* 0x000fd400078e02ff */
[----:B------:R-:W-:Y:S05]  /*1cb70*/  WARPSYNC.COLLECTIVE R15, `(.L_x_920) ;  /* 0x000000000f087348 */ /* 0x000fea0003c00000 */
[----:B------:R0:W1:Y:S02]  /*1cb80*/  SHFL.UP P6, R14, R13, R12, R11 ;  /* 0x0400000c0d0e7389 */ /* 0x00006400000c000b */
[----:B01----:R-:W-:Y:S01]  /*1cb90*/  ENDCOLLECTIVE ;  /* 0x000000000000791b */ /* 0x003fe20003800000 */
.L_x_920:
[----:B------:R-:W-:Y:S02]  /*1cba0*/  MOV R12, 0x2 ;  /* 0x00000002000c7802 */ /* 0x000fe40000000f00 */
[----:B------:R-:W-:-:S05]  /*1cbb0*/  SEL R14, R14, RZ, P1 ;  /* 0x000000ff0e0e7207 */ /* 0x000fca0000800000 */
[----:B------:R-:W-:-:S04]  /*1cbc0*/  IMAD.IADD R5, R13, 0x1, R14 ;  /* 0x000000010d057824 */ /* 0x000fc800078e020e */
[----:B------:R-:W-:-:S07]  /*1cbd0*/  IMAD.MOV.U32 R13, RZ, RZ, R5 ;  /* 0x000000ffff0d7224 */ /* 0x000fce00078e0005 */
[----:B------:R-:W-:Y:S05]  /*1cbe0*/  WARPSYNC.COLLECTIVE R15, `(.L_x_921) ;  /* 0x000000000f087348 */ /* 0x000fea0003c00000 */
[----:B------:R0:W1:Y:S02]  /*1cbf0*/  SHFL.UP P6, R14, R13, R12, R11 ;  /* 0x0400000c0d0e7389 */ /* 0x00006400000c000b */
[----:B01----:R-:W-:Y:S01]  /*1cc00*/  ENDCOLLECTIVE ;  /* 0x000000000000791b */ /* 0x003fe20003800000 */
.L_x_921:
[----:B------:R-:W-:Y:S01]  /*1cc10*/  IMAD.MOV.U32 R12, RZ, RZ, 0x4 ;  /* 0x00000004ff0c7424 */ /* 0x000fe200078e00ff */
[----:B------:R-:W-:-:S05]  /*1cc20*/  SEL R2, R14, RZ, P2 ;  /* 0x000000ff0e027207 */ /* 0x000fca0001000000 */
[----:B------:R-:W-:-:S04]  /*1cc30*/  IMAD.IADD R2, R5, 0x1, R2 ;  /* 0x0000000105027824 */ /* 0x000fc800078e0202 */
[----:B------:R-:W-:-:S07]  /*1cc40*/  IMAD.MOV.U32 R13, RZ, RZ, R2 ;  /* 0x000000ffff0d7224 */ /* 0x000fce00078e0002 */
[----:B------:R-:W-:Y:S05]  /*1cc50*/  WARPSYNC.COLLECTIVE R15, `(.L_x_922) ;  /* 0x000000000f087348 */ /* 0x000fea0003c00000 */
[----:B------:R0:W1:Y:S02]  /*1cc60*/  SHFL.UP P6, R14, R13, R12, R11 ;  /* 0x0400000c0d0e7389 */ /* 0x00006400000c000b */
[----:B01----:R-:W-:Y:S01]  /*1cc70*/  ENDCOLLECTIVE ;  /* 0x000000000000791b */ /* 0x003fe20003800000 */
.L_x_922:
[----:B------:R-:W-:Y:S02]  /*1cc80*/  MOV R12, 0x8 ;  /* 0x00000008000c7802 */ /* 0x000fe40000000f00 */
[----:B------:R-:W-:-:S05]  /*1cc90*/  SEL R3, R14, RZ, P3 ;  /* 0x000000ff0e037207 */ /* 0x000fca0001800000 */
[----:B------:R-:W-:-:S04]  /*1cca0*/  IMAD.IADD R8, R2, 0x1, R3 ;  /* 0x0000000102087824 */ /* 0x000fc800078e0203 */
[----:B------:R-:W-:-:S07]  /*1ccb0*/  IMAD.MOV.U32 R13, RZ, RZ, R8 ;  /* 0x000000ffff0d7224 */ /* 0x000fce00078e0008 */
[----:B------:R-:W-:Y:S05]  /*1ccc0*/  WARPSYNC.COLLECTIVE R15, `(.L_x_923) ;  /* 0x000000000f087348 */ /* 0x000fea0003c00000 */
[----:B------:R0:W1:Y:S02]  /*1ccd0*/  SHFL.UP P6, R14, R13, R12, R11 ;  /* 0x0400000c0d0e7389 */ /* 0x00006400000c000b */
[----:B01----:R-:W-:Y:S01]  /*1cce0*/  ENDCOLLECTIVE ;  /* 0x000000000000791b */ /* 0x003fe20003800000 */
.L_x_923:
[----:B------:R-:W-:Y:S01]  /*1ccf0*/  IMAD.MOV.U32 R12, RZ, RZ, 0x10 ;  /* 0x00000010ff0c7424 */ /* 0x000fe200078e00ff */
[----:B------:R-:W-:-:S05]  /*1cd00*/  SEL R5, R14, RZ, P4 ;  /* 0x000000ff0e057207 */ /* 0x000fca0002000000 */
[----:B------:R-:W-:-:S04]  /*1cd10*/  IMAD.IADD R5, R8, 0x1, R5 ;  /* 0x0000000108057824 */ /* 0x000fc800078e0205 */
[----:B------:R-:W-:-:S07]  /*1cd20*/  IMAD.MOV.U32 R13, RZ, RZ, R5 ;  /* 0x000000ffff0d7224 */ /* 0x000fce00078e0005 */
[----:B------:R-:W-:Y:S05]  /*1cd30*/  WARPSYNC.COLLECTIVE R15, `(.L_x_924) ;  /* 0x000000000f087348 */ /* 0x000fea0003c00000 */
[----:B------:R0:W1:Y:S02]  /*1cd40*/  SHFL.UP P6, R14, R13, R12, R11 ;  /* 0x0400000c0d0e7389 */ /* 0x00006400000c000b */
[----:B01----:R-:W-:Y:S01]  /*1cd50*/  ENDCOLLECTIVE ;  /* 0x000000000000791b */ /* 0x003fe20003800000 */
.L_x_924:
[----:B------:R-:W-:Y:S01]  /*1cd60*/  MOV R12, 0x1f ;  /* 0x0000001f000c7802 */ /* 0x000fe20000000f00 */
[----:B------:R-:W-:Y:S01]  /*1cd70*/  IMAD.MOV.U32 R11, RZ, RZ, 0x1f ;  /* 0x0000001fff0b7424 */ /* 0x000fe200078e00ff */
[----:B------:R-:W-:-:S05]  /*1cd80*/  SEL R14, R14, RZ, P5 ;  /* 0x000000ff0e0e7207 */ /* 0x000fca0002800000 */
[----:B------:R-:W-:-:S04]  /*1cd90*/  IMAD.IADD R3, R5, 0x1, R14 ;  /* 0x0000000105037824 */ /* 0x000fc800078e020e */
[----:B------:R-:W-:-:S07]  /*1cda0*/  IMAD.MOV.U32 R13, RZ, RZ, R3 ;  /* 0x000000ffff0d7224 */ /* 0x000fce00078e0003 */
[----:B------:R-:W-:Y:S05]  /*1cdb0*/  WARPSYNC.COLLECTIVE R15, `(.L_x_925) ;  /* 0x000000000f087348 */ /* 0x000fea0003c00000 */
[----:B------:R0:W1:Y:S02]  /*1cdc0*/  SHFL.IDX P6, R14, R13, R12, R11 ;  /* 0x0000000c0d0e7389 */ /* 0x00006400000c000b */
[----:B01----:R-:W-:Y:S01]  /*1cdd0*/  ENDCOLLECTIVE ;  /* 0x000000000000791b */ /* 0x003fe20003800000 */
.L_x_925:
[----:B------:R-:W-:Y:S05]  /*1cde0*/  BRA `(.L_x_926) ;  /* 0xffffff9800ec7947 */ /* 0x000fea000383ffff */
.L_x_714:
[----:B------:R-:W-:Y:S01]  /*1cdf0*/  BSSY B0, `(.L_x_927) ;  /* 0x0000007000007945 */ /* 0x000fe20003800000 */
[----:B------:R-:W-:Y:S02]  /*1ce00*/  IMAD.MOV.U32 R12, RZ, RZ, 0x1 ;  /* 0x00000001ff0c7424 */ /* 0x000fe400078e00ff */
[----:B------:R-:W-:Y:S02]  /*1ce10*/  IMAD.MOV.U32 R11, RZ, RZ, RZ ;  /* 0x000000ffff0b7224 */ /* 0x000fe400078e00ff */
[----:B------:R-:W-:-:S07]  /*1ce20*/  IMAD.MOV.U32 R15, RZ, RZ, -0x1 ;  /* 0xffffffffff0f7424 */ /* 0x000fce00078e00ff */
[----:B------:R-:W-:Y:S05]  /*1ce30*/  WARPSYNC.COLLECTIVE R15, `(.L_x_928) ;  /* 0x000000000f087348 */ /* 0x000fea0003c00000 */
[----:B------:R0:W1:Y:S02]  /*1ce40*/  SHFL.UP P6, R14, R13, R12, R11 ;  /* 0x0400000c0d0e7389 */ /* 0x00006400000c000b */
[----:B01----:R-:W-:Y:S01]  /*1ce50*/  ENDCOLLECTIVE ;  /* 0x000000000000791b */ /* 0x003fe20003800000 */
.L_x_928:
[----:B------:R-:W-:Y:S05]  /*1ce60*/  BSYNC B0 ;  /* 0x0000000000007941 */ /* 0x000fea0003800000 */
.L_x_927:
[----:B------:R-:W-:Y:S01]  /*1ce70*/  SEL R14, R14, RZ, P1 ;  /* 0x000000ff0e0e7207 */ /* 0x000fe20000800000 */
[----:B------:R-:W-:Y:S02]  /*1ce80*/  IMAD.MOV.U32 R12, RZ, RZ, 0x2 ;  /* 0x00000002ff0c7424 */ /* 0x000fe400078e00ff */
[----:B------:R-:W-:Y:S01]  /*1ce90*/  IMAD.MOV.U32 R11, RZ, RZ, RZ ;  /* 0x000000ffff0b7224 */ /* 0x000fe200078e00ff */
[----:B------:R-:W-:Y:S01]  /*1cea0*/  IADD3 R13, R13, R14, RZ ;  /* 0x0000000e0d0d7210 */ /* 0x000fe20007ffe0ff */
[----:B------:R-:W-:-:S07]  /*1ceb0*/  IMAD.MOV.U32 R15, RZ, RZ, -0x1 ;  /* 0xffffffffff0f7424 */ /* 0x000fce00078e00ff */
[----:B------:R-:W-:Y:S05]  /*1cec0*/  WARPSYNC.COLLECTIVE R15, `(.L_x_929) ;  /* 0x000000000f087348 */ /* 0x000fea0003c00000 */
[----:B------:R0:W1:Y:S02]  /*1ced0*/  SHFL.UP P6, R14, R13, R12, R11 ;  /* 0x0400000c0d0e7389 */ /* 0x00006400000c000b */
[----:B01----:R-:W-:Y:S01]  /*1cee0*/  ENDCOLLECTIVE ;  /* 0x000000000000791b */ /* 0x003fe20003800000 */
.L_x_929:
[----:B------:R-:W-:Y:S02]  /*1cef0*/  MOV R12, 0x4 ;  /* 0x00000004000c7802 */ /* 0x000fe40000000f00 */
[----:B------:R-:W-:-:S05]  /*1cf00*/  SEL R2, R14, RZ, P2 ;  /* 0x000000ff0e027207 */ /* 0x000fca0001000000 */
[----:B------:R-:W-:-:S04]  /*1cf10*/  IMAD.IADD R2, R13, 0x1, R2 ;  /* 0x000000010d027824 */ /* 0x000fc800078e0202 */
[----:B------:R-:W-:-:S07]  /*1cf20*/  IMAD.MOV.U32 R13, RZ, RZ, R2 ;  /* 0x000000ffff0d7224 */ /* 0x000fce00078e0002 */
[----:B------:R-:W-:Y:S05]  /*1cf30*/  WARPSYNC.COLLECTIVE R15, `(.L_x_930) ;  /* 0x000000000f087348 */ /* 0x000fea0003c00000 */
[----:B------:R0:W1:Y:S02]  /*1cf40*/  SHFL.UP P6, R14, R13, R12, R11 ;  /* 0x0400000c0d0e7389 */ /* 0x00006400000c000b */
[----:B01----:R-:W-:Y:S01]  /*1cf50*/  ENDCOLLECTIVE ;  /* 0x000000000000791b */ /* 0x003fe20003800000 */
.L_x_930:
[----:B------:R-:W-:Y:S01]  /*1cf60*/  IMAD.MOV.U32 R12, RZ, RZ, 0x8 ;  /* 0x00000008ff0c7424 */ /* 0x000fe200078e00ff */
[----:B------:R-:W-:-:S05]  /*1cf70*/  SEL R3, R14, RZ, P3 ;  /* 0x000000ff0e037207 */ /* 0x000fca0001800000 */
[----:B------:R-:W-:-:S04]  /*1cf80*/  IMAD.IADD R3, R2, 0x1, R3 ;  /* 0x0000000102037824 */ /* 0x000fc800078e0203 */
[----:B------:R-:W-:-:S07]  /*1cf90*/  IMAD.MOV.U32 R13, RZ, RZ, R3 ;  /* 0x000000ffff0d7224 */ /* 0x000fce00078e0003 */
[----:B------:R-:W-:Y:S05]  /*1cfa0*/  WARPSYNC.COLLECTIVE R15, `(.L_x_931) ;  /* 0x000000000f087348 */ /* 0x000fea0003c00000 */
[----:B------:R0:W1:Y:S02]  /*1cfb0*/  SHFL.UP P6, R14, R13, R12, R11 ;  /* 0x0400000c0d0e7389 */ /* 0x00006400000c000b */
[----:B01----:R-:W-:Y:S01]  /*1cfc0*/  ENDCOLLECTIVE ;  /* 0x000000000000791b */ /* 0x003fe20003800000 */
.L_x_931:
[----:B------:R-:W-:Y:S02]  /*1cfd0*/  MOV R12, 0x10 ;  /* 0x00000010000c7802 */ /* 0x000fe40000000f00 */
[----:B------:R-:W-:-:S05]  /*1cfe0*/  SEL R14, R14, RZ, P4 ;  /* 0x000000ff0e0e7207 */ /* 0x000fca0002000000 */
[----:B------:R-:W-:-:S04]  /*1cff0*/  IMAD.IADD R5, R3, 0x1, R14 ;  /* 0x0000000103057824 */ /* 0x000fc800078e020e */
[----:B------:R-:W-:-:S07]  /*1d000*/  IMAD.MOV.U32 R13, RZ, RZ, R5 ;  /* 0x000000ffff0d7224 */ /* 0x000fce00078e0005 */
[----:B------:R-:W-:Y:S05]  /*1d010*/  WARPSYNC.COLLECTIVE R15, `(.L_x_932) ;  /* 0x000000000f087348 */ /* 0x000fea0003c00000 */
[----:B------:R0:W1:Y:S02]  /*1d020*/  SHFL.UP P6, R14, R13, R12, R11 ;  /* 0x0400000c0d0e7389 */ /* 0x00006400000c000b */
[----:B01----:R-:W-:Y:S01]  /*1d030*/  ENDCOLLECTIVE ;  /* 0x000000000000791b */ /* 0x003fe20003800000 */
.L_x_932:
        /* <DEDUP_REMOVED lines=8> */
.L_x_933:
[----:B------:R-:W-:Y:S05]  /*1d0c0*/  BRA `(.L_x_934) ;  /* 0xffffff9800d87947 */ /* 0x000fea000383ffff */
.L_x_716:
[----:B------:R-:W-:Y:S01]  /*1d0d0*/  BSSY B0, `(.L_x_935) ;  /* 0x0000006000007945 */ /* 0x000fe20003800000 */
[----:B------:R-:W-:Y:S01]  /*1d0e0*/  PLOP3.LUT P6, PT, P6, PT, PT, 0x8, 0x0 ;  /* 0x000000000000781c */ /* 0x000fe200037ce170 */
[----:B------:R-:W-:-:S12]  /*1d0f0*/  IMAD.MOV.U32 R15, RZ, RZ, -0x1 ;  /* 0xffffffffff0f7424 */ /* 0x000fd800078e00ff */
[----:B0-----:R-:W-:Y:S05]  /*1d100*/  WARPSYNC.COLLECTIVE R15, `(.L_x_936) ;  /* 0x000000000f087348 */ /* 0x001fea0003c00000 */
[----:B------:R-:W-:Y:S01]  /*1d110*/  VOTE.ANY R14, PT, P6 ;  /* 0x00000000000e7806 */ /* 0x000fe200030e0100 */
[----:B0-----:R-:W-:Y:S06]  /*1d120*/  ENDCOLLECTIVE ;  /* 0x000000000000791b */ /* 0x001fec0003800000 */
.L_x_936:
[----:B------:R-:W-:Y:S05]  /*1d130*/  BSYNC B0 ;  /* 0x0000000000007941 */ /* 0x000fea0003800000 */
.L_x_935:
[----:B------:R-:W-:Y:S01]  /*1d140*/  MOV R8, R14 ;  /* 0x0000000e00087202 */ /* 0x000fe20000000f00 */
[----:B------:R-:W-:Y:S02]  /*1d150*/  IMAD.MOV.U32 R13, RZ, RZ, R7 ;  /* 0x000000ffff0d7224 */ /* 0x000fe400078e0007 */
[----:B------:R-:W-:Y:S01]  /*1d160*/  IMAD.MOV.U32 R11, RZ, RZ, 0x1f ;  /* 0x0000001fff0b7424 */ /* 0x000fe200078e00ff */
[----:B------:R-:W0:Y:S01]  /*1d170*/  POPC R5, R8 ;  /* 0x0000000800057309 */ /* 0x000e220000000000 */
[----:B------:R-:W-:Y:S02]  /*1d180*/  IMAD.MOV.U32 R15, RZ, RZ, -0x1 ;  /* 0xffffffffff0f7424 */ /* 0x000fe400078e00ff */
[----:B0-----:R-:W-:-:S07]  /*1d190*/  IMAD.MOV.U32 R12, RZ, RZ, R5 ;  /* 0x000000ffff0c7224 */ /* 0x001fce00078e0005 */
[----:B------:R-:W-:Y:S05]  /*1d1a0*/  WARPSYNC.COLLECTIVE R15, `(.L_x_937) ;  /* 0x000000000f087348 */ /* 0x000fea0003c00000 */
[----:B------:R0:W1:Y:S02]  /*1d1b0*/  SHFL.IDX P6, R14, R13, R12, R11 ;  /* 0x0000000c0d0e7389 */ /* 0x00006400000c000b */
[----:B01----:R-:W-:Y:S01]  /*1d1c0*/  ENDCOLLECTIVE ;  /* 0x000000000000791b */ /* 0x003fe20003800000 */
.L_x_937:
[----:B------:R-:W-:Y:S01]  /*1d1d0*/  MOV R13, R4 ;  /* 0x00000004000d7202 */ /* 0x000fe20000000f00 */
[----:B------:R-:W-:-:S07]  /*1d1e0*/  IMAD.MOV.U32 R7, RZ, RZ, R14 ;  /* 0x000000ffff077224 */ /* 0x000fce00078e000e */
[----:B------:R-:W-:Y:S05]  /*1d1f0*/  WARPSYNC.COLLECTIVE R15, `(.L_x_938) ;  /* 0x000000000f087348 */ /* 0x000fea0003c00000 */
[----:B------:R0:W1:Y:S02]  /*1d200*/  SHFL.IDX P6, R14, R13, R12, R11 ;  /* 0x0000000c0d0e7389 */ /* 0x00006400000c000b */
[----:B01----:R-:W-:Y:S01]  /*1d210*/  ENDCOLLECTIVE ;  /* 0x000000000000791b */ /* 0x003fe20003800000 */
.L_x_938:
[----:B------:R-:W-:Y:S01]  /*1d220*/  IMAD.MOV.U32 R4, RZ, RZ, R14 ;  /* 0x000000ffff047224 */ /* 0x000fe200078e000e */
[----:B------:R-:W-:Y:S06]  /*1d230*/  BRA `(.L_x_939) ;  /* 0xffffff9800b87947 */ /* 0x000fec000383ffff */
.L_x_718:
[----:B------:R-:W-:Y:S01]  /*1d240*/  BSSY B0, `(.L_x_940) ;  /* 0x0000007000007945 */ /* 0x000fe20003800000 */
[----:B------:R-:W-:Y:S02]  /*1d250*/  IMAD.MOV.U32 R13, RZ, RZ, R3 ;  /* 0x000000ffff0d7224 */ /* 0x000fe400078e0003 */
[----:B------:R-:W-:Y:S02]  /*1d260*/  IMAD.MOV.U32 R11, RZ, RZ, 0x1f ;  /* 0x0000001fff0b7424 */ /* 0x000fe400078e00ff */
[----:B------:R-:W-:-:S07]  /*1d270*/  IMAD.MOV.U32 R15, RZ, RZ, -0x1 ;  /* 0xffffffffff0f7424 */ /* 0x000fce00078e00ff */
[----:B0123--:R-:W-:Y:S05]  /*1d280*/  WARPSYNC.COLLECTIVE R15, `(.L_x_941) ;  /* 0x000000000f087348 */ /* 0x00ffea0003c00000 */
[----:B------:R4:W0:Y:S02]  /*1d290*/  SHFL.IDX P6, R14, R13, R12, R11 ;  /* 0x0000000c0d0e7389 */ /* 0x00082400000c000b */
[----:B01234-:R-:W-:Y:S01]  /*1d2a0*/  ENDCOLLECTIVE ;  /* 0x000000000000791b */ /* 0x01ffe20003800000 */
.L_x_941:
[----:B------:R-:W-:Y:S05]  /*1d2b0*/  BSYNC B0 ;  /* 0x0000000000007941 */ /* 0x000fea0003800000 */
.L_x_940:
[----:B------:R-:W-:Y:S01]  /*1d2c0*/  IMAD.MOV.U32 R24, RZ, RZ, R14 ;  /* 0x000000ffff187224 */ /* 0x000fe200078e000e */
[----:B------:R-:W-:Y:S06]  /*1d2d0*/  BRA `(.L_x_717) ;  /* 0xffffff9800a87947 */ /* 0x000fec000383ffff */
.L_x_722:
[----:B0-----:R0:W1:Y:S02]  /*1d2e0*/  SYNCS.PHASECHK.TRANS64.TRYWAIT P0, [R5+URZ+0x16820], R0 ;  /* 0x01682000050075a7 */ /* 0x001064000800017f */
[----:B-1----:R-:W-:Y:S05]  /*1d2f0*/  @!P0 NANOSLEEP.SYNCS 0x989680 ;  /* 0x009896800000895d */ /* 0x002fea0003900000 */
[----:B------:R-:W1:Y:S02]  /*1d300*/  @!P0 SYNCS.PHASECHK.TRANS64 P0, [R5+URZ+0x16820], R0 ;  /* 0x01682000050085a7 */ /* 0x000e64000800007f */
[----:B-1----:R-:W-:Y:S05]  /*1d310*/  @!P0 BRA `(.L_x_722) ;  /* 0xfffffffc00f08947 */ /* 0x002fea000383ffff */
[----:B------:R-:W-:Y:S05]  /*1d320*/  BRA `(.L_x_942) ;  /* 0xffffffa000007947 */ /* 0x000fea000383ffff */
.L_x_723:
[----:B------:R-:W1:Y:S01]  /*1d330*/  S2R R2, SR_TID.X ;  /* 0x0000000000027919 */ /* 0x000e620000002100 */
[----:B------:R-:W-:Y:S01]  /*1d340*/  BSSY B0, `(.L_x_943) ;  /* 0x000000a000007945 */ /* 0x000fe20003800000 */
[----:B------:R-:W-:Y:S02]  /*1d350*/  IMAD.MOV.U32 R12, RZ, RZ, RZ ;  /* 0x000000ffff0c7224 */ /* 0x000fe400078e00ff */
[----:B------:R-:W-:Y:S02]  /*1d360*/  IMAD.MOV.U32 R11, RZ, RZ, 0x1f ;  /* 0x0000001fff0b7424 */ /* 0x000fe400078e00ff */
[----:B------:R-:W-:Y:S01]  /*1d370*/  IMAD.MOV.U32 R15, RZ, RZ, -0x1 ;  /* 0xffffffffff0f7424 */ /* 0x000fe200078e00ff */
[----:B-1----:R-:W-:-:S04]  /*1d380*/  SHF.R.U32.HI R2, RZ, 0x5, R2 ;  /* 0x00000005ff027819 */ /* 0x002fc80000011602 */
[----:B------:R-:W-:-:S04]  /*1d390*/  LOP3.LUT R2, R2, 0x3, RZ, 0xc0, !PT ;  /* 0x0000000302027812 */ /* 0x000fc800078ec0ff */
[----:B------:R-:W-:-:S07]  /*1d3a0*/  MOV R13, R2 ;  /* 0x00000002000d7202 */ /* 0x000fce0000000f00 */
[----:B0-2-4-:R-:W-:Y:S05]  /*1d3b0*/  WARPSYNC.COLLECTIVE R15, `(.L_x_944) ;  /* 0x000000000f087348 */ /* 0x015fea0003c00000 */
[----:B------:R1:W3:Y:S02]  /*1d3c0*/  SHFL.IDX P6, R14, R13, R12, R11 ;  /* 0x0000000c0d0e7389 */ /* 0x0002e400000c000b */
[----:B01234-:R-:W-:Y:S01]  /*1d3d0*/  ENDCOLLECTIVE ;  /* 0x000000000000791b */ /* 0x01ffe20003800000 */
.L_x_944:
[----:B------:R-:W-:Y:S05]  /*1d3e0*/  BSYNC B0 ;  /* 0x0000000000007941 */ /* 0x000fea0003800000 */
.L_x_943:
[----:B------:R-:W-:Y:S05]  /*1d3f0*/  BRA `(.L_x_945) ;  /* 0xffffff9c00e87947 */ /* 0x000fea000383ffff */
.L_x_724:
[----:B------:R-:W-:Y:S01]  /*1d400*/  BSSY B0, `(.L_x_946) ;  /* 0x0000006000007945 */ /* 0x000fe20003800000 */
[----:B------:R-:W-:-:S07]  /*1d410*/  IMAD.MOV.U32 R15, RZ, RZ, -0x1 ;  /* 0xffffffffff0f7424 */ /* 0x000fce00078e00ff */
[----:B0-2-4-:R-:W-:Y:S05]  /*1d420*/  WARPSYNC.COLLECTIVE R15, `(.L_x_947) ;  /* 0x000000000f0c7348 */ /* 0x015fea0003c00000 */
[----:B------:R-:W-:Y:S02]  /*1d430*/  ELECT P6, UR62, PT ;  /* 0x00000000003e782f */ /* 0x000fe400038c0000 */
[----:B------:R-:W-:Y:S01]  /*1d440*/  MOV R14, UR62 ;  /* 0x0000003e000e7c02 */ /* 0x000fe20008000f00 */
[----:B0-2-4-:R-:W-:Y:S10]  /*1d450*/  ENDCOLLECTIVE ;  /* 0x000000000000791b */ /* 0x015ff40003800000 */
.L_x_947:
[----:B------:R-:W-:Y:S05]  /*1d460*/  BSYNC B0 ;  /* 0x0000000000007941 */ /* 0x000fea0003800000 */
.L_x_946:
[----:B------:R-:W-:Y:S05]  /*1d470*/  BRA `(.L_x_948) ;  /* 0xffffff9c00dc7947 */ /* 0x000fea000383ffff */
.L_x_726:
[----:B0-----:R0:W1:Y:S02]  /*1d480*/  SYNCS.PHASECHK.TRANS64.TRYWAIT P1, [R3+URZ+0x16840], R2 ;  /* 0x01684002030075a7 */ /* 0x001064000802017f */
[----:B-1----:R-:W-:Y:S05]  /*1d490*/  @!P1 NANOSLEEP.SYNCS 0x989680 ;  /* 0x009896800000995d */ /* 0x002fea0003900000 */
[----:B------:R-:W1:Y:S02]  /*1d4a0*/  @!P1 SYNCS.PHASECHK.TRANS64 P1, [R3+URZ+0x16840], R2 ;  /* 0x01684002030095a7 */ /* 0x000e64000802007f */
[----:B-1----:R-:W-:Y:S05]  /*1d4b0*/  @!P1 BRA `(.L_x_726) ;  /* 0xfffffffc00f09947 */ /* 0x002fea000383ffff */
[----:B------:R-:W-:Y:S05]  /*1d4c0*/  BRA `(.L_x_949) ;  /* 0xffffff9c00fc7947 */ /* 0x000fea000383ffff */
.L_x_728:
[----:B-1----:R1:W3:Y:S02]  /*1d4d0*/  SYNCS.PHASECHK.TRANS64.TRYWAIT P1, [R5+URZ+0x16840], R0 ;  /* 0x01684000050075a7 */ /* 0x0022e4000802017f */
[----:B---3--:R-:W-:Y:S05]  /*1d4e0*/  @!P1 NANOSLEEP.SYNCS 0x989680 ;  /* 0x009896800000995d */ /* 0x008fea0003900000 */
[----:B------:R-:W3:Y:S02]  /*1d4f0*/  @!P1 SYNCS.PHASECHK.TRANS64 P1, [R5+URZ+0x16840], R0 ;  /* 0x01684000050095a7 */ /* 0x000ee4000802007f */
[----:B---3--:R-:W-:Y:S05]  /*1d500*/  @!P1 BRA `(.L_x_728) ;  /* 0xfffffffc00f09947 */ /* 0x008fea000383ffff */
[----:B------:R-:W-:Y:S05]  /*1d510*/  BRA `(.L_x_950) ;  /* 0xffffffa000087947 */ /* 0x000fea000383ffff */
.L_x_730:
[----:B---3--:R3:W0:Y:S02]  /*1d520*/  SYNCS.PHASECHK.TRANS64.TRYWAIT P1, [R3+URZ+0x16860], R2 ;  /* 0x01686002030075a7 */ /* 0x008624000802017f */
[----:B0-----:R-:W-:Y:S05]  /*1d530*/  @!P1 NANOSLEEP.SYNCS 0x989680 ;  /* 0x009896800000995d */ /* 0x001fea0003900000 */
[----:B------:R-:W0:Y:S02]  /*1d540*/  @!P1 SYNCS.PHASECHK.TRANS64 P1, [R3+URZ+0x16860], R2 ;  /* 0x01686002030095a7 */ /* 0x000e24000802007f */
[----:B0-----:R-:W-:Y:S05]  /*1d550*/  @!P1 BRA `(.L_x_730) ;  /* 0xfffffffc00f09947 */ /* 0x001fea000383ffff */
[----:B------:R-:W-:Y:S05]  /*1d560*/  BRA `(.L_x_951) ;  /* 0xffffffa000047947 */ /* 0x000fea000383ffff */
.L_x_952:
        /* <DEDUP_REMOVED lines=9> */
.L_x_3168:


//--------------------- .text._ZN7cutlass13device_kernelIN5flash11enable_sm90INS1_16FlashAttnFwdSm90INS1_25CollectiveMainloopFwdSm90ILi2EN4cute5tupleIJNS5_1CILi1EEES8_S8_EEENS6_IJNS7_ILi192EEENS7_ILi128EEENS7_ILi64EEEEEELi64ENS_10bfloat16_tEfNS_4arch4Sm90ELb0ELb1ELb1ELb0ELb1ELb0ELb0ELb1ELb1ELb1ELb1ELb0EEENS1_21CollectiveEpilogueFwdINS6_IJSA_SC_SB_EEES9_SE_SG_Li384ELb0ELb1ELb1ELb0EEENS1_19SingleTileSchedulerILb0ELb1ELb1ELi192EEEEEEEEEvNT_6ParamsE --------------------------
	.section	.text._ZN7cutlass13device_kernelIN5flash11enable_sm90INS1_16FlashAttnFwdSm90INS1_25CollectiveMainloopFwdSm90ILi2EN4cute5tupleIJNS5_1CILi1EEES8_S8_EEENS6_IJNS7_ILi192EEENS7_ILi128EEENS7_ILi64EEEEEELi64ENS_10bfloat16_tEfNS_4arch4Sm90ELb0ELb1ELb1ELb0ELb1ELb0ELb0ELb1ELb1ELb1ELb1ELb0EEENS1_21CollectiveEpilogueFwdINS6_IJSA_SC_SB_EEES9_SE_SG_Li384ELb0ELb1ELb1ELb0EEENS1_19SingleTileSchedulerILb0ELb1ELb1ELi192EEEEEEEEEvNT_6ParamsE,"ax",@progbits
	.align	128
.text._ZN7cutlass13device_kernelIN5flash11enable_sm90INS1_16FlashAttnFwdSm90INS1_25CollectiveMainloopFwdSm90ILi2EN4cute5tupleIJNS5_1CILi1EEES8_S8_EEENS6_IJNS7_ILi192EEENS7_ILi128EEENS7_ILi64EEEEEELi64ENS_10bfloat16_tEfNS_4arch4Sm90ELb0ELb1ELb1ELb0ELb1ELb0ELb0ELb1ELb1ELb1ELb1ELb0EEENS1_21CollectiveEpilogueFwdINS6_IJSA_SC_SB_EEES9_SE_SG_Li384ELb0ELb1ELb1ELb0EEENS1_19SingleTileSchedulerILb0ELb1ELb1ELi192EEEEEEEEEvNT_6ParamsE:
        .type           _ZN7cutlass13device_kernelIN5flash11enable_sm90INS1_16FlashAttnFwdSm90INS1_25CollectiveMainloopFwdSm90ILi2EN4cute5tupleIJNS5_1CILi1EEES8_S8_EEENS6_IJNS7_ILi192EEENS7_ILi128EEENS7_ILi64EEEEEELi64ENS_10bfloat16_tEfNS_4arch4Sm90ELb0ELb1ELb1ELb0ELb1ELb0ELb0ELb1ELb1ELb1ELb1ELb0EEENS1_21CollectiveEpilogueFwdINS6_IJSA_SC_SB_EEES9_SE_SG_Li384ELb0ELb1ELb1ELb0EEENS1_19SingleTileSchedulerILb0ELb1ELb1ELi192EEEEEEEEEvNT_6ParamsE,@function
        .size           _ZN7cutlass13device_kernelIN5flash11enable_sm90INS1_16FlashAttnFwdSm90INS1_25CollectiveMainloopFwdSm90ILi2EN4cute5tupleIJNS5_1CILi1EEES8_S8_EEENS6_IJNS7_ILi192EEENS7_ILi128EEENS7_ILi64EEEEEELi64ENS_10bfloat16_tEfNS_4arch4Sm90ELb0ELb1ELb1ELb0ELb1ELb0ELb0ELb1ELb1ELb1ELb1ELb0EEENS1_21CollectiveEpilogueFwdINS6_IJSA_SC_SB_EEES9_SE_SG_Li384ELb0ELb1ELb1ELb0EEENS1_19SingleTileSchedulerILb0ELb1ELb1ELi192EEEEEEEEEvNT_6ParamsE,(.L_x_3169 - _ZN7cutlass13device_kernelIN5flash11enable_sm90INS1_16FlashAttnFwdSm90INS1_25CollectiveMainloopFwdSm90ILi2EN4cute5tupleIJNS5_1CILi1EEES8_S8_EEENS6_IJNS7_ILi192EEENS7_ILi128EEENS7_ILi64EEEEEELi64ENS_10bfloat16_tEfNS_4arch4Sm90ELb0ELb1ELb1ELb0ELb1ELb0ELb0ELb1ELb1ELb1ELb1ELb0EEENS1_21CollectiveEpilogueFwdINS6_IJSA_SC_SB_EEES9_SE_SG_Li384ELb0ELb1ELb1ELb0EEENS1_19SingleTileSchedulerILb0ELb1ELb1ELi192EEEEEEEEEvNT_6ParamsE)
        .other          _ZN7cutlass13device_kernelIN5flash11enable_sm90INS1_16FlashAttnFwdSm90INS1_25CollectiveMainloopFwdSm90ILi2EN4cute5tupleIJNS5_1CILi1EEES8_S8_EEENS6_IJNS7_ILi192EEENS7_ILi128EEENS7_ILi64EEEEEELi64ENS_10bfloat16_tEfNS_4arch4Sm90ELb0ELb1ELb1ELb0ELb1ELb0ELb0ELb1ELb1ELb1ELb1ELb0EEENS1_21CollectiveEpilogueFwdINS6_IJSA_SC_SB_EEES9_SE_SG_Li384ELb0ELb1ELb1ELb0EEENS1_19SingleTileSchedulerILb0ELb1ELb1ELi192EEEEEEEEEvNT_6ParamsE,@"STO_CUDA_ENTRY STV_DEFAULT"
_ZN7cutlass13device_kernelIN5flash11enable_sm90INS1_16FlashAttnFwdSm90INS1_25CollectiveMainloopFwdSm90ILi2EN4cute5tupleIJNS5_1CILi1EEES8_S8_EEENS6_IJNS7_ILi192EEENS7_ILi128EEENS7_ILi64EEEEEELi64ENS_10bfloat16_tEfNS_4arch4Sm90ELb0ELb1ELb1ELb0ELb1ELb0ELb0ELb1ELb1ELb1ELb1ELb0EEENS1_21CollectiveEpilogueFwdINS6_IJSA_SC_SB_EEES9_SE_SG_Li384ELb0ELb1ELb1ELb0EEENS1_19SingleTileSchedulerILb0ELb1ELb1ELi192EEEEEEEEEvNT_6ParamsE:
        /* <DEDUP_REMOVED lines=45> */
.L_x_953:
        /* <DEDUP_REMOVED lines=22> */
.L_x_954:
        /* <DEDUP_REMOVED lines=18> */
.L_x_955:
        /* <DEDUP_REMOVED lines=22> */
.L_x_956:
        /* <DEDUP_REMOVED lines=23> */
.L_x_957:
        /* <DEDUP_REMOVED lines=9> */
.L_x_960:
        /* <DEDUP_REMOVED lines=21> */
[----:B------:R-:W0:Y:S01]  /*0a00*/  LDC.64 R2, c[0x0][0x418] ;  /* 0x00010600ff027b82 */ /* 0x000e220000000a00 */
[----:B------:R-:W-:Y:S01]  /*0a10*/  ULDC UR4, c[0x0][0x448] ;  /* 0x0001120000047ab9 */ /* 0x000fe20000000800 */
[----:B------:R-:W-:Y:S01]  /*0a20*/  VIADD R18, R23, 0xffffff80 ;  /* 0xffffff8017127836 */ /* 0x000fe20000000000 */
[----:B------:R-:W-:-:S03]  /*0a30*/  UISETP.NE.AND UP0, UPT, UR4, 0x1, UPT ;  /* 0x000000010400788c */ /* 0x000fc6000bf05270 */
[----:B------:R-:W-:Y:S01]  /*0a40*/  ULDC.64 UR4, c[0x0][0x9e0] ;  /* 0x0002780000047ab9 */ /* 0x000fe20000000a00 */
[----:B------:R-:W-:Y:S01]  /*0a50*/  UP2UR UR40, UPR, URZ, 0x1 ;  /* 0x000000013f287883 */ /* 0x000fe20008000000 */
[----:B------:R-:W1:Y:S06]  /*0a60*/  LDC R5, c[0x0][0x288] ;  /* 0x0000a200ff057b82 */ /* 0x000e6c0000000800 */
[----:B------:R-:W-:Y:S01]  /*0a70*/  @UP0 ULDC UR9, c[0x0][0x44c] ;  /* 0x0001130000090ab9 */ /* 0x000fe20000000800 */
[----:B------:R-:W-:Y:S01]  /*0a80*/  @UP0 ULDC UR11, c[0x0][0x450] ;  /* 0x00011400000b0ab9 */ /* 0x000fe20000000800 */
[----:B------:R-:W2:Y:S08]  /*0a90*/  LDC R16, c[0x0][0x424] ;  /* 0x00010900ff107b82 */ /* 0x000eb00000000800 */
[----:B------:R-:W3:Y:S01]  /*0aa0*/  S2UR UR45, SR_CTAID.X ;  /* 0x00000000002d79c3 */ /* 0x000ee20000002500 */
[----:B0-----:R-:W-:-:S04]  /*0ab0*/  ISETP.NE.U32.AND P0, PT, R2, RZ, PT ;  /* 0x000000ff0200720c */ /* 0x001fc80003f05070 */
[----:B------:R-:W-:-:S03]  /*0ac0*/  ISETP.NE.AND.EX P0, PT, R3, RZ, PT, P0 ;  /* 0x000000ff0300720c */ /* 0x000fc60003f05300 */
[----:B------:R-:W0:Y:S01]  /*0ad0*/  LDC R7, c[0x0][0x2f0] ;  /* 0x0000bc00ff077b82 */ /* 0x000e220000000800 */
[----:B-1----:R-:W-:Y:S02]  /*0ae0*/  IADD3 R3, -R5, 0x1, RZ ;  /* 0x0000000105037810 */ /* 0x002fe40007ffe1ff */
[----:B--2---:R-:W-:Y:S01]  /*0af0*/  SEL R16, R16, 0x1, P0 ;  /* 0x0000000110107807 */ /* 0x004fe20000000000 */
[----:B---3--:R-:W-:-:S04]  /*0b00*/  UIMAD UR45, UR45, 0xc0, URZ ;  /* 0x000000c02d2d78a4 */ /* 0x008fc8000f8e023f */
[----:B------:R-:W-:Y:S02]  /*0b10*/  @UP0 UIADD3 UR8, UR45, 0xbf, URZ ;  /* 0x000000bf2d080890 */ /* 0x000fe4000fffe03f */
[----:B------:R-:W-:Y:S01]  /*0b20*/  UIADD3 UR7, UR45, 0xbf, URZ ;  /* 0x000000bf2d077890 */ /* 0x000fe2000fffe03f */
[----:B0-----:R-:W-:Y:S01]  /*0b30*/  IMAD R3, R16, R7, R3 ;  /* 0x0000000710037224 */ /* 0x001fe200078e0203 */
[----:B------:R-:W-:-:S04]  /*0b40*/  UIMAD.WIDE.U32 UR8, UR8, UR9, URZ ;  /* 0x00000009080872a5 */ /* 0x000fc8000f8e003f */
[----:B------:R-:W-:Y:S01]  /*0b50*/  R2UR UR10, R3 ;  /* 0x00000000030a72ca */ /* 0x000fe200000e0000 */
[----:B------:R-:W-:Y:S02]  /*0b60*/  @UP0 USHF.R.U32.HI UR7, URZ, UR11, UR9 ;  /* 0x0000000b3f070299 */ /* 0x000fe40008011609 */
[----:B------:R-:W-:-:S04]  /*0b70*/  UISETP.GE.AND UP0, UPT, UR5, 0x1, UPT ;  /* 0x000000010500788c */ /* 0x000fc8000bf06270 */
[----:B------:R-:W-:Y:S02]  /*0b80*/  UP2UR UR44, UPR, URZ, 0x1 ;  /* 0x000000013f2c7883 */ /* 0x000fe40008000000 */
[----:B------:R-:W-:-:S04]  /*0b90*/  PLOP3.LUT P0, PT, PT, PT, UP0, 0x40, 0x0 ;  /* 0x000000000000781c */ /* 0x000fc80003f0e808 */
[----:B------:R-:W-:-:S04]  /*0ba0*/  UIADD3 UR7, UR10, UR7, URZ ;  /* 0x000000070a077290 */ /* 0x000fc8000fffe03f */
[----:B------:R-:W-:-:S06]  /*0bb0*/  UIADD3 UR4, UR7, UR4, URZ ;  /* 0x0000000407047290 */ /* 0x000fcc000fffe03f */
[----:B------:R-:W-:Y:S01]  /*0bc0*/  IMAD.U32 R0, RZ, RZ, UR4 ;  /* 0x00000004ff007e24 */ /* 0x000fe2000f8e00ff */
[----:B------:R-:W-:Y:S06]  /*0bd0*/  @P0 BRA `(.L_x_962) ;  /* 0x0000000000400947 */ /* 0x000fec0003800000 */
[----:B------:R-:W-:Y:S01]  /*0be0*/  ISETP.LT.AND P0, PT, RZ, UR7, PT ;  /* 0x00000007ff007c0c */ /* 0x000fe2000bf01270 */
[----:B------:R-:W-:-:S12]  /*0bf0*/  UIADD3 UR4, UR7, -0x1, URZ ;  /* 0xffffffff07047890 */ /* 0x000fd8000fffe03f */
[----:B------:R-:W-:Y:S05]  /*0c00*/  @P0 BRA `(.L_x_963) ;  /* 0x00000000001c0947 */ /* 0x000fea0003800000 */
[----:B------:R-:W-:Y:S02]  /*0c10*/  UISETP.NE.AND UP0, UPT, UR5, 0x1, UPT ;  /* 0x000000010500788c */ /* 0x000fe4000bf05270 */
[----:B------:R-:W-:-:S09]  /*0c20*/  UIADD3 UR4, -UR7, URZ, URZ ;  /* 0x0000003f07047290 */ /* 0x000fd2000fffe13f */
[----:B------:R-:W-:Y:S02]  /*0c30*/  @UP0 ULDC.64 UR10, c[0x0][0x9e8] ;  /* 0x00027a00000a0ab9 */ /* 0x000fe40000000a00 */
[----:B------:R-:W-:-:S04]  /*0c40*/  UIMAD.WIDE.U32 UR8, UR4, UR10, URZ ;  /* 0x0000000a040872a5 */ /* 0x000fc8000f8e003f */
[----:B------:R-:W-:-:S04]  /*0c50*/  @UP0 USHF.R.U32.HI UR4, URZ, UR11, UR9 ;  /* 0x0000000b3f040299 */ /* 0x000fc80008011609 */
[----:B------:R-:W-:Y:S01]  /*0c60*/  ULOP3.LUT UR4, URZ, UR4, URZ, 0x33, !UPT ;  /* 0x000000043f047292 */ /* 0x000fe2000f8e333f */
[----:B------:R-:W-:Y:S11]  /*0c70*/  BRA `(.L_x_964) ;  /* 0x0000000000107947 */ /* 0x000ff60003800000 */
.L_x_963:
[----:B------:R-:W-:-:S11]  /*0c80*/  UISETP.NE.AND UP0, UPT, UR5, 0x1, UPT ;  /* 0x000000010500788c */ /* 0x000fd6000bf05270 */
[----:B------:R-:W-:Y:S02]  /*0c90*/  @UP0 ULDC.64 UR10, c[0x0][0x9e8] ;  /* 0x00027a00000a0ab9 */ /* 0x000fe40000000a00 */
[----:B------:R-:W-:-:S04]  /*0ca0*/  UIMAD.WIDE.U32 UR8, UR4, UR10, URZ ;  /* 0x0000000a040872a5 */ /* 0x000fc8000f8e003f */
[----:B------:R-:W-:-:S12]  /*0cb0*/  @UP0 USHF.R.U32.HI UR4, URZ, UR11, UR9 ;  /* 0x0000000b3f040299 */ /* 0x000fd80008011609 */
.L_x_964:
[----:B------:R-:W-:-:S06]  /*0cc0*/  UIMAD UR4, UR4, UR5, UR5 ;  /* 0x00000005040472a4 */ /* 0x000fcc000f8e0205 */
[----:B------:R-:W-:-:S07]  /*0cd0*/  VIMNMX R0, R0, UR4, PT ;  /* 0x0000000400007c48 */ /* 0x000fce000bfe0100 */
.L_x_962:
[----:B------:R-:W-:Y:S01]  /*0ce0*/  UISETP.NE.AND UP0, UPT, UR40, URZ, UPT ;  /* 0x0000003f2800728c */ /* 0x000fe2000bf05270 */
[-C--:B------:R-:W-:Y:S01]  /*0cf0*/  IMAD R22, R16, R7.reuse, -R5 ;  /* 0x0000000710167224 */ /* 0x080fe200078e0a05 */
[----:B------:R-:W-:Y:S01]  /*0d00*/  UMOV UR4, UR45 ;  /* 0x0000002d00047c82 */ /* 0x000fe20008000000 */
[----:B------:R-:W-:Y:S02]  /*0d10*/  VIADD R2, R0, 0x7f ;  /* 0x0000007f00027836 */ /* 0x000fe40000000000 */
[----:B------:R-:W-:Y:S01]  /*0d20*/  IMAD R0, R16, R7, 0x7f ;  /* 0x0000007f10007424 */ /* 0x000fe200078e0207 */
[----:B------:R-:W-:Y:S02]  /*0d30*/  R2UR UR7, R22 ;  /* 0x00000000160772ca */ /* 0x000fe400000e0000 */
[----:B------:R-:W-:Y:S02]  /*0d40*/  SHF.R.S32.HI R5, RZ, 0x1f, R2 ;  /* 0x0000001fff057819 */ /* 0x000fe40000011402 */
[----:B------:R-:W-:Y:S01]  /*0d50*/  SHF.R.S32.HI R3, RZ, 0x1f, R0 ;  /* 0x0000001fff037819 */ /* 0x000fe20000011400 */
[----:B------:R-:W-:Y:S01]  /*0d60*/  @UP0 ULDC UR8, c[0x0][0x44c] ;  /* 0x0001130000080ab9 */ /* 0x000fe20000000800 */
[----:B------:R-:W-:Y:S01]  /*0d70*/  @UP0 ULDC UR10, c[0x0][0x450] ;  /* 0x00011400000a0ab9 */ /* 0x000fe20000000800 */
[----:B------:R-:W-:Y:S01]  /*0d80*/  UIMAD.WIDE.U32 UR8, UR45, UR8, URZ ;  /* 0x000000082d0872a5 */ /* 0x000fe2000f8e003f */
[----:B------:R-:W-:-:S02]  /*0d90*/  LEA.HI R5, R5, R2, RZ, 0x7 ;  /* 0x0000000205057211 */ /* 0x000fc400078f38ff */
[----:B------:R-:W-:Y:S01]  /*0da0*/  LEA.HI R3, R3, R0, RZ, 0x7 ;  /* 0x0000000003037211 */ /* 0x000fe200078f38ff */
[----:B------:R-:W-:Y:S01]  /*0db0*/  @UP0 USHF.R.U32.HI UR4, URZ, UR10, UR9 ;  /* 0x0000000a3f040299 */ /* 0x000fe20008011609 */
[----:B------:R-:W-:Y:S01]  /*0dc0*/  SHF.R.S32.HI R0, RZ, 0x7, R5 ;  /* 0x00000007ff007819 */ /* 0x000fe20000011405 */
[----:B------:R-:W-:Y:S01]  /*0dd0*/  UISETP.GE.AND UP0, UPT, UR5, 0x1, UPT ;  /* 0x000000010500788c */ /* 0x000fe2000bf06270 */
[----:B------:R-:W-:Y:S01]  /*0de0*/  SHF.R.S32.HI R3, RZ, 0x7, R3 ;  /* 0x00000007ff037819 */ /* 0x000fe20000011403 */
[----:B------:R-:W-:-:S03]  /*0df0*/  UIADD3 UR4, UR7, UR4, URZ ;  /* 0x0000000407047290 */ /* 0x000fc6000fffe03f */
[----:B------:R-:W-:Y:S01]  /*0e00*/  ULDC UR7, c[0x0][0x9dc] ;  /* 0x0002770000077ab9 */ /* 0x000fe20000000800 */
[----:B------:R-:W-:Y:S01]  /*0e10*/  PLOP3.LUT P0, PT, PT, PT, UP0, 0x40, 0x0 ;  /* 0x000000000000781c */ /* 0x000fe20003f0e808 */
[----:B------:R-:W-:Y:S01]  /*0e20*/  UIADD3 UR7, UR4, -UR7, URZ ;  /* 0x8000000704077290 */ /* 0x000fe2000fffe03f */
[----:B------:R-:W-:-:S11]  /*0e30*/  VIMNMX R19, R3, R0, PT ;  /* 0x0000000003137248 */ /* 0x000fd60003fe0100 */
[----:B------:R-:W-:Y:S05]  /*0e40*/  @P0 BRA `(.L_x_965) ;  /* 0x0000000000440947 */ /* 0x000fea0003800000 */
[----:B------:R-:W-:-:S06]  /*0e50*/  UISETP.GT.AND UP0, UPT, UR4, -0x1, UPT ;  /* 0xffffffff0400788c */ /* 0x000fcc000bf04270 */
[----:B------:R-:W-:-:S13]  /*0e60*/  PLOP3.LUT P0, PT, PT, PT, UP0, 0x80, 0x0 ;  /* 0x000000000000781c */ /* 0x000fda0003f0f008 */
[----:B------:R-:W-:Y:S05]  /*0e70*/  @P0 BRA `(.L_x_966) ;  /* 0x00000000001c0947 */ /* 0x000fea0003800000 */
[----:B------:R-:W-:Y:S02]  /*0e80*/  UISETP.NE.AND UP0, UPT, UR5, 0x1, UPT ;  /* 0x000000010500788c */ /* 0x000fe4000bf05270 */
[----:B------:R-:W-:-:S09]  /*0e90*/  ULOP3.LUT UR4, URZ, UR4, URZ, 0x33, !UPT ;  /* 0x000000043f047292 */ /* 0x000fd2000f8e333f */
[----:B------:R-:W-:Y:S02]  /*0ea0*/  @UP0 ULDC.64 UR10, c[0x0][0x9e8] ;  /* 0x00027a00000a0ab9 */ /* 0x000fe40000000a00 */
[----:B------:R-:W-:-:S04]  /*0eb0*/  UIMAD.WIDE.U32 UR8, UR4, UR10, URZ ;  /* 0x0000000a040872a5 */ /* 0x000fc8000f8e003f */
[----:B------:R-:W-:-:S04]  /*0ec0*/  @UP0 USHF.R.U32.HI UR4, URZ, UR11, UR9 ;  /* 0x0000000b3f040299 */ /* 0x000fc80008011609 */
[----:B------:R-:W-:Y:S01]  /*0ed0*/  ULOP3.LUT UR4, URZ, UR4, URZ, 0x33, !UPT ;  /* 0x000000043f047292 */ /* 0x000fe2000f8e333f */
[----:B------:R-:W-:Y:S11]  /*0ee0*/  BRA `(.L_x_967) ;  /* 0x0000000000107947 */ /* 0x000ff60003800000 */
.L_x_966:
[----:B------:R-:W-:-:S11]  /*0ef0*/  UISETP.NE.AND UP0, UPT, UR5, 0x1, UPT ;  /* 0x000000010500788c */ /* 0x000fd6000bf05270 */
[----:B------:R-:W-:Y:S02]  /*0f00*/  @UP0 ULDC.64 UR10, c[0x0][0x9e8] ;  /* 0x00027a00000a0ab9 */ /* 0x000fe40000000a00 */
[----:B------:R-:W-:-:S04]  /*0f10*/  UIMAD.WIDE.U32 UR8, UR4, UR10, URZ ;  /* 0x0000000a040872a5 */ /* 0x000fc8000f8e003f */
[----:B------:R-:W-:-:S12]  /*0f20*/  @UP0 USHF.R.U32.HI UR4, URZ, UR11, UR9 ;  /* 0x0000000b3f040299 */ /* 0x000fd80008011609 */
.L_x_967:
[----:B------:R-:W-:-:S04]  /*0f30*/  UIMAD UR4, UR4, UR5, URZ ;  /* 0x00000005040472a4 */ /* 0x000fc8000f8e023f */
[----:B------:R-:W-:-:S04]  /*0f40*/  UISETP.LT.AND UP0, UPT, UR7, UR4, UPT ;  /* 0x000000040700728c */ /* 0x000fc8000bf01270 */
[----:B------:R-:W-:-:S12]  /*0f50*/  USEL UR7, UR7, UR4, !UP0 ;  /* 0x0000000407077287 */ /* 0x000fd8000c000000 */
.L_x_965:
[----:B------:R-:W-:Y:S02]  /*0f60*/  USHF.R.S32.HI UR4, URZ, 0x1f, UR7 ;  /* 0x0000001f3f047899 */ /* 0x000fe40008011407 */
[----:B------:R-:W-:Y:S02]  /*0f70*/  USHF.R.U32.HI UR10, URZ, 0x10, UR6 ;  /* 0x000000103f0a7899 */ /* 0x000fe40008011606 */
[----:B------:R-:W-:Y:S02]  /*0f80*/  ULEA.HI UR4, UR4, UR7, URZ, 0x7 ;  /* 0x0000000704047291 */ /* 0x000fe4000f8f383f */
[----:B------:R-:W-:Y:S02]  /*0f90*/  ULOP3.LUT UR41, UR6, 0xffff, URZ, 0xc0, !UPT ;  /* 0x0000ffff06297892 */ /* 0x000fe4000f8ec03f */
[----:B------:R-:W-:-:S04]  /*0fa0*/  USHF.R.S32.HI UR4, URZ, 0x7, UR4 ;  /* 0x000000073f047899 */ /* 0x000fc80008011404 */
[----:B------:R-:W-:-:S04]  /*0fb0*/  UISETP.LT.AND UP0, UPT, URZ, UR4, UPT ;  /* 0x000000043f00728c */ /* 0x000fc8000bf01270 */
[----:B------:R-:W-:Y:S02]  /*0fc0*/  USEL UR9, URZ, UR4, !UP0 ;  /* 0x000000043f097287 */ /* 0x000fe4000c000000 */
[----:B------:R-:W-:Y:S01]  /*0fd0*/  UISETP.NE.AND UP0, UPT, UR10, URZ, UPT ;  /* 0x0000003f0a00728c */ /* 0x000fe2000bf05270 */
[----:B------:R-:W-:-:S03]  /*0fe0*/  UMOV UR4, URZ ;  /* 0x0000003f00047c82 */ /* 0x000fc60008000000 */
[----:B------:R-:W-:-:S07]  /*0ff0*/  ISETP.GT.AND P0, PT, R19, UR9, PT ;  /* 0x0000000913007c0c */ /* 0x000fce000bf04270 */
[----:B------:R-:W-:-:S06]  /*1000*/  @!UP0 ULDC UR10, c[0x0][0x9f0] ;  /* 0x00027c00000a8ab9 */ /* 0x000fcc0000000800 */
[----:B------:R-:W-:Y:S05]  /*1010*/  @!P0 BRA `(.L_x_968) ;  /* 0x00000000008c8947 */ /* 0x000fea0003800000 */
[----:B------:R-:W-:Y:S01]  /*1020*/  IMAD.U32 R4, RZ, RZ, UR10 ;  /* 0x0000000aff047e24 */ /* 0x000fe2000f8e00ff */
[----:B------:R-:W-:-:S04]  /*1030*/  UMOV UR4, URZ ;  /* 0x0000003f00047c82 */ /* 0x000fc80008000000 */
[----:B------:R-:W-:-:S04]  /*1040*/  IABS R0, R4 ;  /* 0x0000000400007213 */ /* 0x000fc80000000000 */
[----:B------:R-:W-:Y:S02]  /*1050*/  R2UR UR11, R0 ;  /* 0x00000000000b72ca */ /* 0x000fe400000e0000 */
[----:B------:R-:W-:Y:S02]  /*1060*/  IADD3 R0, R4, -0x1, R19 ;  /* 0xffffffff04007810 */ /* 0x000fe40007ffe013 */
[----:B------:R-:W-:Y:S02]  /*1070*/  IABS R4, R4 ;  /* 0x0000000400047213 */ /* 0x000fe40000000000 */
[----:B------:R-:W-:-:S03]  /*1080*/  R2UR UR6, R0 ;  /* 0x00000000000672ca */ /* 0x000fc600000e0000 */
[----:B------:R-:W-:-:S04]  /*1090*/  IMAD.MOV R4, RZ, RZ, -R4 ;  /* 0x000000ffff047224 */ /* 0x000fc800078e0a04 */
[----:B------:R-:W0:Y:S06]  /*10a0*/  I2F.RP R2, UR11 ;  /* 0x0000000b00027d06 */ /* 0x000e2c0008209400 */
[----:B------:R-:W-:-:S06]  /*10b0*/  UIADD3 UR6, -UR9, UR6, URZ ;  /* 0x0000000609067290 */ /* 0x000fcc000fffe13f */
[----:B------:R-:W-:Y:S01]  /*10c0*/  IMAD.U32 R0, RZ, RZ, UR6 ;  /* 0x00000006ff007e24 */ /* 0x000fe2000f8e00ff */
[----:B------:R-:W-:Y:S01]  /*10d0*/  ULOP3.LUT UR6, UR6, UR10, URZ, 0x3c, !UPT ;  /* 0x0000000a06067292 */ /* 0x000fe2000f8e3c3f */
[----:B0-----:R-:W0:Y:S03]  /*10e0*/  MUFU.RCP R2, R2 ;  /* 0x0000000200027308 */ /* 0x001e260000001000 */
[----:B------:R-:W-:-:S04]  /*10f0*/  IABS R0, R0 ;  /* 0x0000000000007213 */ /* 0x000fc80000000000 */
[----:B------:R-:W-:Y:S01]  /*1100*/  R2UR UR8, R0 ;  /* 0x00000000000872ca */ /* 0x000fe200000e0000 */
[----:B------:R-:W-:Y:S02]  /*1110*/  IMAD.MOV.U32 R0, RZ, RZ, R4 ;  /* 0x000000ffff007224 */ /* 0x000fe400078e0004 */
[----:B0-----:R-:W-:-:S06]  /*1120*/  VIADD R3, R2, 0xffffffe ;  /* 0x0ffffffe02037836 */ /* 0x001fcc0000000000 */
        /* <DEDUP_REMOVED lines=18> */
.L_x_968:
[----:B------:R-:W-:Y:S02]  /*1250*/  UIMAD UR41, UR41, UR4, UR9 ;  /* 0x00000004292972a4 */ /* 0x000fe4000f8e0209 */
[----:B------:R-:W-:Y:S01]  /*1260*/  IMAD.U32 R2, RZ, RZ, UR4 ;  /* 0x00000004ff027e24 */ /* 0x000fe2000f8e00ff */
[----:B------:R-:W-:Y:S01]  /*1270*/  PLOP3.LUT P0, PT, PT, PT, PT, 0x80, 0x0 ;  /* 0x000000000000781c */ /* 0x000fe20003f0f070 */
[----:B------:R-:W-:Y:S01]  /*1280*/  IMAD.MOV.U32 R0, RZ, RZ, RZ ;  /* 0x000000ffff007224 */ /* 0x000fe200078e00ff */
[----:B------:R-:W-:Y:S02]  /*1290*/  CS2R R118, SRZ ;  /* 0x0000000000767805 */ /* 0x000fe4000001ff00 */
[----:B------:R-:W-:Y:S02]  /*12a0*/  CS2R R116, SRZ ;  /* 0x0000000000747805 */ /* 0x000fe4000001ff00 */
[----:B------:R-:W-:Y:S01]  /*12b0*/  VIADDMNMX R19, R2, UR41, R19, PT ;  /* 0x0000002902137c46 */ /* 0x000fe2000b800113 */
[----:B------:R-:W-:Y:S01]  /*12c0*/  IMAD.MOV.U32 R2, RZ, RZ, RZ ;  /* 0x000000ffff027224 */ /* 0x000fe200078e00ff */
[----:B------:R-:W-:-:S02]  /*12d0*/  CS2R R114, SRZ ;  /* 0x0000000000727805 */ /* 0x000fc4000001ff00 */
[----:B------:R-:W-:Y:S02]  /*12e0*/  CS2R R112, SRZ ;  /* 0x0000000000707805 */ /* 0x000fe4000001ff00 */
[----:B------:R-:W-:Y:S02]  /*12f0*/  ISETP.GT.AND P1, PT, R19, UR41, PT ;  /* 0x0000002913007c0c */ /* 0x000fe4000bf24270 */
        /* <DEDUP_REMOVED lines=13> */
[----:B------:R-:W-:Y:S01]  /*13d0*/  SHF.R.S32.HI R89, RZ, 0x1f, R18 ;  /* 0x0000001fff597819 */ /* 0x000fe20000011412 */
[----:B------:R-:W0:Y:S01]  /*13e0*/  S2UR UR6, SR_CgaCtaId ;  /* 0x00000000000679c3 */ /* 0x000e220000008800 */
[----:B------:R-:W-:Y:S02]  /*13f0*/  UMOV UR43, 0x400 ;  /* 0x00000400002b7882 */ /* 0x000fe40000000000 */
[----:B------:R-:W-:-:S04]  /*1400*/  LEA.HI R90, R89, R18, RZ, 0x7 ;  /* 0x00000012595a7211 */ /* 0x000fc800078f38ff */
[----:B------:R-:W-:-:S05]  /*1410*/  SHF.R.S32.HI R88, RZ, 0x7, R90 ;  /* 0x00000007ff587819 */ /* 0x000fca000001145a */
        /* <DEDUP_REMOVED lines=16> */
[----:B------:R-:W-:Y:S01]  /*1520*/  IMAD.U32 R4, RZ, RZ, UR4 ;  /* 0x00000004ff047e24 */ /* 0x000fe2000f8e00ff */
[----:B------:R0:W1:Y:S01]  /*1530*/  LDC.64 R2, c[0x4][R0] ;  /* 0x0100000000027b82 */ /* 0x0000620000000a00 */
[----:B------:R-:W-:Y:S01]  /*1540*/  IMAD.U32 R5, RZ, RZ, UR5 ;  /* 0x00000005ff057e24 */ /* 0x000fe2000f8e00ff */
[----:B------:R-:W-:Y:S01]  /*1550*/  ULDC.64 UR4, c[0x4][0x90] ;  /* 0x0100240000047ab9 */ /* 0x000fe20000000a00 */
        /* <DEDUP_REMOVED lines=9> */
.L_x_970:
[----:B------:R-:W-:-:S04]  /*15f0*/  SHF.L.U32 R0, RZ, 0x1f, RZ ;  /* 0x0000001fff007819 */ /* 0x000fc800000006ff */
[----:B------:R-:W0:Y:S02]  /*1600*/  SYNCS.PHASECHK.TRANS64.TRYWAIT P0, [UR43+0x16800], R0 ;  /* 0x01680000ff0075a7 */ /* 0x000e24000800016b */
[----:B0-----:R-:W-:Y:S05]  /*1610*/  @!P0 BRA `(.L_x_971) ;  /* 0x0000012800d48947 */ /* 0x001fea0003800000 */
.L_x_1102:
[----:B------:R-:W-:-:S06]  /*1620*/  ULOP3.LUT UR4, UR38, 0x1, URZ, 0xfc, !UPT ;  /* 0x0000000126047892 */ /* 0x000fcc000f8efc3f */
[----:B------:R-:W-:-:S05]  /*1630*/  IMAD.U32 R2, RZ, RZ, UR4 ;  /* 0x00000004ff027e24 */ /* 0x000fca000f8e00ff */
[----:B------:R-:W-:-:S13]  /*1640*/  ISETP.NE.AND P0, PT, R2, 0x3, PT ;  /* 0x000000030200780c */ /* 0x000fda0003f05270 */
[----:B------:R-:W-:Y:S05]  /*1650*/  @!P0 BRA `(.L_x_972) ;  /* 0x0000000000048947 */ /* 0x000fea0003800000 */
[----:B------:R-:W-:Y:S01]  /*1660*/  BPT.TRAP 0x1 ;  /* 0x000000040000795c */ /* 0x000fe20000300000 */
.L_x_972:
[----:B------:R1:W2:Y:S01]  /*1670*/  SYNCS.PHASECHK.TRANS64.TRYWAIT P1, [UR43+0x16830], R0 ;  /* 0x01683000ff0075a7 */ /* 0x0002a2000802016b */
[----:B------:R-:W-:Y:S05]  /*1680*/  @!P0 BRA `(.L_x_973) ;  /* 0x0000000000048947 */ /* 0x000fea0003800000 */
[----:B------:R-:W-:Y:S01]  /*1690*/  BPT.TRAP 0x1 ;  /* 0x000000040000795c */ /* 0x000fe20000300000 */
.L_x_973:
[----:B------:R-:W-:-:S05]  /*16a0*/  IMAD.U32 R4, RZ, RZ, UR46 ;  /* 0x0000002eff047e24 */ /* 0x000fca000f8e00ff */
[----:B------:R-:W-:Y:S01]  /*16b0*/  LOP3.LUT R4, R4, 0x10000, RZ, 0xfc, !PT ;  /* 0x0001000004047812 */ /* 0x000fe200078efcff */
[----:B--2---:R-:W-:Y:S06]  /*16c0*/  @P1 BRA `(.L_x_974) ;  /* 0x0000000000081947 */ /* 0x004fec0003800000 */
[----:B------:R-:W2:Y:S02]  /*16d0*/  SYNCS.PHASECHK.TRANS64.TRYWAIT P1, [UR43+0x16830], R0 ;  /* 0x01683000ff0075a7 */ /* 0x000ea4000802016b */
[----:B--2---:R-:W-:Y:S05]  /*16e0*/  @!P1 BRA `(.L_x_975) ;  /* 0x0000012800b89947 */ /* 0x004fea0003800000 */
.L_x_974:
[----:B------:R-:W-:Y:S05]  /*16f0*/  WARPSYNC.ALL ;  /* 0x0000000000007948 */ /* 0x000fea0003800000 */
[----:B------:R-:W-:Y:S01]  /*1700*/  IMAD.MOV.U32 R5, RZ, RZ, 0x40000040 ;  /* 0x40000040ff057424 */ /* 0x000fe200078e00ff */
[----:B------:R-:W-:Y:S01]  /*1710*/  UIADD3 UR4, UR43, 0xe400, URZ ;  /* 0x0000e4002b047890 */ /* 0x000fe2000fffe03f */
[C---:B------:R-:W-:Y:S01]  /*1720*/  R2UR UR8, R4.reuse ;  /* 0x00000000040872ca */ /* 0x040fe200000e0000 */
[----:B------:R-:W-:Y:S02]  /*1730*/  WARPGROUP.ARRIVE ;  /* 0x00000000000079c5 */ /* 0x000fe40000000000 */
[----:B------:R-:W-:Y:S01]  /*1740*/  R2UR UR9, R5 ;  /* 0x00000000050972ca */ /* 0x000fe200000e0000 */
[----:B------:R-:W-:Y:S01]  /*1750*/  USHF.R.U32.HI UR4, URZ, 0x4, UR4 ;  /* 0x000000043f047899 */ /* 0x000fe20008011604 */
[----:B------:R-:W-:Y:S01]  /*1760*/  R2UR UR16, R4 ;  /* 0x00000000041072ca */ /* 0x000fe200000e0000 */
[----:B------:R-:W-:Y:S01]  /*1770*/  UMOV UR11, 0x40000040 ;  /* 0x40000040000b7882 */ /* 0x000fe20000000000 */
[----:B------:R-:W-:Y:S01]  /*1780*/  UMOV UR13, 0x40000040 ;  /* 0x40000040000d7882 */ /* 0x000fe20000000000 */
[----:B------:R-:W-:Y:S01]  /*1790*/  ULOP3.LUT UR4, UR4, 0x3fff, URZ, 0xc0, !UPT ;  /* 0x00003fff04047892 */ /* 0x000fe2000f8ec03f */
[----:B------:R-:W2:Y:S01]  /*17a0*/  S2UR UR5, SR_CgaCtaId ;  /* 0x00000000000579c3 */ /* 0x000ea20000008800 */
        /* <DEDUP_REMOVED lines=24> */
[----:B--2---:R-:W-:Y:S05]  /*1930*/  @!P0 BRA `(.L_x_976) ;  /* 0x0000000000048947 */ /* 0x004fea0003800000 */
[----:B------:R-:W-:Y:S01]  /*1940*/  BPT.TRAP 0x1 ;  /* 0x000000040000795c */ /* 0x000fe20000300000 */
.L_x_976:
[----:B------:R-:W-:Y:S01]  /*1950*/  ULDC UR7, c[0x0][0x9d8] ;  /* 0x0002760000077ab9 */ /* 0x000fe20000000800 */
[----:B------:R-:W-:Y:S01]  /*1960*/  LEA.HI R89, R89, R18, RZ, 0x2 ;  /* 0x0000001259597211 */ /* 0x000fe200078f10ff */
[----:B0-----:R-:W-:Y:S01]  /*1970*/  FMUL.FTZ R3, R27, UR7 ;  /* 0x000000071b037c20 */ /* 0x001fe20008410000 */
[----:B------:R-:W-:Y:S01]  /*1980*/  LOP3.LUT R27, R90, 0xffffff80, RZ, 0xc0, !PT ;  /* 0xffffff805a1b7812 */ /* 0x000fe200078ec0ff */
[----:B------:R-:W-:Y:S01]  /*1990*/  FMUL.FTZ R95, R33, UR7 ;  /* 0x00000007215f7c20 */ /* 0x000fe20008410000 */
[----:B------:R-:W-:Y:S01]  /*19a0*/  LOP3.LUT R89, R89, 0xfffffffc, RZ, 0xc0, !PT ;  /* 0xfffffffc59597812 */ /* 0x000fe200078ec0ff */
[----:B------:R-:W-:Y:S01]  /*19b0*/  FMUL.FTZ R9, R31, UR7 ;  /* 0x000000071f097c20 */ /* 0x000fe20008410000 */
[----:B------:R-:W-:Y:S01]  /*19c0*/  FMUL.FTZ R94, R32, UR7 ;  /* 0x00000007205e7c20 */ /* 0x000fe20008410000 */
[----:B------:R-:W-:Y:S02]  /*19d0*/  IMAD.IADD R27, R18, 0x1, -R27 ;  /* 0x00000001121b7824 */ /* 0x000fe400078e0a1b */
[----:B------:R-:W-:Y:S01]  /*19e0*/  FMUL.FTZ R7, R24, UR7 ;  /* 0x0000000718077c20 */ /* 0x000fe20008410000 */
[----:B------:R-:W-:-:S04]  /*19f0*/  IMAD.HI R32, R88, 0x55555556, RZ ;  /* 0x5555555658207827 */ /* 0x000fc800078e02ff */
[----:B------:R-:W-:Y:S01]  /*1a00*/  FMUL.FTZ R24, R51, UR7 ;  /* 0x0000000733187c20 */ /* 0x000fe20008410000 */
[----:B------:R-:W-:Y:S01]  /*1a10*/  FMUL.FTZ R51, R53, UR7 ;  /* 0x0000000735337c20 */ /* 0x000fe20008410000 */
[----:B-1----:R-:W-:Y:S01]  /*1a20*/  SHF.R.S32.HI R0, RZ, 0x1f, R27 ;  /* 0x0000001fff007819 */ /* 0x002fe2000001141b */
[----:B------:R-:W-:Y:S01]  /*1a30*/  IMAD.IADD R89, R18, 0x1, -R89 ;  /* 0x0000000112597824 */ /* 0x000fe200078e0a59 */
[----:B------:R-:W-:Y:S01]  /*1a40*/  UISETP.NE.AND UP1, UPT, UR40, URZ, UPT ;  /* 0x0000003f2800728c */ /* 0x000fe2000bf25270 */
[----:B------:R-:W-:Y:S01]  /*1a50*/  FMUL.FTZ R12, R39, UR7 ;  /* 0x00000007270c7c20 */ /* 0x000fe20008410000 */
[CC--:B------:R-:W-:Y:S01]  /*1a60*/  LEA.HI R33, R0.reuse, R27.reuse, RZ, 0x2 ;  /* 0x0000001b00217211 */ /* 0x0c0fe200078f10ff */
[----:B------:R-:W-:Y:S01]  /*1a70*/  FMUL.FTZ R53, R57, UR7 ;  /* 0x0000000739357c20 */ /* 0x000fe20008410000 */
[----:B------:R-:W-:Y:S01]  /*1a80*/  LEA.HI R6, R0, R27, RZ, 0x5 ;  /* 0x0000001b00067211 */ /* 0x000fe200078f28ff */
[----:B------:R-:W-:Y:S01]  /*1a90*/  FMUL.FTZ R57, R65, UR7 ;  /* 0x0000000741397c20 */ /* 0x000fe20008410000 */
[--C-:B------:R-:W-:Y:S01]  /*1aa0*/  SHF.R.S32.HI R0, RZ, 0x2, R33.reuse ;  /* 0x00000002ff007819 */ /* 0x100fe20000011421 */
[----:B------:R-:W-:Y:S01]  /*1ab0*/  FMUL.FTZ R39, R67, UR7 ;  /* 0x0000000743277c20 */ /* 0x000fe20008410000 */
[----:B------:R-:W-:Y:S01]  /*1ac0*/  SHF.R.S32.HI R31, RZ, 0x1f, R33 ;  /* 0x0000001fff1f7819 */ /* 0x000fe20000011421 */
[----:B------:R-:W-:Y:S01]  /*1ad0*/  FMUL.FTZ R15, R42, UR7 ;  /* 0x000000072a0f7c20 */ /* 0x000fe20008410000 */
[----:B------:R-:W-:Y:S01]  /*1ae0*/  SHF.R.S32.HI R6, RZ, 0x5, R6 ;  /* 0x00000005ff067819 */ /* 0x000fe20000011406 */
[----:B------:R-:W-:Y:S01]  /*1af0*/  @UP1 ULDC UR4, c[0x0][0x44c] ;  /* 0x0001130000041ab9 */ /* 0x000fe20000000800 */
[----:B------:R-:W-:Y:S01]  /*1b00*/  LEA.HI R31, R31, R0, RZ, 0x3 ;  /* 0x000000001f1f7211 */ /* 0x000fe200078f18ff */
[----:B------:R-:W-:Y:S01]  /*1b10*/  FMUL.FTZ R42, R44, UR7 ;  /* 0x000000072c2a7c20 */ /* 0x000fe20008410000 */
[----:B------:R-:W-:Y:S01]  /*1b20*/  LEA R18, R6, UR45, 0x4 ;  /* 0x0000002d06127c11 */ /* 0x000fe2000f8e20ff */
[----:B------:R-:W-:Y:S01]  /*1b30*/  FMUL.FTZ R10, R34, UR7 ;  /* 0x00000007220a7c20 */ /* 0x000fe20008410000 */
[----:B------:R-:W-:Y:S01]  /*1b40*/  LEA.HI R67, R32, R32, RZ, 0x1 ;  /* 0x0000002020437211 */ /* 0x000fe200078f08ff */
[----:B------:R-:W-:Y:S01]  /*1b50*/  FMUL.FTZ R44, R70, UR7 ;  /* 0x00000007462c7c20 */ /* 0x000fe20008410000 */
[----:B------:R-:W-:Y:S01]  /*1b60*/  LOP3.LUT R65, R31, 0xfffffff8, RZ, 0xc0, !PT ;  /* 0xfffffff81f417812 */ /* 0x000fe200078ec0ff */
[----:B------:R-:W-:Y:S01]  /*1b70*/  @UP1 ULDC UR10, c[0x0][0x450] ;  /* 0x00011400000a1ab9 */ /* 0x000fe20000000800 */
[----:B------:R-:W-:Y:S01]  /*1b80*/  LEA.HI R6, R89, R89, RZ, 0x1 ;  /* 0x0000005959067211 */ /* 0x000fe200078f08ff */
[----:B------:R-:W-:Y:S01]  /*1b90*/  IMAD R67, R67, -0x3, R88 ;  /* 0xfffffffd43437824 */ /* 0x000fe200078e0258 */
[----:B------:R-:W-:Y:S01]  /*1ba0*/  IADD3 R18, R18, R0, -R65 ;  /* 0x0000000012127210 */ /* 0x000fe20007ffe841 */
[----:B------:R-:W-:Y:S01]  /*1bb0*/  IMAD.MOV.U32 R34, RZ, RZ, -0x80 ;  /* 0xffffff80ff227424 */ /* 0x000fe200078e00ff */
[----:B------:R-:W-:Y:S01]  /*1bc0*/  LOP3.LUT R6, R6, 0x1ffffffe, RZ, 0xc0, !PT ;  /* 0x1ffffffe06067812 */ /* 0x000fe200078ec0ff */
[----:B------:R-:W-:Y:S01]  /*1bd0*/  FMUL.FTZ R91, R25, UR7 ;  /* 0x00000007195b7c20 */ /* 0x000fe20008410000 */
[----:B------:R-:W-:Y:S01]  /*1be0*/  PLOP3.LUT P1, PT, PT, PT, UP1, 0x80, 0x0 ;  /* 0x000000000000781c */ /* 0x000fe20003f2f018 */
[----:B------:R-:W-:Y:S01]  /*1bf0*/  IMAD R67, R67, 0x40, R18 ;  /* 0x0000004043437824 */ /* 0x000fe200078e0212 */
[----:B------:R-:W-:Y:S01]  /*1c00*/  PLOP3.LUT P2, PT, PT, PT, UP1, 0x80, 0x0 ;  /* 0x000000000000781c */ /* 0x000fe20003f4f018 */
[----:B------:R-:W-:Y:S01]  /*1c10*/  IMAD.IADD R6, R89, 0x1, -R6 ;  /* 0x0000000159067824 */ /* 0x000fe200078e0a06 */
[----:B------:R-:W-:Y:S01]  /*1c20*/  LOP3.LUT R0, R33, 0x7ffffffc, RZ, 0xc0, !PT ;  /* 0x7ffffffc21007812 */ /* 0x000fe200078ec0ff */
[----:B------:R-:W-:-:S02]  /*1c30*/  IMAD R99, R19, R34, 0x80 ;  /* 0x0000008013637424 */ /* 0x000fc400078e0222 */
[----:B------:R-:W-:Y:S01]  /*1c40*/  FMUL.FTZ R25, R50, UR7 ;  /* 0x0000000732197c20 */ /* 0x000fe20008410000 */
[----:B------:R-:W-:Y:S01]  /*1c50*/  IMAD R6, R6, 0x8, R67 ;  /* 0x0000000806067824 */ /* 0x000fe200078e0243 */
[----:B------:R-:W-:Y:S01]  /*1c60*/  UISETP.NE.AND UP0, UPT, UR44, URZ, UPT ;  /* 0x0000003f2c00728c */ /* 0x000fe2000bf05270 */
[----:B------:R-:W-:Y:S02]  /*1c70*/  IMAD.IADD R0, R27, 0x1, -R0 ;  /* 0x000000011b007824 */ /* 0x000fe400078e0a00 */
[----:B------:R-:W-:Y:S01]  /*1c80*/  FMUL.FTZ R2, R26, UR7 ;  /* 0x000000071a027c20 */ /* 0x000fe20008410000 */
[----:B------:R-:W-:Y:S02]  /*1c90*/  IMAD.MOV.U32 R70, RZ, RZ, R6 ;  /* 0x000000ffff467224 */ /* 0x000fe400078e0006 */
[----:B------:R-:W-:Y:S01]  /*1ca0*/  FMUL.FTZ R92, R28, UR7 ;  /* 0x000000071c5c7c20 */ /* 0x000fe20008410000 */
[----:B------:R-:W-:Y:S01]  /*1cb0*/  @P1 IMAD.HI.U32 R18, R6, UR4, RZ ;  /* 0x0000000406121c27 */ /* 0x000fe2000f8e00ff */
[----:B------:R-:W-:-:S03]  /*1cc0*/  UIADD3 UR4, UR43, 0x16840, URZ ;  /* 0x000168402b047890 */ /* 0x000fc6000fffe03f */
[----:B------:R-:W-:Y:S01]  /*1cd0*/  FMUL.FTZ R11, R35, UR7 ;  /* 0x00000007230b7c20 */ /* 0x000fe20008410000 */
[----:B------:R-:W-:Y:S01]  /*1ce0*/  FMUL.FTZ R50, R52, UR7 ;  /* 0x0000000734327c20 */ /* 0x000fe20008410000 */
[----:B------:R-:W-:Y:S01]  /*1cf0*/  VIADD R27, R99, 0x1 ;  /* 0x00000001631b7836 */ /* 0x000fe20000000000 */
[----:B------:R-:W-:Y:S01]  /*1d00*/  @P2 SHF.R.U32.HI R70, RZ, UR10, R18 ;  /* 0x0000000aff462c19 */ /* 0x000fe20008011612 */
[----:B------:R-:W-:Y:S01]  /*1d10*/  UPRMT UR4, UR5, 0x654, UR4 ;  /* 0x0000065405047896 */ /* 0x000fe20008000004 */
[----:B------:R-:W-:Y:S01]  /*1d20*/  FMUL.FTZ R96, R36, UR7 ;  /* 0x0000000724607c20 */ /* 0x000fe20008410000 */
[----:B------:R-:W-:Y:S01]  /*1d30*/  FMUL.FTZ R97, R37, UR7 ;  /* 0x0000000725617c20 */ /* 0x000fe20008410000 */
[----:B------:R-:W-:Y:S01]  /*1d40*/  FMUL.FTZ R13, R38, UR7 ;  /* 0x00000007260d7c20 */ /* 0x000fe20008410000 */
[----:B------:R-:W0:Y:S01]  /*1d50*/  SHFL.IDX PT, R67, R70, RZ, 0x1c1f ;  /* 0x001c1fff46437589 */ /* 0x000e2200000e0000 */
[----:B------:R-:W-:Y:S01]  /*1d60*/  FMUL.FTZ R14, R43, UR7 ;  /* 0x000000072b0e7c20 */ /* 0x000fe20008410000 */
        /* <DEDUP_REMOVED lines=38> */
[----:B------:R-:W-:-:S02]  /*1fd0*/  IMAD R27, R0, -0x2, R27 ;  /* 0xfffffffe001b7824 */ /* 0x000fc400078e021b */
[----:B------:R-:W-:Y:S01]  /*1fe0*/  FMUL.FTZ R85, R85, UR7 ;  /* 0x0000000755557c20 */ /* 0x000fe20008410000 */
[----:B------:R-:W-:Y:S01]  /*1ff0*/  ULDC UR28, c[0x0][0x2f0] ;  /* 0x0000bc00001c7ab9 */ /* 0x000fe20000000800 */
[----:B------:R-:W-:Y:S01]  /*2000*/  SYNCS.ARRIVE.TRANS64.RED.A1T0 RZ, [UR4], RZ ;  /* 0x000000ffffff79a7 */ /* 0x000fe20008100404 */
[----:B------:R-:W-:Y:S01]  /*2010*/  ULDC UR4, c[0x0][0x288] ;  /* 0x0000a20000047ab9 */ /* 0x000fe20000000800 */
[----:B------:R-:W-:Y:S01]  /*2020*/  PLOP3.LUT P1, PT, PT, PT, UP0, 0x40, 0x0 ;  /* 0x000000000000781c */ /* 0x000fe20003f2e808 */
[C---:B------:R-:W-:Y:S01]  /*2030*/  IMAD R18, R16.reuse, UR28, R27 ;  /* 0x0000001c10127c24 */ /* 0x040fe2000f8e021b */
[----:B------:R-:W1:Y:S01]  /*2040*/  MUFU.TANH R7, R7 ;  /* 0x0000000700077308 */ /* 0x000e620000002400 */
[----:B------:R-:W-:Y:S01]  /*2050*/  IMAD.U32 R27, RZ, RZ, UR4 ;  /* 0x00000004ff1b7e24 */ /* 0x000fe2000f8e00ff */
[----:B------:R-:W-:Y:S01]  /*2060*/  ULDC UR24, c[0x0][0x9dc] ;  /* 0x0002770000187ab9 */ /* 0x000fe20000000800 */
[----:B------:R-:W-:Y:S01]  /*2070*/  IMAD R65, R16, UR28, R99 ;  /* 0x0000001c10417c24 */ /* 0x000fe2000f8e0263 */
[----:B------:R-:W-:Y:S01]  /*2080*/  ULOP3.LUT UR24, URZ, UR24, URZ, 0x33, !UPT ;  /* 0x000000183f187292 */ /* 0x000fe2000f8e333f */
[----:B------:R-:W-:Y:S01]  /*2090*/  IMAD.IADD R18, R18, 0x1, -R27 ;  /* 0x0000000112127824 */ /* 0x000fe200078e0a1b */
[----:B------:R-:W-:Y:S01]  /*20a0*/  ULDC UR4, c[0x0][0x9e0] ;  /* 0x0002780000047ab9 */ /* 0x000fe20000000800 */
[----:B------:R-:W-:Y:S01]  /*20b0*/  IMAD R80, R0, -0x2, R65 ;  /* 0xfffffffe00507824 */ /* 0x000fe200078e0241 */
[----:B------:R-:W2:Y:S01]  /*20c0*/  MUFU.TANH R91, R91 ;  /* 0x0000005b005b7308 */ /* 0x000ea20000002400 */
[C---:B------:R-:W-:Y:S01]  /*20d0*/  VIADD R101, R18.reuse, UR4 ;  /* 0x0000000412657c36 */ /* 0x040fe20008000000 */
[----:B------:R-:W-:Y:S01]  /*20e0*/  LEA R78, R19, 0xffffff80, 0x7 ;  /* 0xffffff80134e7811 */ /* 0x000fe200078e38ff */
[----:B------:R-:W-:-:S03]  /*20f0*/  VIADD R82, R18, UR24 ;  /* 0x0000001812527c36 */ /* 0x000fc60008000000 */
[----:B0-----:R-:W-:Y:S01]  /*2100*/  VIADDMNMX R72, R67, R101, R80, PT ;  /* 0x0000006543487246 */ /* 0x001fe20003800150 */
[----:B------:R-:W-:Y:S01]  /*2110*/  IMAD.IADD R74, R82, 0x1, R67 ;  /* 0x00000001524a7824 */ /* 0x000fe200078e0243 */
[----:B------:R-:W0:Y:S08]  /*2120*/  MUFU.TANH R2, R2 ;  /* 0x0000000200027308 */ /* 0x000e300000002400 */
[----:B------:R-:W3:Y:S08]  /*2130*/  MUFU.TANH R3, R3 ;  /* 0x0000000300037308 */ /* 0x000ef00000002400 */
[----:B------:R-:W4:Y:S08]  /*2140*/  MUFU.TANH R92, R92 ;  /* 0x0000005c005c7308 */ /* 0x000f300000002400 */
[----:B------:R-:W0:Y:S08]  /*2150*/  MUFU.TANH R93, R93 ;  /* 0x0000005d005d7308 */ /* 0x000e300000002400 */
        /* <DEDUP_REMOVED lines=55> */
[----:B------:R0:W0:Y:S08]  /*24d0*/  MUFU.TANH R76, R85 ;  /* 0x00000055004c7308 */ /* 0x0000300000002400 */
[----:B------:R-:W0:Y:S08]  /*24e0*/  MUFU.TANH R34, R34 ;  /* 0x0000002200227308 */ /* 0x000e300000002400 */
[----:B------:R-:W0:Y:S01]  /*24f0*/  MUFU.TANH R33, R33 ;  /* 0x0000002100217308 */ /* 0x000e220000002400 */
[----:B-1234-:R-:W-:Y:S05]  /*2500*/  @P1 BRA `(.L_x_977) ;  /* 0x0000000000641947 */ /* 0x01efea0003800000 */
[----:B------:R-:W-:Y:S01]  /*2510*/  IMAD R18, R16, UR28, R67 ;  /* 0x0000001c10127c24 */ /* 0x000fe2000f8e0243 */
[----:B------:R-:W-:Y:S03]  /*2520*/  BSSY B0, `(.L_x_978) ;  /* 0x0000013000007945 */ /* 0x000fe60003800000 */
[----:B------:R-:W-:-:S05]  /*2530*/  IMAD.IADD R65, R18, 0x1, -R27 ;  /* 0x0000000112417824 */ /* 0x000fca00078e0a1b */
[----:B------:R-:W-:-:S13]  /*2540*/  ISETP.GT.AND P1, PT, R65, -0x1, PT ;  /* 0xffffffff4100780c */ /* 0x000fda0003f24270 */
[----:B------:R-:W-:Y:S05]  /*2550*/  @P1 BRA `(.L_x_979) ;  /* 0x0000000000241947 */ /* 0x000fea0003800000 */
[----:B------:R-:W-:Y:S01]  /*2560*/  ULDC UR7, c[0x0][0x9e4] ;  /* 0x0002790000077ab9 */ /* 0x000fe20000000800 */
[----:B------:R-:W-:Y:S01]  /*2570*/  LOP3.LUT R65, RZ, R65, RZ, 0x33, !PT ;  /* 0x00000041ff417212 */ /* 0x000fe200078e33ff */
[----:B------:R-:W-:-:S05]  /*2580*/  IMAD.U32 R18, RZ, RZ, UR7 ;  /* 0x00000007ff127e24 */ /* 0x000fca000f8e00ff */
[----:B------:R-:W-:-:S13]  /*2590*/  ISETP.NE.AND P1, PT, R18, 0x1, PT ;  /* 0x000000011200780c */ /* 0x000fda0003f25270 */
[----:B------:R-:W1:Y:S02]  /*25a0*/  @P1 LDC.64 R66, c[0x0][0x9e8] ;  /* 0x00027a00ff421b82 */ /* 0x000e640000000a00 */
[----:B-1----:R-:W-:-:S05]  /*25b0*/  @P1 IMAD.HI.U32 R66, R65, R66, RZ ;  /* 0x0000004241421227 */ /* 0x002fca00078e00ff */
[----:B------:R-:W-:-:S04]  /*25c0*/  @P1 SHF.R.U32.HI R65, RZ, R67, R66 ;  /* 0x00000043ff411219 */ /* 0x000fc80000011642 */
[----:B------:R-:W-:Y:S01]  /*25d0*/  LOP3.LUT R65, RZ, R65, RZ, 0x33, !PT ;  /* 0x00000041ff417212 */ /* 0x000fe200078e33ff */
[----:B------:R-:W-:Y:S06]  /*25e0*/  BRA `(.L_x_980) ;  /* 0x0000000000187947 */ /* 0x000fec0003800000 */
.L_x_979:
[----:B------:R-:W-:Y:S02]  /*25f0*/  ULDC UR7, c[0x0][0x9e4] ;  /* 0x0002790000077ab9 */ /* 0x000fe40000000800 */
[----:B------:R-:W-:-:S05]  /*2600*/  IMAD.U32 R18, RZ, RZ, UR7 ;  /* 0x00000007ff127e24 */ /* 0x000fca000f8e00ff */
[----:B------:R-:W-:-:S13]  /*2610*/  ISETP.NE.AND P1, PT, R18, 0x1, PT ;  /* 0x000000011200780c */ /* 0x000fda0003f25270 */
[----:B------:R-:W1:Y:S02]  /*2620*/  @P1 LDC.64 R66, c[0x0][0x9e8] ;  /* 0x00027a00ff421b82 */ /* 0x000e640000000a00 */
[----:B-1----:R-:W-:-:S05]  /*2630*/  @P1 IMAD.HI.U32 R66, R65, R66, RZ ;  /* 0x0000004241421227 */ /* 0x002fca00078e00ff */
[----:B------:R-:W-:-:S07]  /*2640*/  @P1 SHF.R.U32.HI R65, RZ, R67, R66 ;  /* 0x00000043ff411219 */ /* 0x000fce0000011642 */
.L_x_980:
[----:B------:R-:W-:Y:S05]  /*2650*/  BSYNC B0 ;  /* 0x0000000000007941 */ /* 0x000fea0003800000 */
.L_x_978:
[----:B------:R-:W-:-:S04]  /*2660*/  IMAD R65, R65, R18, -R78 ;  /* 0x0000001241417224 */ /* 0x000fc800078e0a4e */
[----:B------:R-:W-:-:S05]  /*2670*/  IMAD R65, R0, -0x2, R65 ;  /* 0xfffffffe00417824 */ /* 0x000fca00078e0241 */
[----:B------:R-:W-:Y:S02]  /*2680*/  VIADDMNMX R72, R65, R18, R72, PT ;  /* 0x0000001241487246 */ /* 0x000fe40003800148 */
[----:B------:R-:W-:-:S07]  /*2690*/  VIMNMX R74, R74, R65, !PT ;  /* 0x000000414a4a7248 */ /* 0x000fce0007fe0100 */
.L_x_977:
[C---:B------:R-:W-:Y:S01]  /*26a0*/  ISETP.GE.AND P6, PT, R99.reuse, 0xa, PT ;  /* 0x0000000a6300780c */ /* 0x040fe20003fc6270 */
[----:B------:R-:W-:Y:S01]  /*26b0*/  UISETP.NE.AND UP0, UPT, UR44, URZ, UPT ;  /* 0x0000003f2c00728c */ /* 0x000fe2000bf05270 */
[C---:B------:R-:W-:Y:S02]  /*26c0*/  ISETP.GE.AND P1, PT, R99.reuse, 0x2, PT ;  /* 0x000000026300780c */ /* 0x040fe40003f26270 */
[C---:B------:R-:W-:Y:S02]  /*26d0*/  ISETP.GE.AND P2, PT, R99.reuse, 0x9, PT ;  /* 0x000000096300780c */ /* 0x040fe40003f46270 */
[----:B------:R-:W-:Y:S02]  /*26e0*/  ISETP.GE.AND P5, PT, R99, 0x11, PT ;  /* 0x000000116300780c */ /* 0x000fe40003fa6270 */
[----:B------:R-:W-:Y:S02]  /*26f0*/  LOP3.LUT R18, R18, 0xfffffffb, RZ, 0xc0, !PT ;  /* 0xfffffffb12127812 */ /* 0x000fe400078ec0ff */
[----:B------:R-:W-:-:S02]  /*2700*/  ISETP.GT.AND P4, PT, R74, 0x1, !P1 ;  /* 0x000000014a00780c */ /* 0x000fc40004f84270 */
[----:B------:R-:W-:Y:S02]  /*2710*/  ISETP.GT.AND P3, PT, R74, 0x8, !P2 ;  /* 0x000000084a00780c */ /* 0x000fe40005764270 */
[----:B------:R-:W-:Y:S02]  /*2720*/  @P6 LOP3.LUT R18, R18, 0x4, RZ, 0xfc, !PT ;  /* 0x0000000412126812 */ /* 0x000fe400078efcff */
[C---:B------:R-:W-:Y:S02]  /*2730*/  ISETP.LT.OR P4, PT, R72.reuse, 0x2, P4 ;  /* 0x000000024800780c */ /* 0x040fe40002781670 */
[----:B------:R-:W-:Y:S02]  /*2740*/  ISETP.LT.OR P3, PT, R72, 0x9, P3 ;  /* 0x000000094800780c */ /* 0x000fe40001f61670 */
[----:B------:R-:W-:Y:S02]  /*2750*/  LOP3.LUT R18, R18, 0xfffffff7, RZ, 0xc0, !PT ;  /* 0xfffffff712127812 */ /* 0x000fe400078ec0ff */
[----:B------:R-:W-:-:S02]  /*2760*/  FSEL R133, R91, -INF , !P4 ;  /* 0xff8000005b857808 */ /* 0x000fc40006000000 */
[----:B------:R-:W-:Y:S02]  /*2770*/  FSEL R129, R92, -INF , !P3 ;  /* 0xff8000005c817808 */ /* 0x000fe40005800000 */
[----:B------:R-:W-:Y:S02]  /*2780*/  ISETP.GT.AND P4, PT, R74, 0x9, !P6 ;  /* 0x000000094a00780c */ /* 0x000fe40007784270 */
[----:B------:R-:W-:Y:S02]  /*2790*/  @P5 LOP3.LUT R18, R18, 0x8, RZ, 0xfc, !PT ;  /* 0x0000000812125812 */ /* 0x000fe400078efcff */
[----:B------:R-:W-:Y:S02]  /*27a0*/  ISETP.GT.AND P3, PT, R74, 0x10, !P5 ;  /* 0x000000104a00780c */ /* 0x000fe40006f64270 */
[----:B------:R-:W-:Y:S02]  /*27b0*/  ISETP.GE.AND P5, PT, R99, 0x12, PT ;  /* 0x000000126300780c */ /* 0x000fe40003fa6270 */
[----:B------:R-:W-:-:S02]  /*27c0*/  ISETP.LT.OR P4, PT, R72, 0xa, P4 ;  /* 0x0000000a4800780c */ /* 0x000fc40002781670 */
[----:B------:R-:W-:Y:S02]  /*27d0*/  ISETP.LT.OR P3, PT, R72, 0x11, P3 ;  /* 0x000000114800780c */ /* 0x000fe40001f61670 */
[----:B0-----:R-:W-:Y:S02]  /*27e0*/  FSEL R131, R93, -INF , !P4 ;  /* 0xff8000005d837808 */ /* 0x001fe40006000000 */
[----:B------:R-:W-:Y:S02]  /*27f0*/  ISETP.GE.AND P4, PT, R99, 0x19, PT ;  /* 0x000000196300780c */ /* 0x000fe40003f86270 */
[----:B------:R-:W-:Y:S02]  /*2800*/  LOP3.LUT R18, R18, 0xffffffef, RZ, 0xc0, !PT ;  /* 0xffffffef12127812 */ /* 0x000fe400078ec0ff */
[----:B------:R-:W-:Y:S02]  /*2810*/  FSEL R125, R94, -INF , !P3 ;  /* 0xff8000005e7d7808 */ /* 0x000fe40005800000 */
[----:B------:R-:W-:-:S02]  /*2820*/  ISETP.GT.AND P3, PT, R74, 0x11, !P5 ;  /* 0x000000114a00780c */ /* 0x000fc40006f64270 */
[----:B------:R-:W-:Y:S02]  /*2830*/  @P5 LOP3.LUT R18, R18, 0x10, RZ, 0xfc, !PT ;  /* 0x0000001012125812 */ /* 0x000fe400078efcff */
[----:B------:R-:W-:Y:S02]  /*2840*/  ISETP.LT.OR P3, PT, R72, 0x12, P3 ;  /* 0x000000124800780c */ /* 0x000fe40001f61670 */
[----:B------:R-:W-:Y:S02]  /*2850*/  LOP3.LUT R18, R18, 0xfdffffff, RZ, 0xc0, !PT ;  /* 0xfdffffff12127812 */ /* 0x000fe400078ec0ff */
[----:B------:R-:W-:Y:S02]  /*2860*/  FSEL R95, R95, -INF , !P3 ;  /* 0xff8000005f5f7808 */ /* 0x000fe40005800000 */
[----:B------:R-:W-:Y:S02]  /*2870*/  @P4 LOP3.LUT R18, R18, 0x2000000, RZ, 0xfc, !PT ;  /* 0x0200000012124812 */ /* 0x000fe400078efcff */
[----:B------:R-:W-:-:S02]  /*2880*/  ISETP.GT.AND P3, PT, R74, 0x18, !P4 ;  /* 0x000000184a00780c */ /* 0x000fc40006764270 */
[----:B------:R-:W-:Y:S02]  /*2890*/  ISETP.GE.AND P4, PT, R99, 0x1a, PT ;  /* 0x0000001a6300780c */ /* 0x000fe40003f86270 */
[----:B------:R-:W-:Y:S02]  /*28a0*/  ISETP.LT.OR P3, PT, R72, 0x19, P3 ;  /* 0x000000194800780c */ /* 0x000fe40001f61670 */
[----:B------:R-:W-:Y:S02]  /*28b0*/  LOP3.LUT R18, R18, 0xfeffffff, RZ, 0xc0, !PT ;  /* 0xfeffffff12127812 */ /* 0x000fe400078ec0ff */
[----:B------:R-:W-:Y:S02]  /*28c0*/  FSEL R91, R96, -INF , !P3 ;  /* 0xff800000605b7808 */ /* 0x000fe40005800000 */
[----:B------:R-:W-:-:S04]  /*28d0*/  ISETP.GT.AND P3, PT, R74, 0x19, !P4 ;  /* 0x000000194a00780c */ /* 0x000fc80006764270 */
[----:B------:R-:W-:Y:S02]  /*28e0*/  ISETP.LT.OR P3, PT, R72, 0x1a, P3 ;  /* 0x0000001a4800780c */ /* 0x000fe40001f61670 */
[----:B------:R-:W-:Y:S02]  /*28f0*/  @P4 LOP3.LUT R18, R18, 0x1000000, RZ, 0xfc, !PT ;  /* 0x0100000012124812 */ /* 0x000fe400078efcff */
[----:B------:R-:W-:Y:S02]  /*2900*/  ISETP.GE.AND P4, PT, R99, 0x21, PT ;  /* 0x000000216300780c */ /* 0x000fe40003f86270 */
[----:B------:R-:W-:Y:S02]  /*2910*/  LOP3.LUT R18, R18, 0xff7fffff, RZ, 0xc0, !PT ;  /* 0xff7fffff12127812 */ /* 0x000fe400078ec0ff */
[----:B------:R-:W-:Y:S02]  /*2920*/  FSEL R97, R97, -INF , !P3 ;  /* 0xff80000061617808 */ /* 0x000fe40005800000 */
[----:B------:R-:W-:-:S04]  /*2930*/  ISETP.GT.AND P3, PT, R74, 0x20, !P4 ;  /* 0x000000204a00780c */ /* 0x000fc80006764270 */
[----:B------:R-:W-:-:S03]  /*2940*/  ISETP.LT.OR P3, PT, R72, 0x21, P3 ;  /* 0x000000214800780c */ /* 0x000fc60001f61670 */
        /* <DEDUP_REMOVED lines=22> */
[----:B------:R-:W-:Y:S01]  /*2ab0*/  ISETP.GT.AND P3, PT, R74, 0x30, !P4 ;  /* 0x000000304a00780c */ /* 0x000fe20006764270 */
[----:B------:R-:W0:Y:S03]  /*2ac0*/  SHFL.IDX PT, R43, R70, 0x1, 0x1c1f ;  /* 0x003c1f00462b7f89 */ /* 0x000e2600000e0000 */
        /* <DEDUP_REMOVED lines=11> */
[----:B------:R-:W-:Y:S02]  /*2b80*/  ISETP.GT.AND P3, PT, R74, 0x38, !P4 ;  /* 0x000000384a00780c */ /* 0x000fe40006764270 */
[----:B0-----:R-:W-:-:S02]  /*2b90*/  VIADDMNMX R46, R43, R101, R80, PT ;  /* 0x000000652b2e7246 */ /* 0x001fc40003800150 */
[----:B------:R-:W-:-:S03]  /*2ba0*/  ISETP.LT.OR P3, PT, R72, 0x39, P3 ;  /* 0x000000394800780c */ /* 0x000fc60001f61670 */
[----:B------:R-:W-:Y:S02]  /*2bb0*/  @P4 LOP3.LUT R18, R18, 0x20000, RZ, 0xfc, !PT ;  /* 0x0002000012124812 */ /* 0x000fe400078efcff */
[----:B------:R-:W-:Y:S02]  /*2bc0*/  ISETP.GE.AND P4, PT, R99, 0x3a, PT ;  /* 0x0000003a6300780c */ /* 0x000fe40003f86270 */
[----:B------:R-:W-:Y:S02]  /*2bd0*/  LOP3.LUT R18, R18, 0xfffeffff, RZ, 0xc0, !PT ;  /* 0xfffeffff12127812 */ /* 0x000fe400078ec0ff */
[----:B------:R-:W-:Y:S01]  /*2be0*/  FSEL R83, R50, -INF , !P3 ;  /* 0xff80000032537808 */ /* 0x000fe20005800000 */
[----:B------:R-:W-:Y:S01]  /*2bf0*/  IMAD.IADD R50, R82, 0x1, R43 ;  /* 0x0000000152327824 */ /* 0x000fe200078e022b */
        /* <DEDUP_REMOVED lines=64> */
[----:B------:R-:W-:Y:S02]  /*3000*/  FSEL R61, R61, -INF , !P3 ;  /* 0xff8000003d3d7808 */ /* 0x000fe40005800000 */
[----:B------:R-:W-:Y:S02]  /*3010*/  LOP3.LUT R18, R18, 0xfbffffff, RZ, 0xc0, !PT ;  /* 0xfbffffff12127812 */ /* 0x000fe400078ec0ff */
[----:B------:R-:W-:-:S04]  /*3020*/  ISETP.GT.AND P3, PT, R74, 0x68, !P4 ;  /* 0x000000684a00780c */ /* 0x000fc80006764270 */
[----:B------:R-:W-:-:S03]  /*3030*/  ISETP.LT.OR P3, PT, R72, 0x69, P3 ;  /* 0x000000694800780c */ /* 0x000fc60001f61670 */
[----:B------:R-:W-:Y:S02]  /*3040*/  @P4 LOP3.LUT R18, R18, 0x4000000, RZ, 0xfc, !PT ;  /* 0x0400000012124812 */ /* 0x000fe400078efcff */
[----:B------:R-:W-:Y:S02]  /*3050*/  ISETP.GE.AND P4, PT, R99, 0x6a, PT ;  /* 0x0000006a6300780c */ /* 0x000fe40003f86270 */
[----:B------:R-:W-:Y:S02]  /*3060*/  FSEL R53, R62, -INF , !P3 ;  /* 0xff8000003e357808 */ /* 0x000fe40005800000 */
[----:B------:R-:W-:Y:S02]  /*3070*/  ISETP.GT.AND P3, PT, R74, 0x69, !P4 ;  /* 0x000000694a00780c */ /* 0x000fe40006764270 */
[----:B------:R-:W-:Y:S02]  /*3080*/  LOP3.LUT R18, R18, 0xffffffdf, RZ, 0xc0, !PT ;  /* 0xffffffdf12127812 */ /* 0x000fe400078ec0ff */
[----:B------:R-:W-:-:S04]  /*3090*/  ISETP.LT.OR P3, PT, R72, 0x6a, P3 ;  /* 0x0000006a4800780c */ /* 0x000fc80001f61670 */
[----:B------:R-:W-:Y:S02]  /*30a0*/  FSEL R63, R63, -INF , !P3 ;  /* 0xff8000003f3f7808 */ /* 0x000fe40005800000 */
[----:B------:R-:W-:Y:S02]  /*30b0*/  ISETP.GE.AND P3, PT, R99, 0x71, PT ;  /* 0x000000716300780c */ /* 0x000fe40003f66270 */
[----:B------:R-:W-:Y:S02]  /*30c0*/  @P4 LOP3.LUT R18, R18, 0x20, RZ, 0xfc, !PT ;  /* 0x0000002012124812 */ /* 0x000fe400078efcff */
[----:B------:R-:W-:Y:S02]  /*30d0*/  ISETP.GT.AND P4, PT, R74, 0x70, !P3 ;  /* 0x000000704a00780c */ /* 0x000fe40005f84270 */
[----:B------:R-:W-:Y:S02]  /*30e0*/  LOP3.LUT R18, R18, 0xfffffffd, RZ, 0xc0, !PT ;  /* 0xfffffffd12127812 */ /* 0x000fe400078ec0ff */
[----:B------:R-:W-:-:S04]  /*30f0*/  ISETP.LT.OR P4, PT, R72, 0x71, P4 ;  /* 0x000000714800780c */ /* 0x000fc80002781670 */
[----:B------:R-:W-:Y:S02]  /*3100*/  FSEL R57, R64, -INF , !P4 ;  /* 0xff80000040397808 */ /* 0x000fe40006000000 */
[----:B------:R-:W-:-:S04]  /*3110*/  ISETP.GE.AND P4, PT, R99, 0x72, PT ;  /* 0x000000726300780c */ /* 0x000fc80003f86270 */
[----:B------:R-:W-:-:S04]  /*3120*/  ISETP.GT.AND P5, PT, R74, 0x71, !P4 ;  /* 0x000000714a00780c */ /* 0x000fc800067a4270 */
[----:B------:R-:W-:-:S04]  /*3130*/  ISETP.LT.OR P5, PT, R72, 0x72, P5 ;  /* 0x000000724800780c */ /* 0x000fc80002fa1670 */
[----:B------:R-:W-:Y:S02]  /*3140*/  FSEL R59, R68, -INF , !P5 ;  /* 0xff800000443b7808 */ /* 0x000fe40006800000 */
[----:B------:R-:W-:-:S04]  /*3150*/  ISETP.GE.AND P5, PT, R99, 0x79, PT ;  /* 0x000000796300780c */ /* 0x000fc80003fa6270 */
[----:B------:R-:W-:-:S04]  /*3160*/  ISETP.GT.AND P6, PT, R74, 0x78, !P5 ;  /* 0x000000784a00780c */ /* 0x000fc80006fc4270 */
[----:B------:R-:W-:-:S04]  /*3170*/  ISETP.LT.OR P6, PT, R72, 0x79, P6 ;  /* 0x000000794800780c */ /* 0x000fc800037c1670 */
[----:B------:R-:W-:Y:S02]  /*3180*/  FSEL R41, R84, -INF , !P6 ;  /* 0xff80000054297808 */ /* 0x000fe40007000000 */
[----:B------:R-:W-:-:S13]  /*3190*/  ISETP.GE.AND P6, PT, R99, 0x1, PT ;  /* 0x000000016300780c */ /* 0x000fda0003fc6270 */
[----:B------:R-:W-:Y:S02]  /*31a0*/  @P6 LOP3.LUT R18, R18, 0x2, RZ, 0xfc, !PT ;  /* 0x0000000212126812 */ /* 0x000fe400078efcff */
[----:B------:R-:W-:Y:S02]  /*31b0*/  ISETP.GT.AND P6, PT, R74, RZ, !P6 ;  /* 0x000000ff4a00720c */ /* 0x000fe400077c4270 */
[----:B------:R-:W-:Y:S02]  /*31c0*/  LOP3.LUT R18, R18, 0xfffffffe, RZ, 0xc0, !PT ;  /* 0xfffffffe12127812 */ /* 0x000fe400078ec0ff */
[----:B------:R-:W-:-:S04]  /*31d0*/  ISETP.LT.OR P6, PT, R72, 0x1, P6 ;  /* 0x000000014800780c */ /* 0x000fc800037c1670 */
[----:B------:R-:W-:Y:S02]  /*31e0*/  FSEL R135, R7, -INF , !P6 ;  /* 0xff80000007877808 */ /* 0x000fe40007000000 */
[----:B------:R-:W-:-:S13]  /*31f0*/  ISETP.GE.AND P6, PT, R99, 0x7a, PT ;  /* 0x0000007a6300780c */ /* 0x000fda0003fc6270 */
[----:B------:R-:W-:Y:S02]  /*3200*/  @P6 LOP3.LUT R18, R18, 0x1, RZ, 0xfc, !PT ;  /* 0x0000000112126812 */ /* 0x000fe400078efcff */
[----:B------:R-:W-:-:S04]  /*3210*/  ISETP.GT.AND P6, PT, R74, 0x79, !P6 ;  /* 0x000000794a00780c */ /* 0x000fc800077c4270 */
[----:B------:R-:W-:-:S04]  /*3220*/  ISETP.LT.OR P6, PT, R72, 0x7a, P6 ;  /* 0x0000007a4800780c */ /* 0x000fc800037c1670 */
[----:B------:R-:W-:Y:S02]  /*3230*/  FSEL R7, R76, -INF , !P6 ;  /* 0xff8000004c077808 */ /* 0x000fe40007000000 */
[----:B------:R-:W-:-:S13]  /*3240*/  PLOP3.LUT P6, PT, PT, PT, UP0, 0x40, 0x0 ;  /* 0x000000000000781c */ /* 0x000fda0003fce808 */
[----:B------:R-:W-:Y:S05]  /*3250*/  @P6 BRA `(.L_x_981) ;  /* 0x0000000000646947 */ /* 0x000fea0003800000 */
        /* <DEDUP_REMOVED lines=9> */
[----:B------:R-:W0:Y:S02]  /*32f0*/  @P6 LDC.64 R42, c[0x0][0x9e8] ;  /* 0x00027a00ff2a6b82 */ /* 0x000e240000000a00 */
[----:B0-----:R-:W-:-:S05]  /*3300*/  @P6 IMAD.HI.U32 R42, R99, R42, RZ ;  /* 0x0000002a632a6227 */ /* 0x001fca00078e00ff */
[----:B------:R-:W-:-:S04]  /*3310*/  @P6 SHF.R.U32.HI R99, RZ, R43, R42 ;  /* 0x0000002bff636219 */ /* 0x000fc8000001162a */
[----:B------:R-:W-:Y:S01]  /*3320*/  LOP3.LUT R99, RZ, R99, RZ, 0x33, !PT ;  /* 0x00000063ff637212 */ /* 0x000fe200078e33ff */
[----:B------:R-:W-:Y:S06]  /*3330*/  BRA `(.L_x_984) ;  /* 0x0000000000187947 */ /* 0x000fec0003800000 */
.L_x_983:
[----:B------:R-:W-:Y:S02]  /*3340*/  ULDC UR7, c[0x0][0x9e4] ;  /* 0x0002790000077ab9 */ /* 0x000fe40000000800 */
[----:B------:R-:W-:-:S05]  /*3350*/  IMAD.U32 R52, RZ, RZ, UR7 ;  /* 0x00000007ff347e24 */ /* 0x000fca000f8e00ff */
[----:B------:R-:W-:-:S13]  /*3360*/  ISETP.NE.AND P6, PT, R52, 0x1, PT ;  /* 0x000000013400780c */ /* 0x000fda0003fc5270 */
[----:B------:R-:W0:Y:S02]  /*3370*/  @P6 LDC.64 R42, c[0x0][0x9e8] ;  /* 0x00027a00ff2a6b82 */ /* 0x000e240000000a00 */
[----:B0-----:R-:W-:-:S05]  /*3380*/  @P6 IMAD.HI.U32 R42, R99, R42, RZ ;  /* 0x0000002a632a6227 */ /* 0x001fca00078e00ff */
[----:B------:R-:W-:-:S07]  /*3390*/  @P6 SHF.R.U32.HI R99, RZ, R43, R42 ;  /* 0x0000002bff636219 */ /* 0x000fce000001162a */
.L_x_984:
[----:B------:R-:W-:Y:S05]  /*33a0*/  BSYNC B0 ;  /* 0x0000000000007941 */ /* 0x000fea0003800000 */
.L_x_982:
[----:B------:R-:W-:-:S04]  /*33b0*/  IMAD R99, R99, R52, -R78 ;  /* 0x0000003463637224 */ /* 0x000fc800078e0a4e */
[----:B------:R-:W-:-:S05]  /*33c0*/  IMAD R99, R0, -0x2, R99 ;  /* 0xfffffffe00637824 */ /* 0x000fca00078e0263 */
[----:B------:R-:W-:Y:S02]  /*33d0*/  VIADDMNMX R46, R99, R52, R46, PT ;  /* 0x00000034632e7246 */ /* 0x000fe4000380012e */
[----:B------:R-:W-:-:S07]  /*33e0*/  VIMNMX R50, R50, R99, !PT ;  /* 0x0000006332327248 */ /* 0x000fce0007fe0100 */
.L_x_981:
[----:B------:R-:W-:Y:S01]  /*33f0*/  ISETP.GT.AND P1, PT, R50, 0x1, !P1 ;  /* 0x000000013200780c */ /* 0x000fe20004f24270 */
[----:B------:R-:W-:Y:S01]  /*3400*/  ULDC UR7, c[0x0][0x988] ;  /* 0x0002620000077ab9 */ /* 0x000fe20000000800 */
[----:B------:R-:W-:Y:S01]  /*3410*/  LOP3.LUT P6, RZ, R18, 0x4, RZ, 0xc0, !PT ;  /* 0x0000000412ff7812 */ /* 0x000fe200078cc0ff */
[----:B------:R-:W-:Y:S01]  /*3420*/  UISETP.NE.AND UP1, UPT, UR40, URZ, UPT ;  /* 0x0000003f2800728c */ /* 0x000fe2000bf25270 */
[----:B------:R-:W-:Y:S01]  /*3430*/  ISETP.LT.OR P1, PT, R46, 0x2, P1 ;  /* 0x000000022e00780c */ /* 0x000fe20000f21670 */
[----:B------:R-:W-:Y:S01]  /*3440*/  UISETP.NE.AND UP0, UPT, UR44, URZ, UPT ;  /* 0x0000003f2c00728c */ /* 0x000fe2000bf05270 */
[C---:B------:R-:W-:Y:S02]  /*3450*/  ISETP.GT.AND P2, PT, R50.reuse, 0x8, !P2 ;  /* 0x000000083200780c */ /* 0x040fe40005744270 */
[----:B------:R-:W-:Y:S02]  /*3460*/  FSEL R121, R3, -INF , !P1 ;  /* 0xff80000003797808 */ /* 0x000fe40004800000 */
[----:B------:R-:W-:-:S02]  /*3470*/  ISETP.GT.AND P1, PT, R50, 0x9, !P6 ;  /* 0x000000093200780c */ /* 0x000fc40007724270 */
[C---:B------:R-:W-:Y:S02]  /*3480*/  ISETP.LT.OR P2, PT, R46.reuse, 0x9, P2 ;  /* 0x000000092e00780c */ /* 0x040fe40001741670 */
[----:B------:R-:W-:Y:S01]  /*3490*/  ISETP.LT.OR P1, PT, R46, 0xa, P1 ;  /* 0x0000000a2e00780c */ /* 0x000fe20000f21670 */
[----:B------:R-:W-:Y:S01]  /*34a0*/  @UP1 ULDC UR10, c[0x0][0x44c] ;  /* 0x00011300000a1ab9 */ /* 0x000fe20000000800 */
[----:B------:R-:W-:Y:S01]  /*34b0*/  FSEL R3, R8, -INF , !P2 ;  /* 0xff80000008037808 */ /* 0x000fe20005000000 */
[----:B------:R-:W-:Y:S01]  /*34c0*/  UIMAD.WIDE.U32 UR10, UR45, UR10, URZ ;  /* 0x0000000a2d0a72a5 */ /* 0x000fe2000f8e003f */
[----:B------:R-:W-:Y:S01]  /*34d0*/  FSEL R119, R9, -INF , !P1 ;  /* 0xff80000009777808 */ /* 0x000fe20004800000 */
[----:B------:R-:W-:Y:S01]  /*34e0*/  @UP1 ULDC UR14, c[0x0][0x450] ;  /* 0x00011400000e1ab9 */ /* 0x000fe20000000800 */
[----:B------:R-:W-:Y:S01]  /*34f0*/  LOP3.LUT P1, RZ, R18, 0x8, RZ, 0xc0, !PT ;  /* 0x0000000812ff7812 */ /* 0x000fe2000782c0ff */
[----:B------:R-:W-:Y:S01]  /*3500*/  @UP1 USHF.R.U32.HI UR45, URZ, UR14, UR11 ;  /* 0x0000000e3f2d1299 */ /* 0x000fe2000801160b */
[----:B------:R-:W-:-:S02]  /*3510*/  FMNMX.FTZ R8, R135, R133, !PT ;  /* 0x0000008587087209 */ /* 0x000fc40007810000 */
[----:B------:R-:W-:Y:S02]  /*3520*/  ISETP.GT.AND P1, PT, R50, 0x10, !P1 ;  /* 0x000000103200780c */ /* 0x000fe40004f24270 */
[----:B------:R-:W-:Y:S02]  /*3530*/  FMNMX.FTZ R8, R129, R8, !PT ;  /* 0x0000000881087209 */ /* 0x000fe40007810000 */
[----:B------:R-:W-:Y:S02]  /*3540*/  ISETP.LT.OR P1, PT, R46, 0x11, P1 ;  /* 0x000000112e00780c */ /* 0x000fe40000f21670 */
[----:B------:R-:W-:Y:S02]  /*3550*/  FMNMX.FTZ R8, R131, R8, !PT ;  /* 0x0000000883087209 */ /* 0x000fe40007810000 */
[----:B------:R-:W-:Y:S02]  /*3560*/  FSEL R43, R10, -INF , !P1 ;  /* 0xff8000000a2b7808 */ /* 0x000fe40004800000 */
[----:B------:R-:W-:-:S02]  /*3570*/  LOP3.LUT P1, RZ, R18, 0x10, RZ, 0xc0, !PT ;  /* 0x0000001012ff7812 */ /* 0x000fc4000782c0ff */
[----:B------:R-:W-:Y:S02]  /*3580*/  FMNMX.FTZ R8, R125, R8, !PT ;  /* 0x000000087d087209 */ /* 0x000fe40007810000 */
[----:B------:R-:W-:Y:S02]  /*3590*/  ISETP.GT.AND P1, PT, R50, 0x11, !P1 ;  /* 0x000000113200780c */ /* 0x000fe40004f24270 */
[----:B------:R-:W-:Y:S02]  /*35a0*/  FMNMX.FTZ R8, R95, R8, !PT ;  /* 0x000000085f087209 */ /* 0x000fe40007810000 */
[----:B------:R-:W-:Y:S02]  /*35b0*/  ISETP.LT.OR P1, PT, R46, 0x12, P1 ;  /* 0x000000122e00780c */ /* 0x000fe40000f21670 */
[----:B------:R-:W-:Y:S02]  /*35c0*/  FMNMX.FTZ R8, R91, R8, !PT ;  /* 0x000000085b087209 */ /* 0x000fe40007810000 */
[----:B------:R-:W-:-:S02]  /*35d0*/  FSEL R117, R11, -INF , !P1 ;  /* 0xff8000000b757808 */ /* 0x000fc40004800000 */
[----:B------:R-:W-:Y:S02]  /*35e0*/  LOP3.LUT P1, RZ, R18, 0x2000000, RZ, 0xc0, !PT ;  /* 0x0200000012ff7812 */ /* 0x000fe4000782c0ff */
[----:B------:R-:W-:Y:S02]  /*35f0*/  FMNMX.FTZ R8, R97, R8, !PT ;  /* 0x0000000861087209 */ /* 0x000fe40007810000 */
[----:B------:R-:W-:Y:S02]  /*3600*/  ISETP.GT.AND P1, PT, R50, 0x18, !P1 ;  /* 0x000000183200780c */ /* 0x000fe40004f24270 */
[----:B------:R-:W-:Y:S02]  /*3610*/  LOP3.LUT P2, RZ, R18, 0x40000, RZ, 0xc0, !PT ;  /* 0x0004000012ff7812 */ /* 0x000fe4000784c0ff */
[----:B------:R-:W-:Y:S02]  /*3620*/  ISETP.LT.OR P1, PT, R46, 0x19, P1 ;  /* 0x000000192e00780c */ /* 0x000fe40000f21670 */
[----:B------:R-:W-:-:S02]  /*3630*/  FMNMX.FTZ R8, R89, R8, !PT ;  /* 0x0000000859087209 */ /* 0x000fc40007810000 */
[----:B------:R-:W-:Y:S02]  /*3640*/  FSEL R13, R13, -INF , !P1 ;  /* 0xff8000000d0d7808 */ /* 0x000fe40004800000 */
[----:B------:R-:W-:Y:S02]  /*3650*/  LOP3.LUT P1, RZ, R18, 0x1000000, RZ, 0xc0, !PT ;  /* 0x0100000012ff7812 */ /* 0x000fe4000782c0ff */
[----:B------:R-:W-:Y:S02]  /*3660*/  FMNMX.FTZ R8, R81, R8, !PT ;  /* 0x0000000851087209 */ /* 0x000fe40007810000 */
[----:B------:R-:W-:Y:S02]  /*3670*/  ISETP.GT.AND P1, PT, R50, 0x19, !P1 ;  /* 0x000000193200780c */ /* 0x000fe40004f24270 */
[----:B------:R-:W-:Y:S02]  /*3680*/  LOP3.LUT P6, RZ, R18, 0x20000, RZ, 0xc0, !PT ;  /* 0x0002000012ff7812 */ /* 0x000fe400078cc0ff */
[----:B------:R-:W-:-:S02]  /*3690*/  ISETP.LT.OR P1, PT, R46, 0x1a, P1 ;  /* 0x0000001a2e00780c */ /* 0x000fc40000f21670 */
[----:B------:R-:W-:Y:S02]  /*36a0*/  FMNMX.FTZ R8, R87, R8, !PT ;  /* 0x0000000857087209 */ /* 0x000fe40007810000 */
[----:B------:R-:W-:Y:S02]  /*36b0*/  FSEL R115, R12, -INF , !P1 ;  /* 0xff8000000c737808 */ /* 0x000fe40004800000 */
[----:B------:R-:W-:Y:S02]  /*36c0*/  LOP3.LUT P1, RZ, R18, 0x800000, RZ, 0xc0, !PT ;  /* 0x0080000012ff7812 */ /* 0x000fe4000782c0ff */
[----:B------:R-:W-:Y:S02]  /*36d0*/  FMNMX.FTZ R8, R77, R8, !PT ;  /* 0x000000084d087209 */ /* 0x000fe40007810000 */
[----:B------:R-:W-:Y:S02]  /*36e0*/  ISETP.GT.AND P1, PT, R50, 0x20, !P1 ;  /* 0x000000203200780c */ /* 0x000fe40004f24270 */
[----:B------:R-:W-:-:S02]  /*36f0*/  FMNMX.FTZ R8, R85, R8, !PT ;  /* 0x0000000855087209 */ /* 0x000fc40007810000 */
[----:B------:R-:W-:Y:S02]  /*3700*/  ISETP.LT.OR P1, PT, R46, 0x21, P1 ;  /* 0x000000212e00780c */ /* 0x000fe40000f21670 */
[----:B------:R-:W-:Y:S02]  /*3710*/  FMNMX.FTZ R8, R79, R8, !PT ;  /* 0x000000084f087209 */ /* 0x000fe40007810000 */
[----:B------:R-:W-:Y:S02]  /*3720*/  FSEL R9, R15, -INF , !P1 ;  /* 0xff8000000f097808 */ /* 0x000fe40004800000 */
[----:B------:R-:W-:Y:S02]  /*3730*/  LOP3.LUT P1, RZ, R18, 0x400000, RZ, 0xc0, !PT ;  /* 0x0040000012ff7812 */ /* 0x000fe4000782c0ff */
[----:B------:R-:W-:Y:S02]  /*3740*/  FMNMX.FTZ R8, R83, R8, !PT ;  /* 0x0000000853087209 */ /* 0x000fe40007810000 */
[----:B------:R-:W-:-:S02]  /*3750*/  ISETP.GT.AND P1, PT, R50, 0x21, !P1 ;  /* 0x000000213200780c */ /* 0x000fc40004f24270 */
[----:B------:R-:W-:Y:S02]  /*3760*/  FMNMX.FTZ R8, R93, R8, !PT ;  /* 0x000000085d087209 */ /* 0x000fe40007810000 */
[----:B------:R-:W-:Y:S02]  /*3770*/  ISETP.LT.OR P1, PT, R46, 0x22, P1 ;  /* 0x000000222e00780c */ /* 0x000fe40000f21670 */
[----:B------:R-:W-:Y:S02]  /*3780*/  FMNMX.FTZ R8, R75, R8, !PT ;  /* 0x000000084b087209 */ /* 0x000fe40007810000 */
[----:B------:R-:W-:Y:S01]  /*3790*/  FSEL R113, R14, -INF , !P1 ;  /* 0xff8000000e717808 */ /* 0x000fe20004800000 */
[----:B------:R-:W-:Y:S01]  /*37a0*/  IMAD.U32 R14, RZ, RZ, UR7 ;  /* 0x00000007ff0e7e24 */ /* 0x000fe2000f8e00ff */
[----:B------:R-:W-:Y:S02]  /*37b0*/  LOP3.LUT P1, RZ, R18, 0x200000, RZ, 0xc0, !PT ;  /* 0x0020000012ff7812 */ /* 0x000fe4000782c0ff */
        /* <DEDUP_REMOVED lines=16> */
[----:B------:R-:W-:Y:S02]  /*38c0*/  FMNMX.FTZ R8, R47, R8, !PT ;  /* 0x000000082f087209 */ /* 0x000fe40007810000 */
[----:B------:R-:W-:Y:S02]  /*38d0*/  ISETP.LT.OR P1, PT, R46, 0x31, P1 ;  /* 0x000000312e00780c */ /* 0x000fe40000f21670 */
[----:B------:R-:W-:-:S02]  /*38e0*/  FMNMX.FTZ R8, R61, R8, !PT ;  /* 0x000000083d087209 */ /* 0x000fc40007810000 */
[----:B------:R-:W-:Y:S02]  /*38f0*/  FSEL R25, R25, -INF , !P1 ;  /* 0xff80000019197808 */ /* 0x000fe40004800000 */
[----:B------:R-:W-:Y:S02]  /*3900*/  ISETP.GT.AND P1, PT, R50, 0x31, !P2 ;  /* 0x000000313200780c */ /* 0x000fe40005724270 */
[----:B------:R-:W-:Y:S02]  /*3910*/  FMNMX.FTZ R8, R53, R8, !PT ;  /* 0x0000000835087209 */ /* 0x000fe40007810000 */
[----:B------:R-:W-:Y:S02]  /*3920*/  ISETP.LT.OR P1, PT, R46, 0x32, P1 ;  /* 0x000000322e00780c */ /* 0x000fe40000f21670 */
[----:B------:R-:W-:Y:S02]  /*3930*/  FMNMX.FTZ R8, R63, R8, !PT ;  /* 0x000000083f087209 */ /* 0x000fe40007810000 */
[----:B------:R-:W-:-:S02]  /*3940*/  FSEL R109, R24, -INF , !P1 ;  /* 0xff800000186d7808 */ /* 0x000fc40004800000 */
        /* <DEDUP_REMOVED lines=10> */
[----:B------:R-:W-:Y:S01]  /*39f0*/  LOP3.LUT P2, RZ, R18, 0x80, RZ, 0xc0, !PT ;  /* 0x0000008012ff7812 */ /* 0x000fe2000784c0ff */
[----:B------:R-:W0:Y:S01]  /*3a00*/  SHFL.BFLY PT, R11, R10, 0x2, 0x1f ;  /* 0x0c401f000a0b7f89 */ /* 0x000e2200000e0000 */
[----:B------:R-:W-:-:S02]  /*3a10*/  FSEL R21, R26, -INF , !P1 ;  /* 0xff8000001a157808 */ /* 0x000fc40004800000 */
[C---:B------:R-:W-:Y:S02]  /*3a20*/  LOP3.LUT P1, RZ, R18.reuse, 0x8000, RZ, 0xc0, !PT ;  /* 0x0000800012ff7812 */ /* 0x040fe4000782c0ff */
[----:B------:R-:W-:Y:S02]  /*3a30*/  LOP3.LUT P6, RZ, R18, 0x40, RZ, 0xc0, !PT ;  /* 0x0000004012ff7812 */ /* 0x000fe400078cc0ff */
[C---:B------:R-:W-:Y:S02]  /*3a40*/  ISETP.GT.AND P1, PT, R50.reuse, 0x40, !P1 ;  /* 0x000000403200780c */ /* 0x040fe40004f24270 */
[----:B------:R-:W-:Y:S02]  /*3a50*/  ISETP.GT.AND P3, PT, R50, 0x70, !P3 ;  /* 0x000000703200780c */ /* 0x000fe40005f64270 */
[----:B------:R-:W-:Y:S02]  /*3a60*/  ISETP.LT.OR P1, PT, R46, 0x41, P1 ;  /* 0x000000412e00780c */ /* 0x000fe40000f21670 */
[----:B------:R-:W-:-:S02]  /*3a70*/  ISETP.GT.AND P4, PT, R50, 0x71, !P4 ;  /* 0x000000713200780c */ /* 0x000fc40006784270 */
[----:B------:R-:W-:Y:S02]  /*3a80*/  FSEL R107, R35, -INF , !P1 ;  /* 0xff800000236b7808 */ /* 0x000fe40004800000 */
[----:B------:R-:W-:Y:S02]  /*3a90*/  LOP3.LUT P1, RZ, R18, 0x4000, RZ, 0xc0, !PT ;  /* 0x0000400012ff7812 */ /* 0x000fe4000782c0ff */
[----:B------:R-:W-:Y:S02]  /*3aa0*/  ISETP.LT.OR P3, PT, R46, 0x71, P3 ;  /* 0x000000712e00780c */ /* 0x000fe40001f61670 */
[C---:B------:R-:W-:Y:S02]  /*3ab0*/  ISETP.GT.AND P1, PT, R50.reuse, 0x41, !P1 ;  /* 0x000000413200780c */ /* 0x040fe40004f24270 */
[----:B------:R-:W-:Y:S02]  /*3ac0*/  ISETP.GT.AND P5, PT, R50, 0x78, !P5 ;  /* 0x000000783200780c */ /* 0x000fe40006fa4270 */
[----:B------:R-:W-:-:S02]  /*3ad0*/  ISETP.LT.OR P1, PT, R46, 0x42, P1 ;  /* 0x000000422e00780c */ /* 0x000fc40000f21670 */
[----:B0-----:R-:W-:Y:S02]  /*3ae0*/  FMNMX.FTZ R11, R10, R11, !PT ;  /* 0x0000000b0a0b7209 */ /* 0x001fe40007810000 */
[----:B------:R-:W-:Y:S02]  /*3af0*/  FSEL R101, R36, -INF , !P1 ;  /* 0xff80000024657808 */ /* 0x000fe40004800000 */
[----:B------:R-:W-:Y:S01]  /*3b00*/  LOP3.LUT P1, RZ, R18, 0x2000, RZ, 0xc0, !PT ;  /* 0x0000200012ff7812 */ /* 0x000fe2000782c0ff */
[----:B------:R-:W0:Y:S01]  /*3b10*/  SHFL.BFLY PT, R8, R11, 0x1, 0x1f ;  /* 0x0c201f000b087f89 */ /* 0x000e2200000e0000 */
[----:B------:R-:W-:Y:S02]  /*3b20*/  ISETP.LT.OR P4, PT, R46, 0x72, P4 ;  /* 0x000000722e00780c */ /* 0x000fe40002781670 */
[----:B------:R-:W-:Y:S02]  /*3b30*/  ISETP.GT.AND P1, PT, R50, 0x48, !P1 ;  /* 0x000000483200780c */ /* 0x000fe40004f24270 */
[----:B------:R-:W-:-:S02]  /*3b40*/  ISETP.LT.OR P5, PT, R46, 0x79, P5 ;  /* 0x000000792e00780c */ /* 0x000fc40002fa1670 */
[----:B------:R-:W-:Y:S02]  /*3b50*/  ISETP.LT.OR P1, PT, R46, 0x49, P1 ;  /* 0x000000492e00780c */ /* 0x000fe40000f21670 */
[----:B------:R-:W-:Y:S02]  /*3b60*/  R2UR UR7, R22 ;  /* 0x00000000160772ca */ /* 0x000fe400000e0000 */
[----:B------:R-:W-:Y:S02]  /*3b70*/  FSEL R105, R37, -INF , !P1 ;  /* 0xff80000025697808 */ /* 0x000fe40004800000 */
[----:B------:R-:W-:-:S04]  /*3b80*/  LOP3.LUT P1, RZ, R18, 0x1000, RZ, 0xc0, !PT ;  /* 0x0000100012ff7812 */ /* 0x000fc8000782c0ff */
[----:B------:R-:W-:-:S04]  /*3b90*/  ISETP.GT.AND P1, PT, R50, 0x49, !P1 ;  /* 0x000000493200780c */ /* 0x000fc80004f24270 */
[----:B------:R-:W-:Y:S01]  /*3ba0*/  ISETP.LT.OR P1, PT, R46, 0x4a, P1 ;  /* 0x0000004a2e00780c */ /* 0x000fe20000f21670 */
[----:B------:R-:W-:Y:S01]  /*3bb0*/  UIADD3 UR45, UR7, UR45, URZ ;  /* 0x0000002d072d7290 */ /* 0x000fe2000fffe03f */
[----:B0-----:R-:W-:Y:S02]  /*3bc0*/  FMNMX.FTZ R15, R11, R8, !PT ;  /* 0x000000080b0f7209 */ /* 0x001fe40007810000 */
[----:B------:R-:W-:Y:S01]  /*3bd0*/  FSEL R35, R38, -INF , !P1 ;  /* 0xff80000026237808 */ /* 0x000fe20004800000 */
[----:B------:R-:W-:Y:S01]  /*3be0*/  UIADD3 UR4, UR45, UR4, URZ ;  /* 0x000000042d047290 */ /* 0x000fe2000fffe03f */
[----:B------:R-:W-:Y:S01]  /*3bf0*/  LOP3.LUT P1, RZ, R18, 0x800, RZ, 0xc0, !PT ;  /* 0x0000080012ff7812 */ /* 0x000fe2000782c0ff */
[----:B------:R-:W-:-:S03]  /*3c00*/  FMUL.FTZ R8, R15, R14 ;  /* 0x0000000e0f087220 */ /* 0x000fc60000410000 */
[----:B------:R-:W-:-:S04]  /*3c10*/  ISETP.GT.AND P1, PT, R50, 0x50, !P1 ;  /* 0x000000503200780c */ /* 0x000fc80004f24270 */
[----:B------:R-:W-:-:S04]  /*3c20*/  ISETP.LT.OR P1, PT, R46, 0x51, P1 ;  /* 0x000000512e00780c */ /* 0x000fc80000f21670 */
[----:B------:R-:W-:Y:S02]  /*3c30*/  FSEL R37, R40, -INF , !P1 ;  /* 0xff80000028257808 */ /* 0x000fe40004800000 */
[----:B------:R-:W-:-:S04]  /*3c40*/  LOP3.LUT P1, RZ, R18, 0x400, RZ, 0xc0, !PT ;  /* 0x0000040012ff7812 */ /* 0x000fc8000782c0ff */
        /* <DEDUP_REMOVED lines=11> */
[----:B------:R-:W-:Y:S02]  /*3d00*/  ISETP.GT.AND P1, PT, R50, 0x60, !P2 ;  /* 0x000000603200780c */ /* 0x000fe40005724270 */
[----:B------:R-:W-:Y:S02]  /*3d10*/  LOP3.LUT P2, RZ, R18, 0x20, RZ, 0xc0, !PT ;  /* 0x0000002012ff7812 */ /* 0x000fe4000784c0ff */
[----:B------:R-:W-:Y:S02]  /*3d20*/  ISETP.LT.OR P1, PT, R46, 0x61, P1 ;  /* 0x000000612e00780c */ /* 0x000fe40000f21670 */
[----:B------:R-:W-:Y:S02]  /*3d30*/  ISETP.GT.AND P2, PT, R50, 0x69, !P2 ;  /* 0x000000693200780c */ /* 0x000fe40005744270 */
[----:B------:R-:W-:-:S02]  /*3d40*/  FSEL R127, R48, -INF , !P1 ;  /* 0xff800000307f7808 */ /* 0x000fc40004800000 */
[----:B------:R-:W-:Y:S02]  /*3d50*/  ISETP.GT.AND P1, PT, R50, 0x61, !P6 ;  /* 0x000000613200780c */ /* 0x000fe40007724270 */
[----:B------:R-:W-:Y:S02]  /*3d60*/  LOP3.LUT P6, RZ, R18, 0x2, RZ, 0xc0, !PT ;  /* 0x0000000212ff7812 */ /* 0x000fe400078cc0ff */
[C---:B------:R-:W-:Y:S02]  /*3d70*/  ISETP.LT.OR P1, PT, R46.reuse, 0x62, P1 ;  /* 0x000000622e00780c */ /* 0x040fe40000f21670 */
[----:B------:R-:W-:Y:S02]  /*3d80*/  ISETP.LT.OR P2, PT, R46, 0x6a, P2 ;  /* 0x0000006a2e00780c */ /* 0x000fe40001741670 */
[----:B------:R-:W-:Y:S02]  /*3d90*/  FSEL R49, R49, -INF , !P1 ;  /* 0xff80000031317808 */ /* 0x000fe40004800000 */
[----:B------:R-:W-:-:S04]  /*3da0*/  FSETP.NEU.FTZ.AND P1, PT, R15, -INF , PT ;  /* 0xff8000000f00780b */ /* 0x000fc80003f3d000 */
[----:B------:R-:W-:Y:S02]  /*3db0*/  FSEL R8, R8, RZ, P1 ;  /* 0x000000ff08087208 */ /* 0x000fe40000800000 */
[----:B------:R-:W-:Y:S02]  /*3dc0*/  ISETP.GT.AND P1, PT, R50, RZ, !P6 ;  /* 0x000000ff3200720c */ /* 0x000fe40007724270 */
[----:B------:R-:W-:Y:S01]  /*3dd0*/  LOP3.LUT P6, RZ, R18, 0x1, RZ, 0xc0, !PT ;  /* 0x0000000112ff7812 */ /* 0x000fe200078cc0ff */
[-CC-:B------:R-:W-:Y:S01]  /*3de0*/  FFMA.FTZ R138, R83, R14.reuse, -R8.reuse ;  /* 0x0000000e538a7223 */ /* 0x180fe20000010808 */
[----:B------:R-:W-:Y:S01]  /*3df0*/  ISETP.LT.OR P1, PT, R46, 0x1, P1 ;  /* 0x000000012e00780c */ /* 0x000fe20000f21670 */
[-CC-:B------:R-:W-:Y:S01]  /*3e00*/  FFMA.FTZ R136, R85, R14.reuse, -R8.reuse ;  /* 0x0000000e55887223 */ /* 0x180fe20000010808 */
[----:B------:R-:W-:Y:S01]  /*3e10*/  FSEL R85, R30, -INF , !P2 ;  /* 0xff8000001e557808 */ /* 0x000fe20005000000 */
[-CC-:B------:R-:W-:Y:S01]  /*3e20*/  FFMA.FTZ R132, R75, R14.reuse, -R8.reuse ;  /* 0x0000000e4b847223 */ /* 0x180fe20000010808 */
[----:B------:R-:W-:Y:S01]  /*3e30*/  FSEL R2, R2, -INF , !P1 ;  /* 0xff80000002027808 */ /* 0x000fe20004800000 */
[-CC-:B------:R-:W-:Y:S01]  /*3e40*/  FFMA.FTZ R142, R87, R14.reuse, -R8.reuse ;  /* 0x0000000e578e7223 */ /* 0x180fe20000010808 */
[----:B------:R-:W-:Y:S01]  /*3e50*/  LOP3.LUT P1, RZ, R18, 0x4000000, RZ, 0xc0, !PT ;  /* 0x0400000012ff7812 */ /* 0x000fe2000782c0ff */
[-CC-:B------:R-:W-:Y:S01]  /*3e60*/  FFMA.FTZ R140, R89, R14.reuse, -R8.reuse ;  /* 0x0000000e598c7223 */ /* 0x180fe20000010808 */
[----:B------:R-:W-:Y:S01]  /*3e70*/  FMNMX.FTZ R10, R2, R121, !PT ;  /* 0x00000079020a7209 */ /* 0x000fe20007810000 */
[-CC-:B------:R-:W-:Y:S01]  /*3e80*/  FFMA.FTZ R148, R135, R14.reuse, -R8.reuse ;  /* 0x0000000e87947223 */ /* 0x180fe20000010808 */
[----:B------:R-:W-:Y:S01]  /*3e90*/  ISETP.GT.AND P1, PT, R50, 0x68, !P1 ;  /* 0x000000683200780c */ /* 0x000fe20004f24270 */
[--C-:B------:R-:W-:Y:S01]  /*3ea0*/  FFMA.FTZ R133, R133, R14, -R8.reuse ;  /* 0x0000000e85857223 */ /* 0x100fe20000010808 */
[----:B------:R-:W-:Y:S01]  /*3eb0*/  FMNMX.FTZ R10, R3, R10, !PT ;  /* 0x0000000a030a7209 */ /* 0x000fe20007810000 */
[--C-:B------:R-:W-:Y:S01]  /*3ec0*/  FFMA.FTZ R150, R129, R14, -R8.reuse ;  /* 0x0000000e81967223 */ /* 0x100fe20000010808 */
[----:B------:R-:W-:Y:S01]  /*3ed0*/  ISETP.LT.OR P1, PT, R46, 0x69, P1 ;  /* 0x000000692e00780c */ /* 0x000fe20000f21670 */
[----:B------:R-:W-:Y:S01]  /*3ee0*/  MUFU.EX2 R148, R148 ;  /* 0x0000009400947308 */ /* 0x000fe20000000800 */
[----:B------:R-:W-:Y:S01]  /*3ef0*/  FMNMX.FTZ R10, R119, R10, !PT ;  /* 0x0000000a770a7209 */ /* 0x000fe20007810000 */
[-CC-:B------:R-:W-:Y:S01]  /*3f00*/  FFMA.FTZ R129, R131, R14.reuse, -R8.reuse ;  /* 0x0000000e83817223 */ /* 0x180fe20000010808 */
[----:B------:R-:W-:Y:S01]  /*3f10*/  FSEL R83, R29, -INF , !P1 ;  /* 0xff8000001d537808 */ /* 0x000fe20004800000 */
[--C-:B------:R-:W-:Y:S01]  /*3f20*/  FFMA.FTZ R144, R125, R14, -R8.reuse ;  /* 0x0000000e7d907223 */ /* 0x100fe20000010808 */
[----:B------:R-:W-:Y:S01]  /*3f30*/  FMNMX.FTZ R10, R43, R10, !PT ;  /* 0x0000000a2b0a7209 */ /* 0x000fe20007810000 */
[-CC-:B------:R-:W-:Y:S01]  /*3f40*/  FFMA.FTZ R95, R95, R14.reuse, -R8.reuse ;  /* 0x0000000e5f5f7223 */ /* 0x180fe20000010808 */
[----:B------:R-:W-:Y:S01]  /*3f50*/  FSEL R75, R31, -INF , !P3 ;  /* 0xff8000001f4b7808 */ /* 0x000fe20005800000 */
[--C-:B------:R-:W-:Y:S01]  /*3f60*/  FFMA.FTZ R31, R73, R14, -R8.reuse ;  /* 0x0000000e491f7223 */ /* 0x100fe20000010808 */
[----:B------:R-:W-:Y:S01]  /*3f70*/  FMNMX.FTZ R10, R117, R10, !PT ;  /* 0x0000000a750a7209 */ /* 0x000fe20007810000 */
[----:B------:R-:W0:Y:S01]  /*3f80*/  MUFU.EX2 R133, R133 ;  /* 0x0000008500857308 */ /* 0x000e220000000800 */
[----:B------:R-:W-:Y:S01]  /*3f90*/  ISETP.GT.AND P6, PT, R50, 0x79, !P6 ;  /* 0x000000793200780c */ /* 0x000fe200077c4270 */
[--C-:B------:R-:W-:Y:S01]  /*3fa0*/  FFMA.FTZ R146, R91, R14, -R8.reuse ;  /* 0x0000000e5b927223 */ /* 0x100fe20000010808 */
[----:B------:R-:W-:Y:S01]  /*3fb0*/  FMNMX.FTZ R10, R13, R10, !PT ;  /* 0x0000000a0d0a7209 */ /* 0x000fe20007810000 */
[-CC-:B------:R-:W-:Y:S01]  /*3fc0*/  FFMA.FTZ R91, R97, R14.reuse, -R8.reuse ;  /* 0x0000000e615b7223 */ /* 0x180fe20000010808 */
[----:B------:R-:W-:Y:S01]  /*3fd0*/  FSEL R87, R32, -INF , !P4 ;  /* 0xff80000020577808 */ /* 0x000fe20006000000 */
[--C-:B------:R-:W-:Y:S01]  /*3fe0*/  FFMA.FTZ R81, R81, R14, -R8.reuse ;  /* 0x0000000e51517223 */ /* 0x100fe20000010808 */
[----:B------:R-:W-:Y:S01]  /*3ff0*/  FMNMX.FTZ R10, R115, R10, !PT ;  /* 0x0000000a730a7209 */ /* 0x000fe20007810000 */
[----:B------:R-:W1:Y:S01]  /*4000*/  MUFU.EX2 R150, R150 ;  /* 0x0000009600967308 */ /* 0x000e620000000800 */
[----:B------:R-:W-:Y:S01]  /*4010*/  ISETP.LT.OR P6, PT, R46, 0x7a, P6 ;  /* 0x0000007a2e00780c */ /* 0x000fe200037c1670 */
[--C-:B------:R-:W-:Y:S01]  /*4020*/  FFMA.FTZ R128, R51, R14, -R8.reuse ;  /* 0x0000000e33807223 */ /* 0x100fe20000010808 */
[----:B------:R-:W-:Y:S01]  /*4030*/  FMNMX.FTZ R10, R9, R10, !PT ;  /* 0x0000000a090a7209 */ /* 0x000fe20007810000 */
[-CC-:B------:R-:W-:Y:S01]  /*4040*/  FFMA.FTZ R124, R47, R14.reuse, -R8.reuse ;  /* 0x0000000e2f7c7223 */ /* 0x180fe20000010808 */
[----:B------:R-:W-:Y:S01]  /*4050*/  FSEL R73, R34, -INF , !P5 ;  /* 0xff80000022497808 */ /* 0x000fe20006800000 */
[--C-:B------:R-:W-:Y:S01]  /*4060*/  FFMA.FTZ R126, R53, R14, -R8.reuse ;  /* 0x0000000e357e7223 */ /* 0x100fe20000010808 */
[----:B------:R-:W-:Y:S01]  /*4070*/  FMNMX.FTZ R10, R113, R10, !PT ;  /* 0x0000000a710a7209 */ /* 0x000fe20007810000 */
[----:B------:R-:W2:Y:S01]  /*4080*/  MUFU.EX2 R129, R129 ;  /* 0x0000008100817308 */ /* 0x000ea20000000800 */
[----:B------:R-:W-:Y:S01]  /*4090*/  FSEL R89, R33, -INF , !P6 ;  /* 0xff80000021597808 */ /* 0x000fe20007000000 */
[--C-:B------:R-:W-:Y:S01]  /*40a0*/  FFMA.FTZ R33, R55, R14, -R8.reuse ;  /* 0x0000000e37217223 */ /* 0x100fe20000010808 */
[----:B------:R-:W-:Y:S01]  /*40b0*/  FMNMX.FTZ R10, R103, R10, !PT ;  /* 0x0000000a670a7209 */ /* 0x000fe20007810000 */
[-CC-:B------:R-:W-:Y:S01]  /*40c0*/  FFMA.FTZ R120, R57, R14.reuse, -R8.reuse ;  /* 0x0000000e39787223 */ /* 0x180fe20000010808 */
[-CC-:B------:R-:W-:Y:S01]  /*40d0*/  FFMA.FTZ R77, R77, R14.reuse, -R8.reuse ;  /* 0x0000000e4d4d7223 */ /* 0x180fe20000010808 */
[--C-:B------:R-:W-:Y:S01]  /*40e0*/  FFMA.FTZ R79, R79, R14, -R8.reuse ;  /* 0x0000000e4f4f7223 */ /* 0x100fe20000010808 */
[----:B------:R-:W-:Y:S01]  /*40f0*/  FMNMX.FTZ R10, R111, R10, !PT ;  /* 0x0000000a6f0a7209 */ /* 0x000fe20007810000 */
[----:B------:R-:W3:Y:S01]  /*4100*/  MUFU.EX2 R144, R144 ;  /* 0x0000009000907308 */ /* 0x000ee20000000800 */
[-CC-:B------:R-:W-:Y:S01]  /*4110*/  FFMA.FTZ R93, R93, R14.reuse, -R8.reuse ;  /* 0x0000000e5d5d7223 */ /* 0x180fe20000010808 */
[--C-:B------:R-:W-:Y:S01]  /*4120*/  FFMA.FTZ R134, R67, R14, -R8.reuse ;  /* 0x0000000e43867223 */ /* 0x100fe20000010808 */
[----:B------:R-:W-:Y:S01]  /*4130*/  FMNMX.FTZ R10, R25, R10, !PT ;  /* 0x0000000a190a7209 */ /* 0x000fe20007810000 */
[-CC-:B------:R-:W-:Y:S01]  /*4140*/  FFMA.FTZ R51, R71, R14.reuse, -R8.reuse ;  /* 0x0000000e47337223 */ /* 0x180fe20000010808 */
[-CC-:B------:R-:W-:Y:S01]  /*4150*/  FFMA.FTZ R130, R65, R14.reuse, -R8.reuse ;  /* 0x0000000e41827223 */ /* 0x180fe20000010808 */
[--C-:B------:R-:W-:Y:S01]  /*4160*/  FFMA.FTZ R55, R69, R14, -R8.reuse ;  /* 0x0000000e45377223 */ /* 0x100fe20000010808 */
[----:B------:R-:W-:Y:S01]  /*4170*/  FMNMX.FTZ R10, R109, R10, !PT ;  /* 0x0000000a6d0a7209 */ /* 0x000fe20007810000 */
[----:B------:R-:W4:Y:S01]  /*4180*/  MUFU.EX2 R95, R95 ;  /* 0x0000005f005f7308 */ /* 0x000f220000000800 */
[-CC-:B------:R-:W-:Y:S01]  /*4190*/  FFMA.FTZ R47, R61, R14.reuse, -R8.reuse ;  /* 0x0000000e3d2f7223 */ /* 0x180fe20000010808 */
[--C-:B------:R-:W-:Y:S01]  /*41a0*/  FFMA.FTZ R53, R63, R14, -R8.reuse ;  /* 0x0000000e3f357223 */ /* 0x100fe20000010808 */
[----:B------:R-:W-:Y:S01]  /*41b0*/  FMNMX.FTZ R10, R99, R10, !PT ;  /* 0x0000000a630a7209 */ /* 0x000fe20007810000 */
[-CC-:B------:R-:W-:Y:S01]  /*41c0*/  FFMA.FTZ R57, R59, R14.reuse, -R8.reuse ;  /* 0x0000000e3b397223 */ /* 0x180fe20000010808 */
[-CC-:B------:R-:W-:Y:S01]  /*41d0*/  FFMA.FTZ R122, R41, R14.reuse, -R8.reuse ;  /* 0x0000000e297a7223 */ /* 0x180fe20000010808 */
[----:B------:R-:W-:Y:S01]  /*41e0*/  FFMA.FTZ R7, R7, R14, -R8 ;  /* 0x0000000e07077223 */ /* 0x000fe20000010808 */
[----:B------:R-:W-:Y:S01]  /*41f0*/  FMNMX.FTZ R10, R21, R10, !PT ;  /* 0x0000000a150a7209 */ /* 0x000fe20007810000 */
[----:B------:R-:W5:Y:S03]  /*4200*/  MUFU.EX2 R146, R146 ;  /* 0x0000009200927308 */ /* 0x000f660000000800 */
        /* <DEDUP_REMOVED lines=41> */
[----:B------:R-:W-:Y:S01]  /*44a0*/  FADD.FTZ R3, R148, R133 ;  /* 0x0000008594037221 */ /* 0x000fe20000010000 */
[-CC-:B------:R-:W-:Y:S01]  /*44b0*/  FFMA.FTZ R149, R2, R14.reuse, -R26.reuse ;  /* 0x0000000e02957223 */ /* 0x180fe2000001081a */
[-CC-:B------:R-:W-:Y:S01]  /*44c0*/  FFMA.FTZ R2, R121, R14.reuse, -R26.reuse ;  /* 0x0000000e79027223 */ /* 0x180fe2000001081a */
[-CC-:B------:R-:W-:Y:S01]  /*44d0*/  FFMA.FTZ R8, R119, R14.reuse, -R26.reuse ;  /* 0x0000000e77087223 */ /* 0x180fe2000001081a */
[----:B-1----:R-:W-:Y:S01]  /*44e0*/  FADD.FTZ R30, R150, R3 ;  /* 0x00000003961e7221 */ /* 0x002fe20000010000 */
[----:B------:R-:W-:Y:S01]  /*44f0*/  MUFU.EX2 R151, R151 ;  /* 0x0000009700977308 */ /* 0x000fe20000000800 */
[-CC-:B------:R-:W-:Y:S01]  /*4500*/  FFMA.FTZ R145, R43, R14.reuse, -R26.reuse ;  /* 0x0000000e2b917223 */ /* 0x180fe2000001081a */
[-C--:B------:R-:W-:Y:S01]  /*4510*/  FFMA.FTZ R10, R117, R14.reuse, -R26 ;  /* 0x0000000e750a7223 */ /* 0x080fe2000001081a */
[----:B--2---:R-:W-:Y:S01]  /*4520*/  FADD.FTZ R3, R129, R30 ;  /* 0x0000001e81037221 */ /* 0x004fe20000010000 */
[-CC-:B------:R-:W-:Y:S01]  /*4530*/  FFMA.FTZ R147, R13, R14.reuse, -R26.reuse ;  /* 0x0000000e0d937223 */ /* 0x180fe2000001081a */
[-CC-:B------:R-:W-:Y:S01]  /*4540*/  FFMA.FTZ R12, R115, R14.reuse, -R26.reuse ;  /* 0x0000000e730c7223 */ /* 0x180fe2000001081a */
[-CC-:B------:R-:W-:Y:S01]  /*4550*/  FFMA.FTZ R141, R9, R14.reuse, -R26.reuse ;  /* 0x0000000e098d7223 */ /* 0x180fe2000001081a */
[----:B---3--:R-:W-:Y:S01]  /*4560*/  FADD.FTZ R30, R144, R3 ;  /* 0x00000003901e7221 */ /* 0x008fe20000010000 */
[----:B------:R-:W-:Y:S01]  /*4570*/  MUFU.EX2 R149, R149 ;  /* 0x0000009500957308 */ /* 0x000fe20000000800 */
[-CC-:B------:R-:W-:Y:S01]  /*4580*/  FFMA.FTZ R18, R113, R14.reuse, -R26.reuse ;  /* 0x0000000e71127223 */ /* 0x180fe2000001081a */
[-C--:B------:R-:W-:Y:S01]  /*4590*/  FFMA.FTZ R143, R103, R14.reuse, -R26 ;  /* 0x0000000e678f7223 */ /* 0x080fe2000001081a */
[----:B----4-:R-:W-:Y:S01]  /*45a0*/  FADD.FTZ R3, R95, R30 ;  /* 0x0000001e5f037221 */ /* 0x010fe20000010000 */
[-CC-:B------:R-:W-:Y:S01]  /*45b0*/  FFMA.FTZ R28, R21, R14.reuse, -R26.reuse ;  /* 0x0000000e151c7223 */ /* 0x180fe2000001081a */
[-CC-:B------:R-:W-:Y:S01]  /*45c0*/  FFMA.FTZ R20, R111, R14.reuse, -R26.reuse ;  /* 0x0000000e6f147223 */ /* 0x180fe2000001081a */
[-CC-:B------:R-:W-:Y:S01]  /*45d0*/  FFMA.FTZ R137, R25, R14.reuse, -R26.reuse ;  /* 0x0000000e19897223 */ /* 0x180fe2000001081a */
[----:B-----5:R-:W-:Y:S01]  /*45e0*/  FADD.FTZ R32, R146, R3 ;  /* 0x0000000392207221 */ /* 0x020fe20000010000 */
[----:B------:R-:W0:Y:S01]  /*45f0*/  MUFU.EX2 R2, R2 ;  /* 0x0000000200027308 */ /* 0x000e220000000800 */
[-CC-:B------:R-:W-:Y:S01]  /*4600*/  FFMA.FTZ R24, R109, R14.reuse, -R26.reuse ;  /* 0x0000000e6d187223 */ /* 0x180fe2000001081a */
[-C--:B------:R-:W-:Y:S01]  /*4610*/  FFMA.FTZ R139, R99, R14.reuse, -R26 ;  /* 0x0000000e638b7223 */ /* 0x080fe2000001081a */
[----:B------:R-:W-:Y:S01]  /*4620*/  FADD.FTZ R3, R91, R32 ;  /* 0x000000205b037221 */ /* 0x000fe20000010000 */
[-CC-:B------:R-:W-:Y:S01]  /*4630*/  FFMA.FTZ R9, R107, R14.reuse, -R26.reuse ;  /* 0x0000000e6b097223 */ /* 0x180fe2000001081a */
[-CC-:B------:R-:W-:Y:S01]  /*4640*/  FFMA.FTZ R30, R101, R14.reuse, -R26.reuse ;  /* 0x0000000e651e7223 */ /* 0x180fe2000001081a */
[-CC-:B------:R-:W-:Y:S01]  /*4650*/  FFMA.FTZ R135, R105, R14.reuse, -R26.reuse ;  /* 0x0000000e69877223 */ /* 0x180fe2000001081a */
[----:B------:R-:W-:Y:S01]  /*4660*/  FADD.FTZ R32, R140, R3 ;  /* 0x000000038c207221 */ /* 0x000fe20000010000 */
[----:B------:R-:W1:Y:S01]  /*4670*/  MUFU.EX2 R8, R8 ;  /* 0x0000000800087308 */ /* 0x000e620000000800 */
[-CC-:B------:R-:W-:Y:S01]  /*4680*/  FFMA.FTZ R22, R39, R14.reuse, -R26.reuse ;  /* 0x0000000e27167223 */ /* 0x180fe2000001081a */
[-C--:B------:R-:W-:Y:S01]  /*4690*/  FFMA.FTZ R123, R123, R14.reuse, -R26 ;  /* 0x0000000e7b7b7223 */ /* 0x080fe2000001081a */
[----:B------:R-:W-:Y:S01]  /*46a0*/  FADD.FTZ R3, R81, R32 ;  /* 0x0000002051037221 */ /* 0x000fe20000010000 */
[-CC-:B------:R-:W-:Y:S01]  /*46b0*/  FFMA.FTZ R32, R35, R14.reuse, -R26.reuse ;  /* 0x0000000e23207223 */ /* 0x180fe2000001081a */
[-CC-:B------:R-:W-:Y:S01]  /*46c0*/  FFMA.FTZ R45, R45, R14.reuse, -R26.reuse ;  /* 0x0000000e2d2d7223 */ /* 0x180fe2000001081a */
[-C--:B------:R-:W-:Y:S01]  /*46d0*/  FFMA.FTZ R127, R127, R14.reuse, -R26 ;  /* 0x0000000e7f7f7223 */ /* 0x080fe2000001081a */
[----:B------:R-:W-:Y:S01]  /*46e0*/  FADD.FTZ R36, R142, R3 ;  /* 0x000000038e247221 */ /* 0x000fe20000010000 */
[----:B------:R-:W2:Y:S01]  /*46f0*/  MUFU.EX2 R145, R145 ;  /* 0x0000009100917308 */ /* 0x000ea20000000800 */
[----:B0-----:R-:W-:Y:S01]  /*4700*/  FADD.FTZ R34, R149, R2 ;  /* 0x0000000295227221 */ /* 0x001fe20000010000 */
[-C--:B------:R-:W-:Y:S01]  /*4710*/  FFMA.FTZ R49, R49, R14.reuse, -R26 ;  /* 0x0000000e31317223 */ /* 0x080fe2000001081a */
[----:B------:R-:W-:Y:S01]  /*4720*/  FADD.FTZ R13, R77, R36 ;  /* 0x000000244d0d7221 */ /* 0x000fe20000010000 */
[-C--:B------:R-:W-:Y:S01]  /*4730*/  FFMA.FTZ R83, R83, R14.reuse, -R26 ;  /* 0x0000000e53537223 */ /* 0x080fe2000001081a */
[----:B------:R-:W-:Y:S01]  /*4740*/  FADD.FTZ R3, R151, R34 ;  /* 0x0000002297037221 */ /* 0x000fe20000010000 */
[-CC-:B------:R-:W-:Y:S01]  /*4750*/  FFMA.FTZ R85, R85, R14.reuse, -R26.reuse ;  /* 0x0000000e55557223 */ /* 0x180fe2000001081a */
[----:B------:R-:W-:Y:S01]  /*4760*/  FADD.FTZ R36, R136, R13 ;  /* 0x0000000d88247221 */ /* 0x000fe20000010000 */
[----:B------:R-:W0:Y:S01]  /*4770*/  MUFU.EX2 R10, R10 ;  /* 0x0000000a000a7308 */ /* 0x000e220000000800 */
[----:B-1----:R-:W-:Y:S01]  /*4780*/  FADD.FTZ R34, R8, R3 ;  /* 0x0000000308227221 */ /* 0x002fe20000010000 */
[-C--:B------:R-:W-:Y:S01]  /*4790*/  FFMA.FTZ R13, R37, R14.reuse, -R26 ;  /* 0x0000000e250d7223 */ /* 0x080fe2000001081a */
[----:B------:R-:W-:Y:S01]  /*47a0*/  FADD.FTZ R21, R79, R36 ;  /* 0x000000244f157221 */ /* 0x000fe20000010000 */
[-CC-:B------:R-:W-:Y:S01]  /*47b0*/  FFMA.FTZ R75, R75, R14.reuse, -R26.reuse ;  /* 0x0000000e4b4b7223 */ /* 0x180fe2000001081a */
[-CC-:B------:R-:W-:Y:S01]  /*47c0*/  FFMA.FTZ R87, R87, R14.reuse, -R26.reuse ;  /* 0x0000000e57577223 */ /* 0x180fe2000001081a */
[-C--:B------:R-:W-:Y:S01]  /*47d0*/  FFMA.FTZ R73, R73, R14.reuse, -R26 ;  /* 0x0000000e49497223 */ /* 0x080fe2000001081a */
[----:B------:R-:W-:Y:S01]  /*47e0*/  FADD.FTZ R36, R138, R21 ;  /* 0x000000158a247221 */ /* 0x000fe20000010000 */
[----:B------:R-:W1:Y:S01]  /*47f0*/  MUFU.EX2 R147, R147 ;  /* 0x0000009300937308 */ /* 0x000e620000000800 */
[----:B--2---:R-:W-:Y:S01]  /*4800*/  FADD.FTZ R3, R145, R34 ;  /* 0x0000002291037221 */ /* 0x004fe20000010000 */
[----:B------:R-:W-:Y:S01]  /*4810*/  FFMA.FTZ R89, R89, R14, -R26 ;  /* 0x0000000e59597223 */ /* 0x000fe2000001081a */
[----:B------:R-:W-:Y:S01]  /*4820*/  FADD.FTZ R21, R29, R36 ;  /* 0x000000241d157221 */ /* 0x000fe20000010000 */
[----:B------:R-:W-:-:S02]  /*4830*/  F2FP.BF16.F32.PACK_AB R149, R2, R149 ;  /* 0x000000950295723e */ /* 0x000fc400000010ff */
[----:B------:R-:W-:Y:S01]  /*4840*/  F2FP.BF16.F32.PACK_AB R151, R8, R151 ;  /* 0x000000970897723e */ /* 0x000fe200000010ff */
[----:B------:R-:W-:Y:S01]  /*4850*/  FADD.FTZ R36, R132, R21 ;  /* 0x0000001584247221 */ /* 0x000fe20000010000 */
[----:B------:R-:W2:Y:S01]  /*4860*/  MUFU.EX2 R12, R12 ;  /* 0x0000000c000c7308 */ /* 0x000ea20000000800 */
[C---:B0-----:R-:W-:Y:S01]  /*4870*/  FADD.FTZ R34, R10.reuse, R3 ;  /* 0x000000030a227221 */ /* 0x041fe20000010000 */
[----:B------:R-:W-:Y:S01]  /*4880*/  F2FP.BF16.F32.PACK_AB R145, R10, R145 ;  /* 0x000000910a91723e */ /* 0x000fe200000010ff */
[----:B------:R-:W-:Y:S01]  /*4890*/  FADD.FTZ R21, R31, R36 ;  /* 0x000000241f157221 */ /* 0x000fe20000010000 */
[----:B------:R-:W-:Y:S02]  /*48a0*/  F2FP.BF16.F32.PACK_AB R148, R133, R148 ;  /* 0x000000948594723e */ /* 0x000fe400000010ff */
[----:B------:R-:W-:Y:S01]  /*48b0*/  F2FP.BF16.F32.PACK_AB R150, R129, R150 ;  /* 0x000000968196723e */ /* 0x000fe200000010ff */
[----:B------:R-:W-:Y:S01]  /*48c0*/  FADD.FTZ R36, R134, R21 ;  /* 0x0000001586247221 */ /* 0x000fe20000010000 */
[----:B------:R-:W0:Y:S01]  /*48d0*/  MUFU.EX2 R141, R141 ;  /* 0x0000008d008d7308 */ /* 0x000e220000000800 */
[----:B-1----:R-:W-:Y:S01]  /*48e0*/  FADD.FTZ R3, R147, R34 ;  /* 0x0000002293037221 */ /* 0x002fe20000010000 */
[----:B------:R-:W-:Y:S01]  /*48f0*/  F2FP.BF16.F32.PACK_AB R144, R95, R144 ;  /* 0x000000905f90723e */ /* 0x000fe200000010ff */
[----:B------:R-:W-:Y:S01]  /*4900*/  FADD.FTZ R21, R33, R36 ;  /* 0x0000002421157221 */ /* 0x000fe20000010000 */
[----:B------:R-:W-:-:S02]  /*4910*/  F2FP.BF16.F32.PACK_AB R146, R91, R146 ;  /* 0x000000925b92723e */ /* 0x000fc400000010ff */
[----:B------:R-:W-:Y:S01]  /*4920*/  F2FP.BF16.F32.PACK_AB R140, R81, R140 ;  /* 0x0000008c518c723e */ /* 0x000fe200000010ff */
[----:B------:R-:W-:Y:S01]  /*4930*/  FADD.FTZ R38, R128, R21 ;  /* 0x0000001580267221 */ /* 0x000fe20000010000 */
[----:B------:R-:W1:Y:S01]  /*4940*/  MUFU.EX2 R18, R18 ;  /* 0x0000001200127308 */ /* 0x000e620000000800 */
[----:B--2---:R-:W-:Y:S01]  /*4950*/  FADD.FTZ R34, R12, R3 ;  /* 0x000000030c227221 */ /* 0x004fe20000010000 */
[----:B------:R-:W-:Y:S01]  /*4960*/  F2FP.BF16.F32.PACK_AB R142, R77, R142 ;  /* 0x0000008e4d8e723e */ /* 0x000fe200000010ff */
[----:B------:R-:W-:Y:S01]  /*4970*/  FADD.FTZ R21, R51, R38 ;  /* 0x0000002633157221 */ /* 0x000fe20000010000 */
[----:B------:R-:W-:Y:S02]  /*4980*/  F2FP.BF16.F32.PACK_AB R136, R79, R136 ;  /* 0x000000884f88723e */ /* 0x000fe400000010ff */
[----:B------:R-:W-:Y:S02]  /*4990*/  F2FP.BF16.F32.PACK_AB R138, R29, R138 ;  /* 0x0000008a1d8a723e */ /* 0x000fe400000010ff */
[----:B------:R-:W2:Y:S01]  /*49a0*/  MUFU.EX2 R143, R143 ;  /* 0x0000008f008f7308 */ /* 0x000ea20000000800 */
[----:B0-----:R-:W-:Y:S01]  /*49b0*/  FADD.FTZ R3, R141, R34 ;  /* 0x000000228d037221 */ /* 0x001fe20000010000 */
[----:B------:R-:W-:-:S02]  /*49c0*/  F2FP.BF16.F32.PACK_AB R132, R31, R132 ;  /* 0x000000841f84723e */ /* 0x000fc400000010ff */
[----:B------:R-:W-:Y:S02]  /*49d0*/  F2FP.BF16.F32.PACK_AB R134, R33, R134 ;  /* 0x000000862186723e */ /* 0x000fe400000010ff */
[----:B------:R-:W-:Y:S02]  /*49e0*/  F2FP.BF16.F32.PACK_AB R128, R51, R128 ;  /* 0x000000803380723e */ /* 0x000fe400000010ff */
[----:B------:R-:W0:Y:S01]  /*49f0*/  MUFU.EX2 R20, R20 ;  /* 0x0000001400147308 */ /* 0x000e220000000800 */
[----:B-1----:R-:W-:Y:S01]  /*4a00*/  FADD.FTZ R34, R18, R3 ;  /* 0x0000000312227221 */ /* 0x002fe20000010000 */
[----:B------:R-:W-:Y:S02]  /*4a10*/  F2FP.BF16.F32.PACK_AB R147, R12, R147 ;  /* 0x000000930c93723e */ /* 0x000fe400000010ff */
[----:B------:R-:W-:-:S04]  /*4a20*/  F2FP.BF16.F32.PACK_AB R141, R18, R141 ;  /* 0x0000008d128d723e */ /* 0x000fc800000010ff */
[----:B------:R-:W1:Y:S01]  /*4a30*/  MUFU.EX2 R137, R137 ;  /* 0x0000008900897308 */ /* 0x000e620000000800 */
[----:B--2---:R-:W-:-:S07]  /*4a40*/  FADD.FTZ R3, R143, R34 ;  /* 0x000000228f037221 */ /* 0x004fce0000010000 */
[----:B------:R-:W2:Y:S01]  /*4a50*/  MUFU.EX2 R24, R24 ;  /* 0x0000001800187308 */ /* 0x000ea20000000800 */
[C---:B0-----:R-:W-:Y:S01]  /*4a60*/  FADD.FTZ R36, R20.reuse, R3 ;  /* 0x0000000314247221 */ /* 0x041fe20000010000 */
[----:B------:R-:W-:-:S06]  /*4a70*/  F2FP.BF16.F32.PACK_AB R143, R20, R143 ;  /* 0x0000008f148f723e */ /* 0x000fcc00000010ff */
[----:B------:R-:W0:Y:S01]  /*4a80*/  MUFU.EX2 R139, R139 ;  /* 0x0000008b008b7308 */ /* 0x000e220000000800 */
[----:B-1----:R-:W-:Y:S01]  /*4a90*/  FADD.FTZ R3, R137, R36 ;  /* 0x0000002489037221 */ /* 0x002fe20000010000 */
[----:B------:R-:W-:-:S06]  /*4aa0*/  FADD.FTZ R36, R130, R21 ;  /* 0x0000001582247221 */ /* 0x000fcc0000010000 */
        /* <DEDUP_REMOVED lines=20> */
[----:B------:R-:W-:Y:S01]  /*4bf0*/  F2FP.BF16.F32.PACK_AB R133, R30, R9 ;  /* 0x000000091e85723e */ /* 0x000fe200000010ff */
[----:B------:R-:W-:-:S05]  /*4c00*/  VIADD R9, R19, 0xfffffffe ;  /* 0xfffffffe13097836 */ /* 0x000fca0000000000 */
        /* <DEDUP_REMOVED lines=44> */
[----:B------:R-:W-:-:S03]  /*4ed0*/  F2FP.BF16.F32.PACK_AB R121, R2, R75 ;  /* 0x0000004b0279723e */ /* 0x000fc600000010ff */
[----:B-1----:R-:W-:-:S04]  /*4ee0*/  FADD.FTZ R7, R73, R10 ;  /* 0x0000000a49077221 */ /* 0x002fc80000010000 */
[C---:B--2---:R-:W-:Y:S01]  /*4ef0*/  FADD.FTZ R2, R8.reuse, R7 ;  /* 0x0000000708027221 */ /* 0x044fe20000010000 */
[----:B------:R-:W-:Y:S01]  /*4f00*/  F2FP.BF16.F32.PACK_AB R123, R8, R73 ;  /* 0x00000049087b723e */ /* 0x000fe200000010ff */
[----:B------:R-:W-:Y:S06]  /*4f10*/  @P1 BRA `(.L_x_985) ;  /* 0x00000000004c1947 */ /* 0x000fec0003800000 */
[----:B------:R-:W-:Y:S01]  /*4f20*/  ISETP.LT.AND P1, PT, RZ, UR45, PT ;  /* 0x0000002dff007c0c */ /* 0x000fe2000bf21270 */
[----:B------:R-:W-:-:S12]  /*4f30*/  UIADD3 UR7, UR45, -0x1, URZ ;  /* 0xffffffff2d077890 */ /* 0x000fd8000fffe03f */
[----:B------:R-:W-:Y:S05]  /*4f40*/  @P1 BRA `(.L_x_986) ;  /* 0x0000000000201947 */ /* 0x000fea0003800000 */
[----:B------:R-:W-:Y:S01]  /*4f50*/  ULDC UR14, c[0x0][0x9e4] ;  /* 0x00027900000e7ab9 */ /* 0x000fe20000000800 */
[----:B------:R-:W-:Y:S02]  /*4f60*/  UIADD3 UR7, -UR45, URZ, URZ ;  /* 0x0000003f2d077290 */ /* 0x000fe4000fffe13f */
[----:B------:R-:W-:-:S11]  /*4f70*/  UISETP.NE.AND UP0, UPT, UR14, 0x1, UPT ;  /* 0x000000010e00788c */ /* 0x000fd6000bf05270 */
[----:B------:R-:W-:Y:S02]  /*4f80*/  @UP0 ULDC.64 UR18, c[0x0][0x9e8] ;  /* 0x00027a0000120ab9 */ /* 0x000fe40000000a00 */
[----:B------:R-:W-:-:S04]  /*4f90*/  UIMAD.WIDE.U32 UR10, UR7, UR18, URZ ;  /* 0x00000012070a72a5 */ /* 0x000fc8000f8e003f */
[----:B------:R-:W-:-:S04]  /*4fa0*/  @UP0 USHF.R.U32.HI UR7, URZ, UR19, UR11 ;  /* 0x000000133f070299 */ /* 0x000fc8000801160b */
[----:B------:R-:W-:Y:S01]  /*4fb0*/  ULOP3.LUT UR7, URZ, UR7, URZ, 0x33, !UPT ;  /* 0x000000073f077292 */ /* 0x000fe2000f8e333f */
[----:B------:R-:W-:Y:S11]  /*4fc0*/  BRA `(.L_x_987) ;  /* 0x0000000000147947 */ /* 0x000ff60003800000 */
.L_x_986:
[----:B------:R-:W-:Y:S02]  /*4fd0*/  ULDC UR14, c[0x0][0x9e4] ;  /* 0x00027900000e7ab9 */ /* 0x000fe40000000800 */
[----:B------:R-:W-:-:S11]  /*4fe0*/  UISETP.NE.AND UP0, UPT, UR14, 0x1, UPT ;  /* 0x000000010e00788c */ /* 0x000fd6000bf05270 */
[----:B------:R-:W-:Y:S02]  /*4ff0*/  @UP0 ULDC.64 UR18, c[0x0][0x9e8] ;  /* 0x00027a0000120ab9 */ /* 0x000fe40000000a00 */
[----:B------:R-:W-:-:S04]  /*5000*/  UIMAD.WIDE.U32 UR10, UR7, UR18, URZ ;  /* 0x00000012070a72a5 */ /* 0x000fc8000f8e003f */
[----:B------:R-:W-:-:S12]  /*5010*/  @UP0 USHF.R.U32.HI UR7, URZ, UR19, UR11 ;  /* 0x000000133f070299 */ /* 0x000fd8000801160b */
.L_x_987:
[----:B------:R-:W-:-:S04]  /*5020*/  UIMAD UR7, UR7, UR14, UR14 ;  /* 0x0000000e070772a4 */ /* 0x000fc8000f8e020e */
[----:B------:R-:W-:-:S04]  /*5030*/  UISETP.LT.AND UP0, UPT, UR4, UR7, UPT ;  /* 0x000000070400728c */ /* 0x000fc8000bf01270 */
[----:B------:R-:W-:-:S12]  /*5040*/  USEL UR4, UR4, UR7, UP0 ;  /* 0x0000000704047287 */ /* 0x000fd80008000000 */
.L_x_985:
[----:B------:R-:W-:Y:S01]  /*5050*/  USHF.R.S32.HI UR7, URZ, 0x1f, UR4 ;  /* 0x0000001f3f077899 */ /* 0x000fe20008011404 */
[----:B------:R-:W-:Y:S02]  /*5060*/  CS2R R118, SRZ ;  /* 0x0000000000767805 */ /* 0x000fe4000001ff00 */
[----:B------:R-:W-:Y:S02]  /*5070*/  CS2R R116, SRZ ;  /* 0x0000000000747805 */ /* 0x000fe4000001ff00 */
[----:B------:R-:W-:Y:S01]  /*5080*/  CS2R R114, SRZ ;  /* 0x0000000000727805 */ /* 0x000fe2000001ff00 */
[----:B------:R-:W-:Y:S01]  /*5090*/  ULEA.HI UR7, UR7, UR4, URZ, 0x7 ;  /* 0x0000000407077291 */ /* 0x000fe2000f8f383f */
[----:B------:R-:W-:Y:S02]  /*50a0*/  CS2R R112, SRZ ;  /* 0x0000000000707805 */ /* 0x000fe4000001ff00 */
[----:B------:R-:W-:Y:S01]  /*50b0*/  CS2R R110, SRZ ;  /* 0x00000000006e7805 */ /* 0x000fe2000001ff00 */
[----:B------:R-:W-:Y:S01]  /*50c0*/  UMOV UR4, URZ ;  /* 0x0000003f00047c82 */ /* 0x000fe20008000000 */
[----:B------:R-:W-:Y:S01]  /*50d0*/  USHF.R.S32.HI UR7, URZ, 0x7, UR7 ;  /* 0x000000073f077899 */ /* 0x000fe20008011407 */
[----:B------:R-:W-:-:S02]  /*50e0*/  CS2R R108, SRZ ;  /* 0x00000000006c7805 */ /* 0x000fc4000001ff00 */
[----:B------:R-:W-:Y:S02]  /*50f0*/  CS2R R106, SRZ ;  /* 0x00000000006a7805 */ /* 0x000fe4000001ff00 */
[----:B------:R-:W-:Y:S01]  /*5100*/  CS2R R104, SRZ ;  /* 0x0000000000687805 */ /* 0x000fe2000001ff00 */
[----:B------:R-:W-:Y:S01]  /*5110*/  UISETP.LT.AND UP0, UPT, UR41, UR7, UPT ;  /* 0x000000072900728c */ /* 0x000fe2000bf01270 */
[----:B------:R-:W-:Y:S02]  /*5120*/  CS2R R102, SRZ ;  /* 0x0000000000667805 */ /* 0x000fe4000001ff00 */
[----:B------:R-:W-:Y:S02]  /*5130*/  CS2R R100, SRZ ;  /* 0x0000000000647805 */ /* 0x000fe4000001ff00 */
[----:B------:R-:W-:Y:S01]  /*5140*/  CS2R R98, SRZ ;  /* 0x0000000000627805 */ /* 0x000fe2000001ff00 */
[----:B------:R-:W-:Y:S01]  /*5150*/  USEL UR27, UR41, UR7, !UP0 ;  /* 0x00000007291b7287 */ /* 0x000fe2000c000000 */
[----:B------:R-:W-:-:S02]  /*5160*/  CS2R R96, SRZ ;  /* 0x0000000000607805 */ /* 0x000fc4000001ff00 */
[----:B------:R-:W-:Y:S01]  /*5170*/  CS2R R94, SRZ ;  /* 0x00000000005e7805 */ /* 0x000fe2000001ff00 */
[----:B------:R-:W-:Y:S01]  /*5180*/  UMOV UR7, URZ ;  /* 0x0000003f00077c82 */ /* 0x000fe20008000000 */
[----:B------:R-:W-:Y:S02]  /*5190*/  CS2R R92, SRZ ;  /* 0x00000000005c7805 */ /* 0x000fe4000001ff00 */
[----:B------:R-:W-:Y:S02]  /*51a0*/  CS2R R90, SRZ ;  /* 0x00000000005a7805 */ /* 0x000fe4000001ff00 */
[----:B------:R-:W-:Y:S02]  /*51b0*/  ISETP.GE.AND P1, PT, R9, UR27, PT ;  /* 0x0000001b09007c0c */ /* 0x000fe4000bf26270 */
[----:B------:R-:W-:-:S11]  /*51c0*/  CS2R R88, SRZ ;  /* 0x0000000000587805 */ /* 0x000fd6000001ff00 */
[----:B------:R-:W-:Y:S05]  /*51d0*/  @!P1 BRA `(.L_x_988) ;  /* 0x0000003400a09947 */ /* 0x000fea0003800000 */
[----:B------:R-:W-:Y:S01]  /*51e0*/  IMAD.MOV.U32 R8, RZ, RZ, R11 ;  /* 0x000000ffff087224 */ /* 0x000fe200078e000b */
[----:B------:R-:W-:Y:S01]  /*51f0*/  UMOV UR26, URZ ;  /* 0x0000003f001a7c82 */ /* 0x000fe20008000000 */
[----:B------:R-:W-:Y:S01]  /*5200*/  IMAD.MOV.U32 R7, RZ, RZ, R15 ;  /* 0x000000ffff077224 */ /* 0x000fe200078e000f */
[----:B------:R-:W-:Y:S01]  /*5210*/  UMOV UR25, URZ ;  /* 0x0000003f00197c82 */ /* 0x000fe20008000000 */
[----:B------:R-:W-:Y:S01]  /*5220*/  IMAD.MOV.U32 R119, RZ, RZ, RZ ;  /* 0x000000ffff777224 */ /* 0x000fe200078e00ff */
[----:B------:R-:W-:Y:S01]  /*5230*/  ULDC UR29, c[0x0][0x9e4] ;  /* 0x00027900001d7ab9 */ /* 0x000fe20000000800 */
[----:B------:R-:W-:Y:S01]  /*5240*/  ULDC UR28, c[0x0][0x2f0] ;  /* 0x0000bc00001c7ab9 */ /* 0x000fe20000000800 */
[----:B------:R-:W-:Y:S01]  /*5250*/  ULDC UR30, c[0x0][0x9d8] ;  /* 0x00027600001e7ab9 */ /* 0x000fe20000000800 */
[----:B------:R-:W-:-:S05]  /*5260*/  ULDC UR31, c[0x0][0x9e0] ;  /* 0x00027800001f7ab9 */ /* 0x000fca0000000800 */
.L_x_1007:
[----:B------:R-:W-:Y:S01]  /*5270*/  ISETP.NE.AND P2, PT, RZ, UR42, PT ;  /* 0x0000002aff007c0c */ /* 0x000fe2000bf45270 */
[----:B------:R-:W-:-:S04]  /*5280*/  UISETP.NE.AND UP0, UPT, UR25, 0x1, UPT ;  /* 0x000000011900788c */ /* 0x000fc8000bf05270 */
[----:B------:R-:W-:-:S04]  /*5290*/  USEL UR4, URZ, 0x1, UP0 ;  /* 0x000000013f047887 */ /* 0x000fc80008000000 */
[----:B------:R-:W-:-:S04]  /*52a0*/  ULOP3.LUT UR4, UR26, UR4, URZ, 0x3c, !UPT ;  /* 0x000000041a047292 */ /* 0x000fc8000f8e3c3f */
[----:B------:R-:W-:Y:S08]  /*52b0*/  @P2 BRA `(.L_x_989) ;  /* 0x0000000000382947 */ /* 0x000ff00003800000 */
[----:B------:R-:W-:Y:S05]  /*52c0*/  @!P0 BRA `(.L_x_990) ;  /* 0x0000000000048947 */ /* 0x000fea0003800000 */
[----:B------:R-:W-:Y:S01]  /*52d0*/  BPT.TRAP 0x1 ;  /* 0x000000040000795c */ /* 0x000fe20000300000 */
.L_x_990:
        /* <DEDUP_REMOVED lines=9> */
.L_x_991:
[----:B-1----:R-:W-:Y:S05]  /*5370*/  @P1 BRA `(.L_x_989) ;  /* 0x0000000000081947 */ /* 0x002fea0003800000 */
[----:B------:R-:W1:Y:S02]  /*5380*/  SYNCS.PHASECHK.TRANS64.TRYWAIT P1, [UR7+0x16830], R10 ;  /* 0x0168300aff0075a7 */ /* 0x000e640008020147 */
[----:B-1----:R-:W-:Y:S05]  /*5390*/  @!P1 BRA `(.L_x_992) ;  /* 0x000000ec00a49947 */ /* 0x002fea0003800000 */
.L_x_989:
        /* <DEDUP_REMOVED lines=11> */
[----:B------:R-:W-:-:S03]  /*5450*/  UMOV UR19, 0x40000040 ;  /* 0x4000004000137882 */ /* 0x000fc60000000000 */
[----:B------:R-:W-:Y:S02]  /*5460*/  UIADD3 UR10, UR22, 0x2, URZ ;  /* 0x00000002160a7890 */ /* 0x000fe4000fffe03f */
[----:B------:R-:W-:Y:S02]  /*5470*/  UIADD3 UR14, UR22, 0x4, URZ ;  /* 0x00000004160e7890 */ /* 0x000fe4000fffe03f */
        /* <DEDUP_REMOVED lines=16> */
.L_x_994:
[----:B------:R-:W-:Y:S01]  /*5580*/  ULEA UR10, UR25, UR43, 0x3 ;  /* 0x0000002b190a7291 */ /* 0x000fe2000f8e183f */
[----:B------:R-:W-:-:S05]  /*5590*/  IMAD.U32 R10, RZ, RZ, UR26 ;  /* 0x0000001aff0a7e24 */ /* 0x000fca000f8e00ff */
[----:B------:R-:W-:-:S04]  /*55a0*/  SHF.L.U32 R10, R10, 0x1f, RZ ;  /* 0x0000001f0a0a7819 */ /* 0x000fc800000006ff */
[----:B------:R0:W1:Y:S01]  /*55b0*/  SYNCS.PHASECHK.TRANS64.TRYWAIT P1, [UR10+0x16850], R10 ;  /* 0x0168500aff0075a7 */ /* 0x000062000802014a */
[----:B------:R-:W-:Y:S05]  /*55c0*/  @!P0 BRA `(.L_x_995) ;  /* 0x0000000000048947 */ /* 0x000fea0003800000 */
[----:B------:R-:W-:Y:S01]  /*55d0*/  BPT.TRAP 0x1 ;  /* 0x000000040000795c */ /* 0x000fe20000300000 */
.L_x_995:
[----:B-1----:R-:W-:Y:S05]  /*55e0*/  @P1 BRA `(.L_x_993) ;  /* 0x0000000000081947 */ /* 0x002fea0003800000 */
[----:B------:R-:W1:Y:S02]  /*55f0*/  SYNCS.PHASECHK.TRANS64.TRYWAIT P1, [UR10+0x16850], R10 ;  /* 0x0168500aff0075a7 */ /* 0x000e64000802014a */
[----:B-1----:R-:W-:Y:S05]  /*5600*/  @!P1 BRA `(.L_x_996) ;  /* 0x000000ec00209947 */ /* 0x002fea0003800000 */
.L_x_993:
        /* <DEDUP_REMOVED lines=50> */
.L_x_997:
[----:B------:R-:W-:Y:S01]  /*5930*/  UISETP.NE.AND UP1, UPT, UR40, URZ, UPT ;  /* 0x0000003f2800728c */ /* 0x000fe2000bf25270 */
[----:B------:R-:W-:Y:S01]  /*5940*/  FMUL.FTZ R15, R25, UR30 ;  /* 0x0000001e190f7c20 */ /* 0x000fe20008410000 */
[----:B------:R-:W-:Y:S01]  /*5950*/  FMUL.FTZ R25, R46, UR30 ;  /* 0x0000001e2e197c20 */ /* 0x000fe20008410000 */
[----:B------:R-:W-:Y:S01]  /*5960*/  FMUL.FTZ R12, R30, UR30 ;  /* 0x0000001e1e0c7c20 */ /* 0x000fe20008410000 */
[----:B------:R-:W-:Y:S01]  /*5970*/  FMUL.FTZ R11, R27, UR30 ;  /* 0x0000001e1b0b7c20 */ /* 0x000fe20008410000 */
[----:B------:R-:W-:Y:S01]  /*5980*/  FMUL.FTZ R30, R54, UR30 ;  /* 0x0000001e361e7c20 */ /* 0x000fe20008410000 */
[----:B------:R-:W-:Y:S01]  /*5990*/  PLOP3.LUT P1, PT, PT, PT, UP1, 0x80, 0x0 ;  /* 0x000000000000781c */ /* 0x000fe20003f2f018 */
[----:B------:R-:W-:Y:S01]  /*59a0*/  FMUL.FTZ R54, R65, UR30 ;  /* 0x0000001e41367c20 */ /* 0x000fe20008410000 */
[----:B------:R-:W-:Y:S01]  /*59b0*/  PLOP3.LUT P2, PT, PT, PT, UP1, 0x80, 0x0 ;  /* 0x000000000000781c */ /* 0x000fe20003f4f018 */
[----:B------:R-:W1:Y:S01]  /*59c0*/  LDC R27, c[0x0][0x288] ;  /* 0x0000a200ff1b7b82 */ /* 0x000e620000000800 */
[----:B------:R-:W-:Y:S01]  /*59d0*/  FMUL.FTZ R18, R34, UR30 ;  /* 0x0000001e22127c20 */ /* 0x000fe20008410000 */
[----:B------:R-:W-:Y:S01]  /*59e0*/  @UP1 ULDC UR11, c[0x0][0x44c] ;  /* 0x00011300000b1ab9 */ /* 0x000fe20000000800 */
[----:B------:R-:W-:Y:S01]  /*59f0*/  FMUL.FTZ R65, R69, UR30 ;  /* 0x0000001e45417c20 */ /* 0x000fe20008410000 */
[----:B------:R-:W-:Y:S01]  /*5a00*/  FMUL.FTZ R34, R62, UR30 ;  /* 0x0000001e3e227c20 */ /* 0x000fe20008410000 */
[----:B------:R-:W-:-:S02]  /*5a10*/  IMAD.MOV.U32 R69, RZ, RZ, R6 ;  /* 0x000000ffff457224 */ /* 0x000fc400078e0006 */
[----:B0-----:R-:W-:Y:S01]  /*5a20*/  FMUL.FTZ R10, R26, UR30 ;  /* 0x0000001e1a0a7c20 */ /* 0x001fe20008410000 */
[----:B------:R-:W-:Y:S02]  /*5a30*/  IMAD.SHL.U32 R62, R9, 0x80, RZ ;  /* 0x00000080093e7824 */ /* 0x000fe400078e00ff */
[----:B------:R-:W-:Y:S01]  /*5a40*/  FMUL.FTZ R21, R39, UR30 ;  /* 0x0000001e27157c20 */ /* 0x000fe20008410000 */
[----:B------:R-:W-:Y:S01]  /*5a50*/  FMUL.FTZ R26, R47, UR30 ;  /* 0x0000001e2f1a7c20 */ /* 0x000fe20008410000 */
[----:B------:R-:W-:Y:S01]  /*5a60*/  @P1 IMAD.HI.U32 R46, R6, UR11, RZ ;  /* 0x0000000b062e1c27 */ /* 0x000fe2000f8e00ff */
[----:B------:R-:W-:-:S03]  /*5a70*/  @UP1 ULDC UR11, c[0x0][0x450] ;  /* 0x00011400000b1ab9 */ /* 0x000fc60000000800 */
[----:B------:R-:W-:Y:S01]  /*5a80*/  FMUL.FTZ R39, R71, UR30 ;  /* 0x0000001e47277c20 */ /* 0x000fe20008410000 */
[----:B------:R-:W-:Y:S01]  /*5a90*/  IADD3 R47, -R62, 0x1, RZ ;  /* 0x000000013e2f7810 */ /* 0x000fe20007ffe1ff */
[----:B------:R-:W-:Y:S01]  /*5aa0*/  FMUL.FTZ R120, R28, UR30 ;  /* 0x0000001e1c787c20 */ /* 0x000fe20008410000 */
[----:B------:R-:W-:Y:S01]  /*5ab0*/  @P2 SHF.R.U32.HI R69, RZ, UR11, R46 ;  /* 0x0000000bff452c19 */ /* 0x000fe2000801162e */
[----:B------:R-:W-:Y:S01]  /*5ac0*/  FMUL.FTZ R121, R29, UR30 ;  /* 0x0000001e1d797c20 */ /* 0x000fe20008410000 */
[----:B------:R-:W-:Y:S01]  /*5ad0*/  UISETP.NE.AND UP0, UPT, UR44, URZ, UPT ;  /* 0x0000003f2c00728c */ /* 0x000fe2000bf05270 */
        /* <DEDUP_REMOVED lines=13> */
[----:B------:R-:W-:Y:S01]  /*5bb0*/  ULEA UR10, UR7, UR43, 0x3 ;  /* 0x0000002b070a7291 */ /* 0x000fe2000f8e183f */
        /* <DEDUP_REMOVED lines=38> */
[----:B------:R-:W-:Y:S01]  /*5e20*/  UIADD3 UR10, UR10, 0x16840, URZ ;  /* 0x000168400a0a7890 */ /* 0x000fe2000fffe03f */
[----:B------:R-:W-:Y:S01]  /*5e30*/  PLOP3.LUT P1, PT, PT, PT, UP0, 0x40, 0x0 ;  /* 0x000000000000781c */ /* 0x000fe20003f2e808 */
[----:B------:R-:W2:Y:S01]  /*5e40*/  MUFU.TANH R14, R14 ;  /* 0x0000000e000e7308 */ /* 0x000ea20000002400 */
[----:B------:R-:W-:Y:S01]  /*5e50*/  IMAD R48, R16, UR28, R49 ;  /* 0x0000001c10307c24 */ /* 0x000fe2000f8e0231 */
[----:B------:R-:W-:-:S03]  /*5e60*/  UPRMT UR10, UR5, 0x654, UR10 ;  /* 0x00000654050a7896 */ /* 0x000fc6000800000a */
[----:B-1----:R-:W-:-:S03]  /*5e70*/  IMAD.IADD R48, R48, 0x1, -R27 ;  /* 0x0000000130307824 */ /* 0x002fc600078e0a1b */
[----:B------:R-:W1:Y:S01]  /*5e80*/  MUFU.TANH R15, R15 ;  /* 0x0000000f000f7308 */ /* 0x000e620000002400 */
[C---:B------:R-:W-:Y:S02]  /*5e90*/  VIADD R68, R48.reuse, UR31 ;  /* 0x0000001f30447c36 */ /* 0x040fe40008000000 */
[----:B------:R-:W-:Y:S01]  /*5ea0*/  VIADD R67, R48, UR24 ;  /* 0x0000001830437c36 */ /* 0x000fe20008000000 */
[----:B------:R-:W-:Y:S01]  /*5eb0*/  SYNCS.ARRIVE.TRANS64.RED.A1T0 RZ, [UR10], RZ ;  /* 0x000000ffffff79a7 */ /* 0x000fe2000810040a */
[--C-:B0-----:R-:W-:Y:S02]  /*5ec0*/  IMAD.IADD R70, R68, 0x1, R71.reuse ;  /* 0x0000000144467824 */ /* 0x101fe400078e0247 */
        /* <DEDUP_REMOVED lines=69> */
[----:B------:R-:W-:Y:S01]  /*6320*/  IMAD.U32 R73, RZ, RZ, UR29 ;  /* 0x0000001dff497e24 */ /* 0x000fe2000f8e00ff */
[----:B------:R-:W-:-:S04]  /*6330*/  LOP3.LUT R71, RZ, R71, RZ, 0x33, !PT ;  /* 0x00000047ff477212 */ /* 0x000fc800078e33ff */
[----:B------:R-:W-:-:S13]  /*6340*/  ISETP.NE.AND P1, PT, R73, 0x1, PT ;  /* 0x000000014900780c */ /* 0x000fda0003f25270 */
[----:B------:R-:W1:Y:S02]  /*6350*/  @P1 LDC.64 R48, c[0x0][0x9e8] ;  /* 0x00027a00ff301b82 */ /* 0x000e640000000a00 */
[----:B-1----:R-:W-:-:S05]  /*6360*/  @P1 IMAD.HI.U32 R48, R71, R48, RZ ;  /* 0x0000003047301227 */ /* 0x002fca00078e00ff */
[----:B------:R-:W-:-:S04]  /*6370*/  @P1 SHF.R.U32.HI R71, RZ, R49, R48 ;  /* 0x00000031ff471219 */ /* 0x000fc80000011630 */
[----:B------:R-:W-:Y:S01]  /*6380*/  LOP3.LUT R71, RZ, R71, RZ, 0x33, !PT ;  /* 0x00000047ff477212 */ /* 0x000fe200078e33ff */
[----:B------:R-:W-:Y:S06]  /*6390*/  BRA `(.L_x_1001) ;  /* 0x0000000000147947 */ /* 0x000fec0003800000 */
.L_x_1000:
[----:B------:R-:W-:-:S05]  /*63a0*/  IMAD.U32 R73, RZ, RZ, UR29 ;  /* 0x0000001dff497e24 */ /* 0x000fca000f8e00ff */
[----:B------:R-:W-:-:S13]  /*63b0*/  ISETP.NE.AND P1, PT, R73, 0x1, PT ;  /* 0x000000014900780c */ /* 0x000fda0003f25270 */
[----:B------:R-:W1:Y:S02]  /*63c0*/  @P1 LDC.64 R48, c[0x0][0x9e8] ;  /* 0x00027a00ff301b82 */ /* 0x000e640000000a00 */
[----:B-1----:R-:W-:-:S05]  /*63d0*/  @P1 IMAD.HI.U32 R48, R71, R48, RZ ;  /* 0x0000003047301227 */ /* 0x002fca00078e00ff */
[----:B------:R-:W-:-:S07]  /*63e0*/  @P1 SHF.R.U32.HI R71, RZ, R49, R48 ;  /* 0x00000031ff471219 */ /* 0x000fce0000011630 */
.L_x_1001:
[----:B------:R-:W-:Y:S05]  /*63f0*/  BSYNC B0 ;  /* 0x0000000000007941 */ /* 0x000fea0003800000 */
.L_x_999:
[----:B------:R-:W-:-:S04]  /*6400*/  IMAD R71, R71, R73, -R62 ;  /* 0x0000004947477224 */ /* 0x000fc800078e0a3e */
[----:B------:R-:W-:-:S05]  /*6410*/  IMAD R71, R0, -0x2, R71 ;  /* 0xfffffffe00477824 */ /* 0x000fca00078e0247 */
[----:B------:R-:W-:Y:S02]  /*6420*/  VIADDMNMX R70, R71, R73, R70, PT ;  /* 0x0000004947467246 */ /* 0x000fe40003800146 */
[----:B------:R-:W-:-:S07]  /*6430*/  VIMNMX R72, R72, R71, !PT ;  /* 0x0000004748487248 */ /* 0x000fce0007fe0100 */
.L_x_998:
[----:B------:R-:W-:Y:S01]  /*6440*/  ISETP.GT.AND P1, PT, R9, -0x1, PT ;  /* 0xffffffff0900780c */ /* 0x000fe20003f24270 */
[----:B------:R-:W1:Y:S01]  /*6450*/  SHFL.IDX PT, R73, R69, 0x1, 0x1c1f ;  /* 0x003c1f0045497f89 */ /* 0x000e6200000e0000 */
[----:B------:R-:W-:Y:S02]  /*6460*/  UISETP.NE.AND UP0, UPT, UR44, URZ, UPT ;  /* 0x0000003f2c00728c */ /* 0x000fe4000bf05270 */
[C---:B------:R-:W-:Y:S02]  /*6470*/  ISETP.GT.AND P3, PT, R72.reuse, 0x8, P1 ;  /* 0x000000084800780c */ /* 0x040fe40000f64270 */
[----:B------:R-:W-:Y:S02]  /*6480*/  ISETP.GT.AND P6, PT, R72, RZ, P1 ;  /* 0x000000ff4800720c */ /* 0x000fe40000fc4270 */
[----:B------:R-:W-:Y:S02]  /*6490*/  ISETP.LT.OR P3, PT, R70, 0x9, P3 ;  /* 0x000000094600780c */ /* 0x000fe40001f61670 */
[----:B------:R-:W-:-:S02]  /*64a0*/  ISETP.GT.AND P2, PT, R72, 0x1, P1 ;  /* 0x000000014800780c */ /* 0x000fc40000f44270 */
[----:B------:R-:W-:Y:S02]  /*64b0*/  FSEL R87, R120, -INF , !P3 ;  /* 0xff80000078577808 */ /* 0x000fe40005800000 */
[----:B------:R-:W-:Y:S02]  /*64c0*/  ISETP.GT.AND P3, PT, R72, 0x19, P1 ;  /* 0x000000194800780c */ /* 0x000fe40000f64270 */
[C---:B------:R-:W-:Y:S02]  /*64d0*/  ISETP.LT.OR P6, PT, R70.reuse, 0x1, P6 ;  /* 0x000000014600780c */ /* 0x040fe400037c1670 */
[C---:B------:R-:W-:Y:S02]  /*64e0*/  ISETP.LT.OR P2, PT, R70.reuse, 0x2, P2 ;  /* 0x000000024600780c */ /* 0x040fe40001741670 */
[----:B------:R-:W-:Y:S02]  /*64f0*/  ISETP.LT.OR P3, PT, R70, 0x1a, P3 ;  /* 0x0000001a4600780c */ /* 0x000fe40001f61670 */
[----:B------:R-:W-:-:S02]  /*6500*/  FSEL R77, R14, -INF , !P6 ;  /* 0xff8000000e4d7808 */ /* 0x000fc40007000000 */
[----:B------:R-:W-:Y:S01]  /*6510*/  FSEL R79, R15, -INF , !P2 ;  /* 0xff8000000f4f7808 */ /* 0x000fe20005000000 */
[----:B-1----:R-:W-:Y:S01]  /*6520*/  IMAD.IADD R48, R68, 0x1, R73 ;  /* 0x0000000144307824 */ /* 0x002fe200078e0249 */
[C---:B------:R-:W-:Y:S02]  /*6530*/  ISETP.GT.AND P5, PT, R72.reuse, 0x9, P1 ;  /* 0x000000094800780c */ /* 0x040fe40000fa4270 */
[C---:B------:R-:W-:Y:S02]  /*6540*/  ISETP.GT.AND P4, PT, R72.reuse, 0x10, P1 ;  /* 0x000000104800780c */ /* 0x040fe40000f84270 */
[C---:B------:R-:W-:Y:S02]  /*6550*/  ISETP.GT.AND P6, PT, R72.reuse, 0x11, P1 ;  /* 0x000000114800780c */ /* 0x040fe40000fc4270 */
[----:B------:R-:W-:Y:S02]  /*6560*/  ISETP.GT.AND P2, PT, R72, 0x18, P1 ;  /* 0x000000184800780c */ /* 0x000fe40000f44270 */
[----:B0-----:R-:W-:-:S02]  /*6570*/  FSEL R157, R124, -INF , !P3 ;  /* 0xff8000007c9d7808 */ /* 0x001fc40005800000 */
[----:B------:R-:W-:Y:S02]  /*6580*/  ISETP.GT.AND P3, PT, R72, 0x30, P1 ;  /* 0x000000304800780c */ /* 0x000fe40000f64270 */
[C---:B------:R-:W-:Y:S02]  /*6590*/  ISETP.LT.OR P5, PT, R70.reuse, 0xa, P5 ;  /* 0x0000000a4600780c */ /* 0x040fe40002fa1670 */
[C---:B------:R-:W-:Y:S02]  /*65a0*/  ISETP.LT.OR P4, PT, R70.reuse, 0x11, P4 ;  /* 0x000000114600780c */ /* 0x040fe40002781670 */
[C---:B------:R-:W-:Y:S02]  /*65b0*/  ISETP.LT.OR P6, PT, R70.reuse, 0x12, P6 ;  /* 0x000000124600780c */ /* 0x040fe400037c1670 */
[C---:B------:R-:W-:Y:S02]  /*65c0*/  ISETP.LT.OR P2, PT, R70.reuse, 0x19, P2 ;  /* 0x000000194600780c */ /* 0x040fe40001741670 */
[----:B------:R-:W-:-:S02]  /*65d0*/  ISETP.LT.OR P3, PT, R70, 0x31, P3 ;  /* 0x000000314600780c */ /* 0x000fc40001f61670 */
[----:B------:R-:W-:Y:S02]  /*65e0*/  FSEL R137, R121, -INF , !P5 ;  /* 0xff80000079897808 */ /* 0x000fe40006800000 */
[----:B------:R-:W-:Y:S02]  /*65f0*/  FSEL R139, R123, -INF , !P4 ;  /* 0xff8000007b8b7808 */ /* 0x000fe40006000000 */
[----:B------:R-:W-:Y:S02]  /*6600*/  FSEL R135, R122, -INF , !P6 ;  /* 0xff8000007a877808 */ /* 0x000fe40007000000 */
[----:B------:R-:W-:Y:S02]  /*6610*/  FSEL R145, R125, -INF , !P2 ;  /* 0xff8000007d917808 */ /* 0x000fe40005000000 */
[C---:B------:R-:W-:Y:S02]  /*6620*/  ISETP.GT.AND P5, PT, R72.reuse, 0x20, P1 ;  /* 0x000000204800780c */ /* 0x040fe40000fa4270 */
[----:B------:R-:W-:-:S02]  /*6630*/  ISETP.GT.AND P4, PT, R72, 0x21, P1 ;  /* 0x000000214800780c */ /* 0x000fc40000f84270 */
[C---:B------:R-:W-:Y:S02]  /*6640*/  ISETP.GT.AND P6, PT, R72.reuse, 0x28, P1 ;  /* 0x000000284800780c */ /* 0x040fe40000fc4270 */
[C---:B------:R-:W-:Y:S02]  /*6650*/  ISETP.GT.AND P2, PT, R72.reuse, 0x29, P1 ;  /* 0x000000294800780c */ /* 0x040fe40000f44270 */
[----:B------:R-:W-:Y:S02]  /*6660*/  FSEL R147, R147, -INF , !P3 ;  /* 0xff80000093937808 */ /* 0x000fe40005800000 */
[----:B------:R-:W-:Y:S02]  /*6670*/  ISETP.GT.AND P3, PT, R72, 0x41, P1 ;  /* 0x000000414800780c */ /* 0x000fe40000f64270 */
[C---:B------:R-:W-:Y:S02]  /*6680*/  ISETP.LT.OR P5, PT, R70.reuse, 0x21, P5 ;  /* 0x000000214600780c */ /* 0x040fe40002fa1670 */
[----:B------:R-:W-:-:S02]  /*6690*/  ISETP.LT.OR P4, PT, R70, 0x22, P4 ;  /* 0x000000224600780c */ /* 0x000fc40002781670 */
[C---:B------:R-:W-:Y:S02]  /*66a0*/  ISETP.LT.OR P6, PT, R70.reuse, 0x29, P6 ;  /* 0x000000294600780c */ /* 0x040fe400037c1670 */
[C---:B------:R-:W-:Y:S02]  /*66b0*/  ISETP.LT.OR P2, PT, R70.reuse, 0x2a, P2 ;  /* 0x0000002a4600780c */ /* 0x040fe40001741670 */
[----:B------:R-:W-:Y:S02]  /*66c0*/  ISETP.LT.OR P3, PT, R70, 0x42, P3 ;  /* 0x000000424600780c */ /* 0x000fe40001f61670 */
[----:B------:R-:W-:Y:S02]  /*66d0*/  FSEL R155, R127, -INF , !P5 ;  /* 0xff8000007f9b7808 */ /* 0x000fe40006800000 */
[----:B------:R-:W-:Y:S02]  /*66e0*/  FSEL R153, R126, -INF , !P4 ;  /* 0xff8000007e997808 */ /* 0x000fe40006000000 */
[----:B------:R-:W-:-:S02]  /*66f0*/  FSEL R151, R151, -INF , !P6 ;  /* 0xff80000097977808 */ /* 0x000fc40007000000 */
[----:B------:R-:W-:Y:S02]  /*6700*/  FSEL R149, R149, -INF , !P2 ;  /* 0xff80000095957808 */ /* 0x000fe40005000000 */
[C---:B------:R-:W-:Y:S02]  /*6710*/  ISETP.GT.AND P5, PT, R72.reuse, 0x31, P1 ;  /* 0x000000314800780c */ /* 0x040fe40000fa4270 */
[C---:B------:R-:W-:Y:S02]  /*6720*/  ISETP.GT.AND P4, PT, R72.reuse, 0x38, P1 ;  /* 0x000000384800780c */ /* 0x040fe40000f84270 */
[C---:B------:R-:W-:Y:S02]  /*6730*/  ISETP.GT.AND P6, PT, R72.reuse, 0x39, P1 ;  /* 0x000000394800780c */ /* 0x040fe40000fc4270 */
[----:B------:R-:W-:Y:S02]  /*6740*/  ISETP.GT.AND P2, PT, R72, 0x40, P1 ;  /* 0x000000404800780c */ /* 0x000fe40000f44270 */
[----:B------:R-:W-:-:S02]  /*6750*/  FSEL R127, R52, -INF , !P3 ;  /* 0xff800000347f7808 */ /* 0x000fc40005800000 */
        /* <DEDUP_REMOVED lines=8> */
[----:B------:R-:W-:Y:S01]  /*67e0*/  FSEL R125, R50, -INF , !P6 ;  /* 0xff800000327d7808 */ /* 0x000fe20007000000 */
[----:B------:R-:W-:Y:S01]  /*67f0*/  IMAD.IADD R50, R67, 0x1, R73 ;  /* 0x0000000143327824 */ /* 0x000fe200078e0249 */
[----:B------:R-:W-:Y:S02]  /*6800*/  FSEL R131, R131, -INF , !P2 ;  /* 0xff80000083837808 */ /* 0x000fe40005000000 */
[C---:B------:R-:W-:Y:S02]  /*6810*/  ISETP.GT.AND P5, PT, R72.reuse, 0x48, P1 ;  /* 0x000000484800780c */ /* 0x040fe40000fa4270 */
[----:B------:R-:W-:-:S02]  /*6820*/  ISETP.GT.AND P4, PT, R72, 0x49, P1 ;  /* 0x000000494800780c */ /* 0x000fc40000f84270 */
[C---:B------:R-:W-:Y:S02]  /*6830*/  ISETP.GT.AND P6, PT, R72.reuse, 0x50, P1 ;  /* 0x000000504800780c */ /* 0x040fe40000fc4270 */
[----:B------:R-:W-:Y:S02]  /*6840*/  ISETP.GT.AND P2, PT, R72, 0x51, P1 ;  /* 0x000000514800780c */ /* 0x000fe40000f44270 */
        /* <DEDUP_REMOVED lines=16> */
[----:B------:R-:W-:Y:S02]  /*6950*/  PLOP3.LUT P3, PT, PT, PT, UP0, 0x40, 0x0 ;  /* 0x000000000000781c */ /* 0x000fe40003f6e808 */
[C---:B------:R-:W-:Y:S02]  /*6960*/  ISETP.LT.OR P5, PT, R70.reuse, 0x5a, P5 ;  /* 0x0000005a4600780c */ /* 0x040fe40002fa1670 */
[C---:B------:R-:W-:Y:S02]  /*6970*/  ISETP.LT.OR P4, PT, R70.reuse, 0x61, P4 ;  /* 0x000000614600780c */ /* 0x040fe40002781670 */
[C---:B------:R-:W-:Y:S02]  /*6980*/  ISETP.LT.OR P6, PT, R70.reuse, 0x62, P6 ;  /* 0x000000624600780c */ /* 0x040fe400037c1670 */
[----:B------:R-:W-:Y:S02]  /*6990*/  ISETP.LT.OR P2, PT, R70, 0x69, P2 ;  /* 0x000000694600780c */ /* 0x000fe40001741670 */
[----:B------:R-:W-:-:S02]  /*69a0*/  FSEL R65, R65, -INF , !P5 ;  /* 0xff80000041417808 */ /* 0x000fc40006800000 */
[----:B------:R-:W-:Y:S02]  /*69b0*/  FSEL R63, R63, -INF , !P4 ;  /* 0xff8000003f3f7808 */ /* 0x000fe40006000000 */
[----:B------:R-:W-:Y:S02]  /*69c0*/  FSEL R61, R61, -INF , !P6 ;  /* 0xff8000003d3d7808 */ /* 0x000fe40007000000 */
[----:B------:R-:W-:Y:S02]  /*69d0*/  FSEL R59, R59, -INF , !P2 ;  /* 0xff8000003b3b7808 */ /* 0x000fe40005000000 */
[C---:B------:R-:W-:Y:S02]  /*69e0*/  ISETP.GT.AND P5, PT, R72.reuse, 0x70, P1 ;  /* 0x000000704800780c */ /* 0x040fe40000fa4270 */
[C---:B------:R-:W-:Y:S02]  /*69f0*/  ISETP.GT.AND P4, PT, R72.reuse, 0x71, P1 ;  /* 0x000000714800780c */ /* 0x040fe40000f84270 */
[----:B------:R-:W-:-:S02]  /*6a00*/  ISETP.GT.AND P6, PT, R72, 0x78, P1 ;  /* 0x000000784800780c */ /* 0x000fc40000fc4270 */
[----:B------:R-:W-:Y:S02]  /*6a10*/  ISETP.GT.AND P2, PT, R72, 0x79, P1 ;  /* 0x000000794800780c */ /* 0x000fe40000f44270 */
[C---:B------:R-:W-:Y:S02]  /*6a20*/  ISETP.LT.OR P5, PT, R70.reuse, 0x71, P5 ;  /* 0x000000714600780c */ /* 0x040fe40002fa1670 */
[C---:B------:R-:W-:Y:S02]  /*6a30*/  ISETP.LT.OR P4, PT, R70.reuse, 0x72, P4 ;  /* 0x000000724600780c */ /* 0x040fe40002781670 */
[C---:B------:R-:W-:Y:S02]  /*6a40*/  ISETP.LT.OR P6, PT, R70.reuse, 0x79, P6 ;  /* 0x000000794600780c */ /* 0x040fe400037c1670 */
[----:B------:R-:W-:Y:S02]  /*6a50*/  ISETP.LT.OR P2, PT, R70, 0x7a, P2 ;  /* 0x0000007a4600780c */ /* 0x000fe40001741670 */
[----:B------:R-:W-:-:S02]  /*6a60*/  FSEL R55, R58, -INF , !P5 ;  /* 0xff8000003a377808 */ /* 0x000fc40006800000 */
[----:B------:R-:W-:Y:S02]  /*6a70*/  FSEL R53, R60, -INF , !P4 ;  /* 0xff8000003c357808 */ /* 0x000fe40006000000 */
[----:B------:R-:W-:Y:S02]  /*6a80*/  FSEL R51, R64, -INF , !P6 ;  /* 0xff80000040337808 */ /* 0x000fe40007000000 */
[----:B------:R-:W-:Y:S01]  /*6a90*/  FSEL R49, R66, -INF , !P2 ;  /* 0xff80000042317808 */ /* 0x000fe20005000000 */
[----:B------:R-:W-:Y:S06]  /*6aa0*/  @P3 BRA `(.L_x_1002) ;  /* 0x00000000005c3947 */ /* 0x000fec0003800000 */
        /* <DEDUP_REMOVED lines=8> */
[----:B------:R-:W0:Y:S02]  /*6b30*/  @P2 LDC.64 R14, c[0x0][0x9e8] ;  /* 0x00027a00ff0e2b82 */ /* 0x000e240000000a00 */
[----:B0-----:R-:W-:-:S05]  /*6b40*/  @P2 IMAD.HI.U32 R14, R67, R14, RZ ;  /* 0x0000000e430e2227 */ /* 0x001fca00078e00ff */
[----:B------:R-:W-:-:S04]  /*6b50*/  @P2 SHF.R.U32.HI R67, RZ, R15, R14 ;  /* 0x0000000fff432219 */ /* 0x000fc8000001160e */
[----:B------:R-:W-:Y:S01]  /*6b60*/  LOP3.LUT R67, RZ, R67, RZ, 0x33, !PT ;  /* 0x00000043ff437212 */ /* 0x000fe200078e33ff */
[----:B------:R-:W-:Y:S06]  /*6b70*/  BRA `(.L_x_1005) ;  /* 0x0000000000147947 */ /* 0x000fec0003800000 */
.L_x_1004:
[----:B------:R-:W-:-:S05]  /*6b80*/  IMAD.U32 R52, RZ, RZ, UR29 ;  /* 0x0000001dff347e24 */ /* 0x000fca000f8e00ff */
[----:B------:R-:W-:-:S13]  /*6b90*/  ISETP.NE.AND P2, PT, R52, 0x1, PT ;  /* 0x000000013400780c */ /* 0x000fda0003f45270 */
[----:B------:R-:W0:Y:S02]  /*6ba0*/  @P2 LDC.64 R14, c[0x0][0x9e8] ;  /* 0x00027a00ff0e2b82 */ /* 0x000e240000000a00 */
[----:B0-----:R-:W-:-:S05]  /*6bb0*/  @P2 IMAD.HI.U32 R14, R67, R14, RZ ;  /* 0x0000000e430e2227 */ /* 0x001fca00078e00ff */
[----:B------:R-:W-:-:S07]  /*6bc0*/  @P2 SHF.R.U32.HI R67, RZ, R15, R14 ;  /* 0x0000000fff432219 */ /* 0x000fce000001160e */
.L_x_1005:
[----:B------:R-:W-:Y:S05]  /*6bd0*/  BSYNC B0 ;  /* 0x0000000000007941 */ /* 0x000fea0003800000 */
.L_x_1003:
[----:B------:R-:W-:-:S04]  /*6be0*/  IMAD R67, R67, R52, -R62 ;  /* 0x0000003443437224 */ /* 0x000fc800078e0a3e */
[----:B------:R-:W-:-:S05]  /*6bf0*/  IMAD R67, R0, -0x2, R67 ;  /* 0xfffffffe00437824 */ /* 0x000fca00078e0243 */
[----:B------:R-:W-:Y:S02]  /*6c00*/  VIADDMNMX R48, R67, R52, R48, PT ;  /* 0x0000003443307246 */ /* 0x000fe40003800130 */
[----:B------:R-:W-:-:S07]  /*6c10*/  VIMNMX R50, R50, R67, !PT ;  /* 0x0000004332327248 */ /* 0x000fce0007fe0100 */
.L_x_1002:
[----:B------:R-:W-:Y:S02]  /*6c20*/  FMNMX.FTZ R14, R77, R7, !PT ;  /* 0x000000074d0e7209 */ /* 0x000fe40007810000 */
[C---:B------:R-:W-:Y:S02]  /*6c30*/  ISETP.GT.AND P6, PT, R50.reuse, 0x1, P1 ;  /* 0x000000013200780c */ /* 0x040fe40000fc4270 */
[----:B------:R-:W-:Y:S02]  /*6c40*/  FMNMX.FTZ R14, R79, R14, !PT ;  /* 0x0000000e4f0e7209 */ /* 0x000fe40007810000 */
[----:B------:R-:W-:Y:S02]  /*6c50*/  ISETP.GT.AND P3, PT, R50, 0x8, P1 ;  /* 0x000000083200780c */ /* 0x000fe40000f64270 */
[----:B------:R-:W-:Y:S02]  /*6c60*/  FMNMX.FTZ R14, R87, R14, !PT ;  /* 0x0000000e570e7209 */ /* 0x000fe40007810000 */
[----:B------:R-:W-:-:S02]  /*6c70*/  ISETP.LT.OR P6, PT, R48, 0x2, P6 ;  /* 0x000000023000780c */ /* 0x000fc400037c1670 */
[----:B------:R-:W-:Y:S02]  /*6c80*/  FMNMX.FTZ R14, R137, R14, !PT ;  /* 0x0000000e890e7209 */ /* 0x000fe40007810000 */
[----:B------:R-:W-:Y:S02]  /*6c90*/  ISETP.GT.AND P5, PT, R50, 0x10, P1 ;  /* 0x000000103200780c */ /* 0x000fe40000fa4270 */
[----:B------:R-:W-:Y:S02]  /*6ca0*/  FMNMX.FTZ R14, R139, R14, !PT ;  /* 0x0000000e8b0e7209 */ /* 0x000fe40007810000 */
[----:B------:R-:W-:Y:S02]  /*6cb0*/  ISETP.LT.OR P3, PT, R48, 0x9, P3 ;  /* 0x000000093000780c */ /* 0x000fe40001f61670 */
[----:B------:R-:W-:Y:S02]  /*6cc0*/  FMNMX.FTZ R14, R135, R14, !PT ;  /* 0x0000000e870e7209 */ /* 0x000fe40007810000 */
[----:B------:R-:W-:-:S02]  /*6cd0*/  FSEL R67, R11, -INF , !P6 ;  /* 0xff8000000b437808 */ /* 0x000fc40007000000 */
[----:B------:R-:W-:Y:S02]  /*6ce0*/  FMNMX.FTZ R14, R145, R14, !PT ;  /* 0x0000000e910e7209 */ /* 0x000fe40007810000 */
[----:B------:R-:W-:Y:S02]  /*6cf0*/  ISETP.LT.OR P5, PT, R48, 0x11, P5 ;  /* 0x000000113000780c */ /* 0x000fe40002fa1670 */
[----:B------:R-:W-:Y:S02]  /*6d00*/  FMNMX.FTZ R14, R157, R14, !PT ;  /* 0x0000000e9d0e7209 */ /* 0x000fe40007810000 */
[----:B------:R-:W-:Y:S02]  /*6d10*/  FSEL R73, R12, -INF , !P3 ;  /* 0xff8000000c497808 */ /* 0x000fe40005800000 */
[----:B------:R-:W-:Y:S02]  /*6d20*/  FMNMX.FTZ R14, R155, R14, !PT ;  /* 0x0000000e9b0e7209 */ /* 0x000fe40007810000 */
[----:B------:R-:W-:-:S02]  /*6d30*/  ISETP.GT.AND P3, PT, R50, 0x18, P1 ;  /* 0x000000183200780c */ /* 0x000fc40000f64270 */
[----:B------:R-:W-:Y:S02]  /*6d40*/  FMNMX.FTZ R14, R153, R14, !PT ;  /* 0x0000000e990e7209 */ /* 0x000fe40007810000 */
[----:B------:R-:W-:Y:S02]  /*6d50*/  FSEL R75, R18, -INF , !P5 ;  /* 0xff800000124b7808 */ /* 0x000fe40006800000 */
[----:B------:R-:W-:Y:S02]  /*6d60*/  FMNMX.FTZ R14, R151, R14, !PT ;  /* 0x0000000e970e7209 */ /* 0x000fe40007810000 */
[----:B------:R-:W-:Y:S02]  /*6d70*/  ISETP.GT.AND P5, PT, R50, 0x20, P1 ;  /* 0x000000203200780c */ /* 0x000fe40000fa4270 */
[----:B------:R-:W-:Y:S02]  /*6d80*/  FMNMX.FTZ R14, R149, R14, !PT ;  /* 0x0000000e950e7209 */ /* 0x000fe40007810000 */
[----:B------:R-:W-:-:S02]  /*6d90*/  ISETP.LT.OR P3, PT, R48, 0x19, P3 ;  /* 0x000000193000780c */ /* 0x000fc40001f61670 */
[----:B------:R-:W-:Y:S02]  /*6da0*/  FMNMX.FTZ R14, R147, R14, !PT ;  /* 0x0000000e930e7209 */ /* 0x000fe40007810000 */
[----:B------:R-:W-:Y:S02]  /*6db0*/  ISETP.LT.OR P5, PT, R48, 0x21, P5 ;  /* 0x000000213000780c */ /* 0x000fe40002fa1670 */
[----:B------:R-:W-:Y:S02]  /*6dc0*/  FMNMX.FTZ R14, R121, R14, !PT ;  /* 0x0000000e790e7209 */ /* 0x000fe40007810000 */
[----:B------:R-:W-:Y:S02]  /*6dd0*/  FSEL R81, R24, -INF , !P5 ;  /* 0xff80000018517808 */ /* 0x000fe40006800000 */
[----:B------:R-:W-:Y:S02]  /*6de0*/  FMNMX.FTZ R14, R123, R14, !PT ;  /* 0x0000000e7b0e7209 */ /* 0x000fe40007810000 */
[----:B------:R-:W-:-:S02]  /*6df0*/  ISETP.GT.AND P5, PT, R50, RZ, P1 ;  /* 0x000000ff3200720c */ /* 0x000fc40000fa4270 */
[----:B------:R-:W-:Y:S02]  /*6e00*/  FMNMX.FTZ R14, R125, R14, !PT ;  /* 0x0000000e7d0e7209 */ /* 0x000fe40007810000 */
[----:B------:R-:W-:Y:S02]  /*6e10*/  ISETP.LT.OR P5, PT, R48, 0x1, P5 ;  /* 0x000000013000780c */ /* 0x000fe40002fa1670 */
[----:B------:R-:W-:Y:S02]  /*6e20*/  FMNMX.FTZ R14, R131, R14, !PT ;  /* 0x0000000e830e7209 */ /* 0x000fe40007810000 */
[----:B------:R-:W-:Y:S02]  /*6e30*/  ISETP.GT.AND P4, PT, R50, 0x9, P1 ;  /* 0x000000093200780c */ /* 0x000fe40000f84270 */
[----:B------:R-:W-:Y:S02]  /*6e40*/  FMNMX.FTZ R14, R127, R14, !PT ;  /* 0x0000000e7f0e7209 */ /* 0x000fe40007810000 */
[----:B------:R-:W-:-:S02]  /*6e50*/  ISETP.LT.OR P4, PT, R48, 0xa, P4 ;  /* 0x0000000a3000780c */ /* 0x000fc40002781670 */
[----:B------:R-:W-:Y:S02]  /*6e60*/  FMNMX.FTZ R14, R129, R14, !PT ;  /* 0x0000000e810e7209 */ /* 0x000fe40007810000 */
[----:B------:R-:W-:Y:S02]  /*6e70*/  ISETP.GT.AND P2, PT, R50, 0x11, P1 ;  /* 0x000000113200780c */ /* 0x000fe40000f44270 */
[----:B------:R-:W-:Y:S02]  /*6e80*/  FMNMX.FTZ R14, R85, R14, !PT ;  /* 0x0000000e550e7209 */ /* 0x000fe40007810000 */
[----:B------:R-:W-:Y:S02]  /*6e90*/  FSEL R13, R13, -INF , !P4 ;  /* 0xff8000000d0d7808 */ /* 0x000fe40006000000 */
        /* <DEDUP_REMOVED lines=11> */
[----:B------:R-:W-:Y:S02]  /*6f50*/  ISETP.LT.OR P2, PT, R48, 0x22, P2 ;  /* 0x000000223000780c */ /* 0x000fe40001741670 */
[----:B------:R-:W-:-:S04]  /*6f60*/  FMNMX.FTZ R14, R59, R14, !PT ;  /* 0x0000000e3b0e7209 */ /* 0x000fc80007810000 */
[----:B------:R-:W-:-:S04]  /*6f70*/  FMNMX.FTZ R14, R57, R14, !PT ;  /* 0x0000000e390e7209 */ /* 0x000fc80007810000 */
[----:B------:R-:W-:-:S04]  /*6f80*/  FMNMX.FTZ R14, R55, R14, !PT ;  /* 0x0000000e370e7209 */ /* 0x000fc80007810000 */
[----:B------:R-:W-:-:S04]  /*6f90*/  FMNMX.FTZ R14, R53, R14, !PT ;  /* 0x0000000e350e7209 */ /* 0x000fc80007810000 */
[----:B------:R-:W-:-:S04]  /*6fa0*/  FMNMX.FTZ R14, R51, R14, !PT ;  /* 0x0000000e330e7209 */ /* 0x000fc80007810000 */
[----:B------:R-:W-:Y:S02]  /*6fb0*/  FMNMX.FTZ R52, R49, R14, !PT ;  /* 0x0000000e31347209 */ /* 0x000fe40007810000 */
[----:B------:R-:W0:Y:S03]  /*6fc0*/  LDC R14, c[0x0][0x988] ;  /* 0x00026200ff0e7b82 */ /* 0x000e260000000800 */
[----:B------:R-:W1:Y:S02]  /*6fd0*/  SHFL.BFLY PT, R15, R52, 0x2, 0x1f ;  /* 0x0c401f00340f7f89 */ /* 0x000e6400000e0000 */
[----:B-1----:R-:W-:-:S05]  /*6fe0*/  FMNMX.FTZ R54, R52, R15, !PT ;  /* 0x0000000f34367209 */ /* 0x002fca0007810000 */
[----:B------:R-:W1:Y:S02]  /*6ff0*/  SHFL.BFLY PT, R15, R54, 0x1, 0x1f ;  /* 0x0c201f00360f7f89 */ /* 0x000e6400000e0000 */
[----:B-1----:R-:W-:-:S04]  /*7000*/  FMNMX.FTZ R15, R54, R15, !PT ;  /* 0x0000000f360f7209 */ /* 0x002fc80007810000 */
[C---:B------:R-:W-:Y:S01]  /*7010*/  FSETP.NEU.FTZ.AND P6, PT, R15.reuse, -INF , PT ;  /* 0xff8000000f00780b */ /* 0x040fe20003fdd000 */
[----:B0-----:R-:W-:-:S03]  /*7020*/  FMUL.FTZ R11, R15, R14 ;  /* 0x0000000e0f0b7220 */ /* 0x001fc60000410000 */
[----:B------:R-:W-:Y:S02]  /*7030*/  FSEL R18, R15, RZ, P6 ;  /* 0x000000ff0f127208 */ /* 0x000fe40003000000 */
[----:B------:R-:W-:-:S03]  /*7040*/  FSEL R12, R11, RZ, P6 ;  /* 0x000000ff0b0c7208 */ /* 0x000fc60003000000 */
[----:B------:R-:W-:Y:S02]  /*7050*/  FADD.FTZ R7, -R18, R7 ;  /* 0x0000000712077221 */ /* 0x000fe40000010100 */
[-CC-:B------:R-:W-:Y:S01]  /*7060*/  FFMA.FTZ R148, R77, R14.reuse, -R12.reuse ;  /* 0x0000000e4d947223 */ /* 0x180fe2000001080c */
[----:B------:R-:W-:Y:S01]  /*7070*/  FSEL R77, R20, -INF , !P3 ;  /* 0xff800000144d7808 */ /* 0x000fe20005800000 */
[-CC-:B------:R-:W-:Y:S01]  /*7080*/  FFMA.FTZ R11, R79, R14.reuse, -R12.reuse ;  /* 0x0000000e4f0b7223 */ /* 0x180fe2000001080c */
[----:B------:R-:W-:Y:S01]  /*7090*/  ISETP.GT.AND P3, PT, R50, 0x28, P1 ;  /* 0x000000283200780c */ /* 0x000fe20000f64270 */
[-CC-:B------:R-:W-:Y:S01]  /*70a0*/  FFMA.FTZ R150, R87, R14.reuse, -R12.reuse ;  /* 0x0000000e57967223 */ /* 0x180fe2000001080c */
[----:B------:R-:W-:Y:S01]  /*70b0*/  FSEL R79, R21, -INF , !P4 ;  /* 0xff800000154f7808 */ /* 0x000fe20006000000 */
[-CC-:B------:R-:W-:Y:S01]  /*70c0*/  FFMA.FTZ R144, R139, R14.reuse, -R12.reuse ;  /* 0x0000000e8b907223 */ /* 0x180fe2000001080c */
[----:B------:R-:W-:Y:S01]  /*70d0*/  ISETP.LT.OR P3, PT, R48, 0x29, P3 ;  /* 0x000000293000780c */ /* 0x000fe20001f61670 */
[-CC-:B------:R-:W-:Y:S01]  /*70e0*/  FFMA.FTZ R146, R145, R14.reuse, -R12.reuse ;  /* 0x0000000e91927223 */ /* 0x180fe2000001080c */
[----:B------:R-:W-:Y:S01]  /*70f0*/  ISETP.GT.AND P4, PT, R50, 0x29, P1 ;  /* 0x000000293200780c */ /* 0x000fe20000f84270 */
[----:B------:R0:W-:Y:S01]  /*7100*/  MUFU.EX2 R21, R11 ;  /* 0x0000000b00157308 */ /* 0x0001e20000000800 */
[----:B------:R-:W-:Y:S01]  /*7110*/  FSEL R133, R25, -INF , !P3 ;  /* 0xff80000019857808 */ /* 0x000fe20005800000 */
[-CC-:B------:R-:W-:Y:S01]  /*7120*/  FFMA.FTZ R25, R137, R14.reuse, -R12.reuse ;  /* 0x0000000e89197223 */ /* 0x180fe2000001080c */
[----:B------:R-:W-:Y:S01]  /*7130*/  FSEL R137, R10, -INF , !P5 ;  /* 0xff8000000a897808 */ /* 0x000fe20006800000 */
[-CC-:B------:R-:W-:Y:S01]  /*7140*/  FFMA.FTZ R140, R155, R14.reuse, -R12.reuse ;  /* 0x0000000e9b8c7223 */ /* 0x180fe2000001080c */
[----:B------:R-:W-:Y:S01]  /*7150*/  FSEL R87, R22, -INF , !P2 ;  /* 0xff80000016577808 */ /* 0x000fe20005000000 */
[--C-:B------:R-:W-:Y:S01]  /*7160*/  FFMA.FTZ R142, R151, R14, -R12.reuse ;  /* 0x0000000e978e7223 */ /* 0x100fe2000001080c */
[----:B------:R-:W-:Y:S01]  /*7170*/  FMNMX.FTZ R10, R137, R8, !PT ;  /* 0x00000008890a7209 */ /* 0x000fe20007810000 */
[-CC-:B------:R-:W-:Y:S01]  /*7180*/  FFMA.FTZ R136, R147, R14.reuse, -R12.reuse ;  /* 0x0000000e93887223 */ /* 0x180fe2000001080c */
[----:B------:R-:W-:Y:S01]  /*7190*/  ISETP.GT.AND P2, PT, R50, 0x30, P1 ;  /* 0x000000303200780c */ /* 0x000fe20000f44270 */
[--C-:B------:R-:W-:Y:S01]  /*71a0*/  FFMA.FTZ R138, R123, R14, -R12.reuse ;  /* 0x0000000e7b8a7223 */ /* 0x100fe2000001080c */
[----:B------:R-:W-:Y:S01]  /*71b0*/  FMNMX.FTZ R10, R67, R10, !PT ;  /* 0x0000000a430a7209 */ /* 0x000fe20007810000 */
[-CC-:B------:R-:W-:Y:S01]  /*71c0*/  FFMA.FTZ R132, R131, R14.reuse, -R12.reuse ;  /* 0x0000000e83847223 */ /* 0x180fe2000001080c */
[----:B------:R-:W-:Y:S01]  /*71d0*/  ISETP.LT.OR P4, PT, R48, 0x2a, P4 ;  /* 0x0000002a3000780c */ /* 0x000fe20002781670 */
        /* <DEDUP_REMOVED lines=19> */
[----:B------:R-:W-:Y:S01]  /*7310*/  FSEL R141, R28, -INF , !P2 ;  /* 0xff8000001c8d7808 */ /* 0x000fe20005000000 */
[----:B------:R-:W-:Y:S01]  /*7320*/  FFMA.FTZ R49, R49, R14, -R12 ;  /* 0x0000000e31317223 */ /* 0x000fe2000001080c */
[----:B------:R-:W-:Y:S01]  /*7330*/  FMNMX.FTZ R10, R79, R10, !PT ;  /* 0x0000000a4f0a7209 */ /* 0x000fe20007810000 */
[----:B------:R-:W-:Y:S01]  /*7340*/  FMUL.FTZ R7, R7, R14 ;  /* 0x0000000e07077220 */ /* 0x000fe20000410000 */
[----:B------:R-:W-:Y:S01]  /*7350*/  ISETP.LT.OR P3, PT, R48, 0x32, P3 ;  /* 0x000000323000780c */ /* 0x000fe20001f61670 */
[----:B------:R-:W-:Y:S01]  /*7360*/  MUFU.EX2 R148, R148 ;  /* 0x0000009400947308 */ /* 0x000fe20000000800 */
[----:B------:R-:W-:-:S02]  /*7370*/  FMNMX.FTZ R10, R81, R10, !PT ;  /* 0x0000000a510a7209 */ /* 0x000fc40007810000 */
[----:B------:R-:W-:Y:S02]  /*7380*/  ISETP.GT.AND P4, PT, R50, 0x39, P1 ;  /* 0x000000393200780c */ /* 0x000fe40000f84270 */
[----:B------:R-:W-:Y:S02]  /*7390*/  FMNMX.FTZ R10, R87, R10, !PT ;  /* 0x0000000a570a7209 */ /* 0x000fe40007810000 */
[----:B------:R-:W-:Y:S01]  /*73a0*/  ISETP.LT.OR P5, PT, R48, 0x39, P5 ;  /* 0x000000393000780c */ /* 0x000fe20002fa1670 */
[----:B------:R-:W1:Y:S01]  /*73b0*/  MUFU.EX2 R7, R7 ;  /* 0x0000000700077308 */ /* 0x000e620000000800 */
[----:B------:R-:W-:Y:S02]  /*73c0*/  FMNMX.FTZ R10, R133, R10, !PT ;  /* 0x0000000a850a7209 */ /* 0x000fe40007810000 */
[----:B------:R-:W-:Y:S01]  /*73d0*/  FSEL R143, R29, -INF , !P3 ;  /* 0xff8000001d8f7808 */ /* 0x000fe20005800000 */
[----:B------:R-:W-:Y:S01]  /*73e0*/  FFMA.FTZ R29, R157, R14, -R12 ;  /* 0x0000000e9d1d7223 */ /* 0x000fe2000001080c */
[----:B------:R-:W-:-:S02]  /*73f0*/  FMNMX.FTZ R10, R139, R10, !PT ;  /* 0x0000000a8b0a7209 */ /* 0x000fc40007810000 */
[----:B------:R-:W-:Y:S01]  /*7400*/  ISETP.GT.AND P2, PT, R50, 0x40, P1 ;  /* 0x000000403200780c */ /* 0x000fe20000f44270 */
[----:B------:R-:W-:Y:S01]  /*7410*/  MUFU.EX2 R150, R150 ;  /* 0x0000009600967308 */ /* 0x000fe20000000800 */
[----:B------:R-:W-:Y:S02]  /*7420*/  FMNMX.FTZ R10, R141, R10, !PT ;  /* 0x0000000a8d0a7209 */ /* 0x000fe40007810000 */
[----:B------:R-:W-:Y:S02]  /*7430*/  FSEL R145, R30, -INF , !P5 ;  /* 0xff8000001e917808 */ /* 0x000fe40006800000 */
[----:B------:R-:W-:Y:S02]  /*7440*/  ISETP.LT.OR P4, PT, R48, 0x3a, P4 ;  /* 0x0000003a3000780c */ /* 0x000fe40002781670 */
[----:B------:R-:W-:Y:S01]  /*7450*/  FMNMX.FTZ R10, R143, R10, !PT ;  /* 0x0000000a8f0a7209 */ /* 0x000fe20007810000 */
[----:B------:R-:W-:Y:S01]  /*7460*/  MUFU.EX2 R25, R25 ;  /* 0x0000001900197308 */ /* 0x000fe20000000800 */
[----:B------:R-:W-:-:S02]  /*7470*/  ISETP.GT.AND P3, PT, R50, 0x41, P1 ;  /* 0x000000413200780c */ /* 0x000fc40000f64270 */
[----:B------:R-:W-:Y:S02]  /*7480*/  ISETP.LT.OR P2, PT, R48, 0x41, P2 ;  /* 0x000000413000780c */ /* 0x000fe40001741670 */
[----:B------:R-:W-:Y:S01]  /*7490*/  FSEL R157, R31, -INF , !P4 ;  /* 0xff8000001f9d7808 */ /* 0x000fe20006000000 */
[----:B------:R-:W-:Y:S01]  /*74a0*/  FFMA.FTZ R31, R153, R14, -R12 ;  /* 0x0000000e991f7223 */ /* 0x000fe2000001080c */
[----:B------:R-:W-:Y:S01]  /*74b0*/  FMNMX.FTZ R10, R145, R10, !PT ;  /* 0x0000000a910a7209 */ /* 0x000fe20007810000 */
[----:B------:R-:W-:Y:S01]  /*74c0*/  MUFU.EX2 R144, R144 ;  /* 0x0000009000907308 */ /* 0x000fe20000000800 */
[----:B------:R-:W-:Y:S02]  /*74d0*/  ISETP.GT.AND P5, PT, R50, 0x48, P1 ;  /* 0x000000483200780c */ /* 0x000fe40000fa4270 */
[----:B------:R-:W-:Y:S02]  /*74e0*/  FSEL R32, R32, -INF , !P2 ;  /* 0xff80000020207808 */ /* 0x000fe40005000000 */
[----:B------:R-:W-:-:S02]  /*74f0*/  ISETP.LT.OR P3, PT, R48, 0x42, P3 ;  /* 0x000000423000780c */ /* 0x000fc40001f61670 */
[----:B0-----:R-:W-:Y:S01]  /*7500*/  FMNMX.FTZ R11, R157, R10, !PT ;  /* 0x0000000a9d0b7209 */ /* 0x001fe20007810000 */
[----:B------:R-:W-:Y:S01]  /*7510*/  MUFU.EX2 R135, R135 ;  /* 0x0000008700877308 */ /* 0x000fe20000000800 */
[----:B------:R-:W-:Y:S02]  /*7520*/  ISETP.GT.AND P4, PT, R50, 0x49, P1 ;  /* 0x000000493200780c */ /* 0x000fe40000f84270 */
[----:B------:R-:W-:Y:S02]  /*7530*/  ISETP.LT.OR P5, PT, R48, 0x49, P5 ;  /* 0x000000493000780c */ /* 0x000fe40002fa1670 */
[----:B------:R-:W-:Y:S01]  /*7540*/  FSEL R155, R33, -INF , !P3 ;  /* 0xff800000219b7808 */ /* 0x000fe20005800000 */
[----:B------:R-:W-:Y:S01]  /*7550*/  FFMA.FTZ R33, R149, R14, -R12 ;  /* 0x0000000e95217223 */ /* 0x000fe2000001080c */
[----:B------:R-:W-:Y:S01]  /*7560*/  FMNMX.FTZ R10, R32, R11, !PT ;  /* 0x0000000b200a7209 */ /* 0x000fe20007810000 */
[----:B------:R-:W-:Y:S01]  /*7570*/  MUFU.EX2 R146, R146 ;  /* 0x0000009200927308 */ /* 0x000fe20000000800 */
[----:B------:R-:W-:-:S02]  /*7580*/  ISETP.GT.AND P2, PT, R50, 0x50, P1 ;  /* 0x000000503200780c */ /* 0x000fc40000f44270 */
[----:B------:R-:W-:Y:S01]  /*7590*/  FSEL R153, R34, -INF , !P5 ;  /* 0xff80000022997808 */ /* 0x000fe20006800000 */
[----:B-1----:R-:W-:Y:S01]  /*75a0*/  FFMA.FTZ R34, R7, R3, R148 ;  /* 0x0000000307227223 */ /* 0x002fe20000010094 */
[----:B------:R-:W-:Y:S02]  /*75b0*/  ISETP.LT.OR P4, PT, R48, 0x4a, P4 ;  /* 0x0000004a3000780c */ /* 0x000fe40002781670 */
[----:B------:R-:W-:Y:S01]  /*75c0*/  FMNMX.FTZ R10, R155, R10, !PT ;  /* 0x0000000a9b0a7209 */ /* 0x000fe20007810000 */
[----:B------:R-:W-:Y:S01]  /*75d0*/  FADD.FTZ R3, R21, R34 ;  /* 0x0000002215037221 */ /* 0x000fe20000010000 */
[----:B------:R-:W-:Y:S01]  /*75e0*/  ISETP.GT.AND P3, PT, R50, 0x51, P1 ;  /* 0x000000513200780c */ /* 0x000fe20000f64270 */
[----:B------:R-:W-:Y:S01]  /*75f0*/  MUFU.EX2 R29, R29 ;  /* 0x0000001d001d7308 */ /* 0x000fe20000000800 */
[----:B------:R-:W-:Y:S02]  /*7600*/  ISETP.LT.OR P2, PT, R48, 0x51, P2 ;  /* 0x000000513000780c */ /* 0x000fe40001741670 */
[----:B------:R-:W-:Y:S01]  /*7610*/  FSEL R151, R35, -INF , !P4 ;  /* 0xff80000023977808 */ /* 0x000fe20006000000 */
[----:B------:R-:W-:Y:S01]  /*7620*/  FFMA.FTZ R35, R121, R14, -R12 ;  /* 0x0000000e79237223 */ /* 0x000fe2000001080c */
[----:B------:R-:W-:-:S02]  /*7630*/  FMNMX.FTZ R10, R153, R10, !PT ;  /* 0x0000000a990a7209 */ /* 0x000fc40007810000 */
[----:B------:R-:W-:Y:S01]  /*7640*/  ISETP.GT.AND P5, PT, R50, 0x58, P1 ;  /* 0x000000583200780c */ /* 0x000fe20000fa4270 */
[----:B------:R-:W-:Y:S01]  /*7650*/  MUFU.EX2 R140, R140 ;  /* 0x0000008c008c7308 */ /* 0x000fe20000000800 */
[----:B------:R-:W-:Y:S02]  /*7660*/  FSEL R36, R36, -INF , !P2 ;  /* 0xff80000024247808 */ /* 0x000fe40005000000 */
[----:B------:R-:W-:Y:S02]  /*7670*/  ISETP.LT.OR P3, PT, R48, 0x52, P3 ;  /* 0x000000523000780c */ /* 0x000fe40001f61670 */
[----:B------:R-:W-:Y:S02]  /*7680*/  FMNMX.FTZ R11, R151, R10, !PT ;  /* 0x0000000a970b7209 */ /* 0x000fe40007810000 */
[----:B------:R-:W-:Y:S01]  /*7690*/  ISETP.GT.AND P4, PT, R50, 0x59, P1 ;  /* 0x000000593200780c */ /* 0x000fe20000f84270 */
[----:B------:R-:W-:Y:S01]  /*76a0*/  MUFU.EX2 R31, R31 ;  /* 0x0000001f001f7308 */ /* 0x000fe20000000800 */
[----:B------:R-:W-:-:S02]  /*76b0*/  ISETP.LT.OR P5, PT, R48, 0x59, P5 ;  /* 0x000000593000780c */ /* 0x000fc40002fa1670 */
[----:B------:R-:W-:Y:S01]  /*76c0*/  FSEL R149, R37, -INF , !P3 ;  /* 0xff80000025957808 */ /* 0x000fe20005800000 */
[----:B------:R-:W-:Y:S01]  /*76d0*/  FFMA.FTZ R37, R125, R14, -R12 ;  /* 0x0000000e7d257223 */ /* 0x000fe2000001080c */
[----:B------:R-:W-:Y:S02]  /*76e0*/  FMNMX.FTZ R10, R36, R11, !PT ;  /* 0x0000000b240a7209 */ /* 0x000fe40007810000 */
[----:B------:R-:W-:Y:S01]  /*76f0*/  ISETP.GT.AND P2, PT, R50, 0x60, P1 ;  /* 0x000000603200780c */ /* 0x000fe20000f44270 */
[----:B------:R-:W-:Y:S01]  /*7700*/  MUFU.EX2 R142, R142 ;  /* 0x0000008e008e7308 */ /* 0x000fe20000000800 */
[----:B------:R-:W-:Y:S02]  /*7710*/  FSEL R147, R38, -INF , !P5 ;  /* 0xff80000026937808 */ /* 0x000fe40006800000 */
[----:B------:R-:W-:Y:S02]  /*7720*/  ISETP.LT.OR P4, PT, R48, 0x5a, P4 ;  /* 0x0000005a3000780c */ /* 0x000fe40002781670 */
[----:B------:R-:W-:-:S02]  /*7730*/  FMNMX.FTZ R10, R149, R10, !PT ;  /* 0x0000000a950a7209 */ /* 0x000fc40007810000 */
[----:B------:R-:W-:Y:S01]  /*7740*/  ISETP.GT.AND P3, PT, R50, 0x61, P1 ;  /* 0x000000613200780c */ /* 0x000fe20000f64270 */
[----:B------:R-:W-:Y:S01]  /*7750*/  MUFU.EX2 R33, R33 ;  /* 0x0000002100217308 */ /* 0x000fe20000000800 */
[----:B------:R-:W-:Y:S02]  /*7760*/  ISETP.LT.OR P2, PT, R48, 0x61, P2 ;  /* 0x000000613000780c */ /* 0x000fe40001741670 */
[----:B------:R-:W-:Y:S01]  /*7770*/  FSEL R121, R39, -INF , !P4 ;  /* 0xff80000027797808 */ /* 0x000fe20006000000 */
[----:B------:R-:W-:Y:S01]  /*7780*/  FFMA.FTZ R39, R127, R14, -R12 ;  /* 0x0000000e7f277223 */ /* 0x000fe2000001080c */
[----:B------:R-:W-:Y:S02]  /*7790*/  FMNMX.FTZ R10, R147, R10, !PT ;  /* 0x0000000a930a7209 */ /* 0x000fe40007810000 */
[----:B------:R-:W-:Y:S01]  /*77a0*/  ISETP.GT.AND P5, PT, R50, 0x68, P1 ;  /* 0x000000683200780c */ /* 0x000fe20000fa4270 */
[----:B------:R-:W-:Y:S01]  /*77b0*/  MUFU.EX2 R136, R136 ;  /* 0x0000008800887308 */ /* 0x000fe20000000800 */
[----:B------:R-:W-:-:S02]  /*77c0*/  FSEL R40, R40, -INF , !P2 ;  /* 0xff80000028287808 */ /* 0x000fc40005000000 */
[----:B------:R-:W-:Y:S02]  /*77d0*/  ISETP.LT.OR P3, PT, R48, 0x62, P3 ;  /* 0x000000623000780c */ /* 0x000fe40001f61670 */
[----:B------:R-:W-:Y:S02]  /*77e0*/  FMNMX.FTZ R11, R121, R10, !PT ;  /* 0x0000000a790b7209 */ /* 0x000fe40007810000 */
        /* <DEDUP_REMOVED lines=19> */
[----:B------:R-:W-:Y:S02]  /*7920*/  ISETP.LT.OR P3, PT, R48, 0x72, P3 ;  /* 0x000000723000780c */ /* 0x000fe40001f61670 */
[----:B------:R-:W-:Y:S02]  /*7930*/  FSEL R44, R44, -INF , !P2 ;  /* 0xff8000002c2c7808 */ /* 0x000fe40005000000 */
[----:B------:R-:W-:-:S02]  /*7940*/  FMNMX.FTZ R11, R131, R10, !PT ;  /* 0x0000000a830b7209 */ /* 0x000fc40007810000 */
[----:B------:R-:W-:Y:S01]  /*7950*/  ISETP.GT.AND P1, PT, R50, 0x79, P1 ;  /* 0x000000793200780c */ /* 0x000fe20000f24270 */
[----:B------:R-:W-:Y:S01]  /*7960*/  MUFU.EX2 R39, R39 ;  /* 0x0000002700277308 */ /* 0x000fe20000000800 */
[----:B------:R-:W-:Y:S02]  /*7970*/  ISETP.LT.OR P5, PT, R48, 0x79, P5 ;  /* 0x000000793000780c */ /* 0x000fe40002fa1670 */
[----:B------:R-:W-:Y:S01]  /*7980*/  FSEL R127, R45, -INF , !P3 ;  /* 0xff8000002d7f7808 */ /* 0x000fe20005800000 */
[----:B------:R-:W-:Y:S01]  /*7990*/  FFMA.FTZ R45, R61, R14, -R12 ;  /* 0x0000000e3d2d7223 */ /* 0x000fe2000001080c */
[----:B------:R-:W-:Y:S02]  /*79a0*/  FMNMX.FTZ R10, R44, R11, !PT ;  /* 0x0000000b2c0a7209 */ /* 0x000fe40007810000 */
[----:B------:R-:W-:Y:S01]  /*79b0*/  ISETP.LT.OR P1, PT, R48, 0x7a, P1 ;  /* 0x0000007a3000780c */ /* 0x000fe20000f21670 */
[----:B------:R-:W-:Y:S01]  /*79c0*/  MUFU.EX2 R134, R134 ;  /* 0x0000008600867308 */ /* 0x000fe20000000800 */
[----:B------:R-:W-:-:S02]  /*79d0*/  FSEL R46, R46, -INF , !P5 ;  /* 0xff8000002e2e7808 */ /* 0x000fc40006800000 */
[----:B------:R-:W-:Y:S02]  /*79e0*/  FMNMX.FTZ R11, R127, R10, !PT ;  /* 0x0000000a7f0b7209 */ /* 0x000fe40007810000 */
[----:B------:R-:W-:Y:S01]  /*79f0*/  FSEL R129, R47, -INF , !P1 ;  /* 0xff8000002f817808 */ /* 0x000fe20004800000 */
[----:B------:R-:W-:Y:S01]  /*7a00*/  FFMA.FTZ R47, R65, R14, -R12 ;  /* 0x0000000e412f7223 */ /* 0x000fe2000001080c */
[----:B------:R-:W-:Y:S01]  /*7a10*/  FMNMX.FTZ R10, R46, R11, !PT ;  /* 0x0000000b2e0a7209 */ /* 0x000fe20007810000 */
[----:B------:R-:W-:Y:S03]  /*7a20*/  MUFU.EX2 R85, R85 ;  /* 0x0000005500557308 */ /* 0x000fe60000000800 */
[----:B------:R-:W-:-:S05]  /*7a30*/  FMNMX.FTZ R10, R129, R10, !PT ;  /* 0x0000000a810a7209 */ /* 0x000fca0007810000 */
[----:B------:R-:W0:Y:S01]  /*7a40*/  SHFL.BFLY PT, R11, R10, 0x2, 0x1f ;  /* 0x0c401f000a0b7f89 */ /* 0x000e2200000e0000 */
        /* <DEDUP_REMOVED lines=13> */
[----:B------:R-:W-:-:S05]  /*7b20*/  FSEL R10, R10, RZ, P1 ;  /* 0x000000ff0a0a7208 */ /* 0x000fca0000800000 */
[----:B------:R-:W-:Y:S01]  /*7b30*/  MUFU.EX2 R120, R120 ;  /* 0x0000007800787308 */ /* 0x000fe20000000800 */
[-CC-:B------:R-:W-:Y:S01]  /*7b40*/  FFMA.FTZ R53, R13, R14.reuse, -R10.reuse ;  /* 0x0000000e0d357223 */ /* 0x180fe2000001080a */
[----:B------:R-:W-:Y:S01]  /*7b50*/  FSEL R13, R11, RZ, P1 ;  /* 0x000000ff0b0d7208 */ /* 0x000fe20000800000 */
[-CC-:B------:R-:W-:Y:S01]  /*7b60*/  FFMA.FTZ R12, R137, R14.reuse, -R10.reuse ;  /* 0x0000000e890c7223 */ /* 0x180fe2000001080a */
[-CC-:B------:R-:W-:Y:S01]  /*7b70*/  FFMA.FTZ R51, R67, R14.reuse, -R10.reuse ;  /* 0x0000000e43337223 */ /* 0x180fe2000001080a */
[-CC-:B------:R-:W-:Y:S01]  /*7b80*/  FFMA.FTZ R18, R73, R14.reuse, -R10.reuse ;  /* 0x0000000e49127223 */ /* 0x180fe2000001080a */
[-C--:B------:R-:W-:Y:S01]  /*7b90*/  FFMA.FTZ R20, R75, R14.reuse, -R10 ;  /* 0x0000000e4b147223 */ /* 0x080fe2000001080a */
[----:B------:R-:W-:Y:S01]  /*7ba0*/  FADD.FTZ R13, -R13, R8 ;  /* 0x000000080d0d7221 */ /* 0x000fe20000010100 */
[----:B------:R-:W-:Y:S01]  /*7bb0*/  MUFU.EX2 R53, R53 ;  /* 0x0000003500357308 */ /* 0x000fe20000000800 */
[-CC-:B------:R-:W-:Y:S01]  /*7bc0*/  FFMA.FTZ R19, R19, R14.reuse, -R10.reuse ;  /* 0x0000000e13137223 */ /* 0x180fe2000001080a */
[-CC-:B------:R-:W-:Y:S01]  /*7bd0*/  FFMA.FTZ R22, R77, R14.reuse, -R10.reuse ;  /* 0x0000000e4d167223 */ /* 0x180fe2000001080a */
[-C--:B------:R-:W-:Y:S01]  /*7be0*/  FMUL.FTZ R13, R13, R14.reuse ;  /* 0x0000000e0d0d7220 */ /* 0x080fe20000410000 */
[-CC-:B------:R-:W-:Y:S01]  /*7bf0*/  FFMA.FTZ R55, R79, R14.reuse, -R10.reuse ;  /* 0x0000000e4f377223 */ /* 0x180fe2000001080a */
[-CC-:B------:R-:W-:Y:S01]  /*7c00*/  FFMA.FTZ R24, R81, R14.reuse, -R10.reuse ;  /* 0x0000000e51187223 */ /* 0x180fe2000001080a */
[-CC-:B------:R-:W-:Y:S01]  /*7c10*/  FFMA.FTZ R57, R87, R14.reuse, -R10.reuse ;  /* 0x0000000e57397223 */ /* 0x180fe2000001080a */
[-CC-:B------:R-:W-:Y:S01]  /*7c20*/  FFMA.FTZ R26, R133, R14.reuse, -R10.reuse ;  /* 0x0000000e851a7223 */ /* 0x180fe2000001080a */
[----:B------:R-:W-:Y:S01]  /*7c30*/  MUFU.EX2 R12, R12 ;  /* 0x0000000c000c7308 */ /* 0x000fe20000000800 */
[-CC-:B------:R-:W-:Y:S01]  /*7c40*/  FFMA.FTZ R59, R139, R14.reuse, -R10.reuse ;  /* 0x0000000e8b3b7223 */ /* 0x180fe2000001080a */
[-CC-:B------:R-:W-:Y:S01]  /*7c50*/  FFMA.FTZ R137, R141, R14.reuse, -R10.reuse ;  /* 0x0000000e8d897223 */ /* 0x180fe2000001080a */
[-CC-:B------:R-:W-:Y:S01]  /*7c60*/  FFMA.FTZ R28, R143, R14.reuse, -R10.reuse ;  /* 0x0000000e8f1c7223 */ /* 0x180fe2000001080a */
[-CC-:B------:R-:W-:Y:S01]  /*7c70*/  FFMA.FTZ R139, R145, R14.reuse, -R10.reuse ;  /* 0x0000000e918b7223 */ /* 0x180fe2000001080a */
[-CC-:B------:R-:W-:Y:S01]  /*7c80*/  FFMA.FTZ R8, R157, R14.reuse, -R10.reuse ;  /* 0x0000000e9d087223 */ /* 0x180fe2000001080a */
[-CC-:B------:R-:W-:Y:S01]  /*7c90*/  FFMA.FTZ R133, R32, R14.reuse, -R10.reuse ;  /* 0x0000000e20857223 */ /* 0x180fe2000001080a */
[-CC-:B------:R-:W-:Y:S01]  /*7ca0*/  FFMA.FTZ R32, R155, R14.reuse, -R10.reuse ;  /* 0x0000000e9b207223 */ /* 0x180fe2000001080a */
[----:B------:R-:W0:Y:S01]  /*7cb0*/  MUFU.EX2 R13, R13 ;  /* 0x0000000d000d7308 */ /* 0x000e220000000800 */
[-CC-:B------:R-:W-:Y:S01]  /*7cc0*/  FFMA.FTZ R30, R153, R14.reuse, -R10.reuse ;  /* 0x0000000e991e7223 */ /* 0x180fe2000001080a */
[----:B------:R-:W-:-:S06]  /*7cd0*/  FFMA.FTZ R61, R151, R14, -R10 ;  /* 0x0000000e973d7223 */ /* 0x000fcc000001080a */
[----:B------:R-:W1:Y:S08]  /*7ce0*/  MUFU.EX2 R51, R51 ;  /* 0x0000003300337308 */ /* 0x000e700000000800 */
[----:B------:R-:W2:Y:S01]  /*7cf0*/  MUFU.EX2 R18, R18 ;  /* 0x0000001200127308 */ /* 0x000ea20000000800 */
[----:B0-----:R-:W-:-:S07]  /*7d00*/  FFMA.FTZ R2, R13, R2, R12 ;  /* 0x000000020d027223 */ /* 0x001fce000001000c */
[----:B------:R-:W0:Y:S01]  /*7d10*/  MUFU.EX2 R20, R20 ;  /* 0x0000001400147308 */ /* 0x000e220000000800 */
[----:B-1----:R-:W-:Y:S01]  /*7d20*/  FADD.FTZ R63, R51, R2 ;  /* 0x00000002333f7221 */ /* 0x002fe20000010000 */
[----:B------:R-:W-:-:S04]  /*7d30*/  FADD.FTZ R2, R150, R3 ;  /* 0x0000000396027221 */ /* 0x000fc80000010000 */
[----:B------:R-:W-:Y:S02]  /*7d40*/  FADD.FTZ R3, R25, R2 ;  /* 0x0000000219037221 */ /* 0x000fe40000010000 */
[----:B------:R-:W1:Y:S01]  /*7d50*/  MUFU.EX2 R19, R19 ;  /* 0x0000001300137308 */ /* 0x000e620000000800 */
[----:B--2---:R-:W-:Y:S01]  /*7d60*/  FADD.FTZ R34, R18, R63 ;  /* 0x0000003f12227221 */ /* 0x004fe20000010000 */
[----:B------:R-:W-:-:S03]  /*7d70*/  FADD.FTZ R2, R144, R3 ;  /* 0x0000000390027221 */ /* 0x000fc60000010000 */
[----:B------:R-:W-:Y:S01]  /*7d80*/  FADD.FTZ R63, R53, R34 ;  /* 0x00000022353f7221 */ /* 0x000fe20000010000 */
[-C--:B------:R-:W-:Y:S01]  /*7d90*/  FFMA.FTZ R34, R36, R14.reuse, -R10 ;  /* 0x0000000e24227223 */ /* 0x080fe2000001080a */
[----:B------:R-:W-:Y:S01]  /*7da0*/  FADD.FTZ R3, R135, R2 ;  /* 0x0000000287037221 */ /* 0x000fe20000010000 */
[----:B------:R-:W2:Y:S01]  /*7db0*/  MUFU.EX2 R22, R22 ;  /* 0x0000001600167308 */ /* 0x000ea20000000800 */
[----:B0-----:R-:W-:Y:S01]  /*7dc0*/  FADD.FTZ R36, R20, R63 ;  /* 0x0000003f14247221 */ /* 0x001fe20000010000 */
[----:B------:R-:W-:Y:S01]  /*7dd0*/  FFMA.FTZ R63, R149, R14, -R10 ;  /* 0x0000000e953f7223 */ /* 0x000fe2000001080a */
[----:B------:R-:W-:-:S04]  /*7de0*/  FADD.FTZ R2, R146, R3 ;  /* 0x0000000392027221 */ /* 0x000fc80000010000 */
[----:B------:R-:W-:Y:S01]  /*7df0*/  FADD.FTZ R3, R29, R2 ;  /* 0x000000021d037221 */ /* 0x000fe20000010000 */
[----:B------:R-:W0:Y:S01]  /*7e00*/  MUFU.EX2 R55, R55 ;  /* 0x0000003700377308 */ /* 0x000e220000000800 */
[----:B-1----:R-:W-:Y:S02]  /*7e10*/  FADD.FTZ R65, R19, R36 ;  /* 0x0000002413417221 */ /* 0x002fe40000010000 */
[----:B------:R-:W-:-:S04]  /*7e20*/  FADD.FTZ R2, R140, R3 ;  /* 0x000000038c027221 */ /* 0x000fc80000010000 */
[----:B------:R-:W-:Y:S01]  /*7e30*/  FADD.FTZ R3, R31, R2 ;  /* 0x000000021f037221 */ /* 0x000fe20000010000 */
[----:B------:R-:W1:Y:S01]  /*7e40*/  MUFU.EX2 R24, R24 ;  /* 0x0000001800187308 */ /* 0x000e620000000800 */
[----:B--2---:R-:W-:Y:S02]  /*7e50*/  FADD.FTZ R36, R22, R65 ;  /* 0x0000004116247221 */ /* 0x004fe40000010000 */
[----:B------:R-:W-:-:S04]  /*7e60*/  FADD.FTZ R2, R142, R3 ;  /* 0x000000038e027221 */ /* 0x000fc80000010000 */
[----:B------:R-:W-:Y:S01]  /*7e70*/  FADD.FTZ R3, R33, R2 ;  /* 0x0000000221037221 */ /* 0x000fe20000010000 */
[----:B------:R-:W2:Y:S01]  /*7e80*/  MUFU.EX2 R57, R57 ;  /* 0x0000003900397308 */ /* 0x000ea20000000800 */
[----:B0-----:R-:W-:Y:S01]  /*7e90*/  FADD.FTZ R65, R55, R36 ;  /* 0x0000002437417221 */ /* 0x001fe20000010000 */
[----:B------:R-:W-:-:S06]  /*7ea0*/  FFMA.FTZ R36, R147, R14, -R10 ;  /* 0x0000000e93247223 */ /* 0x000fcc000001080a */
[----:B------:R-:W0:Y:S01]  /*7eb0*/  MUFU.EX2 R26, R26 ;  /* 0x0000001a001a7308 */ /* 0x000e220000000800 */
[----:B-1----:R-:W-:Y:S01]  /*7ec0*/  FADD.FTZ R38, R24, R65 ;  /* 0x0000004118267221 */ /* 0x002fe20000010000 */
[-CC-:B------:R-:W-:Y:S01]  /*7ed0*/  FFMA.FTZ R65, R121, R14.reuse, -R10.reuse ;  /* 0x0000000e79417223 */ /* 0x180fe2000001080a */
[----:B------:R-:W-:-:S05]  /*7ee0*/  FFMA.FTZ R121, R44, R14, -R10 ;  /* 0x0000000e2c797223 */ /* 0x000fca000001080a */
[----:B------:R-:W1:Y:S01]  /*7ef0*/  MUFU.EX2 R59, R59 ;  /* 0x0000003b003b7308 */ /* 0x000e620000000800 */
[----:B--2---:R-:W-:-:S07]  /*7f00*/  FADD.FTZ R67, R57, R38 ;  /* 0x0000002639437221 */ /* 0x004fce0000010000 */
[----:B------:R-:W2:Y:S01]  /*7f10*/  MUFU.EX2 R137, R137 ;  /* 0x0000008900897308 */ /* 0x000ea20000000800 */
[----:B0-----:R-:W-:Y:S01]  /*7f20*/  FADD.FTZ R38, R26, R67 ;  /* 0x000000431a267221 */ /* 0x001fe20000010000 */
[-CC-:B------:R-:W-:Y:S01]  /*7f30*/  FFMA.FTZ R67, R123, R14.reuse, -R10.reuse ;  /* 0x0000000e7b437223 */ /* 0x180fe2000001080a */
[----:B------:R-:W-:-:S05]  /*7f40*/  FFMA.FTZ R123, R46, R14, -R10 ;  /* 0x0000000e2e7b7223 */ /* 0x000fca000001080a */
[----:B------:R-:W0:Y:S01]  /*7f50*/  MUFU.EX2 R28, R28 ;  /* 0x0000001c001c7308 */ /* 0x000e220000000800 */
[----:B-1----:R-:W-:Y:S01]  /*7f60*/  FADD.FTZ R2, R59, R38 ;  /* 0x000000263b027221 */ /* 0x002fe20000010000 */
[----:B------:R-:W-:Y:S01]  /*7f70*/  FFMA.FTZ R38, R40, R14, -R10 ;  /* 0x0000000e28267223 */ /* 0x000fe2000001080a */
        /* <DEDUP_REMOVED lines=8> */
[-CC-:B------:R-:W-:Y:S01]  /*8000*/  FFMA.FTZ R40, R125, R14.reuse, -R10.reuse ;  /* 0x0000000e7d287223 */ /* 0x180fe2000001080a */
[----:B------:R-:W-:Y:S01]  /*8010*/  FADD.FTZ R42, R132, R69 ;  /* 0x00000045842a7221 */ /* 0x000fe20000010000 */
[----:B------:R-:W-:-:S03]  /*8020*/  FFMA.FTZ R69, R131, R14, -R10 ;  /* 0x0000000e83457223 */ /* 0x000fc6000001080a */
[----:B------:R-:W-:Y:S01]  /*8030*/  FADD.FTZ R73, R39, R42 ;  /* 0x0000002a27497221 */ /* 0x000fe20000010000 */
[----:B------:R-:W0:Y:S01]  /*8040*/  MUFU.EX2 R133, R133 ;  /* 0x0000008500857308 */ /* 0x000e220000000800 */
[----:B-1----:R-:W-:-:S07]  /*8050*/  FADD.FTZ R3, R139, R2 ;  /* 0x000000028b037221 */ /* 0x002fce0000010000 */
[----:B------:R-:W1:Y:S01]  /*8060*/  MUFU.EX2 R32, R32 ;  /* 0x0000002000207308 */ /* 0x000e620000000800 */
[----:B--2---:R-:W-:-:S07]  /*8070*/  FADD.FTZ R2, R8, R3 ;  /* 0x0000000308027221 */ /* 0x004fce0000010000 */
[----:B------:R-:W2:Y:S01]  /*8080*/  MUFU.EX2 R30, R30 ;  /* 0x0000001e001e7308 */ /* 0x000ea20000000800 */
[----:B0-----:R-:W-:Y:S01]  /*8090*/  FADD.FTZ R3, R133, R2 ;  /* 0x0000000285037221 */ /* 0x001fe20000010000 */
[----:B------:R-:W-:-:S06]  /*80a0*/  FADD.FTZ R2, R134, R73 ;  /* 0x0000004986027221 */ /* 0x000fcc0000010000 */
[----:B------:R-:W0:Y:S01]  /*80b0*/  MUFU.EX2 R61, R61 ;  /* 0x0000003d003d7308 */ /* 0x000e220000000800 */
[----:B-1----:R-:W-:-:S07]  /*80c0*/  FADD.FTZ R3, R32, R3 ;  /* 0x0000000320037221 */ /* 0x002fce0000010000 */
[----:B------:R-:W1:Y:S01]  /*80d0*/  MUFU.EX2 R34, R34 ;  /* 0x0000002200227308 */ /* 0x000e620000000800 */
[----:B--2---:R-:W-:Y:S01]  /*80e0*/  FADD.FTZ R42, R30, R3 ;  /* 0x000000031e2a7221 */ /* 0x004fe20000010000 */
[----:B------:R-:W-:-:S04]  /*80f0*/  FADD.FTZ R3, R85, R2 ;  /* 0x0000000255037221 */ /* 0x000fc80000010000 */
[----:B------:R-:W-:Y:S02]  /*8100*/  FADD.FTZ R2, R128, R3 ;  /* 0x0000000380027221 */ /* 0x000fe40000010000 */
[----:B------:R-:W2:Y:S01]  /*8110*/  MUFU.EX2 R63, R63 ;  /* 0x0000003f003f7308 */ /* 0x000ea20000000800 */
[----:B0-----:R-:W-:Y:S01]  /*8120*/  FADD.FTZ R73, R61, R42 ;  /* 0x0000002a3d497221 */ /* 0x001fe20000010000 */
[----:B------:R-:W-:-:S04]  /*8130*/  FADD.FTZ R3, R71, R2 ;  /* 0x0000000247037221 */ /* 0x000fc80000010000 */
[----:B------:R-:W-:Y:S02]  /*8140*/  FADD.FTZ R2, R130, R3 ;  /* 0x0000000382027221 */ /* 0x000fe40000010000 */
[----:B------:R-:W0:Y:S01]  /*8150*/  MUFU.EX2 R36, R36 ;  /* 0x0000002400247308 */ /* 0x000e220000000800 */
[----:B-1----:R-:W-:Y:S01]  /*8160*/  FADD.FTZ R42, R34, R73 ;  /* 0x00000049222a7221 */ /* 0x002fe20000010000 */
[----:B------:R-:W-:-:S04]  /*8170*/  FADD.FTZ R3, R47, R2 ;  /* 0x000000022f037221 */ /* 0x000fc80000010000 */
[----:B------:R-:W-:Y:S02]  /*8180*/  FADD.FTZ R2, R124, R3 ;  /* 0x000000037c027221 */ /* 0x000fe40000010000 */
[----:B------:R-:W1:Y:S01]  /*8190*/  MUFU.EX2 R65, R65 ;  /* 0x0000004100417308 */ /* 0x000e620000000800 */
[----:B--2---:R-:W-:Y:S01]  /*81a0*/  FADD.FTZ R73, R63, R42 ;  /* 0x0000002a3f497221 */ /* 0x004fe20000010000 */
[-C--:B------:R-:W-:Y:S01]  /*81b0*/  FFMA.FTZ R42, R127, R14.reuse, -R10 ;  /* 0x0000000e7f2a7223 */ /* 0x080fe2000001080a */
[----:B------:R-:W-:Y:S01]  /*81c0*/  FADD.FTZ R3, R45, R2 ;  /* 0x000000022d037221 */ /* 0x000fe20000010000 */
[----:B------:R-:W-:-:S03]  /*81d0*/  FFMA.FTZ R10, R129, R14, -R10 ;  /* 0x0000000e810a7223 */ /* 0x000fc6000001080a */
[----:B------:R-:W-:Y:S01]  /*81e0*/  FADD.FTZ R2, R126, R3 ;  /* 0x000000037e027221 */ /* 0x000fe20000010000 */
[----:B------:R-:W2:Y:S01]  /*81f0*/  MUFU.EX2 R38, R38 ;  /* 0x0000002600267308 */ /* 0x000ea20000000800 */
[----:B0-----:R-:W-:Y:S02]  /*8200*/  FADD.FTZ R44, R36, R73 ;  /* 0x00000049242c7221 */ /* 0x001fe40000010000 */
[----:B------:R-:W-:-:S04]  /*8210*/  FADD.FTZ R3, R43, R2 ;  /* 0x000000022b037221 */ /* 0x000fc80000010000 */
[----:B------:R-:W-:Y:S01]  /*8220*/  FADD.FTZ R2, R120, R3 ;  /* 0x0000000378027221 */ /* 0x000fe20000010000 */
        /* <DEDUP_REMOVED lines=24> */
.L_x_1006:
[----:B------:R-:W-:Y:S01]  /*83b0*/  ULEA UR10, UR25, UR43, 0x3 ;  /* 0x0000002b190a7291 */ /* 0x000fe2000f8e183f */
[----:B------:R-:W-:Y:S01]  /*83c0*/  ISETP.GT.AND P1, PT, R9, UR27, PT ;  /* 0x0000001b09007c0c */ /* 0x000fe2000bf24270 */
[----:B------:R-:W-:Y:S01]  /*83d0*/  UMOV UR26, UR4 ;  /* 0x00000004001a7c82 */ /* 0x000fe20008000000 */
[----:B------:R-:W-:Y:S01]  /*83e0*/  UMOV UR25, UR7 ;  /* 0x0000000700197c82 */ /* 0x000fe20008000000 */
[----:B------:R-:W-:Y:S01]  /*83f0*/  UIADD3 UR10, UR10, 0x16860, URZ ;  /* 0x000168600a0a7890 */ /* 0x000fe2000fffe03f */
[----:B------:R-:W-:Y:S01]  /*8400*/  F2FP.BF16.F32.PACK_AB R144, R135, R144 ;  /* 0x000000908790723e */ /* 0x000fe200000010ff */
[----:B------:R-:W-:Y:S01]  /*8410*/  FMUL.FTZ R88, R88, R7 ;  /* 0x0000000758587220 */ /* 0x000fe20000410000 */
[----:B------:R-:W-:Y:S01]  /*8420*/  F2FP.BF16.F32.PACK_AB R139, R8, R139 ;  /* 0x0000008b088b723e */ /* 0x000fe200000010ff */
        /* <DEDUP_REMOVED lines=20> */
[-C--:B------:R-:W-:Y:S01]  /*8570*/  FMUL.FTZ R90, R90, R13.reuse ;  /* 0x0000000d5a5a7220 */ /* 0x080fe20000410000 */
        /* <DEDUP_REMOVED lines=19> */
[----:B------:R-:W-:Y:S01]  /*86b0*/  FMUL.FTZ R110, R110, R13 ;  /* 0x0000000d6e6e7220 */ /* 0x000fe20000410000 */
        /* <DEDUP_REMOVED lines=24> */
[----:B------:R-:W-:Y:S01]  /*8840*/  F2FP.BF16.F32.PACK_AB R123, R10, R123 ;  /* 0x0000007b0a7b723e */ /* 0x000fe200000010ff */
[----:B------:R-:W-:Y:S06]  /*8850*/  @P1 BRA `(.L_x_1007) ;  /* 0xffffffc800841947 */ /* 0x000fec000383ffff */
.L_x_988:
[----:B------:R-:W0:Y:S01]  /*8860*/  S2UR UR10, SR_CTAID.X ;  /* 0x00000000000a79c3 */ /* 0x000e220000002500 */
[----:B------:R-:W-:Y:S01]  /*8870*/  IADD3 R27, -R27, 0x1, RZ ;  /* 0x000000011b1b7810 */ /* 0x000fe20007ffe1ff */
[----:B------:R-:W-:Y:S02]  /*8880*/  UISETP.NE.AND UP1, UPT, UR40, URZ, UPT ;  /* 0x0000003f2800728c */ /* 0x000fe4000bf25270 */
[----:B------:R-:W-:Y:S02]  /*8890*/  UISETP.NE.AND UP0, UPT, UR44, URZ, UPT ;  /* 0x0000003f2c00728c */ /* 0x000fe4000bf05270 */
[----:B------:R-:W-:Y:S01]  /*88a0*/  IMAD R27, R16, UR28, R27 ;  /* 0x0000001c101b7c24 */ /* 0x000fe2000f8e021b */
[----:B------:R-:W-:-:S03]  /*88b0*/  UMOV UR14, 0xc0 ;  /* 0x000000c0000e7882 */ /* 0x000fc60000000000 */
[----:B------:R-:W-:Y:S02]  /*88c0*/  PLOP3.LUT P1, PT, PT, PT, UP0, 0x40, 0x0 ;  /* 0x000000000000781c */ /* 0x000fe40003f2e808 */
[----:B------:R-:W-:Y:S01]  /*88d0*/  R2UR UR15, R27 ;  /* 0x000000001b0f72ca */ /* 0x000fe200000e0000 */
[----:B------:R-:W-:Y:S01]  /*88e0*/  @UP1 ULDC UR18, c[0x0][0x450] ;  /* 0x0001140000121ab9 */ /* 0x000fe20000000800 */
[----:B0-----:R-:W-:-:S03]  /*88f0*/  UIMAD UR14, UR10, UR14, 0xbf ;  /* 0x000000bf0a0e74a4 */ /* 0x001fc6000f8e020e */
[----:B------:R-:W-:Y:S02]  /*8900*/  @UP1 ULDC UR10, c[0x0][0x44c] ;  /* 0x00011300000a1ab9 */ /* 0x000fe40000000800 */
[----:B------:R-:W-:-:S04]  /*8910*/  UIMAD.WIDE.U32 UR10, UR14, UR10, URZ ;  /* 0x0000000a0e0a72a5 */ /* 0x000fc8000f8e003f */
[----:B------:R-:W-:-:S04]  /*8920*/  @UP1 USHF.R.U32.HI UR14, URZ, UR18, UR11 ;  /* 0x000000123f0e1299 */ /* 0x000fc8000801160b */
[----:B------:R-:W-:-:S03]  /*8930*/  UIADD3 UR14, UR15, UR14, URZ ;  /* 0x0000000e0f0e7290 */ /* 0x000fc6000fffe03f */
[----:B------:R-:W-:Y:S02]  /*8940*/  ULDC UR15, c[0x0][0x9dc] ;  /* 0x00027700000f7ab9 */ /* 0x000fe40000000800 */
[----:B------:R-:W-:Y:S01]  /*8950*/  UIADD3 UR15, UR14, -UR15, URZ ;  /* 0x8000000f0e0f7290 */ /* 0x000fe2000fffe03f */
[----:B------:R-:W-:Y:S11]  /*8960*/  @P1 BRA `(.L_x_1008) ;  /* 0x00000000004c1947 */ /* 0x000ff60003800000 */
[----:B------:R-:W-:-:S06]  /*8970*/  UISETP.GT.AND UP0, UPT, UR14, -0x1, UPT ;  /* 0xffffffff0e00788c */ /* 0x000fcc000bf04270 */
[----:B------:R-:W-:-:S13]  /*8980*/  PLOP3.LUT P1, PT, PT, PT, UP0, 0x80, 0x0 ;  /* 0x000000000000781c */ /* 0x000fda0003f2f008 */
[----:B------:R-:W-:Y:S05]  /*8990*/  @P1 BRA `(.L_x_1009) ;  /* 0x0000000000201947 */ /* 0x000fea0003800000 */
[----:B------:R-:W-:Y:S01]  /*89a0*/  ULDC UR18, c[0x0][0x9e4] ;  /* 0x0002790000127ab9 */ /* 0x000fe20000000800 */
[----:B------:R-:W-:Y:S02]  /*89b0*/  ULOP3.LUT UR14, URZ, UR14, URZ, 0x33, !UPT ;  /* 0x0000000e3f0e7292 */ /* 0x000fe4000f8e333f */
[----:B------:R-:W-:-:S11]  /*89c0*/  UISETP.NE.AND UP0, UPT, UR18, 0x1, UPT ;  /* 0x000000011200788c */ /* 0x000fd6000bf05270 */
[----:B------:R-:W-:Y:S02]  /*89d0*/  @UP0 ULDC.64 UR20, c[0x0][0x9e8] ;  /* 0x00027a0000140ab9 */ /* 0x000fe40000000a00 */
[----:B------:R-:W-:-:S04]  /*89e0*/  UIMAD.WIDE.U32 UR10, UR14, UR20, URZ ;  /* 0x000000140e0a72a5 */ /* 0x000fc8000f8e003f */
[----:B------:R-:W-:-:S04]  /*89f0*/  @UP0 USHF.R.U32.HI UR14, URZ, UR21, UR11 ;  /* 0x000000153f0e0299 */ /* 0x000fc8000801160b */
[----:B------:R-:W-:Y:S01]  /*8a00*/  ULOP3.LUT UR14, URZ, UR14, URZ, 0x33, !UPT ;  /* 0x0000000e3f0e7292 */ /* 0x000fe2000f8e333f */
[----:B------:R-:W-:Y:S11]  /*8a10*/  BRA `(.L_x_1010) ;  /* 0x0000000000147947 */ /* 0x000ff60003800000 */
.L_x_1009:
[----:B------:R-:W-:Y:S02]  /*8a20*/  ULDC UR18, c[0x0][0x9e4] ;  /* 0x0002790000127ab9 */ /* 0x000fe40000000800 */
[----:B------:R-:W-:-:S11]  /*8a30*/  UISETP.NE.AND UP0, UPT, UR18, 0x1, UPT ;  /* 0x000000011200788c */ /* 0x000fd6000bf05270 */
[----:B------:R-:W-:Y:S02]  /*8a40*/  @UP0 ULDC.64 UR20, c[0x0][0x9e8] ;  /* 0x00027a0000140ab9 */ /* 0x000fe40000000a00 */
[----:B------:R-:W-:-:S04]  /*8a50*/  UIMAD.WIDE.U32 UR10, UR14, UR20, URZ ;  /* 0x000000140e0a72a5 */ /* 0x000fc8000f8e003f */
[----:B------:R-:W-:-:S12]  /*8a60*/  @UP0 USHF.R.U32.HI UR14, URZ, UR21, UR11 ;  /* 0x000000153f0e0299 */ /* 0x000fd8000801160b */
.L_x_1010:
[----:B------:R-:W-:-:S04]  /*8a70*/  UIMAD UR14, UR14, UR18, URZ ;  /* 0x000000120e0e72a4 */ /* 0x000fc8000f8e023f */
[----:B------:R-:W-:-:S04]  /*8a80*/  UISETP.LT.AND UP0, UPT, UR15, UR14, UPT ;  /* 0x0000000e0f00728c */ /* 0x000fc8000bf01270 */
[----:B------:R-:W-:-:S12]  /*8a90*/  USEL UR15, UR15, UR14, !UP0 ;  /* 0x0000000e0f0f7287 */ /* 0x000fd8000c000000 */
.L_x_1008:
[----:B------:R-:W-:-:S04]  /*8aa0*/  UIADD3 UR15, UR15, 0x7f, URZ ;  /* 0x0000007f0f0f7890 */ /* 0x000fc8000fffe03f */
[----:B------:R-:W-:-:S04]  /*8ab0*/  USHF.R.S32.HI UR10, URZ, 0x1f, UR15 ;  /* 0x0000001f3f0a7899 */ /* 0x000fc8000801140f */
[----:B------:R-:W-:-:S04]  /*8ac0*/  ULEA.HI UR10, UR10, UR15, URZ, 0x7 ;  /* 0x0000000f0a0a7291 */ /* 0x000fc8000f8f383f */
[----:B------:R-:W-:-:S04]  /*8ad0*/  USHF.R.S32.HI UR10, URZ, 0x7, UR10 ;  /* 0x000000073f0a7899 */ /* 0x000fc8000801140a */
[----:B------:R-:W-:-:S04]  /*8ae0*/  UISETP.LT.AND UP0, UPT, UR41, UR10, UPT ;  /* 0x0000000a2900728c */ /* 0x000fc8000bf01270 */
[----:B------:R-:W-:-:S06]  /*8af0*/  USEL UR25, UR41, UR10, !UP0 ;  /* 0x0000000a29197287 */ /* 0x000fcc000c000000 */
[----:B------:R-:W-:-:S13]  /*8b00*/  ISETP.GE.AND P1, PT, R9, UR25, PT ;  /* 0x0000001909007c0c */ /* 0x000fda000bf26270 */
[----:B------:R-:W-:Y:S05]  /*8b10*/  @!P1 BRA `(.L_x_1011) ;  /* 0x00000024004c9947 */ /* 0x000fea0003800000 */
[----:B------:R-:W-:Y:S01]  /*8b20*/  IMAD.MOV.U32 R7, RZ, RZ, R11 ;  /* 0x000000ffff077224 */ /* 0x000fe200078e000b */
[----:B------:R-:W-:Y:S01]  /*8b30*/  UMOV UR27, UR4 ;  /* 0x00000004001b7c82 */ /* 0x000fe20008000000 */
[----:B------:R-:W-:Y:S01]  /*8b40*/  IMAD.MOV.U32 R8, RZ, RZ, R15 ;  /* 0x000000ffff087224 */ /* 0x000fe200078e000f */
[----:B------:R-:W-:Y:S01]  /*8b50*/  UMOV UR26, UR7 ;  /* 0x00000007001a7c82 */ /* 0x000fe20008000000 */
[----:B------:R-:W-:-:S05]  /*8b60*/  ULDC UR28, c[0x0][0x9d8] ;  /* 0x00027600001c7ab9 */ /* 0x000fca0000000800 */
.L_x_1022:
[----:B------:R-:W-:Y:S01]  /*8b70*/  ISETP.NE.AND P2, PT, RZ, UR42, PT ;  /* 0x0000002aff007c0c */ /* 0x000fe2000bf45270 */
[----:B------:R-:W-:-:S04]  /*8b80*/  UISETP.NE.AND UP0, UPT, UR26, 0x1, UPT ;  /* 0x000000011a00788c */ /* 0x000fc8000bf05270 */
[----:B------:R-:W-:-:S04]  /*8b90*/  USEL UR4, URZ, 0x1, UP0 ;  /* 0x000000013f047887 */ /* 0x000fc80008000000 */
[----:B------:R-:W-:-:S04]  /*8ba0*/  ULOP3.LUT UR4, UR27, UR4, URZ, 0x3c, !UPT ;  /* 0x000000041b047292 */ /* 0x000fc8000f8e3c3f */
[----:B------:R-:W-:Y:S08]  /*8bb0*/  @P2 BRA `(.L_x_1012) ;  /* 0x0000000000382947 */ /* 0x000ff00003800000 */
[----:B------:R-:W-:Y:S05]  /*8bc0*/  @!P0 BRA `(.L_x_1013) ;  /* 0x0000000000048947 */ /* 0x000fea0003800000 */
[----:B------:R-:W-:Y:S01]  /*8bd0*/  BPT.TRAP 0x1 ;  /* 0x000000040000795c */ /* 0x000fe20000300000 */
.L_x_1013:
        /* <DEDUP_REMOVED lines=9> */
.L_x_1014:
[----:B-1----:R-:W-:Y:S05]  /*8c70*/  @P1 BRA `(.L_x_1012) ;  /* 0x0000000000081947 */ /* 0x002fea0003800000 */
[----:B------:R-:W1:Y:S02]  /*8c80*/  SYNCS.PHASECHK.TRANS64.TRYWAIT P1, [UR7+0x16830], R10 ;  /* 0x0168300aff0075a7 */ /* 0x000e640008020147 */
[----:B-1----:R-:W-:Y:S05]  /*8c90*/  @!P1 BRA `(.L_x_1015) ;  /* 0x000000b400949947 */ /* 0x002fea0003800000 */
.L_x_1012:
        /* <DEDUP_REMOVED lines=30> */
.L_x_1017:
[----:B------:R-:W-:Y:S01]  /*8e80*/  ULEA UR10, UR26, UR43, 0x3 ;  /* 0x0000002b1a0a7291 */ /* 0x000fe2000f8e183f */
[----:B------:R-:W-:-:S05]  /*8e90*/  IMAD.U32 R10, RZ, RZ, UR27 ;  /* 0x0000001bff0a7e24 */ /* 0x000fca000f8e00ff */
[----:B------:R-:W-:-:S04]  /*8ea0*/  SHF.L.U32 R10, R10, 0x1f, RZ ;  /* 0x0000001f0a0a7819 */ /* 0x000fc800000006ff */
[----:B------:R0:W1:Y:S01]  /*8eb0*/  SYNCS.PHASECHK.TRANS64.TRYWAIT P1, [UR10+0x16850], R10 ;  /* 0x0168500aff0075a7 */ /* 0x000062000802014a */
[----:B------:R-:W-:Y:S05]  /*8ec0*/  @!P0 BRA `(.L_x_1018) ;  /* 0x0000000000048947 */ /* 0x000fea0003800000 */
[----:B------:R-:W-:Y:S01]  /*8ed0*/  BPT.TRAP 0x1 ;  /* 0x000000040000795c */ /* 0x000fe20000300000 */
.L_x_1018:
[----:B-1----:R-:W-:Y:S05]  /*8ee0*/  @P1 BRA `(.L_x_1016) ;  /* 0x0000000000081947 */ /* 0x002fea0003800000 */
[----:B------:R-:W1:Y:S02]  /*8ef0*/  SYNCS.PHASECHK.TRANS64.TRYWAIT P1, [UR10+0x16850], R10 ;  /* 0x0168500aff0075a7 */ /* 0x000e64000802014a */
[----:B-1----:R-:W-:Y:S05]  /*8f00*/  @!P1 BRA `(.L_x_1019) ;  /* 0x000000b400109947 */ /* 0x002fea0003800000 */
.L_x_1016:
        /* <DEDUP_REMOVED lines=50> */
.L_x_1020:
        /* <DEDUP_REMOVED lines=82> */
[----:B------:R-:W-:-:S04]  /*9750*/  ULEA UR10, UR7, UR43, 0x3 ;  /* 0x0000002b070a7291 */ /* 0x000fc8000f8e183f */
[----:B------:R-:W1:Y:S01]  /*9760*/  MUFU.TANH R33, R33 ;  /* 0x0000002100217308 */ /* 0x000e620000002400 */
[----:B--2---:R-:W-:Y:S01]  /*9770*/  FMNMX.FTZ R12, R121, R12, !PT ;  /* 0x0000000c790c7209 */ /* 0x004fe20007810000 */
[----:B------:R-:W-:-:S04]  /*9780*/  UIADD3 UR10, UR10, 0x16840, URZ ;  /* 0x000168400a0a7890 */ /* 0x000fc8000fffe03f */
[----:B------:R-:W-:Y:S02]  /*9790*/  UPRMT UR10, UR5, 0x654, UR10 ;  /* 0x00000654050a7896 */ /* 0x000fe4000800000a */
[----:B------:R-:W2:Y:S01]  /*97a0*/  MUFU.TANH R35, R35 ;  /* 0x0000002300237308 */ /* 0x000ea20000002400 */
[----:B0-----:R-:W-:-:S06]  /*97b0*/  FMNMX.FTZ R12, R123, R12, !PT ;  /* 0x0000000c7b0c7209 */ /* 0x001fcc0007810000 */
[----:B------:R-:W-:Y:S01]  /*97c0*/  SYNCS.ARRIVE.TRANS64.RED.A1T0 RZ, [UR10], RZ ;  /* 0x000000ffffff79a7 */ /* 0x000fe2000810040a */
        /* <DEDUP_REMOVED lines=106> */
[----:B0-----:R-:W-:Y:S02]  /*9e70*/  FMNMX.FTZ R42, R87, R14, !PT ;  /* 0x0000000e572a7209 */ /* 0x001fe40007810000 */
[----:B------:R-:W0:Y:S03]  /*9e80*/  LDC R14, c[0x0][0x988] ;  /* 0x00026200ff0e7b82 */ /* 0x000e260000000800 */
[----:B------:R-:W2:Y:S01]  /*9e90*/  SHFL.BFLY PT, R15, R42, 0x2, 0x1f ;  /* 0x0c401f002a0f7f89 */ /* 0x000ea200000e0000 */
[----:B-1----:R-:W-:Y:S02]  /*9ea0*/  FMNMX.FTZ R44, R12, R11, !PT ;  /* 0x0000000b0c2c7209 */ /* 0x002fe40007810000 */
[----:B--2---:R-:W-:-:S03]  /*9eb0*/  FMNMX.FTZ R46, R42, R15, !PT ;  /* 0x0000000f2a2e7209 */ /* 0x004fc60007810000 */
[----:B------:R-:W1:Y:S04]  /*9ec0*/  SHFL.BFLY PT, R15, R44, 0x1, 0x1f ;  /* 0x0c201f002c0f7f89 */ /* 0x000e6800000e0000 */
[----:B------:R-:W2:Y:S01]  /*9ed0*/  SHFL.BFLY PT, R11, R46, 0x1, 0x1f ;  /* 0x0c201f002e0b7f89 */ /* 0x000ea200000e0000 */
[----:B-1----:R-:W-:Y:S02]  /*9ee0*/  FMNMX.FTZ R15, R44, R15, !PT ;  /* 0x0000000f2c0f7209 */ /* 0x002fe40007810000 */
[----:B--2---:R-:W-:-:S03]  /*9ef0*/  FMNMX.FTZ R11, R46, R11, !PT ;  /* 0x0000000b2e0b7209 */ /* 0x004fc60007810000 */
[C---:B0-----:R-:W-:Y:S01]  /*9f00*/  FMUL.FTZ R42, R15.reuse, R14 ;  /* 0x0000000e0f2a7220 */ /* 0x041fe20000410000 */
[----:B------:R-:W-:-:S03]  /*9f10*/  FADD.FTZ R153, -R15, R8 ;  /* 0x000000080f997221 */ /* 0x000fc60000010100 */
[-CC-:B------:R-:W-:Y:S01]  /*9f20*/  FFMA.FTZ R157, R123, R14.reuse, -R42.reuse ;  /* 0x0000000e7b9d7223 */ /* 0x180fe2000001082a */
[-CC-:B------:R-:W-:Y:S01]  /*9f30*/  FFMA.FTZ R123, R20, R14.reuse, -R42.reuse ;  /* 0x0000000e147b7223 */ /* 0x180fe2000001082a */
[C---:B------:R-:W-:Y:S01]  /*9f40*/  FADD.FTZ R7, -R11.reuse, R7 ;  /* 0x000000070b077221 */ /* 0x040fe20000010100 */
[-C--:B------:R-:W-:Y:S01]  /*9f50*/  FMUL.FTZ R20, R11, R14.reuse ;  /* 0x0000000e0b147220 */ /* 0x080fe20000410000 */
[-C--:B------:R-:W-:Y:S01]  /*9f60*/  FMUL.FTZ R8, R153, R14.reuse ;  /* 0x0000000e99087220 */ /* 0x080fe20000410000 */
[-C--:B------:R-:W-:Y:S01]  /*9f70*/  FFMA.FTZ R13, R13, R14.reuse, -R42 ;  /* 0x0000000e0d0d7223 */ /* 0x080fe2000001082a */
[-C--:B------:R-:W-:Y:S01]  /*9f80*/  FMUL.FTZ R7, R7, R14.reuse ;  /* 0x0000000e07077220 */ /* 0x080fe20000410000 */
[-C--:B------:R-:W-:Y:S01]  /*9f90*/  FFMA.FTZ R10, R10, R14.reuse, -R20 ;  /* 0x0000000e0a0a7223 */ /* 0x080fe20000010814 */
[-CC-:B------:R-:W-:Y:S01]  /*9fa0*/  FFMA.FTZ R148, R19, R14.reuse, -R42.reuse ;  /* 0x0000000e13947223 */ /* 0x180fe2000001082a */
[-C--:B------:R-:W-:Y:S01]  /*9fb0*/  FFMA.FTZ R134, R149, R14.reuse, -R42 ;  /* 0x0000000e95867223 */ /* 0x080fe2000001082a */
[-C--:B------:R-:W-:Y:S01]  /*9fc0*/  FFMA.FTZ R149, R21, R14.reuse, -R20 ;  /* 0x0000000e15957223 */ /* 0x080fe20000010814 */
[----:B------:R-:W-:Y:S01]  /*9fd0*/  MUFU.EX2 R8, R8 ;  /* 0x0000000800087308 */ /* 0x000fe20000000800 */
[-CC-:B------:R-:W-:Y:S01]  /*9fe0*/  FFMA.FTZ R146, R125, R14.reuse, -R42.reuse ;  /* 0x0000000e7d927223 */ /* 0x180fe2000001082a */
[-CC-:B------:R-:W-:Y:S01]  /*9ff0*/  FFMA.FTZ R150, R25, R14.reuse, -R42.reuse ;  /* 0x0000000e19967223 */ /* 0x180fe2000001082a */
[-C--:B------:R-:W-:Y:S01]  /*a000*/  FFMA.FTZ R125, R151, R14.reuse, -R42 ;  /* 0x0000000e977d7223 */ /* 0x080fe2000001082a */
[-C--:B------:R-:W-:Y:S01]  /*a010*/  FFMA.FTZ R151, R29, R14.reuse, -R20 ;  /* 0x0000000e1d977223 */ /* 0x080fe20000010814 */
[-CC-:B------:R-:W-:Y:S01]  /*a020*/  FFMA.FTZ R12, R27, R14.reuse, -R42.reuse ;  /* 0x0000000e1b0c7223 */ /* 0x180fe2000001082a */
[-C--:B------:R-:W-:Y:S01]  /*a030*/  FFMA.FTZ R130, R22, R14.reuse, -R42 ;  /* 0x0000000e16827223 */ /* 0x080fe2000001082a */
[-C--:B------:R-:W-:Y:S01]  /*a040*/  FFMA.FTZ R22, R31, R14.reuse, -R20 ;  /* 0x0000000e1f167223 */ /* 0x080fe20000010814 */
[----:B------:R-:W0:Y:S01]  /*a050*/  MUFU.EX2 R13, R13 ;  /* 0x0000000d000d7308 */ /* 0x000e220000000800 */
[-CC-:B------:R-:W-:Y:S01]  /*a060*/  FFMA.FTZ R144, R121, R14.reuse, -R42.reuse ;  /* 0x0000000e79907223 */ /* 0x180fe2000001082a */
[-C--:B------:R-:W-:Y:S01]  /*a070*/  FFMA.FTZ R132, R145, R14.reuse, -R42 ;  /* 0x0000000e91847223 */ /* 0x080fe2000001082a */
[-C--:B------:R-:W-:Y:S01]  /*a080*/  FFMA.FTZ R145, R33, R14.reuse, -R20 ;  /* 0x0000000e21917223 */ /* 0x080fe20000010814 */
[-C--:B------:R-:W-:Y:S01]  /*a090*/  FFMA.FTZ R121, R24, R14.reuse, -R42 ;  /* 0x0000000e18797223 */ /* 0x080fe2000001082a */
[-C--:B------:R-:W-:Y:S01]  /*a0a0*/  FFMA.FTZ R24, R35, R14.reuse, -R20 ;  /* 0x0000000e23187223 */ /* 0x080fe20000010814 */
[-CC-:B------:R-:W-:Y:S01]  /*a0b0*/  FFMA.FTZ R155, R127, R14.reuse, -R42.reuse ;  /* 0x0000000e7f9b7223 */ /* 0x180fe2000001082a */
[-C--:B------:R-:W-:Y:S01]  /*a0c0*/  FFMA.FTZ R127, R147, R14.reuse, -R42 ;  /* 0x0000000e937f7223 */ /* 0x080fe2000001082a */
[----:B------:R-:W-:Y:S01]  /*a0d0*/  MUFU.EX2 R7, R7 ;  /* 0x0000000700077308 */ /* 0x000fe20000000800 */
[-C--:B------:R-:W-:Y:S01]  /*a0e0*/  FFMA.FTZ R147, R37, R14.reuse, -R20 ;  /* 0x0000000e25937223 */ /* 0x080fe20000010814 */
[-C--:B------:R-:W-:Y:S01]  /*a0f0*/  FFMA.FTZ R124, R26, R14.reuse, -R42 ;  /* 0x0000000e1a7c7223 */ /* 0x080fe2000001082a */
[-C--:B------:R-:W-:Y:S01]  /*a100*/  FFMA.FTZ R26, R39, R14.reuse, -R20 ;  /* 0x0000000e271a7223 */ /* 0x080fe20000010814 */
[-CC-:B------:R-:W-:Y:S01]  /*a110*/  FFMA.FTZ R138, R141, R14.reuse, -R42.reuse ;  /* 0x0000000e8d8a7223 */ /* 0x180fe2000001082a */
[-C--:B------:R-:W-:Y:S01]  /*a120*/  FFMA.FTZ R140, R129, R14.reuse, -R42 ;  /* 0x0000000e818c7223 */ /* 0x080fe2000001082a */
[-C--:B------:R-:W-:Y:S01]  /*a130*/  FFMA.FTZ R141, R41, R14.reuse, -R20 ;  /* 0x0000000e298d7223 */ /* 0x080fe20000010814 */
[-CC-:B------:R-:W-:Y:S01]  /*a140*/  FFMA.FTZ R27, R28, R14.reuse, -R42.reuse ;  /* 0x0000000e1c1b7223 */ /* 0x180fe2000001082a */
[----:B------:R-:W1:Y:S01]  /*a150*/  MUFU.EX2 R10, R10 ;  /* 0x0000000a000a7308 */ /* 0x000e620000000800 */
[----:B0-----:R-:W-:Y:S01]  /*a160*/  FFMA.FTZ R3, R8, R3, R13 ;  /* 0x0000000308037223 */ /* 0x001fe2000001000d */
[-CC-:B------:R-:W-:Y:S01]  /*a170*/  FFMA.FTZ R153, R131, R14.reuse, -R42.reuse ;  /* 0x0000000e83997223 */ /* 0x180fe2000001082a */
[-C--:B------:R-:W-:Y:S01]  /*a180*/  FFMA.FTZ R128, R18, R14.reuse, -R42 ;  /* 0x0000000e12807223 */ /* 0x080fe2000001082a */
[-C--:B------:R-:W-:Y:S01]  /*a190*/  FFMA.FTZ R28, R43, R14.reuse, -R20 ;  /* 0x0000000e2b1c7223 */ /* 0x080fe20000010814 */
[-CC-:B------:R-:W-:Y:S01]  /*a1a0*/  FFMA.FTZ R18, R40, R14.reuse, -R42.reuse ;  /* 0x0000000e28127223 */ /* 0x180fe2000001082a */
[-CC-:B------:R-:W-:Y:S01]  /*a1b0*/  FFMA.FTZ R129, R143, R14.reuse, -R42.reuse ;  /* 0x0000000e8f817223 */ /* 0x180fe2000001082a */
[-C--:B------:R-:W-:Y:S01]  /*a1c0*/  FFMA.FTZ R142, R133, R14.reuse, -R42 ;  /* 0x0000000e858e7223 */ /* 0x080fe2000001082a */
[----:B------:R-:W0:Y:S01]  /*a1d0*/  MUFU.EX2 R148, R148 ;  /* 0x0000009400947308 */ /* 0x000e220000000800 */
[-C--:B------:R-:W-:Y:S01]  /*a1e0*/  FFMA.FTZ R143, R45, R14.reuse, -R20 ;  /* 0x0000000e2d8f7223 */ /* 0x080fe20000010814 */
[-CC-:B------:R-:W-:Y:S01]  /*a1f0*/  FFMA.FTZ R126, R30, R14.reuse, -R42.reuse ;  /* 0x0000000e1e7e7223 */ /* 0x180fe2000001082a */
[-C--:B------:R-:W-:Y:S01]  /*a200*/  FFMA.FTZ R133, R135, R14.reuse, -R42 ;  /* 0x0000000e87857223 */ /* 0x080fe2000001082a */
[-C--:B------:R-:W-:Y:S01]  /*a210*/  FFMA.FTZ R30, R47, R14.reuse, -R20 ;  /* 0x0000000e2f1e7223 */ /* 0x080fe20000010814 */
[-CC-:B------:R-:W-:Y:S01]  /*a220*/  FFMA.FTZ R136, R137, R14.reuse, -R42.reuse ;  /* 0x0000000e89887223 */ /* 0x180fe2000001082a */
[-CC-:B------:R-:W-:Y:S01]  /*a230*/  FFMA.FTZ R131, R139, R14.reuse, -R42.reuse ;  /* 0x0000000e8b837223 */ /* 0x180fe2000001082a */
[----:B------:R-:W-:Y:S01]  /*a240*/  FFMA.FTZ R25, R32, R14, -R42 ;  /* 0x0000000e20197223 */ /* 0x000fe2000001082a */
[----:B------:R-:W2:Y:S01]  /*a250*/  MUFU.EX2 R149, R149 ;  /* 0x0000009500957308 */ /* 0x000ea20000000800 */
[----:B-1----:R-:W-:Y:S01]  /*a260*/  FFMA.FTZ R2, R7, R2, R10 ;  /* 0x0000000207027223 */ /* 0x002fe2000001000a */
[-CC-:B------:R-:W-:Y:S01]  /*a270*/  FFMA.FTZ R120, R34, R14.reuse, -R42.reuse ;  /* 0x0000000e22787223 */ /* 0x180fe2000001082a */
[-CC-:B------:R-:W-:Y:S01]  /*a280*/  FFMA.FTZ R19, R36, R14.reuse, -R42.reuse ;  /* 0x0000000e24137223 */ /* 0x180fe2000001082a */
[-C--:B------:R-:W-:Y:S01]  /*a290*/  FFMA.FTZ R122, R38, R14.reuse, -R42 ;  /* 0x0000000e267a7223 */ /* 0x080fe2000001082a */
[-CC-:B------:R-:W-:Y:S01]  /*a2a0*/  FFMA.FTZ R137, R49, R14.reuse, -R20.reuse ;  /* 0x0000000e31897223 */ /* 0x180fe20000010814 */
[-CC-:B------:R-:W-:Y:S01]  /*a2b0*/  FFMA.FTZ R32, R51, R14.reuse, -R20.reuse ;  /* 0x0000000e33207223 */ /* 0x180fe20000010814 */
[-CC-:B------:R-:W-:Y:S01]  /*a2c0*/  FFMA.FTZ R139, R53, R14.reuse, -R20.reuse ;  /* 0x0000000e358b7223 */ /* 0x180fe20000010814 */
[----:B------:R-:W1:Y:S01]  /*a2d0*/  MUFU.EX2 R150, R150 ;  /* 0x0000009600967308 */ /* 0x000e620000000800 */
[----:B0-----:R-:W-:Y:S01]  /*a2e0*/  FADD.FTZ R3, R148, R3 ;  /* 0x0000000394037221 */ /* 0x001fe20000010000 */
[-CC-:B------:R-:W-:Y:S01]  /*a2f0*/  FFMA.FTZ R34, R55, R14.reuse, -R20.reuse ;  /* 0x0000000e37227223 */ /* 0x180fe20000010814 */
[-CC-:B------:R-:W-:Y:S01]  /*a300*/  FFMA.FTZ R21, R57, R14.reuse, -R20.reuse ;  /* 0x0000000e39157223 */ /* 0x180fe20000010814 */
[-CC-:B------:R-:W-:Y:S01]  /*a310*/  FFMA.FTZ R36, R59, R14.reuse, -R20.reuse ;  /* 0x0000000e3b247223 */ /* 0x180fe20000010814 */
[-CC-:B------:R-:W-:Y:S01]  /*a320*/  FFMA.FTZ R135, R61, R14.reuse, -R20.reuse ;  /* 0x0000000e3d877223 */ /* 0x180fe20000010814 */
[----:B------:R-:W-:-:S02]  /*a330*/  FFMA.FTZ R38, R63, R14, -R20 ;  /* 0x0000000e3f267223 */ /* 0x000fc40000010814 */
        /* <DEDUP_REMOVED lines=134> */
.L_x_1021:
        /* <DEDUP_REMOVED lines=9> */
[----:B------:R-:W-:Y:S01]  /*ac30*/  F2FP.BF16.F32.PACK_AB R138, R129, R138 ;  /* 0x0000008a818a723e */ /* 0x000fe200000010ff */
[----:B------:R-:W-:Y:S01]  /*ac40*/  FMUL.FTZ R89, R89, R8 ;  /* 0x0000000859597220 */ /* 0x000fe20000410000 */
[----:B------:R-:W-:Y:S01]  /*ac50*/  F2FP.BF16.F32.PACK_AB R132, R127, R132 ;  /* 0x000000847f84723e */ /* 0x000fe200000010ff */
[----:B------:R-:W-:Y:S01]  /*ac60*/  FMUL.FTZ R92, R92, R8 ;  /* 0x000000085c5c7220 */ /* 0x000fe20000410000 */
[----:B------:R-:W-:Y:S01]  /*ac70*/  F2FP.BF16.F32.PACK_AB R134, R125, R134 ;  /* 0x000000867d86723e */ /* 0x000fe200000010ff */
[----:B------:R-:W-:Y:S01]  /*ac80*/  FMUL.FTZ R93, R93, R8 ;  /* 0x000000085d5d7220 */ /* 0x000fe20000410000 */
[----:B------:R-:W-:Y:S01]  /*ac90*/  F2FP.BF16.F32.PACK_AB R128, R123, R128 ;  /* 0x000000807b80723e */ /* 0x000fe200000010ff */
[----:B------:R-:W-:Y:S01]  /*aca0*/  FMUL.FTZ R96, R96, R8 ;  /* 0x0000000860607220 */ /* 0x000fe20000410000 */
[----:B------:R-:W-:Y:S01]  /*acb0*/  SYNCS.ARRIVE.TRANS64.RED.A1T0 RZ, [UR10], RZ ;  /* 0x000000ffffff79a7 */ /* 0x000fe2000810040a */
[----:B------:R-:W-:Y:S01]  /*acc0*/  F2FP.BF16.F32.PACK_AB R130, R121, R130 ;  /* 0x000000827982723e */ /* 0x000fe200000010ff */
        /* <DEDUP_REMOVED lines=54> */
[----:B------:R-:W-:Y:S01]  /*b030*/  F2FP.BF16.F32.PACK_AB R123, R20, R39 ;  /* 0x00000027147b723e */ /* 0x000fe200000010ff */
[----:B------:R-:W-:Y:S06]  /*b040*/  @P1 BRA `(.L_x_1022) ;  /* 0xffffffd800c81947 */ /* 0x000fec000383ffff */
.L_x_1011:
[----:B------:R-:W-:-:S13]  /*b050*/  ISETP.GE.AND P1, PT, R9, UR41, PT ;  /* 0x0000002909007c0c */ /* 0x000fda000bf26270 */
[----:B------:R-:W-:Y:S05]  /*b060*/  @!P1 BRA `(.L_x_1023) ;  /* 0x00000034008c9947 */ /* 0x000fea0003800000 */
[----:B------:R-:W-:Y:S01]  /*b070*/  VIADD R10, R17, 0x9 ;  /* 0x00000009110a7836 */ /* 0x000fe20000000000 */
[----:B------:R-:W-:Y:S01]  /*b080*/  ISETP.GE.U32.AND P1, PT, R23, 0x180, PT ;  /* 0x000001801700780c */ /* 0x000fe20003f26070 */
[----:B------:R-:W-:Y:S01]  /*b090*/  IMAD.MOV.U32 R8, RZ, RZ, R11 ;  /* 0x000000ffff087224 */ /* 0x000fe200078e000b */
[----:B------:R-:W-:Y:S01]  /*b0a0*/  UMOV UR31, UR4 ;  /* 0x00000004001f7c82 */ /* 0x000fe20008000000 */
[----:B------:R-:W-:Y:S01]  /*b0b0*/  IMAD.MOV.U32 R7, RZ, RZ, R15 ;  /* 0x000000ffff077224 */ /* 0x000fe200078e000f */
[----:B------:R-:W-:Y:S01]  /*b0c0*/  SEL R10, R10, 0x9, !P1 ;  /* 0x000000090a0a7807 */ /* 0x000fe20004800000 */
[----:B------:R-:W-:Y:S01]  /*b0d0*/  VIADD R17, R17, 0x8 ;  /* 0x0000000811117836 */ /* 0x000fe20000000000 */
[----:B------:R-:W-:Y:S01]  /*b0e0*/  UMOV UR25, UR7 ;  /* 0x0000000700197c82 */ /* 0x000fe20008000000 */
[----:B------:R-:W-:Y:S01]  /*b0f0*/  ULDC UR26, c[0x0][0x9e4] ;  /* 0x00027900001a7ab9 */ /* 0x000fe20000000800 */
[----:B------:R-:W-:Y:S01]  /*b100*/  ULDC UR27, c[0x0][0x288] ;  /* 0x0000a200001b7ab9 */ /* 0x000fe20000000800 */
[----:B------:R-:W-:Y:S01]  /*b110*/  ULDC UR28, c[0x0][0x2f0] ;  /* 0x0000bc00001c7ab9 */ /* 0x000fe20000000800 */
[----:B------:R-:W-:Y:S01]  /*b120*/  ULDC UR29, c[0x0][0x9d8] ;  /* 0x00027600001d7ab9 */ /* 0x000fe20000000800 */
[----:B------:R-:W-:-:S05]  /*b130*/  ULDC UR30, c[0x0][0x9e0] ;  /* 0x00027800001e7ab9 */ /* 0x000fca0000000800 */
.L_x_1042:
[----:B------:R-:W-:Y:S01]  /*b140*/  UIADD3 UR7, UR25, 0x1, URZ ;  /* 0x0000000119077890 */ /* 0x000fe2000fffe03f */
[----:B------:R-:W-:-:S03]  /*b150*/  ISETP.NE.AND P2, PT, RZ, UR42, PT ;  /* 0x0000002aff007c0c */ /* 0x000fc6000bf45270 */
[----:B------:R-:W-:-:S04]  /*b160*/  UISETP.NE.AND UP0, UPT, UR7, 0x2, UPT ;  /* 0x000000020700788c */ /* 0x000fc8000bf05270 */
[----:B------:R-:W-:Y:S02]  /*b170*/  USEL UR4, URZ, 0x1, UP0 ;  /* 0x000000013f047887 */ /* 0x000fe40008000000 */
[----:B------:R-:W-:Y:S02]  /*b180*/  USEL UR7, UR7, URZ, UP0 ;  /* 0x0000003f07077287 */ /* 0x000fe40008000000 */
[----:B------:R-:W-:Y:S02]  /*b190*/  ULOP3.LUT UR4, UR31, UR4, URZ, 0x3c, !UPT ;  /* 0x000000041f047292 */ /* 0x000fe4000f8e3c3f */
[----:B--2---:R-:W-:Y:S10]  /*b1a0*/  @P2 BRA `(.L_x_1024) ;  /* 0x00000000002c2947 */ /* 0x004ff40003800000 */
[----:B------:R-:W-:Y:S05]  /*b1b0*/  @!P0 BRA `(.L_x_1025) ;  /* 0x0000000000048947 */ /* 0x000fea0003800000 */
[----:B------:R-:W-:Y:S01]  /*b1c0*/  BPT.TRAP 0x1 ;  /* 0x000000040000795c */ /* 0x000fe20000300000 */
.L_x_1025:
[----:B------:R-:W-:Y:S01]  /*b1d0*/  ULEA UR10, UR7, UR43, 0x3 ;  /* 0x0000002b070a7291 */ /* 0x000fe2000f8e183f */
[----:B------:R-:W-:-:S05]  /*b1e0*/  IMAD.U32 R11, RZ, RZ, UR4 ;  /* 0x00000004ff0b7e24 */ /* 0x000fca000f8e00ff */
[----:B------:R-:W-:-:S04]  /*b1f0*/  SHF.L.U32 R11, R11, 0x1f, RZ ;  /* 0x0000001f0b0b7819 */ /* 0x000fc800000006ff */
[----:B------:R0:W1:Y:S01]  /*b200*/  SYNCS.PHASECHK.TRANS64.TRYWAIT P1, [UR10+0x16830], R11 ;  /* 0x0168300bff0075a7 */ /* 0x000062000802014a */
[----:B------:R-:W-:Y:S05]  /*b210*/  @!P0 BRA `(.L_x_1026) ;  /* 0x0000000000048947 */ /* 0x000fea0003800000 */
[----:B------:R-:W-:Y:S01]  /*b220*/  BPT.TRAP 0x1 ;  /* 0x000000040000795c */ /* 0x000fe20000300000 */
.L_x_1026:
[----:B-1----:R-:W-:Y:S05]  /*b230*/  @P1 BRA `(.L_x_1024) ;  /* 0x0000000000081947 */ /* 0x002fea0003800000 */
[----:B------:R-:W1:Y:S02]  /*b240*/  SYNCS.PHASECHK.TRANS64.TRYWAIT P1, [UR10+0x16830], R11 ;  /* 0x0168300bff0075a7 */ /* 0x000e64000802014a */
[----:B-1----:R-:W-:Y:S05]  /*b250*/  @!P1 BRA `(.L_x_1027) ;  /* 0x0000009000549947 */ /* 0x002fea0003800000 */
.L_x_1024:
[----:B------:R2:W-:Y:S01]  /*b260*/  BAR.SYNC.DEFER_BLOCKING R17, 0x100 ;  /* 0x000400110000751d */ /* 0x0005e20000010000 */
[----:B------:R-:W-:Y:S01]  /*b270*/  R2UR UR20, R4 ;  /* 0x00000000041472ca */ /* 0x000fe200000e0000 */
[----:B------:R-:W-:Y:S01]  /*b280*/  ULEA UR22, UR7, UR6, 0xa ;  /* 0x0000000607167291 */ /* 0x000fe2000f8e503f */
[----:B------:R-:W-:-:S03]  /*b290*/  R2UR UR21, R5 ;  /* 0x00000000051572ca */ /* 0x000fc600000e0000 */
[----:B------:R-:W-:Y:S01]  /*b2a0*/  UMOV UR23, 0x40000040 ;  /* 0x4000004000177882 */ /* 0x000fe20000000000 */
[----:B------:R-:W-:Y:S01]  /*b2b0*/  UIADD3 UR10, UR22, 0x2, URZ ;  /* 0x00000002160a7890 */ /* 0x000fe2000fffe03f */
[----:B------:R-:W-:Y:S01]  /*b2c0*/  UMOV UR11, 0x40000040 ;  /* 0x40000040000b7882 */ /* 0x000fe20000000000 */
[----:B------:R-:W-:Y:S01]  /*b2d0*/  UIADD3 UR14, UR22, 0x4, URZ ;  /* 0x00000004160e7890 */ /* 0x000fe2000fffe03f */
[----:B------:R-:W-:Y:S01]  /*b2e0*/  UMOV UR15, 0x40000040 ;  /* 0x40000040000f7882 */ /* 0x000fe20000000000 */
[----:B------:R-:W-:Y:S01]  /*b2f0*/  UIADD3 UR18, UR22, 0x6, URZ ;  /* 0x0000000616127890 */ /* 0x000fe2000fffe03f */
[----:B------:R-:W-:Y:S01]  /*b300*/  UMOV UR19, 0x40000040 ;  /* 0x4000004000137882 */ /* 0x000fe20000000000 */
        /* <DEDUP_REMOVED lines=12> */
[----:B--2---:R-:W-:Y:S05]  /*b3d0*/  @P2 BRA `(.L_x_1028) ;  /* 0x00000000002c2947 */ /* 0x004fea0003800000 */
[----:B------:R-:W-:Y:S05]  /*b3e0*/  @!P0 BRA `(.L_x_1029) ;  /* 0x0000000000048947 */ /* 0x000fea0003800000 */
[----:B------:R-:W-:Y:S01]  /*b3f0*/  BPT.TRAP 0x1 ;  /* 0x000000040000795c */ /* 0x000fe20000300000 */
.L_x_1029:
[----:B------:R-:W-:Y:S01]  /*b400*/  ULEA UR10, UR25, UR43, 0x3 ;  /* 0x0000002b190a7291 */ /* 0x000fe2000f8e183f */
[----:B01----:R-:W-:-:S05]  /*b410*/  IMAD.U32 R11, RZ, RZ, UR31 ;  /* 0x0000001fff0b7e24 */ /* 0x003fca000f8e00ff */
[----:B------:R-:W-:-:S04]  /*b420*/  SHF.L.U32 R11, R11, 0x1f, RZ ;  /* 0x0000001f0b0b7819 */ /* 0x000fc800000006ff */
[----:B------:R0:W1:Y:S01]  /*b430*/  SYNCS.PHASECHK.TRANS64.TRYWAIT P1, [UR10+0x16850], R11 ;  /* 0x0168500bff0075a7 */ /* 0x000062000802014a */
[----:B------:R-:W-:Y:S05]  /*b440*/  @!P0 BRA `(.L_x_1030) ;  /* 0x0000000000048947 */ /* 0x000fea0003800000 */
[----:B------:R-:W-:Y:S01]  /*b450*/  BPT.TRAP 0x1 ;  /* 0x000000040000795c */ /* 0x000fe20000300000 */
.L_x_1030:
[----:B-1----:R-:W-:Y:S05]  /*b460*/  @P1 BRA `(.L_x_1028) ;  /* 0x0000000000081947 */ /* 0x002fea0003800000 */
[----:B------:R-:W1:Y:S02]  /*b470*/  SYNCS.PHASECHK.TRANS64.TRYWAIT P1, [UR10+0x16850], R11 ;  /* 0x0168500bff0075a7 */ /* 0x000e64000802014a */
[----:B-1----:R-:W-:Y:S05]  /*b480*/  @!P1 BRA `(.L_x_1031) ;  /* 0x0000008c00e09947 */ /* 0x002fea0003800000 */
.L_x_1028:
[----:B------:R-:W-:Y:S01]  /*b490*/  UIADD3 UR10, UR43, 0x400, URZ ;  /* 0x000004002b0a7890 */ /* 0x000fe2000fffe03f */
[----:B------:R-:W-:Y:S01]  /*b4a0*/  WARPGROUP.ARRIVE ;  /* 0x00000000000079c5 */ /* 0x000fe20000000000 */
[----:B------:R-:W-:Y:S02]  /*b4b0*/  UMOV UR11, 0x40000040 ;  /* 0x40000040000b7882 */ /* 0x000fe40000000000 */
[----:B------:R-:W-:-:S04]  /*b4c0*/  USHF.R.U32.HI UR10, URZ, 0x4, UR10 ;  /* 0x000000043f0a7899 */ /* 0x000fc8000801160a */
[----:B------:R-:W-:-:S04]  /*b4d0*/  ULOP3.LUT UR10, UR10, 0x3fff, URZ, 0xc0, !UPT ;  /* 0x00003fff0a0a7892 */ /* 0x000fc8000f8ec03f */
        /* <DEDUP_REMOVED lines=42> */
.L_x_1032:
[----:B------:R-:W-:Y:S01]  /*b780*/  UISETP.NE.AND UP1, UPT, UR40, URZ, UPT ;  /* 0x0000003f2800728c */ /* 0x000fe2000bf25270 */
[----:B01----:R-:W-:Y:S01]  /*b790*/  FMUL.FTZ R11, R26, UR29 ;  /* 0x0000001d1a0b7c20 */ /* 0x003fe20008410000 */
[----:B------:R-:W-:Y:S01]  /*b7a0*/  FMUL.FTZ R26, R46, UR29 ;  /* 0x0000001d2e1a7c20 */ /* 0x000fe20008410000 */
[----:B------:R-:W-:Y:S01]  /*b7b0*/  FMUL.FTZ R18, R31, UR29 ;  /* 0x0000001d1f127c20 */ /* 0x000fe20008410000 */
[----:B------:R-:W-:Y:S01]  /*b7c0*/  FMUL.FTZ R31, R55, UR29 ;  /* 0x0000001d371f7c20 */ /* 0x000fe20008410000 */
[----:B------:R-:W-:Y:S01]  /*b7d0*/  FMUL.FTZ R55, R65, UR29 ;  /* 0x0000001d41377c20 */ /* 0x000fe20008410000 */
[----:B------:R-:W-:Y:S01]  /*b7e0*/  PLOP3.LUT P1, PT, PT, PT, UP1, 0x80, 0x0 ;  /* 0x000000000000781c */ /* 0x000fe20003f2f018 */
[----:B------:R-:W-:Y:S01]  /*b7f0*/  FMUL.FTZ R129, R56, UR29 ;  /* 0x0000001d38817c20 */ /* 0x000fe20008410000 */
[----:B------:R-:W-:Y:S01]  /*b800*/  PLOP3.LUT P2, PT, PT, PT, UP1, 0x80, 0x0 ;  /* 0x000000000000781c */ /* 0x000fe20003f4f018 */
[----:B------:R-:W-:Y:S01]  /*b810*/  FMUL.FTZ R65, R69, UR29 ;  /* 0x0000001d45417c20 */ /* 0x000fe20008410000 */
[----:B------:R-:W-:Y:S01]  /*b820*/  FMUL.FTZ R56, R64, UR29 ;  /* 0x0000001d40387c20 */ /* 0x000fe20008410000 */
[----:B------:R-:W-:Y:S01]  /*b830*/  @UP1 ULDC UR11, c[0x0][0x44c] ;  /* 0x00011300000b1ab9 */ /* 0x000fe20000000800 */
[----:B------:R-:W-:-:S02]  /*b840*/  IMAD.MOV.U32 R69, RZ, RZ, R6 ;  /* 0x000000ffff457224 */ /* 0x000fc400078e0006 */
[----:B------:R-:W-:Y:S01]  /*b850*/  FMUL.FTZ R12, R27, UR29 ;  /* 0x0000001d1b0c7c20 */ /* 0x000fe20008410000 */
[----:B------:R-:W-:Y:S02]  /*b860*/  IMAD.SHL.U32 R64, R9, 0x80, RZ ;  /* 0x0000008009407824 */ /* 0x000fe400078e00ff */
[----:B------:R-:W-:Y:S01]  /*b870*/  FMUL.FTZ R22, R39, UR29 ;  /* 0x0000001d27167c20 */ /* 0x000fe20008410000 */
[----:B------:R-:W-:Y:S01]  /*b880*/  FMUL.FTZ R27, R47, UR29 ;  /* 0x0000001d2f1b7c20 */ /* 0x000fe20008410000 */
[----:B------:R-:W-:Y:S01]  /*b890*/  FMUL.FTZ R39, R71, UR29 ;  /* 0x0000001d47277c20 */ /* 0x000fe20008410000 */
[----:B------:R-:W-:Y:S01]  /*b8a0*/  FMUL.FTZ R120, R28, UR29 ;  /* 0x0000001d1c787c20 */ /* 0x000fe20008410000 */
[----:B------:R-:W-:Y:S01]  /*b8b0*/  @P1 IMAD.HI.U32 R46, R6, UR11, RZ ;  /* 0x0000000b062e1c27 */ /* 0x000fe2000f8e00ff */
[----:B------:R-:W-:Y:S01]  /*b8c0*/  @UP1 ULDC UR11, c[0x0][0x450] ;  /* 0x00011400000b1ab9 */ /* 0x000fe20000000800 */
[----:B------:R-:W-:Y:S02]  /*b8d0*/  IADD3 R47, -R64, 0x1, RZ ;  /* 0x00000001402f7810 */ /* 0x000fe40007ffe1ff */
[----:B------:R-:W-:Y:S01]  /*b8e0*/  FMUL.FTZ R121, R29, UR29 ;  /* 0x0000001d1d797c20 */ /* 0x000fe20008410000 */
[----:B------:R-:W-:Y:S01]  /*b8f0*/  UISETP.NE.AND UP0, UPT, UR44, URZ, UPT ;  /* 0x0000003f2c00728c */ /* 0x000fe2000bf05270 */
[----:B------:R-:W-:Y:S01]  /*b900*/  @P2 SHF.R.U32.HI R69, RZ, UR11, R46 ;  /* 0x0000000bff452c19 */ /* 0x000fe2000801162e */
[----:B------:R-:W-:Y:S01]  /*b910*/  FMUL.FTZ R13, R30, UR29 ;  /* 0x0000001d1e0d7c20 */ /* 0x000fe20008410000 */
        /* <DEDUP_REMOVED lines=54> */
[----:B------:R-:W1:Y:S01]  /*bc80*/  MUFU.TANH R14, R14 ;  /* 0x0000000e000e7308 */ /* 0x000e620000002400 */
[----:B------:R-:W-:Y:S01]  /*bc90*/  IMAD R49, R16, UR28, R49 ;  /* 0x0000001c10317c24 */ /* 0x000fe2000f8e0231 */
[----:B------:R-:W-:-:S03]  /*bca0*/  UPRMT UR10, UR5, 0x654, UR10 ;  /* 0x00000654050a7896 */ /* 0x000fc6000800000a */
[----:B------:R-:W-:-:S03]  /*bcb0*/  VIADD R49, R49, -UR27 ;  /* 0x8000001b31317c36 */ /* 0x000fc60008000000 */
[----:B------:R-:W3:Y:S01]  /*bcc0*/  MUFU.TANH R15, R15 ;  /* 0x0000000f000f7308 */ /* 0x000ee20000002400 */
[C---:B------:R-:W-:Y:S02]  /*bcd0*/  VIADD R70, R49.reuse, UR30 ;  /* 0x0000001e31467c36 */ /* 0x040fe40008000000 */
[----:B------:R-:W-:Y:S01]  /*bce0*/  VIADD R68, R49, UR24 ;  /* 0x0000001831447c36 */ /* 0x000fe20008000000 */
[----:B------:R-:W-:Y:S01]  /*bcf0*/  SYNCS.ARRIVE.TRANS64.RED.A1T0 RZ, [UR10], RZ ;  /* 0x000000ffffff79a7 */ /* 0x000fe2000810040a */
[--C-:B0-----:R-:W-:Y:S02]  /*bd00*/  IMAD.IADD R72, R70, 0x1, R71.reuse ;  /* 0x0000000146487824 */ /* 0x101fe400078e0247 */
[----:B------:R-:W-:Y:S01]  /*bd10*/  IMAD.IADD R73, R68, 0x1, R71 ;  /* 0x0000000144497824 */ /* 0x000fe200078e0247 */
[----:B------:R-:W0:Y:S08]  /*bd20*/  MUFU.TANH R11, R11 ;  /* 0x0000000b000b7308 */ /* 0x000e300000002400 */
        /* <DEDUP_REMOVED lines=61> */
[----:B-1-34-:R-:W-:Y:S05]  /*c100*/  @P1 BRA `(.L_x_1033) ;  /* 0x00000000005c1947 */ /* 0x01afea0003800000 */
[----:B------:R-:W-:Y:S01]  /*c110*/  IMAD R48, R16, UR28, R71 ;  /* 0x0000001c10307c24 */ /* 0x000fe2000f8e0247 */
[----:B------:R-:W-:Y:S03]  /*c120*/  BSSY B0, `(.L_x_1034) ;  /* 0x0000011000007945 */ /* 0x000fe60003800000 */
[----:B------:R-:W-:-:S05]  /*c130*/  VIADD R71, R48, -UR27 ;  /* 0x8000001b30477c36 */ /* 0x000fca0008000000 */
        /* <DEDUP_REMOVED lines=10> */
.L_x_1035:
[----:B------:R-:W-:-:S05]  /*c1e0*/  IMAD.U32 R74, RZ, RZ, UR26 ;  /* 0x0000001aff4a7e24 */ /* 0x000fca000f8e00ff */
[----:B------:R-:W-:-:S13]  /*c1f0*/  ISETP.NE.AND P1, PT, R74, 0x1, PT ;  /* 0x000000014a00780c */ /* 0x000fda0003f25270 */
[----:B------:R-:W1:Y:S02]  /*c200*/  @P1 LDC.64 R48, c[0x0][0x9e8] ;  /* 0x00027a00ff301b82 */ /* 0x000e640000000a00 */
[----:B-1----:R-:W-:-:S05]  /*c210*/  @P1 IMAD.HI.U32 R48, R71, R48, RZ ;  /* 0x0000003047301227 */ /* 0x002fca00078e00ff */
[----:B------:R-:W-:-:S07]  /*c220*/  @P1 SHF.R.U32.HI R71, RZ, R49, R48 ;  /* 0x00000031ff471219 */ /* 0x000fce0000011630 */
.L_x_1036:
[----:B------:R-:W-:Y:S05]  /*c230*/  BSYNC B0 ;  /* 0x0000000000007941 */ /* 0x000fea0003800000 */
.L_x_1034:
[----:B------:R-:W-:-:S04]  /*c240*/  IMAD R71, R71, R74, -R64 ;  /* 0x0000004a47477224 */ /* 0x000fc800078e0a40 */
[----:B------:R-:W-:-:S05]  /*c250*/  IMAD R71, R0, -0x2, R71 ;  /* 0xfffffffe00477824 */ /* 0x000fca00078e0247 */
[----:B------:R-:W-:Y:S02]  /*c260*/  VIADDMNMX R72, R71, R74, R72, PT ;  /* 0x0000004a47487246 */ /* 0x000fe40003800148 */
[----:B------:R-:W-:-:S07]  /*c270*/  VIMNMX R73, R73, R71, !PT ;  /* 0x0000004749497248 */ /* 0x000fce0007fe0100 */
.L_x_1033:
[----:B------:R-:W-:Y:S01]  /*c280*/  ISETP.GT.AND P1, PT, R9, -0x1, PT ;  /* 0xffffffff0900780c */ /* 0x000fe20003f24270 */
[----:B------:R-:W1:Y:S01]  /*c290*/  SHFL.IDX PT, R79, R69, 0x1, 0x1c1f ;  /* 0x003c1f00454f7f89 */ /* 0x000e6200000e0000 */
[----:B------:R-:W-:Y:S02]  /*c2a0*/  UISETP.NE.AND UP0, UPT, UR44, URZ, UPT ;  /* 0x0000003f2c00728c */ /* 0x000fe4000bf05270 */
[C---:B------:R-:W-:Y:S02]  /*c2b0*/  ISETP.GT.AND P3, PT, R73.reuse, 0x8, P1 ;  /* 0x000000084900780c */ /* 0x040fe40000f64270 */
[C---:B------:R-:W-:Y:S02]  /*c2c0*/  ISETP.GT.AND P6, PT, R73.reuse, RZ, P1 ;  /* 0x000000ff4900720c */ /* 0x040fe40000fc4270 */
[----:B------:R-:W-:Y:S02]  /*c2d0*/  ISETP.LT.OR P3, PT, R72, 0x9, P3 ;  /* 0x000000094800780c */ /* 0x000fe40001f61670 */
[----:B------:R-:W-:-:S02]  /*c2e0*/  ISETP.GT.AND P2, PT, R73, 0x1, P1 ;  /* 0x000000014900780c */ /* 0x000fc40000f44270 */
[----:B0-----:R-:W-:Y:S02]  /*c2f0*/  FSEL R85, R120, -INF , !P3 ;  /* 0xff80000078557808 */ /* 0x001fe40005800000 */
        /* <DEDUP_REMOVED lines=108> */
.L_x_1039:
[----:B------:R-:W-:-:S05]  /*c9c0*/  IMAD.U32 R52, RZ, RZ, UR26 ;  /* 0x0000001aff347e24 */ /* 0x000fca000f8e00ff */
[----:B------:R-:W-:-:S13]  /*c9d0*/  ISETP.NE.AND P2, PT, R52, 0x1, PT ;  /* 0x000000013400780c */ /* 0x000fda0003f45270 */
[----:B------:R-:W0:Y:S02]  /*c9e0*/  @P2 LDC.64 R14, c[0x0][0x9e8] ;  /* 0x00027a00ff0e2b82 */ /* 0x000e240000000a00 */
[----:B0-----:R-:W-:-:S05]  /*c9f0*/  @P2 IMAD.HI.U32 R14, R67, R14, RZ ;  /* 0x0000000e430e2227 */ /* 0x001fca00078e00ff */
[----:B------:R-:W-:-:S07]  /*ca00*/  @P2 SHF.R.U32.HI R67, RZ, R15, R14 ;  /* 0x0000000fff432219 */ /* 0x000fce000001160e */
.L_x_1040:
[----:B------:R-:W-:Y:S05]  /*ca10*/  BSYNC B0 ;  /* 0x0000000000007941 */ /* 0x000fea0003800000 */
.L_x_1038:
[----:B------:R-:W-:-:S04]  /*ca20*/  IMAD R67, R67, R52, -R64 ;  /* 0x0000003443437224 */ /* 0x000fc800078e0a40 */
[----:B------:R-:W-:-:S05]  /*ca30*/  IMAD R67, R0, -0x2, R67 ;  /* 0xfffffffe00437824 */ /* 0x000fca00078e0243 */
[----:B------:R-:W-:Y:S02]  /*ca40*/  VIADDMNMX R48, R67, R52, R48, PT ;  /* 0x0000003443307246 */ /* 0x000fe40003800130 */
[----:B------:R-:W-:-:S07]  /*ca50*/  VIMNMX R50, R50, R67, !PT ;  /* 0x0000004332327248 */ /* 0x000fce0007fe0100 */
.L_x_1037:
[----:B------:R-:W-:Y:S02]  /*ca60*/  FMNMX.FTZ R14, R75, R7, !PT ;  /* 0x000000074b0e7209 */ /* 0x000fe40007810000 */
[----:B------:R-:W-:Y:S02]  /*ca70*/  ISETP.GT.AND P5, PT, R50, 0x10, P1 ;  /* 0x000000103200780c */ /* 0x000fe40000fa4270 */
[----:B------:R-:W-:Y:S02]  /*ca80*/  FMNMX.FTZ R14, R77, R14, !PT ;  /* 0x0000000e4d0e7209 */ /* 0x000fe40007810000 */
[----:B------:R-:W-:Y:S02]  /*ca90*/  ISETP.LT.OR P5, PT, R48, 0x11, P5 ;  /* 0x000000113000780c */ /* 0x000fe40002fa1670 */
[----:B------:R-:W-:Y:S02]  /*caa0*/  FMNMX.FTZ R14, R85, R14, !PT ;  /* 0x0000000e550e7209 */ /* 0x000fe40007810000 */
[----:B------:R-:W-:-:S02]  /*cab0*/  FSEL R19, R19, -INF , !P5 ;  /* 0xff80000013137808 */ /* 0x000fc40006800000 */
[----:B------:R-:W-:Y:S02]  /*cac0*/  FMNMX.FTZ R14, R131, R14, !PT ;  /* 0x0000000e830e7209 */ /* 0x000fe40007810000 */
[----:B------:R-:W-:Y:S02]  /*cad0*/  ISETP.GT.AND P5, PT, R50, 0x20, P1 ;  /* 0x000000203200780c */ /* 0x000fe40000fa4270 */
[----:B------:R-:W-:Y:S02]  /*cae0*/  FMNMX.FTZ R14, R137, R14, !PT ;  /* 0x0000000e890e7209 */ /* 0x000fe40007810000 */
[----:B------:R-:W-:Y:S02]  /*caf0*/  ISETP.LT.OR P5, PT, R48, 0x21, P5 ;  /* 0x000000213000780c */ /* 0x000fe40002fa1670 */
[----:B------:R-:W-:Y:S02]  /*cb00*/  FMNMX.FTZ R14, R141, R14, !PT ;  /* 0x0000000e8d0e7209 */ /* 0x000fe40007810000 */
[----:B------:R-:W-:-:S02]  /*cb10*/  FSEL R25, R25, -INF , !P5 ;  /* 0xff80000019197808 */ /* 0x000fc40006800000 */
[----:B------:R-:W-:Y:S02]  /*cb20*/  FMNMX.FTZ R14, R143, R14, !PT ;  /* 0x0000000e8f0e7209 */ /* 0x000fe40007810000 */
[C---:B------:R-:W-:Y:S02]  /*cb30*/  ISETP.GT.AND P5, PT, R50.reuse, RZ, P1 ;  /* 0x000000ff3200720c */ /* 0x040fe40000fa4270 */
[----:B------:R-:W-:Y:S02]  /*cb40*/  FMNMX.FTZ R14, R155, R14, !PT ;  /* 0x0000000e9b0e7209 */ /* 0x000fe40007810000 */
[C---:B------:R-:W-:Y:S02]  /*cb50*/  ISETP.GT.AND P4, PT, R50.reuse, 0x9, P1 ;  /* 0x000000093200780c */ /* 0x040fe40000f84270 */
[----:B------:R-:W-:Y:S02]  /*cb60*/  FMNMX.FTZ R14, R153, R14, !PT ;  /* 0x0000000e990e7209 */ /* 0x000fe40007810000 */
[----:B------:R-:W-:-:S02]  /*cb70*/  ISETP.GT.AND P6, PT, R50, 0x1, P1 ;  /* 0x000000013200780c */ /* 0x000fc40000fc4270 */
[----:B------:R-:W-:Y:S02]  /*cb80*/  FMNMX.FTZ R14, R151, R14, !PT ;  /* 0x0000000e970e7209 */ /* 0x000fe40007810000 */
[C---:B------:R-:W-:Y:S02]  /*cb90*/  ISETP.LT.OR P5, PT, R48.reuse, 0x1, P5 ;  /* 0x000000013000780c */ /* 0x040fe40002fa1670 */
[----:B------:R-:W-:Y:S02]  /*cba0*/  FMNMX.FTZ R14, R149, R14, !PT ;  /* 0x0000000e950e7209 */ /* 0x000fe40007810000 */
[----:B------:R-:W-:Y:S02]  /*cbb0*/  ISETP.LT.OR P4, PT, R48, 0xa, P4 ;  /* 0x0000000a3000780c */ /* 0x000fe40002781670 */
[----:B------:R-:W-:Y:S02]  /*cbc0*/  FMNMX.FTZ R14, R147, R14, !PT ;  /* 0x0000000e930e7209 */ /* 0x000fe40007810000 */
[----:B------:R-:W-:-:S02]  /*cbd0*/  ISETP.GT.AND P3, PT, R50, 0x8, P1 ;  /* 0x000000083200780c */ /* 0x000fc40000f64270 */
[----:B------:R-:W-:Y:S02]  /*cbe0*/  FMNMX.FTZ R14, R145, R14, !PT ;  /* 0x0000000e910e7209 */ /* 0x000fe40007810000 */
[----:B------:R-:W-:Y:S02]  /*cbf0*/  ISETP.LT.OR P6, PT, R48, 0x2, P6 ;  /* 0x000000023000780c */ /* 0x000fe400037c1670 */
[----:B------:R-:W-:Y:S02]  /*cc00*/  FMNMX.FTZ R14, R87, R14, !PT ;  /* 0x0000000e570e7209 */ /* 0x000fe40007810000 */
[----:B------:R-:W-:Y:S02]  /*cc10*/  FSEL R135, R11, -INF , !P5 ;  /* 0xff8000000b877808 */ /* 0x000fe40006800000 */
[----:B------:R-:W-:Y:S02]  /*cc20*/  FMNMX.FTZ R14, R121, R14, !PT ;  /* 0x0000000e790e7209 */ /* 0x000fe40007810000 */
[----:B------:R-:W-:-:S02]  /*cc30*/  FSEL R73, R18, -INF , !P4 ;  /* 0xff80000012497808 */ /* 0x000fc40006000000 */
[----:B------:R-:W-:Y:S02]  /*cc40*/  FMNMX.FTZ R14, R123, R14, !PT ;  /* 0x0000000e7b0e7209 */ /* 0x000fe40007810000 */
[----:B------:R-:W-:Y:S02]  /*cc50*/  ISETP.LT.OR P3, PT, R48, 0x9, P3 ;  /* 0x000000093000780c */ /* 0x000fe40001f61670 */
[----:B------:R-:W-:Y:S02]  /*cc60*/  FMNMX.FTZ R14, R129, R14, !PT ;  /* 0x0000000e810e7209 */ /* 0x000fe40007810000 */
[----:B------:R-:W-:Y:S02]  /*cc70*/  FSEL R67, R12, -INF , !P6 ;  /* 0xff8000000c437808 */ /* 0x000fe40007000000 */
[----:B------:R-:W-:Y:S02]  /*cc80*/  FMNMX.FTZ R14, R125, R14, !PT ;  /* 0x0000000e7d0e7209 */ /* 0x000fe40007810000 */
[----:B------:R-:W-:-:S02]  /*cc90*/  FMNMX.FTZ R18, R135, R8, !PT ;  /* 0x0000000887127209 */ /* 0x000fc40007810000 */
[----:B------:R-:W-:Y:S02]  /*cca0*/  FMNMX.FTZ R14, R127, R14, !PT ;  /* 0x0000000e7f0e7209 */ /* 0x000fe40007810000 */
[----:B------:R-:W-:Y:S02]  /*ccb0*/  FSEL R13, R13, -INF , !P3 ;  /* 0xff8000000d0d7808 */ /* 0x000fe40005800000 */
[----:B------:R-:W-:Y:S02]  /*ccc0*/  FMNMX.FTZ R14, R83, R14, !PT ;  /* 0x0000000e530e7209 */ /* 0x000fe40007810000 */
[----:B------:R-:W-:Y:S02]  /*ccd0*/  FMNMX.FTZ R18, R67, R18, !PT ;  /* 0x0000001243127209 */ /* 0x000fe40007810000 */
[----:B------:R-:W-:Y:S02]  /*cce0*/  FMNMX.FTZ R14, R81, R14, !PT ;  /* 0x0000000e510e7209 */ /* 0x000fe40007810000 */
[----:B------:R-:W-:-:S02]  /*ccf0*/  ISETP.GT.AND P2, PT, R50, 0x11, P1 ;  /* 0x000000113200780c */ /* 0x000fc40000f44270 */
[----:B------:R-:W-:Y:S02]  /*cd00*/  FMNMX.FTZ R14, R71, R14, !PT ;  /* 0x0000000e470e7209 */ /* 0x000fe40007810000 */
[----:B------:R-:W-:Y:S02]  /*cd10*/  FMNMX.FTZ R18, R13, R18, !PT ;  /* 0x000000120d127209 */ /* 0x000fe40007810000 */
[----:B------:R-:W-:Y:S02]  /*cd20*/  FMNMX.FTZ R14, R69, R14, !PT ;  /* 0x0000000e450e7209 */ /* 0x000fe40007810000 */
[----:B------:R-:W-:Y:S02]  /*cd30*/  ISETP.GT.AND P3, PT, R50, 0x18, P1 ;  /* 0x000000183200780c */ /* 0x000fe40000f64270 */
[----:B------:R-:W-:Y:S02]  /*cd40*/  FMNMX.FTZ R14, R65, R14, !PT ;  /* 0x0000000e410e7209 */ /* 0x000fe40007810000 */
[----:B------:R-:W-:-:S02]  /*cd50*/  ISETP.LT.OR P2, PT, R48, 0x12, P2 ;  /* 0x000000123000780c */ /* 0x000fc40001741670 */
        /* <DEDUP_REMOVED lines=9> */
[----:B------:R-:W-:Y:S02]  /*cdf0*/  ISETP.LT.OR P4, PT, R48, 0x1a, P4 ;  /* 0x0000001a3000780c */ /* 0x000fe40002781670 */
[----:B------:R-:W-:Y:S02]  /*ce00*/  FMNMX.FTZ R14, R53, R14, !PT ;  /* 0x0000000e350e7209 */ /* 0x000fe40007810000 */
[----:B------:R-:W-:-:S02]  /*ce10*/  FSEL R21, R21, -INF , !P3 ;  /* 0xff80000015157808 */ /* 0x000fc40005800000 */
[----:B------:R-:W-:Y:S02]  /*ce20*/  FMNMX.FTZ R14, R51, R14, !PT ;  /* 0x0000000e330e7209 */ /* 0x000fe40007810000 */
[----:B------:R-:W-:Y:S02]  /*ce30*/  FSEL R79, R22, -INF , !P4 ;  /* 0xff800000164f7808 */ /* 0x000fe40006000000 */
[----:B------:R-:W-:Y:S02]  /*ce40*/  FMNMX.FTZ R52, R49, R14, !PT ;  /* 0x0000000e31347209 */ /* 0x000fe40007810000 */
[----:B------:R-:W0:Y:S01]  /*ce50*/  LDC R14, c[0x0][0x988] ;  /* 0x00026200ff0e7b82 */ /* 0x000e220000000800 */
[C---:B------:R-:W-:Y:S02]  /*ce60*/  ISETP.GT.AND P3, PT, R50.reuse, 0x28, P1 ;  /* 0x000000283200780c */ /* 0x040fe40000f64270 */
[----:B------:R-:W1:Y:S01]  /*ce70*/  SHFL.BFLY PT, R15, R52, 0x2, 0x1f ;  /* 0x0c401f00340f7f89 */ /* 0x000e6200000e0000 */
[----:B------:R-:W-:-:S02]  /*ce80*/  ISETP.GT.AND P4, PT, R50, 0x29, P1 ;  /* 0x000000293200780c */ /* 0x000fc40000f84270 */
[C---:B------:R-:W-:Y:S02]  /*ce90*/  ISETP.LT.OR P3, PT, R48.reuse, 0x29, P3 ;  /* 0x000000293000780c */ /* 0x040fe40001f61670 */
[----:B------:R-:W-:Y:S02]  /*cea0*/  ISETP.LT.OR P4, PT, R48, 0x2a, P4 ;  /* 0x0000002a3000780c */ /* 0x000fe40002781670 */
[----:B------:R-:W-:Y:S02]  /*ceb0*/  FSEL R133, R26, -INF , !P3 ;  /* 0xff8000001a857808 */ /* 0x000fe40005800000 */
[C---:B------:R-:W-:Y:S02]  /*cec0*/  ISETP.GT.AND P3, PT, R50.reuse, 0x31, P1 ;  /* 0x000000313200780c */ /* 0x040fe40000f64270 */
[----:B------:R-:W-:Y:S02]  /*ced0*/  ISETP.GT.AND P5, PT, R50, 0x38, P1 ;  /* 0x000000383200780c */ /* 0x000fe40000fa4270 */
[----:B------:R-:W-:-:S02]  /*cee0*/  ISETP.LT.OR P3, PT, R48, 0x32, P3 ;  /* 0x000000323000780c */ /* 0x000fc40001f61670 */
[----:B------:R-:W-:Y:S02]  /*cef0*/  ISETP.LT.OR P5, PT, R48, 0x39, P5 ;  /* 0x000000393000780c */ /* 0x000fe40002fa1670 */
[----:B-1----:R-:W-:-:S05]  /*cf00*/  FMNMX.FTZ R54, R52, R15, !PT ;  /* 0x0000000f34367209 */ /* 0x002fca0007810000 */
[----:B------:R-:W1:Y:S02]  /*cf10*/  SHFL.BFLY PT, R15, R54, 0x1, 0x1f ;  /* 0x0c201f00360f7f89 */ /* 0x000e6400000e0000 */
[----:B-1----:R-:W-:-:S04]  /*cf20*/  FMNMX.FTZ R15, R54, R15, !PT ;  /* 0x0000000f360f7209 */ /* 0x002fc80007810000 */
[C---:B------:R-:W-:Y:S01]  /*cf30*/  FSETP.NEU.FTZ.AND P6, PT, R15.reuse, -INF , PT ;  /* 0xff8000000f00780b */ /* 0x040fe20003fdd000 */
[----:B0-----:R-:W-:-:S05]  /*cf40*/  FMUL.FTZ R12, R15, R14 ;  /* 0x0000000e0f0c7220 */ /* 0x001fca0000410000 */
[----:B------:R-:W-:-:S05]  /*cf50*/  FSEL R12, R12, RZ, P6 ;  /* 0x000000ff0c0c7208 */ /* 0x000fca0003000000 */
[-CC-:B------:R-:W-:Y:S01]  /*cf60*/  FFMA.FTZ R148, R75, R14.reuse, -R12.reuse ;  /* 0x0000000e4b947223 */ /* 0x180fe2000001080c */
[----:B------:R-:W-:Y:S01]  /*cf70*/  FSEL R75, R20, -INF , !P2 ;  /* 0xff800000144b7808 */ /* 0x000fe20005000000 */
        /* <DEDUP_REMOVED lines=28> */
[-CC-:B------:R-:W-:Y:S01]  /*d140*/  FFMA.FTZ R71, R71, R14.reuse, -R12.reuse ;  /* 0x0000000e47477223 */ /* 0x180fe2000001080c */
[C---:B------:R-:W-:Y:S01]  /*d150*/  ISETP.GT.AND P4, PT, R50.reuse, 0x39, P1 ;  /* 0x000000393200780c */ /* 0x040fe20000f84270 */
[-CC-:B------:R-:W-:Y:S01]  /*d160*/  FFMA.FTZ R130, R69, R14.reuse, -R12.reuse ;  /* 0x0000000e45827223 */ /* 0x180fe2000001080c */
[----:B------:R-:W-:Y:S01]  /*d170*/  FSEL R141, R29, -INF , !P3 ;  /* 0xff8000001d8d7808 */ /* 0x000fe20005800000 */
[--C-:B------:R-:W-:Y:S01]  /*d180*/  FFMA.FTZ R29, R155, R14, -R12.reuse ;  /* 0x0000000e9b1d7223 */ /* 0x100fe2000001080c */
[----:B------:R-:W-:Y:S01]  /*d190*/  FMNMX.FTZ R18, R139, R18, !PT ;  /* 0x000000128b127209 */ /* 0x000fe20007810000 */
[-CC-:B------:R-:W-:Y:S01]  /*d1a0*/  FFMA.FTZ R124, R63, R14.reuse, -R12.reuse ;  /* 0x0000000e3f7c7223 */ /* 0x180fe2000001080c */
[----:B------:R-:W-:Y:S01]  /*d1b0*/  ISETP.GT.AND P2, PT, R50, 0x40, P1 ;  /* 0x000000403200780c */ /* 0x000fe20000f44270 */
[-CC-:B------:R-:W-:Y:S01]  /*d1c0*/  FFMA.FTZ R126, R59, R14.reuse, -R12.reuse ;  /* 0x0000000e3b7e7223 */ /* 0x180fe2000001080c */
[----:B------:R-:W-:Y:S01]  /*d1d0*/  FSEL R143, R30, -INF , !P5 ;  /* 0xff8000001e8f7808 */ /* 0x000fe20006800000 */
[-CC-:B------:R-:W-:Y:S01]  /*d1e0*/  FFMA.FTZ R120, R55, R14.reuse, -R12.reuse ;  /* 0x0000000e37787223 */ /* 0x180fe2000001080c */
[----:B------:R-:W-:Y:S01]  /*d1f0*/  ISETP.LT.OR P4, PT, R48, 0x3a, P4 ;  /* 0x0000003a3000780c */ /* 0x000fe20002781670 */
[--C-:B------:R-:W-:Y:S01]  /*d200*/  FFMA.FTZ R122, R51, R14, -R12.reuse ;  /* 0x0000000e337a7223 */ /* 0x100fe2000001080c */
[----:B------:R-:W-:Y:S01]  /*d210*/  FMNMX.FTZ R18, R141, R18, !PT ;  /* 0x000000128d127209 */ /* 0x000fe20007810000 */
[----:B------:R-:W-:Y:S01]  /*d220*/  FFMA.FTZ R49, R49, R14, -R12 ;  /* 0x0000000e31317223 */ /* 0x000fe2000001080c */
        /* <DEDUP_REMOVED lines=90> */
[----:B------:R-:W-:Y:S01]  /*d7d0*/  MUFU.EX2 R132, R132 ;  /* 0x0000008400847308 */ /* 0x000fe20000000800 */
[----:B------:R-:W-:Y:S02]  /*d7e0*/  FSEL R20, R15, RZ, P6 ;  /* 0x000000ff0f147208 */ /* 0x000fe40003000000 */
[----:B------:R-:W-:-:S03]  /*d7f0*/  FMNMX.FTZ R18, R127, R18, !PT ;  /* 0x000000127f127209 */ /* 0x000fc60007810000 */
[----:B------:R-:W-:Y:S02]  /*d800*/  FADD.FTZ R7, -R20, R7 ;  /* 0x0000000714077221 */ /* 0x000fe40000010100 */
[----:B------:R-:W0:Y:S01]  /*d810*/  SHFL.BFLY PT, R11, R18, 0x2, 0x1f ;  /* 0x0c401f00120b7f89 */ /* 0x000e2200000e0000 */
[----:B------:R-:W-:Y:S01]  /*d820*/  MUFU.EX2 R39, R39 ;  /* 0x0000002700277308 */ /* 0x000fe20000000800 */
[----:B------:R-:W-:-:S07]  /*d830*/  FMUL.FTZ R7, R7, R14 ;  /* 0x0000000e07077220 */ /* 0x000fce0000410000 */
[----:B------:R-:W1:Y:S08]  /*d840*/  MUFU.EX2 R7, R7 ;  /* 0x0000000700077308 */ /* 0x000e700000000800 */
[----:B------:R-:W-:Y:S01]  /*d850*/  MUFU.EX2 R134, R134 ;  /* 0x0000008600867308 */ /* 0x000fe20000000800 */
[----:B0-----:R-:W-:-:S07]  /*d860*/  FMNMX.FTZ R11, R18, R11, !PT ;  /* 0x0000000b120b7209 */ /* 0x001fce0007810000 */
[----:B------:R-:W-:Y:S01]  /*d870*/  MUFU.EX2 R83, R83 ;  /* 0x0000005300537308 */ /* 0x000fe20000000800 */
[----:B-1----:R-:W-:Y:S01]  /*d880*/  FFMA.FTZ R34, R7, R3, R148 ;  /* 0x0000000307227223 */ /* 0x002fe20000010094 */
[----:B------:R-:W0:Y:S03]  /*d890*/  SHFL.BFLY PT, R18, R11, 0x1, 0x1f ;  /* 0x0c201f000b127f89 */ /* 0x000e2600000e0000 */
[----:B------:R-:W-:-:S03]  /*d8a0*/  FADD.FTZ R3, R77, R34 ;  /* 0x000000224d037221 */ /* 0x000fc60000010000 */
        /* <DEDUP_REMOVED lines=34> */
[-CC-:B------:R-:W-:Y:S01]  /*dad0*/  FFMA.FTZ R34, R149, R14.reuse, -R12.reuse ;  /* 0x0000000e95227223 */ /* 0x180fe2000001080c */
[-CC-:B------:R-:W-:Y:S01]  /*dae0*/  FFMA.FTZ R36, R36, R14.reuse, -R12.reuse ;  /* 0x0000000e24247223 */ /* 0x180fe2000001080c */
[----:B------:R-:W-:-:S04]  /*daf0*/  FFMA.FTZ R40, R40, R14, -R12 ;  /* 0x0000000e28287223 */ /* 0x000fc8000001080c */
[----:B------:R-:W1:Y:S08]  /*db00*/  MUFU.EX2 R51, R51 ;  /* 0x0000003300337308 */ /* 0x000e700000000800 */
[----:B------:R-:W3:Y:S01]  /*db10*/  MUFU.EX2 R53, R53 ;  /* 0x0000003500357308 */ /* 0x000ee20000000800 */
[----:B0-----:R-:W-:-:S07]  /*db20*/  FFMA.FTZ R2, R13, R2, R18 ;  /* 0x000000020d027223 */ /* 0x001fce0000010012 */
[----:B------:R-:W0:Y:S01]  /*db30*/  MUFU.EX2 R19, R19 ;  /* 0x0000001300137308 */ /* 0x000e220000000800 */
[----:B-1----:R-:W-:Y:S01]  /*db40*/  FADD.FTZ R57, R51, R2 ;  /* 0x0000000233397221 */ /* 0x002fe20000010000 */
[----:B------:R-:W-:-:S03]  /*db50*/  FADD.FTZ R2, R150, R3 ;  /* 0x0000000396027221 */ /* 0x000fc60000010000 */
[----:B------:R-:W-:Y:S01]  /*db60*/  FADD.FTZ R38, R20, R57 ;  /* 0x0000003914267221 */ /* 0x000fe20000010000 */
[----:B------:R-:W-:Y:S01]  /*db70*/  FADD.FTZ R3, R131, R2 ;  /* 0x0000000283037221 */ /* 0x000fe20000010000 */
[----:B------:R-:W-:Y:S01]  /*db80*/  FFMA.FTZ R57, R147, R14, -R12 ;  /* 0x0000000e93397223 */ /* 0x000fe2000001080c */
[----:B------:R-:W1:Y:S01]  /*db90*/  MUFU.EX2 R22, R22 ;  /* 0x0000001600167308 */ /* 0x000e620000000800 */
[----:B---3--:R-:W-:Y:S01]  /*dba0*/  FADD.FTZ R38, R53, R38 ;  /* 0x0000002635267221 */ /* 0x008fe20000010000 */
[----:B------:R-:W-:-:S04]  /*dbb0*/  FADD.FTZ R2, R144, R3 ;  /* 0x0000000390027221 */ /* 0x000fc80000010000 */
[----:B------:R-:W-:Y:S02]  /*dbc0*/  FADD.FTZ R59, R27, R2 ;  /* 0x000000021b3b7221 */ /* 0x000fe40000010000 */
[----:B------:R-:W3:Y:S01]  /*dbd0*/  MUFU.EX2 R21, R21 ;  /* 0x0000001500157308 */ /* 0x000ee20000000800 */
[----:B0-----:R-:W-:Y:S01]  /*dbe0*/  FADD.FTZ R3, R19, R38 ;  /* 0x0000002613037221 */ /* 0x001fe20000010000 */
[----:B------:R-:W-:-:S04]  /*dbf0*/  FADD.FTZ R38, R146, R59 ;  /* 0x0000003b92267221 */ /* 0x000fc80000010000 */
[----:B------:R-:W-:Y:S01]  /*dc00*/  FADD.FTZ R59, R29, R38 ;  /* 0x000000261d3b7221 */ /* 0x000fe20000010000 */
[-CC-:B------:R-:W-:Y:S01]  /*dc10*/  FFMA.FTZ R38, R145, R14.reuse, -R12.reuse ;  /* 0x0000000e91267223 */ /* 0x180fe2000001080c */
[----:B------:R-:W0:Y:S01]  /*dc20*/  MUFU.EX2 R24, R24 ;  /* 0x0000001800187308 */ /* 0x000e220000000800 */
[----:B-1----:R-:W-:Y:S01]  /*dc30*/  FADD.FTZ R2, R22, R3 ;  /* 0x0000000316027221 */ /* 0x002fe20000010000 */
[----:B------:R-:W-:Y:S01]  /*dc40*/  FADD.FTZ R42, R140, R59 ;  /* 0x0000003b8c2a7221 */ /* 0x000fe20000010000 */
[----:B------:R-:W-:-:S03]  /*dc50*/  FFMA.FTZ R59, R87, R14, -R12 ;  /* 0x0000000e573b7223 */ /* 0x000fc6000001080c */
[----:B------:R-:W-:Y:S02]  /*dc60*/  FADD.FTZ R61, R31, R42 ;  /* 0x0000002a1f3d7221 */ /* 0x000fe40000010000 */
[----:B------:R-:W1:Y:S01]  /*dc70*/  MUFU.EX2 R25, R25 ;  /* 0x0000001900197308 */ /* 0x000e620000000800 */
[----:B---3--:R-:W-:-:S07]  /*dc80*/  FADD.FTZ R3, R21, R2 ;  /* 0x0000000215037221 */ /* 0x008fce0000010000 */
[----:B------:R-:W3:Y:S01]  /*dc90*/  MUFU.EX2 R26, R26 ;  /* 0x0000001a001a7308 */ /* 0x000ee20000000800 */
[----:B0-----:R-:W-:-:S07]  /*dca0*/  FADD.FTZ R2, R24, R3 ;  /* 0x0000000318027221 */ /* 0x001fce0000010000 */
[----:B------:R-:W0:Y:S01]  /*dcb0*/  MUFU.EX2 R28, R28 ;  /* 0x0000001c001c7308 */ /* 0x000e220000000800 */
[----:B-1----:R-:W-:Y:S01]  /*dcc0*/  FADD.FTZ R3, R25, R2 ;  /* 0x0000000219037221 */ /* 0x002fe20000010000 */
[----:B------:R-:W-:Y:S01]  /*dcd0*/  FADD.FTZ R2, R142, R61 ;  /* 0x0000003d8e027221 */ /* 0x000fe20000010000 */
[-CC-:B------:R-:W-:Y:S01]  /*dce0*/  FFMA.FTZ R61, R121, R14.reuse, -R12.reuse ;  /* 0x0000000e793d7223 */ /* 0x180fe2000001080c */
[----:B------:R-:W-:-:S04]  /*dcf0*/  FFMA.FTZ R121, R44, R14, -R12 ;  /* 0x0000000e2c797223 */ /* 0x000fc8000001080c */
[----:B------:R-:W1:Y:S01]  /*dd00*/  MUFU.EX2 R55, R55 ;  /* 0x0000003700377308 */ /* 0x000e620000000800 */
[----:B---3--:R-:W-:-:S07]  /*dd10*/  FADD.FTZ R3, R26, R3 ;  /* 0x000000031a037221 */ /* 0x008fce0000010000 */
[----:B------:R-:W3:Y:S01]  /*dd20*/  MUFU.EX2 R137, R137 ;  /* 0x0000008900897308 */ /* 0x000ee20000000800 */
[----:B0-----:R-:W-:Y:S01]  /*dd30*/  FADD.FTZ R42, R28, R3 ;  /* 0x000000031c2a7221 */ /* 0x001fe20000010000 */
[----:B------:R-:W-:-:S04]  /*dd40*/  FADD.FTZ R3, R33, R2 ;  /* 0x0000000221037221 */ /* 0x000fc80000010000 */
[----:B------:R-:W-:Y:S02]  /*dd50*/  FADD.FTZ R2, R136, R3 ;  /* 0x0000000388027221 */ /* 0x000fe40000010000 */
[----:B------:R-:W0:Y:S01]  /*dd60*/  MUFU.EX2 R30, R30 ;  /* 0x0000001e001e7308 */ /* 0x000e220000000800 */
[----:B-1----:R-:W-:Y:S01]  /*dd70*/  FADD.FTZ R42, R55, R42 ;  /* 0x0000002a372a7221 */ /* 0x002fe20000010000 */
[----:B------:R-:W-:-:S06]  /*dd80*/  FADD.FTZ R63, R35, R2 ;  /* 0x00000002233f7221 */ /* 0x000fcc0000010000 */
[----:B------:R-:W1:Y:S01]  /*dd90*/  MUFU.EX2 R139, R139 ;  /* 0x0000008b008b7308 */ /* 0x000e620000000800 */
[----:B---3--:R-:W-:Y:S01]  /*dda0*/  FADD.FTZ R3, R137, R42 ;  /* 0x0000002a89037221 */ /* 0x008fe20000010000 */
[----:B------:R-:W-:-:S04]  /*ddb0*/  FADD.FTZ R42, R138, R63 ;  /* 0x0000003f8a2a7221 */ /* 0x000fc80000010000 */
[----:B------:R-:W-:Y:S01]  /*ddc0*/  FADD.FTZ R63, R37, R42 ;  /* 0x0000002a253f7221 */ /* 0x000fe20000010000 */
[-CC-:B------:R-:W-:Y:S01]  /*ddd0*/  FFMA.FTZ R42, R123, R14.reuse, -R12.reuse ;  /* 0x0000000e7b2a7223 */ /* 0x180fe2000001080c */
[----:B------:R-:W3:Y:S01]  /*dde0*/  MUFU.EX2 R8, R8 ;  /* 0x0000000800087308 */ /* 0x000ee20000000800 */
[----:B0-----:R-:W-:Y:S01]  /*ddf0*/  FADD.FTZ R2, R30, R3 ;  /* 0x000000031e027221 */ /* 0x001fe20000010000 */
[----:B------:R-:W-:Y:S01]  /*de00*/  FADD.FTZ R48, R132, R63 ;  /* 0x0000003f84307221 */ /* 0x000fe20000010000 */
[-CC-:B------:R-:W-:Y:S01]  /*de10*/  FFMA.FTZ R63, R129, R14.reuse, -R12.reuse ;  /* 0x0000000e813f7223 */ /* 0x180fe2000001080c */
[----:B------:R-:W-:Y:S02]  /*de20*/  FFMA.FTZ R123, R46, R14, -R12 ;  /* 0x0000000e2e7b7223 */ /* 0x000fe4000001080c */
[----:B------:R-:W-:Y:S02]  /*de30*/  FADD.FTZ R65, R39, R48 ;  /* 0x0000003027417221 */ /* 0x000fe40000010000 */
[----:B------:R-:W0:Y:S01]  /*de40*/  MUFU.EX2 R133, R133 ;  /* 0x0000008500857308 */ /* 0x000e220000000800 */
[----:B-1----:R-:W-:Y:S01]  /*de50*/  FADD.FTZ R3, R139, R2 ;  /* 0x000000028b037221 */ /* 0x002fe20000010000 */
[----:B------:R-:W-:-:S04]  /*de60*/  FADD.FTZ R48, R134, R65 ;  /* 0x0000004186307221 */ /* 0x000fc80000010000 */
[----:B------:R-:W-:Y:S02]  /*de70*/  FADD.FTZ R65, R83, R48 ;  /* 0x0000003053417221 */ /* 0x000fe40000010000 */
[----:B------:R-:W1:Y:S01]  /*de80*/  MUFU.EX2 R32, R32 ;  /* 0x0000002000207308 */ /* 0x000e620000000800 */
[----:B---3--:R-:W-:-:S07]  /*de90*/  FADD.FTZ R2, R8, R3 ;  /* 0x0000000308027221 */ /* 0x008fce0000010000 */
[----:B------:R-:W3:Y:S01]  /*dea0*/  MUFU.EX2 R135, R135 ;  /* 0x0000008700877308 */ /* 0x000ee20000000800 */
[----:B0-----:R-:W-:-:S07]  /*deb0*/  FADD.FTZ R3, R133, R2 ;  /* 0x0000000285037221 */ /* 0x001fce0000010000 */
[----:B------:R-:W0:Y:S01]  /*dec0*/  MUFU.EX2 R34, R34 ;  /* 0x0000002200227308 */ /* 0x000e220000000800 */
[----:B-1----:R-:W-:-:S07]  /*ded0*/  FADD.FTZ R2, R32, R3 ;  /* 0x0000000320027221 */ /* 0x002fce0000010000 */
[----:B------:R-:W1:Y:S01]  /*dee0*/  MUFU.EX2 R36, R36 ;  /* 0x0000002400247308 */ /* 0x000e620000000800 */
[----:B---3--:R-:W-:Y:S01]  /*def0*/  FADD.FTZ R3, R135, R2 ;  /* 0x0000000287037221 */ /* 0x008fe20000010000 */
[----:B------:R-:W-:-:S06]  /*df00*/  FADD.FTZ R2, R128, R65 ;  /* 0x0000004180027221 */ /* 0x000fcc0000010000 */
[----:B------:R-:W3:Y:S01]  /*df10*/  MUFU.EX2 R57, R57 ;  /* 0x0000003900397308 */ /* 0x000ee20000000800 */
[----:B0-----:R-:W-:-:S07]  /*df20*/  FADD.FTZ R3, R34, R3 ;  /* 0x0000000322037221 */ /* 0x001fce0000010000 */
[----:B------:R-:W0:Y:S01]  /*df30*/  MUFU.EX2 R38, R38 ;  /* 0x0000002600267308 */ /* 0x000e220000000800 */
[----:B-1----:R-:W-:Y:S01]  /*df40*/  FADD.FTZ R44, R36, R3 ;  /* 0x00000003242c7221 */ /* 0x002fe20000010000 */
[----:B------:R-:W-:-:S04]  /*df50*/  FADD.FTZ R3, R71, R2 ;  /* 0x0000000247037221 */ /* 0x000fc80000010000 */
[----:B------:R-:W-:Y:S02]  /*df60*/  FADD.FTZ R2, R130, R3 ;  /* 0x0000000382027221 */ /* 0x000fe40000010000 */
[----:B------:R-:W1:Y:S01]  /*df70*/  MUFU.EX2 R59, R59 ;  /* 0x0000003b003b7308 */ /* 0x000e620000000800 */
[----:B---3--:R-:W-:Y:S01]  /*df80*/  FADD.FTZ R65, R57, R44 ;  /* 0x0000002c39417221 */ /* 0x008fe20000010000 */
[----:B------:R-:W-:Y:S01]  /*df90*/  FADD.FTZ R3, R47, R2 ;  /* 0x000000022f037221 */ /* 0x000fe20000010000 */
[-CC-:B------:R-:W-:Y:S01]  /*dfa0*/  FFMA.FTZ R44, R125, R14.reuse, -R12.reuse ;  /* 0x0000000e7d2c7223 */ /* 0x180fe2000001080c */
[----:B------:R-:W-:Y:S02]  /*dfb0*/  FFMA.FTZ R12, R127, R14, -R12 ;  /* 0x0000000e7f0c7223 */ /* 0x000fe4000001080c */
[----:B------:R-:W-:Y:S02]  /*dfc0*/  FADD.FTZ R2, R124, R3 ;  /* 0x000000037c027221 */ /* 0x000fe40000010000 */
[----:B------:R-:W3:Y:S01]  /*dfd0*/  MUFU.EX2 R40, R40 ;  /* 0x0000002800287308 */ /* 0x000ee20000000800 */
[----:B0-----:R-:W-:-:S07]  /*dfe0*/  FADD.FTZ R48, R38, R65 ;  /* 0x0000004126307221 */ /* 0x001fce0000010000 */
[----:B------:R-:W0:Y:S01]  /*dff0*/  MUFU.EX2 R45, R45 ;  /* 0x0000002d002d7308 */ /* 0x000e220000000800 */
[----:B-1----:R-:W-:-:S07]  /*e000*/  FADD.FTZ R65, R59, R48 ;  /* 0x000000303b417221 */ /* 0x002fce0000010000 */
[----:B------:R-:W1:Y:S01]  /*e010*/  MUFU.EX2 R61, R61 ;  /* 0x0000003d003d7308 */ /* 0x000e620000000800 */
[----:B---3--:R-:W-:-:S07]  /*e020*/  FADD.FTZ R46, R40, R65 ;  /* 0x00000041282e7221 */ /* 0x008fce0000010000 */
        /* <DEDUP_REMOVED lines=24> */
[----:B0-----:R-:W-:-:S03]  /*e1b0*/  FADD.FTZ R3, R49, R46 ;  /* 0x0000002e31037221 */ /* 0x001fc60000010000 */
[----:B-1----:R-:W-:Y:S01]  /*e1c0*/  FADD.FTZ R2, R12, R2 ;  /* 0x000000020c027221 */ /* 0x002fe20000010000 */
[----:B------:R-:W-:Y:S06]  /*e1d0*/  @!P0 BRA `(.L_x_1041) ;  /* 0x0000000000048947 */ /* 0x000fec0003800000 */
[----:B------:R-:W-:Y:S01]  /*e1e0*/  BPT.TRAP 0x1 ;  /* 0x000000040000795c */ /* 0x000fe20000300000 */
.L_x_1041:
        /* <DEDUP_REMOVED lines=75> */
.L_x_1023:
[----:B------:R-:W-:Y:S06]  /*e6a0*/  BAR.ARV 0x8, 0x200 ;  /* 0x0208000000007b1d */ /* 0x000fec0000002000 */
[----:B------:R-:W-:Y:S05]  /*e6b0*/  @!P0 BRA `(.L_x_1043) ;  /* 0x0000000000048947 */ /* 0x000fea0003800000 */
[----:B------:R-:W-:Y:S01]  /*e6c0*/  BPT.TRAP 0x1 ;  /* 0x000000040000795c */ /* 0x000fe20000300000 */
.L_x_1043:
[----:B------:R-:W-:Y:S01]  /*e6d0*/  ULEA UR8, UR7, UR43, 0x3 ;  /* 0x0000002b07087291 */ /* 0x000fe2000f8e183f */
[----:B------:R-:W-:-:S05]  /*e6e0*/  IMAD.U32 R0, RZ, RZ, UR4 ;  /* 0x00000004ff007e24 */ /* 0x000fca000f8e00ff */
[----:B------:R-:W-:-:S04]  /*e6f0*/  SHF.L.U32 R0, R0, 0x1f, RZ ;  /* 0x0000001f00007819 */ /* 0x000fc800000006ff */
[----:B------:R0:W1:Y:S01]  /*e700*/  SYNCS.PHASECHK.TRANS64.TRYWAIT P1, [UR8+0x16850], R0 ;  /* 0x01685000ff0075a7 */ /* 0x0000620008020148 */
[----:B------:R-:W-:Y:S05]  /*e710*/  @!P0 BRA `(.L_x_1044) ;  /* 0x0000000000048947 */ /* 0x000fea0003800000 */
[----:B------:R-:W-:Y:S01]  /*e720*/  BPT.TRAP 0x1 ;  /* 0x000000040000795c */ /* 0x000fe20000300000 */
.L_x_1044:
[----:B-1----:R-:W-:Y:S05]  /*e730*/  @P1 BRA `(.L_x_1045) ;  /* 0x0000000000081947 */ /* 0x002fea0003800000 */
[----:B------:R-:W1:Y:S02]  /*e740*/  SYNCS.PHASECHK.TRANS64.TRYWAIT P1, [UR8+0x16850], R0 ;  /* 0x01685000ff0075a7 */ /* 0x000e640008020148 */
[----:B-1----:R-:W-:Y:S05]  /*e750*/  @!P1 BRA `(.L_x_1046) ;  /* 0x0000005c00449947 */ /* 0x002fea0003800000 */
.L_x_1045:
[----:B------:R-:W-:Y:S01]  /*e760*/  UIADD3 UR43, UR43, 0x400, URZ ;  /* 0x000004002b2b7890 */ /* 0x000fe2000fffe03f */
[----:B------:R-:W-:Y:S01]  /*e770*/  WARPGROUP.ARRIVE ;  /* 0x00000000000079c5 */ /* 0x000fe20000000000 */
[----:B01----:R-:W0:Y:S01]  /*e780*/  SHFL.BFLY PT, R0, R3, 0x2, 0x1f ;  /* 0x0c401f0003007f89 */ /* 0x003e2200000e0000 */
[----:B------:R-:W-:Y:S01]  /*e790*/  IMAD.MOV.U32 R6, RZ, RZ, RZ ;  /* 0x000000ffff067224 */ /* 0x000fe200078e00ff */
[----:B------:R-:W-:Y:S02]  /*e7a0*/  USHF.R.U32.HI UR43, URZ, 0x4, UR43 ;  /* 0x000000043f2b7899 */ /* 0x000fe4000801162b */
[----:B------:R-:W1:Y:S02]  /*e7b0*/  SHFL.BFLY PT, R5, R2, 0x2, 0x1f ;  /* 0x0c401f0002057f89 */ /* 0x000e6400000e0000 */
[----:B------:R-:W-:-:S04]  /*e7c0*/  ULOP3.LUT UR4, UR43, 0x3fff, URZ, 0xc0, !UPT ;  /* 0x00003fff2b047892 */ /* 0x000fc8000f8ec03f */
[----:B------:R-:W-:-:S03]  /*e7d0*/  ULEA UR4, UR7, UR4, 0xa ;  /* 0x0000000407047291 */ /* 0x000fc6000f8e503f */
[----:B------:R-:W-:-:S04]  /*e7e0*/  UMOV UR7, 0x40000040 ;  /* 0x4000004000077882 */ /* 0x000fc80000000000 */
[----:B------:R-:W-:Y:S02]  /*e7f0*/  UMOV UR6, UR4 ;  /* 0x0000000400067c82 */ /* 0x000fe40008000000 */
[----:B------:R-:W-:Y:S01]  /*e800*/  HGMMA.64x64x16.F32.BF16 R88, R148, gdesc[UR4].tnspB, R88, gsb0 ;  /* 0x40e0000494587df0 */ /* 0x000fe20008001858 */
[----:B------:R-:W-:Y:S01]  /*e810*/  UIADD3 UR6, UR4, 0x80, URZ ;  /* 0x0000008004067890 */ /* 0x000fe2000fffe03f */
[----:B------:R-:W-:Y:S01]  /*e820*/  UMOV UR7, 0x40000040 ;  /* 0x4000004000077882 */ /* 0x000fe20000000000 */
[----:B0-----:R-:W-:Y:S01]  /*e830*/  FADD.FTZ R0, R0, R3 ;  /* 0x0000000300007221 */ /* 0x001fe20000010000 */
[----:B------:R-:W-:Y:S02]  /*e840*/  IMAD.MOV.U32 R3, RZ, RZ, RZ ;  /* 0x000000ffff037224 */ /* 0x000fe400078e00ff */
[----:B-1----:R-:W-:Y:S01]  /*e850*/  FADD.FTZ R4, R5, R2 ;  /* 0x0000000205047221 */ /* 0x002fe20000010000 */
[----:B------:R-:W-:Y:S01]  /*e860*/  IMAD.MOV.U32 R2, RZ, RZ, -0x800000 ;  /* 0xff800000ff027424 */ /* 0x000fe200078e00ff */
[----:B------:R-:W0:Y:S04]  /*e870*/  SHFL.BFLY PT, R5, R0, 0x1, 0x1f ;  /* 0x0c201f0000057f89 */ /* 0x000e2800000e0000 */
[----:B------:R-:W2:Y:S01]  /*e880*/  SHFL.BFLY PT, R7, R4, 0x1, 0x1f ;  /* 0x0c201f0004077f89 */ /* 0x000ea200000e0000 */
[----:B0-----:R-:W-:Y:S01]  /*e890*/  FADD.FTZ R9, R0, R5 ;  /* 0x0000000500097221 */ /* 0x001fe20000010000 */
[----:B------:R-:W-:-:S02]  /*e8a0*/  IMAD.MOV.U32 R0, RZ, RZ, -0x800000 ;  /* 0xff800000ff007424 */ /* 0x000fc400078e00ff */
[----:B--2---:R-:W-:Y:S02]  /*e8b0*/  FADD.FTZ R10, R4, R7 ;  /* 0x00000007040a7221 */ /* 0x004fe40000010000 */
[----:B------:R-:W-:-:S03]  /*e8c0*/  FSETP.NE.FTZ.AND P1, PT, R9, RZ, PT ;  /* 0x000000ff0900720b */ /* 0x000fc60003f35000 */
[----:B------:R-:W-:-:S10]  /*e8d0*/  FSETP.NE.FTZ.AND P2, PT, R10, RZ, PT ;  /* 0x000000ff0a00720b */ /* 0x000fd40003f55000 */
[----:B------:R-:W0:Y:S01]  /*e8e0*/  @P1 MUFU.LG2 R5, R9 ;  /* 0x0000000900051308 */ /* 0x000e220000000c00 */
[C---:B------:R-:W-:Y:S02]  /*e8f0*/  @P1 FMUL.FTZ R4, R14.reuse, 0.69314718246459960938 ;  /* 0x3f3172180e041820 */ /* 0x040fe40000410000 */
[----:B------:R-:W-:-:S05]  /*e900*/  @P2 FMUL.FTZ R13, R14, 0.69314718246459960938 ;  /* 0x3f3172180e0d2820 */ /* 0x000fca0000410000 */
        /* <DEDUP_REMOVED lines=44> */
.L_x_1047:
        /* <DEDUP_REMOVED lines=36> */
.L_x_969:
        /* <DEDUP_REMOVED lines=17> */
[----:B------:R-:W-:Y:S01]  /*ef20*/  LOP3.LUT R12, R7, 0xfffffffc, RZ, 0xc0, !PT ;  /* 0xfffffffc070c7812 */ /* 0x000fe200078ec0ff */
[----:B------:R-:W-:Y:S01]  /*ef30*/  IMAD.IADD R21, R23, 0x1, -R6 ;  /* 0x0000000117157824 */ /* 0x000fe200078e0a06 */
[----:B------:R-:W3:Y:S01]  /*ef40*/  S2UR UR11, SR_CTAID.Y ;  /* 0x00000000000b79c3 */ /* 0x000ee20000002600 */
[----:B------:R-:W-:Y:S01]  /*ef50*/  IMAD.HI R4, R3, 0x55555556, RZ ;  /* 0x5555555603047827 */ /* 0x000fe200078e02ff */
[----:B------:R-:W-:Y:S02]  /*ef60*/  UIADD3 UR6, UR5, UR6, URZ ;  /* 0x0000000605067290 */ /* 0x000fe4000fffe03f */
[----:B------:R-:W-:Y:S01]  /*ef70*/  SHF.R.S32.HI R8, RZ, 0x1f, R21 ;  /* 0x0000001fff087819 */ /* 0x000fe20000011415 */
[----:B------:R-:W-:Y:S01]  /*ef80*/  IMAD.IADD R12, R23, 0x1, -R12 ;  /* 0x00000001170c7824 */ /* 0x000fe200078e0a0c */
[----:B------:R-:W-:Y:S01]  /*ef90*/  LEA.HI R4, R4, R4, RZ, 0x1 ;  /* 0x0000000404047211 */ /* 0x000fe200078f08ff */
[----:B------:R-:W-:Y:S01]  /*efa0*/  ULDC.64 UR8, c[0x0][0xb38] ;  /* 0x0002ce0000087ab9 */ /* 0x000fe20000000a00 */
[----:B------:R-:W-:Y:S01]  /*efb0*/  LEA.HI R22, R8, R21, RZ, 0x2 ;  /* 0x0000001508167211 */ /* 0x000fe200078f10ff */
[----:B------:R-:W3:Y:S01]  /*efc0*/  LDC R19, c[0x0][0xc50] ;  /* 0x00031400ff137b82 */ /* 0x000ee20000000800 */
[----:B0-----:R-:W-:Y:S01]  /*efd0*/  ISETP.NE.AND P0, PT, R17, 0x1, PT ;  /* 0x000000011100780c */ /* 0x001fe20003f05270 */
[----:B------:R-:W-:Y:S01]  /*efe0*/  UIMAD UR7, UR7, UR8, URZ ;  /* 0x00000008070772a4 */ /* 0x000fe2000f8e023f */
[----:B------:R-:W-:-:S02]  /*eff0*/  SHF.R.S32.HI R5, RZ, 0x2, R22 ;  /* 0x00000002ff057819 */ /* 0x000fc40000011416 */
[----:B------:R-:W-:Y:S01]  /*f000*/  SHF.R.S32.HI R6, RZ, 0x1f, R22 ;  /* 0x0000001fff067819 */ /* 0x000fe20000011416 */
[----:B--2---:R-:W-:Y:S01]  /*f010*/  USHF.R.S32.HI UR10, URZ, 0x1f, UR12 ;  /* 0x0000001f3f0a7899 */ /* 0x004fe2000801140c */
[----:B------:R-:W-:Y:S01]  /*f020*/  LEA.HI R8, R8, R21, RZ, 0x5 ;  /* 0x0000001508087211 */ /* 0x000fe200078f28ff */
[----:B------:R-:W0:Y:S01]  /*f030*/  LDC.64 R14, c[0x0][0xb40] ;  /* 0x0002d000ff0e7b82 */ /* 0x000e220000000a00 */
[----:B------:R-:W-:Y:S02]  /*f040*/  LEA.HI R6, R6, R5, RZ, 0x3 ;  /* 0x0000000506067211 */ /* 0x000fe400078f18ff */
[----:B------:R-:W-:Y:S02]  /*f050*/  SHF.R.S32.HI R8, RZ, 0x5, R8 ;  /* 0x00000005ff087819 */ /* 0x000fe40000011408 */
[----:B------:R-:W-:Y:S01]  /*f060*/  LOP3.LUT R10, R6, 0xfffffff8, RZ, 0xc0, !PT ;  /* 0xfffffff8060a7812 */ /* 0x000fe200078ec0ff */
[----:B------:R-:W-:Y:S01]  /*f070*/  IMAD R6, R4, -0x3, R3 ;  /* 0xfffffffd04067824 */ /* 0x000fe200078e0203 */
[----:B------:R-:W-:Y:S01]  /*f080*/  LEA.HI R4, R12, R12, RZ, 0x1 ;  /* 0x0000000c0c047211 */ /* 0x000fe200078f08ff */
[----:B------:R-:W2:Y:S01]  /*f090*/  @P0 LDC R9, c[0x0][0xbec] ;  /* 0x0002fb00ff090b82 */ /* 0x000ea20000000800 */
[----:B------:R-:W-:Y:S01]  /*f0a0*/  LOP3.LUT R22, R22, 0x7ffffffc, RZ, 0xc0, !PT ;  /* 0x7ffffffc16167812 */ /* 0x000fe200078ec0ff */
[----:B------:R-:W-:Y:S01]  /*f0b0*/  IMAD.IADD R3, R5, 0x1, -R10 ;  /* 0x0000000105037824 */ /* 0x000fe200078e0a0a */
[----:B------:R-:W-:Y:S01]  /*f0c0*/  LOP3.LUT R5, R4, 0x1ffffffe, RZ, 0xc0, !PT ;  /* 0x1ffffffe04057812 */ /* 0x000fe200078ec0ff */
[----:B------:R-:W-:-:S02]  /*f0d0*/  IMAD.U32 R4, RZ, RZ, UR4 ;  /* 0x00000004ff047e24 */ /* 0x000fc4000f8e00ff */
[----:B------:R-:W-:Y:S02]  /*f0e0*/  IMAD R3, R8, 0x10, R3 ;  /* 0x0000001008037824 */ /* 0x000fe400078e0203 */
[----:B------:R-:W4:Y:S01]  /*f0f0*/  LDC.64 R10, c[0x0][0xbd8] ;  /* 0x0002f600ff0a7b82 */ /* 0x000f220000000a00 */
[----:B------:R-:W-:Y:S02]  /*f100*/  IMAD.IADD R12, R12, 0x1, -R5 ;  /* 0x000000010c0c7824 */ /* 0x000fe400078e0a05 */
[----:B------:R-:W-:Y:S02]  /*f110*/  IMAD R3, R6, 0x40, R3 ;  /* 0x0000004006037824 */ /* 0x000fe400078e0203 */
[----:B------:R-:W-:Y:S01]  /*f120*/  IMAD.U32 R5, RZ, RZ, UR5 ;  /* 0x00000005ff057e24 */ /* 0x000fe2000f8e00ff */
[----:B------:R-:W-:Y:S01]  /*f130*/  UIMAD.WIDE.U32 UR4, UR39, UR8, URZ ;  /* 0x00000008270472a5 */ /* 0x000fe2000f8e003f */
[----:B------:R-:W-:Y:S01]  /*f140*/  IMAD.U32 R5, RZ, RZ, UR6 ;  /* 0x00000006ff057e24 */ /* 0x000fe2000f8e00ff */
[----:B------:R-:W5:Y:S01]  /*f150*/  @P0 LDC R13, c[0x0][0xbf0] ;  /* 0x0002fc00ff0d0b82 */ /* 0x000f620000000800 */
[----:B------:R-:W-:Y:S01]  /*f160*/  IMAD R6, R12, 0x8, R3 ;  /* 0x000000080c067824 */ /* 0x000fe200078e0203 */
[----:B------:R-:W-:Y:S01]  /*f170*/  UIMAD UR6, UR39, UR9, UR7 ;  /* 0x00000009270672a4 */ /* 0x000fe2000f8e0207 */
[----:B0-----:R-:W-:-:S02]  /*f180*/  IMAD R12, R14, UR10, RZ ;  /* 0x0000000a0e0c7c24 */ /* 0x001fc4000f8e02ff */
[----:B------:R-:W-:Y:S01]  /*f190*/  IMAD.U32 R7, RZ, RZ, UR5 ;  /* 0x00000005ff077e24 */ /* 0x000fe2000f8e00ff */
[----:B------:R-:W-:Y:S01]  /*f1a0*/  UIADD3 UR6, UR5, UR6, URZ ;  /* 0x0000000605067290 */ /* 0x000fe2000fffe03f */
[----:B---3--:R-:W-:Y:S01]  /*f1b0*/  IMAD R19, R19, R18, UR11 ;  /* 0x0000000b13137e24 */ /* 0x008fe2000f8e0212 */
[----:B------:R-:W0:Y:S01]  /*f1c0*/  @P0 LDC R23, c[0x0][0xbec] ;  /* 0x0002fb00ff170b82 */ /* 0x000e220000000800 */
[----:B------:R-:W-:Y:S01]  /*f1d0*/  ULDC.64 UR8, c[0x0][0xb28] ;  /* 0x0002ca0000087ab9 */ /* 0x000fe20000000a00 */
[----:B-1----:R-:W-:Y:S02]  /*f1e0*/  IMAD R3, R16, 0xc0, R3 ;  /* 0x000000c010037824 */ /* 0x002fe400078e0203 */
[----:B------:R-:W-:Y:S01]  /*f1f0*/  IMAD.U32 R7, RZ, RZ, UR6 ;  /* 0x00000006ff077e24 */ /* 0x000fe2000f8e00ff */
[----:B------:R-:W-:Y:S01]  /*f200*/  ULDC.64 UR6, c[0x0][0xb48] ;  /* 0x0002d20000067ab9 */ /* 0x000fe20000000a00 */
[C---:B----4-:R-:W-:Y:S02]  /*f210*/  IMAD R8, R10.reuse, UR10, RZ ;  /* 0x0000000a0a087c24 */ /* 0x050fe4000f8e02ff */
[----:B------:R-:W1:Y:S01]  /*f220*/  @P0 LDC R20, c[0x0][0xbf0] ;  /* 0x0002fc00ff140b82 */ /* 0x000e620000000800 */
[----:B------:R-:W-:-:S04]  /*f230*/  IMAD.WIDE.U32 R4, R10, UR12, R4 ;  /* 0x0000000c0a047c25 */ /* 0x000fc8000f8e0004 */
[----:B------:R-:W-:Y:S02]  /*f240*/  IMAD R11, R11, UR12, R8 ;  /* 0x0000000c0b0b7c24 */ /* 0x000fe4000f8e0208 */
[----:B------:R-:W-:Y:S02]  /*f250*/  IMAD R8, R16, 0xc0, R6 ;  /* 0x000000c010087824 */ /* 0x000fe400078e0206 */
[----:B------:R-:W-:Y:S01]  /*f260*/  IMAD.U32 R6, RZ, RZ, UR4 ;  /* 0x00000004ff067e24 */ /* 0x000fe2000f8e00ff */
[----:B------:R-:W-:Y:S01]  /*f270*/  ULDC.64 UR4, c[0x0][0xbe0] ;  /* 0x0002f80000047ab9 */ /* 0x000fe20000000a00 */
[----:B--2---:R-:W-:-:S04]  /*f280*/  @P0 IMAD.HI.U32 R10, R8, R9, RZ ;  /* 0x00000009080a0227 */ /* 0x004fc800078e00ff */
[----:B------:R-:W-:Y:S01]  /*f290*/  IMAD.MOV.U32 R9, RZ, RZ, R8 ;  /* 0x000000ffff097224 */ /* 0x000fe200078e0008 */
[----:B-----5:R-:W-:Y:S01]  /*f2a0*/  @P0 SHF.R.U32.HI R9, RZ, R13, R10 ;  /* 0x0000000dff090219 */ /* 0x020fe2000001160a */
[----:B------:R-:W-:Y:S01]  /*f2b0*/  IMAD R13, R15, UR12, R12 ;  /* 0x0000000c0f0d7c24 */ /* 0x000fe2000f8e020c */
[----:B------:R-:W-:Y:S01]  /*f2c0*/  SHF.R.S32.HI R12, RZ, 0x1f, R19 ;  /* 0x0000001fff0c7819 */ /* 0x000fe20000011413 */
[----:B------:R-:W-:-:S04]  /*f2d0*/  IMAD.WIDE.U32 R6, R14, UR12, R6 ;  /* 0x0000000c0e067c25 */ /* 0x000fc8000f8e0006 */
[----:B------:R-:W-:Y:S02]  /*f2e0*/  IMAD.IADD R5, R5, 0x1, R11 ;  /* 0x0000000105057824 */ /* 0x000fe400078e020b */
[----:B0-----:R-:W-:-:S04]  /*f2f0*/  @P0 IMAD.HI.U32 R23, R8, R23, RZ ;  /* 0x0000001708170227 */ /* 0x001fc800078e00ff */
[----:B------:R-:W-:Y:S02]  /*f300*/  IMAD.IADD R7, R7, 0x1, R13 ;  /* 0x0000000107077824 */ /* 0x000fe400078e020d */
[----:B------:R-:W-:Y:S02]  /*f310*/  IMAD R13, R12, UR6, RZ ;  /* 0x000000060c0d7c24 */ /* 0x000fe4000f8e02ff */
[----:B------:R-:W-:-:S04]  /*f320*/  IMAD.WIDE.U32 R4, R19, UR4, R4 ;  /* 0x0000000413047c25 */ /* 0x000fc8000f8e0004 */
[----:B------:R-:W-:Y:S01]  /*f330*/  IMAD.MOV.U32 R11, RZ, RZ, R8 ;  /* 0x000000ffff0b7224 */ /* 0x000fe200078e0008 */
[----:B-1----:R-:W-:Y:S01]  /*f340*/  @P0 SHF.R.U32.HI R11, RZ, R20, R23 ;  /* 0x00000014ff0b0219 */ /* 0x002fe20000011617 */
[----:B------:R-:W-:Y:S01]  /*f350*/  IMAD R10, R12, UR4, RZ ;  /* 0x000000040c0a7c24 */ /* 0x000fe2000f8e02ff */
[----:B------:R-:W-:Y:S01]  /*f360*/  BAR.SYNC.DEFER_BLOCKING 0x1, 0x180 ;  /* 0x0046000000007b1d */ /* 0x000fe20000010000 */
[C---:B------:R-:W-:Y:S01]  /*f370*/  IMAD R15, R19.reuse, UR7, R13 ;  /* 0x00000007130f7c24 */ /* 0x040fe2000f8e020d */
[--C-:B------:R-:W-:Y:S01]  /*f380*/  SHF.R.S32.HI R13, RZ, 0x1f, R9.reuse ;  /* 0x0000001fff0d7819 */ /* 0x100fe20000011409 */
[----:B------:R-:W-:Y:S01]  /*f390*/  IMAD R12, R19, UR5, R10 ;  /* 0x00000005130c7c24 */ /* 0x000fe2000f8e020a */
[----:B------:R-:W-:Y:S01]  /*f3a0*/  IADD3 R4, P0, R9, R4, RZ ;  /* 0x0000000409047210 */ /* 0x000fe20007f1e0ff */
[----:B------:R-:W-:Y:S01]  /*f3b0*/  IMAD.MOV R9, RZ, RZ, -R9 ;  /* 0x000000ffff097224 */ /* 0x000fe200078e0a09 */
[--C-:B------:R-:W-:Y:S01]  /*f3c0*/  SHF.R.S32.HI R10, RZ, 0x1f, R11.reuse ;  /* 0x0000001fff0a7819 */ /* 0x100fe2000001140b */
[----:B------:R-:W-:Y:S01]  /*f3d0*/  IMAD.MOV R14, RZ, RZ, -R11 ;  /* 0x000000ffff0e7224 */ /* 0x000fe200078e0a0b */
[----:B------:R-:W-:Y:S01]  /*f3e0*/  ULDC.64 UR4, c[0x0][0xb30] ;  /* 0x0002cc0000047ab9 */ /* 0x000fe20000000a00 */
[----:B------:R-:W-:Y:S01]  /*f3f0*/  IMAD R9, R17, R9, R8 ;  /* 0x0000000911097224 */ /* 0x000fe200078e0208 */
[----:B------:R-:W-:Y:S01]  /*f400*/  IADD3.X R5, R13, R5, R12, P0, !PT ;  /* 0x000000050d057210 */ /* 0x000fe200007fe40c */
[----:B------:R-:W-:Y:S01]  /*f410*/  IMAD.WIDE.U32 R6, R19, UR6, R6 ;  /* 0x0000000613067c25 */ /* 0x000fe2000f8e0006 */
[----:B------:R-:W-:-:S03]  /*f420*/  ULDC.64 UR6, c[0x0][0xbc8] ;  /* 0x0002f20000067ab9 */ /* 0x000fc60000000a00 */
[----:B------:R-:W-:Y:S02]  /*f430*/  IMAD R10, R10, UR4, RZ ;  /* 0x000000040a0a7c24 */ /* 0x000fe4000f8e02ff */
[----:B------:R-:W-:Y:S01]  /*f440*/  IMAD R13, R17, R14, R8 ;  /* 0x0000000e110d7224 */ /* 0x000fe200078e0208 */
[----:B------:R-:W-:Y:S01]  /*f450*/  SHF.R.S32.HI R8, RZ, 0x1f, R9 ;  /* 0x0000001fff087819 */ /* 0x000fe20000011409 */
[----:B------:R-:W-:Y:S02]  /*f460*/  IMAD.IADD R7, R7, 0x1, R15 ;  /* 0x0000000107077824 */ /* 0x000fe400078e020f */
[C---:B------:R-:W-:Y:S01]  /*f470*/  IMAD R15, R11.reuse, UR5, R10 ;  /* 0x000000050b0f7c24 */ /* 0x040fe2000f8e020a */
[----:B------:R-:W-:Y:S01]  /*f480*/  SHF.R.S32.HI R10, RZ, 0x1f, R13 ;  /* 0x0000001fff0a7819 */ /* 0x000fe2000001140d */
[----:B------:R-:W-:Y:S01]  /*f490*/  IMAD.WIDE.U32 R6, R11, UR4, R6 ;  /* 0x000000040b067c25 */ /* 0x000fe2000f8e0006 */
[----:B------:R-:W0:Y:S01]  /*f4a0*/  S2UR UR5, SR_CgaCtaId ;  /* 0x00000000000579c3 */ /* 0x000e220000008800 */
[----:B------:R-:W-:-:S02]  /*f4b0*/  UMOV UR4, 0x400 ;  /* 0x0000040000047882 */ /* 0x000fc40000000000 */
[----:B------:R-:W-:Y:S02]  /*f4c0*/  IMAD R8, R8, UR6, RZ ;  /* 0x0000000608087c24 */ /* 0x000fe4000f8e02ff */
[----:B------:R-:W-:Y:S02]  /*f4d0*/  IMAD.IADD R7, R7, 0x1, R15 ;  /* 0x0000000107077824 */ /* 0x000fe400078e020f */
[----:B------:R-:W-:Y:S02]  /*f4e0*/  IMAD R10, R10, UR8, RZ ;  /* 0x000000080a0a7c24 */ /* 0x000fe4000f8e02ff */
[C---:B------:R-:W-:Y:S02]  /*f4f0*/  IMAD R11, R9.reuse, UR7, R8 ;  /* 0x00000007090b7c24 */ /* 0x040fe4000f8e0208 */
[----:B------:R-:W-:Y:S01]  /*f500*/  IMAD.WIDE.U32 R4, R9, UR6, R4 ;  /* 0x0000000609047c25 */ /* 0x000fe2000f8e0004 */
[----:B------:R-:W-:-:S03]  /*f510*/  ULDC.64 UR6, c[0x0][0xba8] ;  /* 0x0002ea0000067ab9 */ /* 0x000fc60000000a00 */
[C---:B------:R-:W-:Y:S01]  /*f520*/  IMAD R15, R13.reuse, UR9, R10 ;  /* 0x000000090d0f7c24 */ /* 0x040fe2000f8e020a */
[----:B------:R-:W-:Y:S01]  /*f530*/  LEA R8, P0, R4, UR6, 0x2 ;  /* 0x0000000604087c11 */ /* 0x000fe2000f8010ff */
[----:B------:R-:W-:Y:S01]  /*f540*/  IMAD.WIDE.U32 R6, R13, UR8, R6 ;  /* 0x000000080d067c25 */ /* 0x000fe2000f8e0006 */
[----:B------:R-:W-:Y:S01]  /*f550*/  ULDC.64 UR8, c[0x0][0xb00] ;  /* 0x0002c00000087ab9 */ /* 0x000fe20000000a00 */
[----:B------:R-:W-:Y:S02]  /*f560*/  ULDC UR6, c[0x0][0xa88] ;  /* 0x0002a20000067ab9 */ /* 0x000fe40000000800 */
[----:B------:R-:W-:Y:S01]  /*f570*/  IMAD.IADD R9, R5, 0x1, R11 ;  /* 0x0000000105097824 */ /* 0x000fe200078e020b */
[----:B------:R-:W-:Y:S01]  /*f580*/  LEA R18, P1, R6, UR8, 0x2 ;  /* 0x0000000806127c11 */ /* 0x000fe2000f8210ff */
[----:B------:R-:W-:Y:S01]  /*f590*/  IMAD.IADD R5, R7, 0x1, R15 ;  /* 0x0000000107057824 */ /* 0x000fe200078e020f */
[----:B0-----:R-:W-:Y:S01]  /*f5a0*/  ULEA UR4, UR5, UR4, 0x18 ;  /* 0x0000000405047291 */ /* 0x001fe2000f8ec03f */
[----:B------:R-:W-:Y:S01]  /*f5b0*/  IMAD R16, R17, UR6, RZ ;  /* 0x0000000611107c24 */ /* 0x000fe2000f8e02ff */
[----:B------:R-:W-:Y:S01]  /*f5c0*/  LEA.HI.X R9, R4, UR7, R9, 0x2, P0 ;  /* 0x0000000704097c11 */ /* 0x000fe200080f1409 */
[----:B------:R-:W-:Y:S01]  /*f5d0*/  VIADD R17, R3, 0x8 ;  /* 0x0000000803117836 */ /* 0x000fe20000000000 */
[----:B------:R-:W-:Y:S01]  /*f5e0*/  LEA.HI.X R20, R6, UR9, R5, 0x2, P1 ;  /* 0x0000000906147c11 */ /* 0x000fe200088f1405 */
[----:B------:R-:W-:Y:S01]  /*f5f0*/  SHFL.IDX PT, R4, R8, RZ, 0x1c1f ;  /* 0x001c1fff08047589 */ /* 0x000fe200000e0000 */
[----:B------:R-:W-:Y:S01]  /*f600*/  LOP3.LUT P0, RZ, R21, 0x3, RZ, 0xc0, !PT ;  /* 0x0000000315ff7812 */ /* 0x000fe2000780c0ff */
[----:B------:R-:W-:Y:S01]  /*f610*/  UIADD3 UR4, UR4, 0x16820, URZ ;  /* 0x0001682004047890 */ /* 0x000fe2000fffe03f */
[CC--:B------:R-:W-:Y:S01]  /*f620*/  ISETP.GE.AND P2, PT, R3.reuse, R16.reuse, PT ;  /* 0x000000100300720c */ /* 0x0c0fe20003f46270 */
[----:B------:R-:W0:Y:S01]  /*f630*/  SHFL.IDX PT, R5, R9, RZ, 0x1c1f ;  /* 0x001c1fff09057589 */ /* 0x000e2200000e0000 */
[-C--:B------:R-:W-:Y:S01]  /*f640*/  ISETP.GE.OR P1, PT, R3, R16.reuse, P0 ;  /* 0x000000100300720c */ /* 0x080fe20000726670 */
[----:B------:R-:W-:Y:S01]  /*f650*/  UPRMT UR4, URZ, 0x654, UR4 ;  /* 0x000006543f047896 */ /* 0x000fe20008000004 */
[----:B------:R-:W-:Y:S01]  /*f660*/  ISETP.GE.OR P0, PT, R17, R16, P0 ;  /* 0x000000101100720c */ /* 0x000fe20000706670 */
[----:B------:R-:W-:Y:S01]  /*f670*/  SHFL.IDX PT, R6, R8, 0x1, 0x1c1f ;  /* 0x003c1f0008067f89 */ /* 0x000fe200000e0000 */
[----:B------:R-:W-:-:S03]  /*f680*/  IMAD.IADD R19, R21, 0x1, -R22 ;  /* 0x0000000115137824 */ /* 0x000fc600078e0a16 */
[----:B------:R-:W1:Y:S01]  /*f690*/  SHFL.IDX PT, R7, R9, 0x1, 0x1c1f ;  /* 0x003c1f0009077f89 */ /* 0x000e6200000e0000 */
[----:B------:R-:W-:Y:S02]  /*f6a0*/  IMAD.SHL.U32 R19, R19, 0x2, RZ ;  /* 0x0000000213137824 */ /* 0x000fe400078e00ff */
[----:B------:R-:W-:Y:S01]  /*f6b0*/  SYNCS.ARRIVE.TRANS64.RED.A1T0 RZ, [UR4], RZ ;  /* 0x000000ffffff79a7 */ /* 0x000fe20008100404 */
[----:B------:R2:W3:Y:S04]  /*f6c0*/  SHFL.IDX PT, R14, R18, RZ, 0x1c1f ;  /* 0x001c1fff120e7589 */ /* 0x0004e800000e0000 */
[----:B------:R2:W4:Y:S04]  /*f6d0*/  SHFL.IDX PT, R15, R20, RZ, 0x1c1f ;  /* 0x001c1fff140f7589 */ /* 0x00052800000e0000 */
[----:B0-----:R2:W-:Y:S04]  /*f6e0*/  @!P1 ST.E desc[UR36][R4.64], R2 ;  /* 0x0000000204009985 */ /* 0x0015e8000c101924 */
[----:B-1----:R2:W-:Y:S01]  /*f6f0*/  @!P0 ST.E desc[UR36][R6.64], R0 ;  /* 0x0000000006008985 */ /* 0x0025e2000c101924 */
[----:B------:R-:W-:Y:S05]  /*f700*/  @P2 BRA `(.L_x_1050) ;  /* 0x0000000000b82947 */ /* 0x000fea0003800000 */
[----:B------:R-:W-:Y:S01]  /*f710*/  ULDC UR4, c[0x0][0xac8] ;  /* 0x0002b20000047ab9 */ /* 0x000fe20000000800 */
[C---:B--2---:R-:W-:Y:S01]  /*f720*/  VIADD R0, R19.reuse, 0x8 ;  /* 0x0000000813007836 */ /* 0x044fe20000000000 */
[C---:B------:R-:W-:Y:S01]  /*f730*/  ISETP.GE.AND P0, PT, R19.reuse, UR4, PT ;  /* 0x0000000413007c0c */ /* 0x040fe2000bf06270 */
[C---:B------:R-:W-:Y:S02]  /*f740*/  VIADD R4, R19.reuse, 0x10 ;  /* 0x0000001013047836 */ /* 0x040fe40000000000 */
[C---:B------:R-:W-:Y:S02]  /*f750*/  VIADD R5, R19.reuse, 0x18 ;  /* 0x0000001813057836 */ /* 0x040fe40000000000 */
[C---:B------:R-:W-:Y:S01]  /*f760*/  VIADD R6, R19.reuse, 0x20 ;  /* 0x0000002013067836 */ /* 0x040fe20000000000 */
[----:B------:R-:W-:Y:S01]  /*f770*/  ISETP.GE.AND P1, PT, R4, UR4, PT ;  /* 0x0000000404007c0c */ /* 0x000fe2000bf26270 */
[----:B------:R-:W-:Y:S01]  /*f780*/  VIADD R7, R19, 0x28 ;  /* 0x0000002813077836 */ /* 0x000fe20000000000 */
[----:B------:R-:W-:Y:S01]  /*f790*/  ISETP.GE.AND P2, PT, R5, UR4, PT ;  /* 0x0000000405007c0c */ /* 0x000fe2000bf46270 */
[C---:B------:R-:W-:Y:S01]  /*f7a0*/  VIADD R9, R19.reuse, 0x30 ;  /* 0x0000003013097836 */ /* 0x040fe20000000000 */
[----:B------:R-:W-:Y:S01]  /*f7b0*/  ISETP.GE.AND P3, PT, R6, UR4, PT ;  /* 0x0000000406007c0c */ /* 0x000fe2000bf66270 */
[----:B------:R-:W-:Y:S01]  /*f7c0*/  VIADD R11, R19, 0x38 ;  /* 0x00000038130b7836 */ /* 0x000fe20000000000 */
[----:B------:R-:W-:Y:S01]  /*f7d0*/  ISETP.GE.AND P4, PT, R7, UR4, PT ;  /* 0x0000000407007c0c */ /* 0x000fe2000bf86270 */
[----:B---34-:R-:W-:Y:S01]  /*f7e0*/  @!P0 IMAD.WIDE R2, R19, 0x4, R14 ;  /* 0x0000000413028825 */ /* 0x018fe200078e020e */
[----:B------:R-:W-:-:S02]  /*f7f0*/  ISETP.GE.AND P5, PT, R9, UR4, PT ;  /* 0x0000000409007c0c */ /* 0x000fc4000bfa6270 */
[----:B------:R-:W-:Y:S02]  /*f800*/  ISETP.GE.AND P6, PT, R11, UR4, PT ;  /* 0x000000040b007c0c */ /* 0x000fe4000bfc6270 */
[----:B------:R0:W-:Y:S01]  /*f810*/  @!P0 ST.E.64 desc[UR36][R2.64], R88 ;  /* 0x0000005802008985 */ /* 0x0001e2000c101b24 */
[----:B------:R-:W-:Y:S02]  /*f820*/  ISETP.GE.AND P0, PT, R0, UR4, PT ;  /* 0x0000000400007c0c */ /* 0x000fe4000bf06270 */
[----:B------:R-:W-:Y:S02]  /*f830*/  @!P1 LEA.HI R4, R4, R4, RZ, 0x1 ;  /* 0x0000000404049211 */ /* 0x000fe400078f08ff */
[----:B------:R-:W-:Y:S02]  /*f840*/  @!P3 LEA.HI R6, R6, R6, RZ, 0x1 ;  /* 0x000000060606b211 */ /* 0x000fe400078f08ff */
[----:B------:R-:W-:Y:S02]  /*f850*/  @!P4 LEA.HI R8, R7, R7, RZ, 0x1 ;  /* 0x000000070708c211 */ /* 0x000fe400078f08ff */
[----:B------:R-:W-:-:S02]  /*f860*/  @!P5 LEA.HI R10, R9, R9, RZ, 0x1 ;  /* 0x00000009090ad211 */ /* 0x000fc400078f08ff */
[----:B------:R-:W-:Y:S02]  /*f870*/  @!P6 LEA.HI R12, R11, R11, RZ, 0x1 ;  /* 0x0000000b0b0ce211 */ /* 0x000fe400078f08ff */
[----:B------:R-:W-:Y:S02]  /*f880*/  @!P3 LOP3.LUT R9, R6, 0xfffffffe, RZ, 0xc0, !PT ;  /* 0xfffffffe0609b812 */ /* 0x000fe400078ec0ff */
[----:B------:R-:W-:Y:S02]  /*f890*/  @!P0 LEA.HI R0, R0, R0, RZ, 0x1 ;  /* 0x0000000000008211 */ /* 0x000fe400078f08ff */
[----:B0-----:R-:W-:Y:S02]  /*f8a0*/  @!P2 LEA.HI R2, R5, R5, RZ, 0x1 ;  /* 0x000000050502a211 */ /* 0x001fe400078f08ff */
[----:B------:R-:W-:Y:S02]  /*f8b0*/  @!P0 LOP3.LUT R3, R0, 0xfffffffe, RZ, 0xc0, !PT ;  /* 0xfffffffe00038812 */ /* 0x000fe400078ec0ff */
[----:B------:R-:W-:-:S02]  /*f8c0*/  @!P1 LOP3.LUT R5, R4, 0xfffffffe, RZ, 0xc0, !PT ;  /* 0xfffffffe04059812 */ /* 0x000fc400078ec0ff */
[----:B------:R-:W-:Y:S01]  /*f8d0*/  @!P2 LOP3.LUT R7, R2, 0xfffffffe, RZ, 0xc0, !PT ;  /* 0xfffffffe0207a812 */ /* 0x000fe200078ec0ff */
[--C-:B------:R-:W-:Y:S01]  /*f8e0*/  @!P0 IMAD.WIDE R2, R3, 0x4, R14.reuse ;  /* 0x0000000403028825 */ /* 0x100fe200078e020e */
[----:B------:R-:W-:Y:S02]  /*f8f0*/  @!P4 LOP3.LUT R11, R8, 0xfffffffe, RZ, 0xc0, !PT ;  /* 0xfffffffe080bc812 */ /* 0x000fe400078ec0ff */
[----:B------:R-:W-:Y:S01]  /*f900*/  @!P5 LOP3.LUT R13, R10, 0xfffffffe, RZ, 0xc0, !PT ;  /* 0xfffffffe0a0dd812 */ /* 0x000fe200078ec0ff */
[--C-:B------:R-:W-:Y:S01]  /*f910*/  @!P1 IMAD.WIDE R4, R5, 0x4, R14.reuse ;  /* 0x0000000405049825 */ /* 0x100fe200078e020e */
[----:B------:R-:W-:Y:S01]  /*f920*/  @!P6 LOP3.LUT R21, R12, 0xfffffffe, RZ, 0xc0, !PT ;  /* 0xfffffffe0c15e812 */ /* 0x000fe200078ec0ff */
[----:B------:R0:W-:Y:S02]  /*f930*/  @!P0 ST.E.64 desc[UR36][R2.64], R92 ;  /* 0x0000005c02008985 */ /* 0x0001e4000c101b24 */
[--C-:B------:R-:W-:Y:S02]  /*f940*/  @!P2 IMAD.WIDE R6, R7, 0x4, R14.reuse ;  /* 0x000000040706a825 */ /* 0x100fe400078e020e */
        /* <DEDUP_REMOVED lines=8> */
[----:B------:R0:W-:Y:S04]  /*f9d0*/  @!P5 ST.E.64 desc[UR36][R12.64], R112 ;  /* 0x000000700c00d985 */ /* 0x0001e8000c101b24 */
[----:B------:R0:W-:Y:S02]  /*f9e0*/  @!P6 ST.E.64 desc[UR36][R14.64], R116 ;  /* 0x000000740e00e985 */ /* 0x0001e4000c101b24 */
.L_x_1050:
[----:B------:R-:W-:Y:S05]  /*f9f0*/  BSYNC B0 ;  /* 0x0000000000007941 */ /* 0x000fea0003800000 */
.L_x_1049:
[----:B------:R-:W-:Y:S01]  /*fa00*/  ISETP.GE.AND P0, PT, R17, R16, PT ;  /* 0x000000101100720c */ /* 0x000fe20003f06270 */
[----:B0-----:R0:W1:Y:S04]  /*fa10*/  SHFL.IDX PT, R13, R20, 0x1, 0x1c1f ;  /* 0x003c1f00140d7f89 */ /* 0x00106800000e0000 */
[----:B------:R0:W0:Y:S08]  /*fa20*/  SHFL.IDX PT, R12, R18, 0x1, 0x1c1f ;  /* 0x003c1f00120c7f89 */ /* 0x00003000000e0000 */
[----:B------:R-:W-:Y:S05]  /*fa30*/  @P0 BRA `(.L_x_961) ;  /* 0x0000004400c40947 */ /* 0x000fea0003800000 */
[C---:B--2---:R-:W-:Y:S01]  /*fa40*/  VIADD R0, R19.reuse, 0x8 ;  /* 0x0000000813007836 */ /* 0x044fe20000000000 */
[----:B------:R-:W-:Y:S01]  /*fa50*/  ULDC UR4, c[0x0][0xac8] ;  /* 0x0002b20000047ab9 */ /* 0x000fe20000000800 */
[C---:B------:R-:W-:Y:S01]  /*fa60*/  VIADD R6, R19.reuse, 0x10 ;  /* 0x0000001013067836 */ /* 0x040fe20000000000 */
[C---:B------:R-:W-:Y:S01]  /*fa70*/  ISETP.GE.AND P0, PT, R19.reuse, UR4, PT ;  /* 0x0000000413007c0c */ /* 0x040fe2000bf06270 */
[C---:B------:R-:W-:Y:S01]  /*fa80*/  VIADD R7, R19.reuse, 0x18 ;  /* 0x0000001813077836 */ /* 0x040fe20000000000 */
[----:B------:R-:W-:Y:S01]  /*fa90*/  ISETP.GE.AND P1, PT, R0, UR4, PT ;  /* 0x0000000400007c0c */ /* 0x000fe2000bf26270 */
[C---:B------:R-:W-:Y:S01]  /*faa0*/  VIADD R8, R19.reuse, 0x20 ;  /* 0x0000002013087836 */ /* 0x040fe20000000000 */
[----:B------:R-:W-:Y:S01]  /*fab0*/  ISETP.GE.AND P2, PT, R6, UR4, PT ;  /* 0x0000000406007c0c */ /* 0x000fe2000bf46270 */
[----:B------:R-:W-:Y:S01]  /*fac0*/  VIADD R9, R19, 0x28 ;  /* 0x0000002813097836 */ /* 0x000fe20000000000 */
[----:B------:R-:W-:Y:S01]  /*fad0*/  ISETP.GE.AND P3, PT, R7, UR4, PT ;  /* 0x0000000407007c0c */ /* 0x000fe2000bf66270 */
[----:B------:R-:W-:Y:S01]  /*fae0*/  VIADD R11, R19, 0x30 ;  /* 0x00000030130b7836 */ /* 0x000fe20000000000 */
[----:B------:R-:W-:-:S02]  /*faf0*/  ISETP.GE.AND P4, PT, R8, UR4, PT ;  /* 0x0000000408007c0c */ /* 0x000fc4000bf86270 */
[----:B------:R-:W-:Y:S02]  /*fb00*/  ISETP.GE.AND P5, PT, R9, UR4, PT ;  /* 0x0000000409007c0c */ /* 0x000fe4000bfa6270 */
[----:B------:R-:W-:Y:S01]  /*fb10*/  ISETP.GE.AND P6, PT, R11, UR4, PT ;  /* 0x000000040b007c0c */ /* 0x000fe2000bfc6270 */
[C---:B01----:R-:W-:Y:S02]  /*fb20*/  @!P0 IMAD.WIDE R2, R19.reuse, 0x4, R12 ;  /* 0x0000000413028825 */ /* 0x043fe400078e020c */
[----:B------:R-:W-:Y:S02]  /*fb30*/  @!P1 LEA.HI R0, R0, R0, RZ, 0x1 ;  /* 0x0000000000009211 */ /* 0x000fe400078f08ff */
[----:B------:R-:W-:Y:S01]  /*fb40*/  @!P2 LEA.HI R6, R6, R6, RZ, 0x1 ;  /* 0x000000060606a211 */ /* 0x000fe200078f08ff */
[----:B------:R0:W-:Y:S01]  /*fb50*/  @!P0 ST.E.64 desc[UR36][R2.64], R90 ;  /* 0x0000005a02008985 */ /* 0x0001e2000c101b24 */
[----:B------:R-:W-:Y:S01]  /*fb60*/  @!P1 LOP3.LUT R5, R0, 0xfffffffe, RZ, 0xc0, !PT ;  /* 0xfffffffe00059812 */ /* 0x000fe200078ec0ff */
[----:B------:R-:W-:Y:S01]  /*fb70*/  VIADD R19, R19, 0x38 ;  /* 0x0000003813137836 */ /* 0x000fe20000000000 */
[----:B------:R-:W-:-:S02]  /*fb80*/  @!P3 LEA.HI R0, R7, R7, RZ, 0x1 ;  /* 0x000000070700b211 */ /* 0x000fc400078f08ff */
[----:B------:R-:W-:Y:S01]  /*fb90*/  @!P4 LEA.HI R8, R8, R8, RZ, 0x1 ;  /* 0x000000080808c211 */ /* 0x000fe200078f08ff */
[--C-:B------:R-:W-:Y:S01]  /*fba0*/  @!P1 IMAD.WIDE R4, R5, 0x4, R12.reuse ;  /* 0x0000000405049825 */ /* 0x100fe200078e020c */
[----:B------:R-:W-:Y:S02]  /*fbb0*/  @!P5 LEA.HI R10, R9, R9, RZ, 0x1 ;  /* 0x00000009090ad211 */ /* 0x000fe400078f08ff */
[----:B---3--:R-:W-:Y:S02]  /*fbc0*/  @!P6 LEA.HI R14, R11, R11, RZ, 0x1 ;  /* 0x0000000b0b0ee211 */ /* 0x008fe400078f08ff */
[----:B------:R-:W-:Y:S01]  /*fbd0*/  @!P2 LOP3.LUT R7, R6, 0xfffffffe, RZ, 0xc0, !PT ;  /* 0xfffffffe0607a812 */ /* 0x000fe200078ec0ff */
[----:B------:R1:W-:Y:S01]  /*fbe0*/  @!P1 ST.E.64 desc[UR36][R4.64], R94 ;  /* 0x0000005e04009985 */ /* 0x0003e2000c101b24 */
[----:B------:R-:W-:Y:S02]  /*fbf0*/  @!P3 LOP3.LUT R9, R0, 0xfffffffe, RZ, 0xc0, !PT ;  /* 0xfffffffe0009b812 */ /* 0x000fe400078ec0ff */
[----:B------:R-:W-:Y:S01]  /*fc00*/  @!P4 LOP3.LUT R11, R8, 0xfffffffe, RZ, 0xc0, !PT ;  /* 0xfffffffe080bc812 */ /* 0x000fe200078ec0ff */
[----:B0-----:R-:W-:Y:S01]  /*fc10*/  @!P2 IMAD.WIDE R2, R7, 0x4, R12 ;  /* 0x000000040702a825 */ /* 0x001fe200078e020c */
[----:B----4-:R-:W-:-:S02]  /*fc20*/  @!P5 LOP3.LUT R15, R10, 0xfffffffe, RZ, 0xc0, !PT ;  /* 0xfffffffe0a0fd812 */ /* 0x010fc400078ec0ff */
[----:B------:R-:W-:Y:S01]  /*fc30*/  @!P6 LOP3.LUT R17, R14, 0xfffffffe, RZ, 0xc0, !PT ;  /* 0xfffffffe0e11e812 */ /* 0x000fe200078ec0ff */
[--C-:B------:R-:W-:Y:S01]  /*fc40*/  @!P4 IMAD.WIDE R6, R11, 0x4, R12.reuse ;  /* 0x000000040b06c825 */ /* 0x100fe200078e020c */
[----:B------:R0:W-:Y:S01]  /*fc50*/  @!P2 ST.E.64 desc[UR36][R2.64], R98 ;  /* 0x000000620200a985 */ /* 0x0001e2000c101b24 */
[----:B------:R-:W-:Y:S02]  /*fc60*/  ISETP.GE.AND P0, PT, R19, UR4, PT ;  /* 0x0000000413007c0c */ /* 0x000fe4000bf06270 */
[----:B------:R-:W-:-:S04]  /*fc70*/  @!P6 IMAD.WIDE R10, R17, 0x4, R12 ;  /* 0x00000004110ae825 */ /* 0x000fc800078e020c */
[----:B-1----:R-:W-:-:S04]  /*fc80*/  @!P3 IMAD.WIDE R4, R9, 0x4, R12 ;  /* 0x000000040904b825 */ /* 0x002fc800078e020c */
[----:B------:R-:W-:Y:S01]  /*fc90*/  @!P5 IMAD.WIDE R8, R15, 0x4, R12 ;  /* 0x000000040f08d825 */ /* 0x000fe200078e020c */
[----:B------:R0:W-:Y:S04]  /*fca0*/  @!P3 ST.E.64 desc[UR36][R4.64], R102 ;  /* 0x000000660400b985 */ /* 0x0001e8000c101b24 */
[----:B------:R0:W-:Y:S04]  /*fcb0*/  @!P4 ST.E.64 desc[UR36][R6.64], R106 ;  /* 0x0000006a0600c985 */ /* 0x0001e8000c101b24 */
[----:B------:R0:W-:Y:S04]  /*fcc0*/  @!P5 ST.E.64 desc[UR36][R8.64], R110 ;  /* 0x0000006e0800d985 */ /* 0x0001e8000c101b24 */
[----:B------:R0:W-:Y:S01]  /*fcd0*/  @!P6 ST.E.64 desc[UR36][R10.64], R114 ;  /* 0x000000720a00e985 */ /* 0x0001e2000c101b24 */
[----:B------:R-:W-:Y:S05]  /*fce0*/  @P0 BRA `(.L_x_961) ;  /* 0x0000004400180947 */ /* 0x000fea0003800000 */
[----:B------:R-:W-:-:S04]  /*fcf0*/  LEA.HI R19, R19, R19, RZ, 0x1 ;  /* 0x0000001313137211 */ /* 0x000fc800078f08ff */
[----:B0-----:R-:W-:-:S05]  /*fd00*/  LOP3.LUT R3, R19, 0xfffffffe, RZ, 0xc0, !PT ;  /* 0xfffffffe13037812 */ /* 0x001fca00078ec0ff */
[----:B------:R-:W-:-:S05]  /*fd10*/  IMAD.WIDE R2, R3, 0x4, R12 ;  /* 0x0000000403027825 */ /* 0x000fca00078e020c */
[----:B------:R0:W-:Y:S01]  /*fd20*/  ST.E.64 desc[UR36][R2.64], R118 ;  /* 0x0000007602007985 */ /* 0x0001e2000c101b24 */
[----:B------:R-:W-:Y:S05]  /*fd30*/  BRA `(.L_x_961) ;  /* 0x0000004400047947 */ /* 0x000fea0003800000 */
.L_x_1048:
[----:B------:R-:W-:-:S05]  /*fd40*/  VIADD R0, R23, 0xffffff80 ;  /* 0xffffff8017007836 */ /* 0x000fca0000000000 */
[----:B------:R-:W-:-:S13]  /*fd50*/  ISETP.GT.AND P0, PT, R0, 0xbf, PT ;  /* 0x000000bf0000780c */ /* 0x000fda0003f04270 */
[----:B------:R-:W-:Y:S05]  /*fd60*/  @P0 BRA `(.L_x_961) ;  /* 0x0000004000f80947 */ /* 0x000fea0003800000 */
[----:B------:R-:W0:Y:S01]  /*fd70*/  S2R R0, SR_CTAID.X ;  /* 0x0000000000007919 */ /* 0x000e220000002500 */
[----:B------:R-:W1:Y:S01]  /*fd80*/  LDC R7, c[0x0][0xbe8] ;  /* 0x0002fa00ff077b82 */ /* 0x000e620000000800 */
[----:B------:R-:W-:Y:S01]  /*fd90*/  ULDC UR4, c[0x0][0xa88] ;  /* 0x0002a20000047ab9 */ /* 0x000fe20000000800 */
[----:B0-----:R-:W-:Y:S02]  /*fda0*/  IMAD R23, R0, 0xc0, R23 ;  /* 0x000000c000177824 */ /* 0x001fe400078e0217 */
[----:B-1----:R-:W-:Y:S02]  /*fdb0*/  IMAD R0, R7, UR4, RZ ;  /* 0x0000000407007c24 */ /* 0x002fe4000f8e02ff */
[----:B------:R-:W-:-:S05]  /*fdc0*/  VIADD R23, R23, 0xffffff80 ;  /* 0xffffff8017177836 */ /* 0x000fca0000000000 */
        /* <DEDUP_REMOVED lines=17> */
[----:B------:R-:W-:-:S05]  /*fee0*/  IMAD.U32 R3, RZ, RZ, UR6 ;  /* 0x00000006ff037e24 */ /* 0x000fca000f8e00ff */
        /* <DEDUP_REMOVED lines=26> */
[----:B------:R-:W-:Y:S01]  /*10090*/  LEA R4, P0, R2, UR4, 0x2 ;  /* 0x0000000402047c11 */ /* 0x000fe2000f8010ff */
[----:B------:R-:W-:-:S05]  /*100a0*/  IMAD.IADD R3, R3, 0x1, R5 ;  /* 0x0000000103037824 */ /* 0x000fca00078e0205 */
[----:B------:R-:W-:Y:S01]  /*100b0*/  LEA.HI.X R5, R2, UR5, R3, 0x2, P0 ;  /* 0x0000000502057c11 */ /* 0x000fe200080f1403 */
[----:B------:R-:W-:-:S05]  /*100c0*/  IMAD.MOV.U32 R3, RZ, RZ, -0x800000 ;  /* 0xff800000ff037424 */ /* 0x000fca00078e00ff */
[----:B------:R0:W-:Y:S01]  /*100d0*/  STG.E desc[UR36][R4.64], R3 ;  /* 0x0000000304007986 */ /* 0x0001e2000c101924 */
[----:B------:R-:W-:Y:S05]  /*100e0*/  BRA `(.L_x_961) ;  /* 0x0000004000187947 */ /* 0x000fea0003800000 */
.L_x_959:
        /* <DEDUP_REMOVED lines=18> */
.L_x_1051:
[----:B------:R-:W-:Y:S01]  /*10210*/  ULDC UR7, c[0x0][0xc50] ;  /* 0x0003140000077ab9 */ /* 0x000fe20000000800 */
[----:B------:R-:W-:Y:S01]  /*10220*/  UMOV UR42, UR6 ;  /* 0x00000006002a7c82 */ /* 0x000fe20008000000 */
[----:B------:R-:W-:-:S11]  /*10230*/  UISETP.NE.AND UP0, UPT, UR7, 0x1, UPT ;  /* 0x000000010700788c */ /* 0x000fd6000bf05270 */
[----:B------:R-:W-:Y:S01]  /*10240*/  @UP0 ULDC UR4, c[0x0][0xc54] ;  /* 0x0003150000040ab9 */ /* 0x000fe20000000800 */
[----:B------:R-:W-:Y:S01]  /*10250*/  @UP0 ULDC UR8, c[0x0][0xc58] ;  /* 0x0003160000080ab9 */ /* 0x000fe20000000800 */
[----:B------:R-:W-:-:S04]  /*10260*/  UIMAD.WIDE.U32 UR4, UR6, UR4, URZ ;  /* 0x00000004060472a5 */ /* 0x000fc8000f8e003f */
[----:B------:R-:W-:-:S12]  /*10270*/  @UP0 USHF.R.U32.HI UR42, URZ, UR8, UR5 ;  /* 0x000000083f2a0299 */ /* 0x000fd80008011605 */
.L_x_1052:
[----:B------:R-:W-:Y:S01]  /*10280*/  ISETP.GE.AND P0, PT, R25, RZ, PT ;  /* 0x000000ff1900720c */ /* 0x000fe20003f06270 */
[----:B------:R-:W-:Y:S01]  /*10290*/  UIADD3 UR47, -UR42, URZ, URZ ;  /* 0x0000003f2a2f7290 */ /* 0x000fe2000fffe13f */
[----:B------:R-:W-:Y:S02]  /*102a0*/  IMAD.MOV.U32 R0, RZ, RZ, 0x1 ;  /* 0x00000001ff007424 */ /* 0x000fe400078e00ff */
[----:B------:R-:W-:Y:S01]  /*102b0*/  IMAD.MOV.U32 R2, RZ, RZ, RZ ;  /* 0x000000ffff027224 */ /* 0x000fe200078e00ff */
[----:B------:R-:W-:Y:S01]  /*102c0*/  UIMAD UR47, UR7, UR47, UR6 ;  /* 0x0000002f072f72a4 */ /* 0x000fe2000f8e0206 */
[----:B------:R-:W-:-:S07]  /*102d0*/  IMAD.MOV.U32 R10, RZ, RZ, 0x1 ;  /* 0x00000001ff0a7424 */ /* 0x000fce00078e00ff */
[----:B------:R-:W-:Y:S05]  /*102e0*/  @!P0 BRA `(.L_x_1053) ;  /* 0x0000003800d88947 */ /* 0x000fea0003800000 */
[----:B------:R-:W0:Y:S01]  /*102f0*/  LDC.64 R2, c[0x0][0xa28] ;  /* 0x00028a00ff027b82 */ /* 0x000e220000000a00 */
[----:B------:R-:W-:Y:S01]  /*10300*/  IMAD.MOV.U32 R24, RZ, RZ, RZ ;  /* 0x000000ffff187224 */ /* 0x000fe200078e00ff */
[----:B------:R-:W-:Y:S01]  /*10310*/  ULDC.64 UR4, c[0x0][0x418] ;  /* 0x0001060000047ab9 */ /* 0x000fe20000000a00 */
[----:B------:R-:W-:Y:S01]  /*10320*/  ULDC UR6, c[0x0][0x448] ;  /* 0x0001120000067ab9 */ /* 0x000fe20000000800 */
[----:B------:R-:W-:Y:S01]  /*10330*/  ULDC UR10, c[0x0][0x2f0] ;  /* 0x0000bc00000a7ab9 */ /* 0x000fe20000000800 */
[----:B------:R-:W-:Y:S01]  /*10340*/  ULDC UR11, c[0x0][0x288] ;  /* 0x0000a200000b7ab9 */ /* 0x000fe20000000800 */
[----:B0-----:R-:W-:-:S04]  /*10350*/  ISETP.NE.U32.AND P0, PT, R2, RZ, PT ;  /* 0x000000ff0200720c */ /* 0x001fc80003f05070 */
[----:B------:R-:W-:-:S13]  /*10360*/  ISETP.NE.AND.EX P0, PT, R3, RZ, PT, P0 ;  /* 0x000000ff0300720c */ /* 0x000fda0003f05300 */
[----:B------:R-:W0:Y:S02]  /*10370*/  @P0 LDC.64 R2, c[0x0][0xa28] ;  /* 0x00028a00ff020b82 */ /* 0x000e240000000a00 */
[----:B0-----:R-:W-:-:S05]  /*10380*/  @P0 IMAD.WIDE R2, R25, 0x4, R2 ;  /* 0x0000000419020825 */ /* 0x001fca00078e0202 */
[----:B------:R0:W5:Y:S01]  /*10390*/  @P0 LDG.E R24, desc[UR36][R2.64] ;  /* 0x0000002402180981 */ /* 0x000162000c1e1900 */
[----:B------:R-:W1:Y:S01]  /*103a0*/  S2UR UR43, SR_CTAID.X ;  /* 0x00000000002b79c3 */ /* 0x000e620000002500 */
[----:B------:R-:W-:Y:S02]  /*103b0*/  UISETP.NE.U32.AND UP0, UPT, UR4, URZ, UPT ;  /* 0x0000003f0400728c */ /* 0x000fe4000bf05070 */
[----:B------:R-:W-:Y:S02]  /*103c0*/  UISETP.NE.AND UP1, UPT, UR6, 0x1, UPT ;  /* 0x000000010600788c */ /* 0x000fe4000bf25270 */
[----:B------:R-:W-:Y:S01]  /*103d0*/  UISETP.NE.AND.EX UP0, UPT, UR5, URZ, UPT, UP0 ;  /* 0x0000003f0500728c */ /* 0x000fe2000bf05300 */
[----:B------:R-:W-:Y:S02]  /*103e0*/  ULDC UR6, c[0x0][0x424] ;  /* 0x0001090000067ab9 */ /* 0x000fe40000000800 */
[----:B------:R-:W-:Y:S01]  /*103f0*/  ULDC.64 UR4, c[0x0][0x9e0] ;  /* 0x0002780000047ab9 */ /* 0x000fe20000000a00 */
[----:B------:R-:W-:-:S02]  /*10400*/  USEL UR9, UR6, 0x1, UP0 ;  /* 0x0000000106097887 */ /* 0x000fc40008000000 */
[----:B------:R-:W-:Y:S02]  /*10410*/  UISETP.GE.AND UP0, UPT, UR5, 0x1, UPT ;  /* 0x000000010500788c */ /* 0x000fe4000bf06270 */
[----:B------:R-:W-:Y:S01]  /*10420*/  UIMAD UR50, UR9, UR10, URZ ;  /* 0x0000000a093272a4 */ /* 0x000fe2000f8e023f */
[----:B------:R-:W-:Y:S01]  /*10430*/  @UP1 ULDC UR7, c[0x0][0x44c] ;  /* 0x0001130000071ab9 */ /* 0x000fe20000000800 */
[----:B------:R-:W-:Y:S02]  /*10440*/  UIMAD UR9, UR9, UR10, 0x7f ;  /* 0x0000007f090974a4 */ /* 0x000fe4000f8e020a */
[----:B------:R-:W-:Y:S01]  /*10450*/  PLOP3.LUT P1, PT, PT, PT, UP0, 0x80, 0x0 ;  /* 0x000000000000781c */ /* 0x000fe20003f2f008 */
[----:B------:R-:W-:Y:S01]  /*10460*/  @UP1 ULDC UR12, c[0x0][0x450] ;  /* 0x00011400000c1ab9 */ /* 0x000fe20000000800 */
[----:B------:R-:W-:Y:S02]  /*10470*/  UP2UR UR51, UPR, URZ, 0x2 ;  /* 0x000000023f337883 */ /* 0x000fe40008000000 */
[----:B-1----:R-:W-:-:S04]  /*10480*/  UIMAD UR43, UR43, 0xc0, URZ ;  /* 0x000000c02b2b78a4 */ /* 0x002fc8000f8e023f */
[----:B------:R-:W-:-:S04]  /*10490*/  UIADD3 UR8, UR43, 0xbf, URZ ;  /* 0x000000bf2b087890 */ /* 0x000fc8000fffe03f */
[----:B------:R-:W-:Y:S02]  /*104a0*/  UIMAD.WIDE.U32 UR6, UR8, UR7, URZ ;  /* 0x00000007080672a5 */ /* 0x000fe4000f8e003f */
[----:B------:R-:W-:Y:S02]  /*104b0*/  UIADD3 UR6, UR50, 0x1, -UR11 ;  /* 0x0000000132067890 */ /* 0x000fe4000fffe80b */
[----:B------:R-:W-:Y:S02]  /*104c0*/  @UP1 USHF.R.U32.HI UR8, URZ, UR12, UR7 ;  /* 0x0000000c3f081299 */ /* 0x000fe40008011607 */
[----:B------:R-:W-:Y:S02]  /*104d0*/  USHF.R.S32.HI UR7, URZ, 0x1f, UR9 ;  /* 0x0000001f3f077899 */ /* 0x000fe40008011409 */
[----:B------:R-:W-:Y:S02]  /*104e0*/  UIADD3 UR6, UR6, UR8, URZ ;  /* 0x0000000806067290 */ /* 0x000fe4000fffe03f */
[----:B------:R-:W-:-:S02]  /*104f0*/  ULEA.HI UR7, UR7, UR9, URZ, 0x7 ;  /* 0x0000000907077291 */ /* 0x000fc4000f8f383f */
[----:B------:R-:W-:Y:S02]  /*10500*/  UIADD3 UR4, UR6, UR4, URZ ;  /* 0x0000000406047290 */ /* 0x000fe4000fffe03f */
[----:B------:R-:W-:Y:S01]  /*10510*/  USHF.R.S32.HI UR44, URZ, 0x7, UR7 ;  /* 0x000000073f2c7899 */ /* 0x000fe20008011407 */
[----:B0-----:R-:W-:Y:S11]  /*10520*/  @!P1 BRA `(.L_x_1054) ;  /* 0x0000000000449947 */ /* 0x001ff60003800000 */
        /* <DEDUP_REMOVED lines=10> */
.L_x_1055:
[----:B------:R-:W-:-:S11]  /*105d0*/  UISETP.NE.AND UP0, UPT, UR5, 0x1, UPT ;  /* 0x000000010500788c */ /* 0x000fd6000bf05270 */
[----:B------:R-:W-:Y:S02]  /*105e0*/  @UP0 ULDC.64 UR12, c[0x0][0x9e8] ;  /* 0x00027a00000c0ab9 */ /* 0x000fe40000000a00 */
[----:B------:R-:W-:-:S04]  /*105f0*/  UIMAD.WIDE.U32 UR6, UR8, UR12, URZ ;  /* 0x0000000c080672a5 */ /* 0x000fc8000f8e003f */
[----:B------:R-:W-:-:S12]  /*10600*/  @UP0 USHF.R.U32.HI UR8, URZ, UR13, UR7 ;  /* 0x0000000d3f080299 */ /* 0x000fd80008011607 */
.L_x_1056:
[----:B------:R-:W-:-:S04]  /*10610*/  UIMAD UR8, UR8, UR5, UR5 ;  /* 0x00000005080872a4 */ /* 0x000fc8000f8e0205 */
[----:B------:R-:W-:-:S04]  /*10620*/  UISETP.LT.AND UP0, UPT, UR4, UR8, UPT ;  /* 0x000000080400728c */ /* 0x000fc8000bf01270 */
[----:B------:R-:W-:-:S12]  /*10630*/  USEL UR4, UR4, UR8, UP0 ;  /* 0x0000000804047287 */ /* 0x000fd80008000000 */
.L_x_1054:
[----:B------:R-:W-:Y:S02]  /*10640*/  UISETP.NE.AND UP0, UPT, UR51, URZ, UPT ;  /* 0x0000003f3300728c */ /* 0x000fe4000bf05270 */
[----:B------:R-:W-:-:S04]  /*10650*/  UIADD3 UR4, UR4, 0x7f, URZ ;  /* 0x0000007f04047890 */ /* 0x000fc8000fffe03f */
[----:B------:R-:W-:-:S04]  /*10660*/  USHF.R.S32.HI UR8, URZ, 0x1f, UR4 ;  /* 0x0000001f3f087899 */ /* 0x000fc80008011404 */
[----:B------:R-:W-:Y:S01]  /*10670*/  ULEA.HI UR8, UR8, UR4, URZ, 0x7 ;  /* 0x0000000408087291 */ /* 0x000fe2000f8f383f */
[----:B------:R-:W-:Y:S01]  /*10680*/  @UP0 ULDC UR6, c[0x0][0x44c] ;  /* 0x0001130000060ab9 */ /* 0x000fe20000000800 */
[----:B------:R-:W-:Y:S01]  /*10690*/  @UP0 ULDC UR9, c[0x0][0x450] ;  /* 0x0001140000090ab9 */ /* 0x000fe20000000800 */
[----:B------:R-:W-:Y:S02]  /*106a0*/  UIMAD.WIDE.U32 UR6, UR43, UR6, URZ ;  /* 0x000000062b0672a5 */ /* 0x000fe4000f8e003f */
[----:B------:R-:W-:Y:S01]  /*106b0*/  UMOV UR4, UR43 ;  /* 0x0000002b00047c82 */ /* 0x000fe20008000000 */
[----:B------:R-:W-:Y:S02]  /*106c0*/  USHF.R.S32.HI UR45, URZ, 0x7, UR8 ;  /* 0x000000073f2d7899 */ /* 0x000fe40008011408 */
[----:B------:R-:W-:Y:S02]  /*106d0*/  @UP0 USHF.R.U32.HI UR4, URZ, UR9, UR7 ;  /* 0x000000093f040299 */ /* 0x000fe40008011607 */
[----:B------:R-:W-:-:S02]  /*106e0*/  UISETP.LT.AND UP0, UPT, UR44, UR45, UPT ;  /* 0x0000002d2c00728c */ /* 0x000fc4000bf01270 */
[----:B------:R-:W-:Y:S01]  /*106f0*/  UIADD3 UR4, UR4, -UR11, UR50 ;  /* 0x8000000b04047290 */ /* 0x000fe2000fffe032 */
[----:B------:R-:W-:Y:S01]  /*10700*/  ULDC UR8, c[0x0][0x9dc] ;  /* 0x0002770000087ab9 */ /* 0x000fe20000000800 */
[----:B------:R-:W-:Y:S02]  /*10710*/  USEL UR12, UR44, UR45, UP0 ;  /* 0x0000002d2c0c7287 */ /* 0x000fe40008000000 */
[----:B------:R-:W-:Y:S01]  /*10720*/  UIADD3 UR8, UR4, -UR8, URZ ;  /* 0x8000000804087290 */ /* 0x000fe2000fffe03f */
[----:B------:R-:W-:Y:S11]  /*10730*/  @!P1 BRA `(.L_x_1057) ;  /* 0x0000000000449947 */ /* 0x000ff60003800000 */
        /* <DEDUP_REMOVED lines=10> */
.L_x_1058:
[----:B------:R-:W-:-:S11]  /*107e0*/  UISETP.NE.AND UP0, UPT, UR5, 0x1, UPT ;  /* 0x000000010500788c */ /* 0x000fd6000bf05270 */
[----:B------:R-:W-:Y:S02]  /*107f0*/  @UP0 ULDC.64 UR10, c[0x0][0x9e8] ;  /* 0x00027a00000a0ab9 */ /* 0x000fe40000000a00 */
[----:B------:R-:W-:-:S04]  /*10800*/  UIMAD.WIDE.U32 UR6, UR4, UR10, URZ ;  /* 0x0000000a040672a5 */ /* 0x000fc8000f8e003f */
[----:B------:R-:W-:-:S12]  /*10810*/  @UP0 USHF.R.U32.HI UR4, URZ, UR11, UR7 ;  /* 0x0000000b3f040299 */ /* 0x000fd80008011607 */
.L_x_1059:
[----:B------:R-:W-:-:S04]  /*10820*/  UIMAD UR4, UR4, UR5, URZ ;  /* 0x00000005040472a4 */ /* 0x000fc8000f8e023f */
[----:B------:R-:W-:-:S04]  /*10830*/  UISETP.LT.AND UP0, UPT, UR8, UR4, UPT ;  /* 0x000000040800728c */ /* 0x000fc8000bf01270 */
[----:B------:R-:W-:-:S12]  /*10840*/  USEL UR8, UR8, UR4, !UP0 ;  /* 0x0000000408087287 */ /* 0x000fd8000c000000 */
.L_x_1057:
[----:B------:R-:W-:Y:S02]  /*10850*/  USHF.R.S32.HI UR4, URZ, 0x1f, UR8 ;  /* 0x0000001f3f047899 */ /* 0x000fe40008011408 */
[----:B------:R-:W-:Y:S02]  /*10860*/  USHF.R.U32.HI UR9, URZ, 0x10, UR47 ;  /* 0x000000103f097899 */ /* 0x000fe4000801162f */
[----:B------:R-:W-:Y:S02]  /*10870*/  ULEA.HI UR4, UR4, UR8, URZ, 0x7 ;  /* 0x0000000804047291 */ /* 0x000fe4000f8f383f */
[----:B------:R-:W-:Y:S02]  /*10880*/  ULOP3.LUT UR47, UR47, 0xffff, URZ, 0xc0, !UPT ;  /* 0x0000ffff2f2f7892 */ /* 0x000fe4000f8ec03f */
[----:B------:R-:W-:Y:S01]  /*10890*/  USHF.R.S32.HI UR4, URZ, 0x7, UR4 ;  /* 0x000000073f047899 */ /* 0x000fe20008011404 */
[----:B------:R-:W-:-:S03]  /*108a0*/  UMOV UR39, URZ ;  /* 0x0000003f00277c82 */ /* 0x000fc60008000000 */
[----:B------:R-:W-:-:S04]  /*108b0*/  UISETP.LT.AND UP0, UPT, URZ, UR4, UPT ;  /* 0x000000043f00728c */ /* 0x000fc8000bf01270 */
[----:B------:R-:W-:Y:S02]  /*108c0*/  USEL UR46, URZ, UR4, !UP0 ;  /* 0x000000043f2e7287 */ /* 0x000fe4000c000000 */
[----:B------:R-:W-:Y:S02]  /*108d0*/  UISETP.NE.AND UP0, UPT, UR9, URZ, UPT ;  /* 0x0000003f0900728c */ /* 0x000fe4000bf05270 */
[----:B------:R-:W-:-:S06]  /*108e0*/  UISETP.GT.AND UP1, UPT, UR12, UR46, UPT ;  /* 0x0000002e0c00728c */ /* 0x000fcc000bf24270 */
[----:B------:R-:W-:-:S03]  /*108f0*/  PLOP3.LUT P0, PT, PT, PT, UP1, 0x80, 0x0 ;  /* 0x000000000000781c */ /* 0x000fc60003f0f018 */
[----:B------:R-:W-:-:S10]  /*10900*/  @!UP0 ULDC UR9, c[0x0][0x9f0] ;  /* 0x00027c0000098ab9 */ /* 0x000fd40000000800 */
[----:B------:R-:W-:Y:S05]  /*10910*/  @!P0 BRA `(.L_x_1060) ;  /* 0x00000000007c8947 */ /* 0x000fea0003800000 */
[----:B------:R-:W-:Y:S01]  /*10920*/  IABS R0, UR9 ;  /* 0x0000000900007c13 */ /* 0x000fe20008000000 */
[----:B------:R-:W-:Y:S02]  /*10930*/  UIADD3 UR4, UR9, -0x1, UR12 ;  /* 0xffffffff09047890 */ /* 0x000fe4000fffe00c */
[----:B------:R-:W-:Y:S02]  /*10940*/  IABS R4, UR9 ;  /* 0x0000000900047c13 */ /* 0x000fe40008000000 */
[----:B------:R-:W-:Y:S01]  /*10950*/  R2UR UR10, R0 ;  /* 0x00000000000a72ca */ /* 0x000fe200000e0000 */
[----:B------:R-:W-:-:S03]  /*10960*/  UIADD3 UR6, -UR46, UR4, URZ ;  /* 0x000000042e067290 */ /* 0x000fc6000fffe13f */
[----:B------:R-:W-:-:S03]  /*10970*/  UMOV UR4, URZ ;  /* 0x0000003f00047c82 */ /* 0x000fc60008000000 */
[----:B------:R-:W-:Y:S01]  /*10980*/  IABS R3, UR6 ;  /* 0x0000000600037c13 */ /* 0x000fe20008000000 */
[----:B------:R-:W-:-:S03]  /*10990*/  ULOP3.LUT UR6, UR6, UR9, URZ, 0x3c, !UPT ;  /* 0x0000000906067292 */ /* 0x000fc6000f8e3c3f */
[----:B------:R-:W-:Y:S02]  /*109a0*/  R2UR UR8, R3 ;  /* 0x00000000030872ca */ /* 0x000fe400000e0000 */
        /* <DEDUP_REMOVED lines=22> */
.L_x_1060:
[----:B------:R-:W-:Y:S02]  /*10b10*/  UIMAD UR52, UR47, UR39, UR46 ;  /* 0x000000272f3472a4 */ /* 0x000fe4000f8e022e */
[----:B------:R-:W-:Y:S02]  /*10b20*/  IMAD.U32 R3, RZ, RZ, UR39 ;  /* 0x00000027ff037e24 */ /* 0x000fe4000f8e00ff */
[----:B------:R-:W-:Y:S02]  /*10b30*/  IMAD.MOV.U32 R2, RZ, RZ, RZ ;  /* 0x000000ffff027224 */ /* 0x000fe400078e00ff */
[----:B------:R-:W-:Y:S02]  /*10b40*/  IMAD.MOV.U32 R0, RZ, RZ, 0x1 ;  /* 0x00000001ff007424 */ /* 0x000fe400078e00ff */
[----:B------:R-:W-:Y:S02]  /*10b50*/  IMAD.U32 R22, RZ, RZ, UR52 ;  /* 0x00000034ff167e24 */ /* 0x000fe4000f8e00ff */
[----:B------:R-:W-:-:S03]  /*10b60*/  IMAD.MOV.U32 R10, RZ, RZ, 0x1 ;  /* 0x00000001ff0a7424 */ /* 0x000fc600078e00ff */
[----:B------:R-:W-:-:S04]  /*10b70*/  VIADDMNMX R22, R22, R3, UR12, PT ;  /* 0x0000000c16167e46 */ /* 0x000fc8000b800103 */
[----:B------:R-:W-:-:S13]  /*10b80*/  ISETP.GT.AND P0, PT, R22, UR52, PT ;  /* 0x0000003416007c0c */ /* 0x000fda000bf04270 */
        /* <DEDUP_REMOVED lines=11> */
[----:B------:R-:W-:Y:S02]  /*10c40*/  IMAD.U32 R4, RZ, RZ, UR4 ;  /* 0x00000004ff047e24 */ /* 0x000fe4000f8e00ff */
[----:B------:R-:W-:Y:S01]  /*10c50*/  IMAD.U32 R5, RZ, RZ, UR5 ;  /* 0x00000005ff057e24 */ /* 0x000fe2000f8e00ff */
[----:B------:R-:W0:Y:S01]  /*10c60*/  LDC.64 R2, c[0x4][R2] ;  /* 0x0100000002027b82 */ /* 0x000e220000000a00 */
[----:B------:R-:W-:Y:S01]  /*10c70*/  ULDC.64 UR4, c[0x4][0x8] ;  /* 0x0100020000047ab9 */ /* 0x000fe20000000a00 */
[----:B------:R-:W-:Y:S02]  /*10c80*/  IMAD.U32 R6, RZ, RZ, UR6 ;  /* 0x00000006ff067e24 */ /* 0x000fe4000f8e00ff */
[----:B------:R-:W-:-:S02]  /*10c90*/  IMAD.U32 R7, RZ, RZ, UR7 ;  /* 0x00000007ff077e24 */ /* 0x000fc4000f8e00ff */
[----:B------:R-:W-:Y:S02]  /*10ca0*/  IMAD.U32 R10, RZ, RZ, UR4 ;  /* 0x00000004ff0a7e24 */ /* 0x000fe4000f8e00ff */
[----:B------:R-:W-:Y:S02]  /*10cb0*/  IMAD.U32 R11, RZ, RZ, UR5 ;  /* 0x00000005ff0b7e24 */ /* 0x000fe4000f8e00ff */
[----:B------:R-:W-:Y:S02]  /*10cc0*/  IMAD.MOV.U32 R8, RZ, RZ, 0x70 ;  /* 0x00000070ff087424 */ /* 0x000fe400078e00ff */
[----:B------:R-:W-:Y:S02]  /*10cd0*/  IMAD.MOV.U32 R12, RZ, RZ, 0x1 ;  /* 0x00000001ff0c7424 */ /* 0x000fe400078e00ff */
[----:B------:R-:W-:-:S07]  /*10ce0*/  IMAD.MOV.U32 R13, RZ, RZ, RZ ;  /* 0x000000ffff0d7224 */ /* 0x000fce00078e00ff */
[----:B------:R-:W-:-:S07]  /*10cf0*/  LEPC R20, `(.L_x_1061) ;  /* 0x000000001014794e */ /* 0x000fce0000000000 */
[----:B0----5:R-:W-:Y:S05]  /*10d00*/  CALL.ABS.NOINC R2 ;  /* 0x0000000002007343 */ /* 0x021fea0003c00000 */
.L_x_1061:
        /* <DEDUP_REMOVED lines=19> */
[----:B-1---5:R-:W-:Y:S05]  /*10e40*/  CALL.ABS.NOINC R2 ;  /* 0x0000000002007343 */ /* 0x022fea0003c00000 */
.L_x_1063:
[----:B------:R0:W1:Y:S01]  /*10e50*/  LDC.64 R2, c[0x4][R16] ;  /* 0x0100000010027b82 */ /* 0x0000620000000a00 */
[----:B------:R-:W-:Y:S01]  /*10e60*/  ULDC.64 UR4, c[0x4][0x88] ;  /* 0x0100220000047ab9 */ /* 0x000fe20000000a00 */
[----:B------:R-:W-:Y:S01]  /*10e70*/  ULDC.64 UR6, c[0x4][0x90] ;  /* 0x0100240000067ab9 */ /* 0x000fe20000000a00 */
[----:B------:R-:W-:Y:S02]  /*10e80*/  IMAD.U32 R4, RZ, RZ, UR4 ;  /* 0x00000004ff047e24 */ /* 0x000fe4000f8e00ff */
        /* <DEDUP_REMOVED lines=11> */
.L_x_1062:
        /* <DEDUP_REMOVED lines=8> */
[C---:B------:R-:W-:Y:S01]  /*10fc0*/  LOP3.LUT R20, R23.reuse, 0x7f, RZ, 0xc0, !PT ;  /* 0x0000007f17147812 */ /* 0x040fe200078ec0ff */
[----:B------:R-:W-:Y:S01]  /*10fd0*/  IMAD.SHL.U32 R26, R23, 0x10, RZ ;  /* 0x00000010171a7824 */ /* 0x000fe200078e00ff */
[----:B-1----:R-:W-:Y:S01]  /*10fe0*/  ISETP.NE.AND P1, PT, R16, 0x1, PT ;  /* 0x000000011000780c */ /* 0x002fe20003f25270 */
[----:B------:R-:W-:Y:S01]  /*10ff0*/  VIADD R0, R22, 0xffffffff ;  /* 0xffffffff16007836 */ /* 0x000fe20000000000 */
[----:B------:R-:W-:Y:S02]  /*11000*/  SHF.R.U32.HI R4, RZ, 0x3, R20 ;  /* 0x00000003ff047819 */ /* 0x000fe40000011614 */
[----:B------:R-:W-:Y:S02]  /*11010*/  LOP3.LUT R26, R26, 0x70, RZ, 0xc0, !PT ;  /* 0x000000701a1a7812 */ /* 0x000fe400078ec0ff */
[----:B------:R-:W-:Y:S01]  /*11020*/  LOP3.LUT R18, R18, 0xfffffffb, RZ, 0xc0, !PT ;  /* 0xfffffffb12127812 */ /* 0x000fe200078ec0ff */
[----:B------:R-:W-:-:S04]  /*11030*/  IMAD R5, R0, 0x80, R4 ;  /* 0x0000008000057824 */ /* 0x000fc800078e0204 */
[----:B------:R-:W-:Y:S02]  /*11040*/  IMAD.IADD R5, R26, 0x1, R5 ;  /* 0x000000011a057824 */ /* 0x000fe400078e0205 */
[----:B------:R-:W1:Y:S01]  /*11050*/  @P1 LDC R4, c[0x0][0x434] ;  /* 0x00010d00ff041b82 */ /* 0x000e620000000800 */
[----:B------:R-:W-:Y:S01]  /*11060*/  @P1 LOP3.LUT R18, R18, 0x4, RZ, 0xfc, !PT ;  /* 0x0000000412121812 */ /* 0x000fe200078efcff */
[C---:B-----5:R-:W-:Y:S01]  /*11070*/  IMAD.IADD R7, R5.reuse, 0x1, R24 ;  /* 0x0000000105077824 */ /* 0x060fe200078e0218 */
[----:B------:R-:W-:-:S03]  /*11080*/  ISETP.GE.AND P0, PT, R5, UR50, PT ;  /* 0x0000003205007c0c */ /* 0x000fc6000bf06270 */
[----:B------:R-:W-:Y:S02]  /*11090*/  IMAD.MOV.U32 R10, RZ, RZ, R7 ;  /* 0x000000ffff0a7224 */ /* 0x000fe400078e0007 */
[----:B0-----:R-:W0:Y:S08]  /*110a0*/  @P1 LDC R3, c[0x0][0x438] ;  /* 0x00010e00ff031b82 */ /* 0x001e300000000800 */
[----:B------:R-:W3:Y:S01]  /*110b0*/  @!P0 LDC.64 R8, c[0x0][0x428] ;  /* 0x00010a00ff088b82 */ /* 0x000ee20000000a00 */
[----:B-1----:R-:W-:-:S07]  /*110c0*/  @P1 IMAD.HI.U32 R2, R7, R4, RZ ;  /* 0x0000000407021227 */ /* 0x002fce00078e00ff */
[----:B------:R-:W1:Y:S01]  /*110d0*/  @!P0 LDC.64 R4, c[0x0][0x418] ;  /* 0x00010600ff048b82 */ /* 0x000e620000000a00 */
[----:B0-----:R-:W-:-:S04]  /*110e0*/  @P1 SHF.R.U32.HI R10, RZ, R3, R2 ;  /* 0x00000003ff0a1219 */ /* 0x001fc80000011602 */
[----:B------:R-:W-:Y:S02]  /*110f0*/  @!P0 SHF.R.S32.HI R3, RZ, 0x1f, R10 ;  /* 0x0000001fff038819 */ /* 0x000fe4000001140a */
[----:B--2---:R-:W-:-:S05]  /*11100*/  SHF.R.S32.HI R6, RZ, 0x1f, R29 ;  /* 0x0000001fff067819 */ /* 0x004fca000001141d */
[----:B---3--:R-:W-:Y:S01]  /*11110*/  @!P0 IMAD R2, R6, R8, RZ ;  /* 0x0000000806028224 */ /* 0x008fe200078e02ff */
[----:B------:R0:W-:Y:S03]  /*11120*/  STL [R1], R6 ;  /* 0x0000000601007387 */ /* 0x0001e60000100800 */
[----:B------:R-:W-:Y:S02]  /*11130*/  @!P0 IMAD R9, R29, R9, R2 ;  /* 0x000000091d098224 */ /* 0x000fe400078e0202 */
[----:B------:R-:W-:-:S04]  /*11140*/  @!P0 IMAD.MOV.U32 R2, RZ, RZ, R10 ;  /* 0x000000ffff028224 */ /* 0x000fc800078e000a */
[----:B------:R-:W-:-:S04]  /*11150*/  @!P0 IMAD.WIDE.U32 R2, R29, R8, R2 ;  /* 0x000000081d028225 */ /* 0x000fc800078e0002 */
[----:B------:R-:W-:Y:S01]  /*11160*/  @!P0 IMAD.IADD R3, R3, 0x1, R9 ;  /* 0x0000000103038824 */ /* 0x000fe200078e0209 */
[----:B-1----:R-:W-:Y:S01]  /*11170*/  @!P0 LEA R4, P1, R2, R4, 0x2 ;  /* 0x0000000402048211 */ /* 0x002fe200078210ff */
[----:B0-----:R-:W-:-:S03]  /*11180*/  IMAD.MOV.U32 R6, RZ, RZ, RZ ;  /* 0x000000ffff067224 */ /* 0x001fc600078e00ff */
[----:B------:R-:W-:-:S05]  /*11190*/  @!P0 LEA.HI.X R5, R2, R5, R3, 0x2, P1 ;  /* 0x0000000502058211 */ /* 0x000fca00008f1403 */
[----:B------:R0:W5:Y:S01]  /*111a0*/  @!P0 LDG.E R6, desc[UR36][R4.64] ;  /* 0x0000002404068981 */ /* 0x000162000c1e1900 */
[----:B------:R-:W-:-:S03]  /*111b0*/  UMOV UR4, 0xffffffff ;  /* 0xffffffff00047882 */ /* 0x000fc60000000000 */
[----:B------:R-:W-:Y:S05]  /*111c0*/  BRA.DIV UR4, `(.L_x_1064) ;  /* 0x0000003204c07947 */ /* 0x000fea000b800000 */
.L_x_1104:
[----:B------:R-:W-:Y:S01]  /*111d0*/  ULOP3.LUT UR4, UR38, 0x2, URZ, 0xfc, !UPT ;  /* 0x0000000226047892 */ /* 0x000fe2000f8efc3f */
[----:B------:R-:W-:Y:S01]  /*111e0*/  IMAD.U32 R28, RZ, RZ, UR42 ;  /* 0x0000002aff1c7e24 */ /* 0x000fe2000f8e00ff */
[----:B------:R-:W-:Y:S01]  /*111f0*/  LOP3.LUT R18, R18, 0xfffffffd, RZ, 0xc0, !PT ;  /* 0xfffffffd12127812 */ /* 0x000fe200078ec0ff */
[----:B------:R-:W-:Y:S02]  /*11200*/  IMAD.SHL.U32 R8, R23, 0x8, RZ ;  /* 0x0000000817087824 */ /* 0x000fe400078e00ff */
[----:B------:R-:W-:Y:S01]  /*11210*/  IMAD.MOV R2, RZ, RZ, -R10 ;  /* 0x000000ffff027224 */ /* 0x000fe200078e0a0a */
[----:B------:R-:W-:Y:S01]  /*11220*/  SHF.R.S32.HI R28, RZ, 0x1f, R28 ;  /* 0x0000001fff1c7819 */ /* 0x000fe2000001141c */
[----:B------:R-:W-:Y:S01]  /*11230*/  IMAD.U32 R3, RZ, RZ, UR4 ;  /* 0x00000004ff037e24 */ /* 0x000fe2000f8e00ff */
[----:B------:R-:W-:Y:S01]  /*11240*/  LOP3.LUT R17, R8, 0x38, RZ, 0xc0, !PT ;  /* 0x0000003808117812 */ /* 0x000fe200078ec0ff */
[----:B0-----:R-:W-:Y:S02]  /*11250*/  IMAD R5, R16, R2, R7 ;  /* 0x0000000210057224 */ /* 0x001fe400078e0207 */
[----:B------:R-:W-:Y:S01]  /*11260*/  IMAD.MOV.U32 R27, RZ, RZ, R0 ;  /* 0x000000ffff1b7224 */ /* 0x000fe200078e0000 */
[----:B------:R-:W-:-:S13]  /*11270*/  ISETP.NE.AND P0, PT, R3, 0x3, PT ;  /* 0x000000030300780c */ /* 0x000fda0003f05270 */
[----:B------:R-:W-:Y:S01]  /*11280*/  @P0 LOP3.LUT R18, R18, 0x2, RZ, 0xfc, !PT ;  /* 0x0000000212120812 */ /* 0x000fe200078efcff */
[----:B------:R-:W-:Y:S06]  /*11290*/  @!P0 BRA `(.L_x_1065) ;  /* 0x0000000000048947 */ /* 0x000fec0003800000 */
[----:B------:R-:W-:Y:S01]  /*112a0*/  BPT.TRAP 0x1 ;  /* 0x000000040000795c */ /* 0x000fe20000300000 */
.L_x_1065:
        /* <DEDUP_REMOVED lines=8> */
[----:B------:R-:W-:Y:S02]  /*11330*/  IMAD.IADD R3, R3, 0x1, R9 ;  /* 0x0000000103037824 */ /* 0x000fe400078e0209 */
[----:B------:R-:W-:Y:S02]  /*11340*/  IMAD.MOV.U32 R9, RZ, RZ, 0x1 ;  /* 0x00000001ff097424 */ /* 0x000fe400078e00ff */
        /* <DEDUP_REMOVED lines=16> */
.L_x_1105:
        /* <DEDUP_REMOVED lines=8> */
[----:B------:R-:W-:Y:S02]  /*114d0*/  IMAD.IADD R3, R3, 0x1, R7 ;  /* 0x0000000103037824 */ /* 0x000fe400078e0207 */
[----:B------:R-:W-:Y:S02]  /*114e0*/  IMAD R5, R4, UR4, RZ ;  /* 0x0000000404057c24 */ /* 0x000fe4000f8e02ff */
[----:B------:R-:W-:-:S04]  /*114f0*/  IMAD.WIDE.U32 R2, R6, UR4, R2 ;  /* 0x0000000406027c25 */ /* 0x000fc8000f8e0002 */
[----:B------:R-:W-:Y:S01]  /*11500*/  IMAD R5, R6, UR5, R5 ;  /* 0x0000000506057c24 */ /* 0x000fe2000f8e0205 */
[----:B------:R-:W-:Y:S01]  /*11510*/  ULDC.64 UR4, c[0x0][0x308] ;  /* 0x0000c20000047ab9 */ /* 0x000fe20000000a00 */
[----:B------:R-:W-:Y:S02]  /*11520*/  IMAD.MOV.U32 R7, RZ, RZ, -0x80 ;  /* 0xffffff80ff077424 */ /* 0x000fe400078e00ff */
[----:B------:R-:W-:Y:S02]  /*11530*/  IMAD.IADD R3, R3, 0x1, R5 ;  /* 0x0000000103037824 */ /* 0x000fe400078e0205 */
[----:B------:R-:W-:Y:S01]  /*11540*/  IMAD.U32 R5, RZ, RZ, UR4 ;  /* 0x00000004ff057e24 */ /* 0x000fe2000f8e00ff */
[----:B------:R-:W-:-:S03]  /*11550*/  UIMAD UR4, UR6, UR4, URZ ;  /* 0x00000004060472a4 */ /* 0x000fc6000f8e023f */
[----:B------:R-:W-:Y:S01]  /*11560*/  IMAD.WIDE.U32 R2, R5, UR42, R2 ;  /* 0x0000002a05027c25 */ /* 0x000fe2000f8e0002 */
[----:B------:R-:W-:Y:S01]  /*11570*/  UIMAD UR4, UR42, UR5, UR4 ;  /* 0x000000052a0472a4 */ /* 0x000fe2000f8e0204 */
[----:B------:R-:W-:Y:S01]  /*11580*/  LOP3.LUT R5, R8, 0x1c0, RZ, 0xc0, !PT ;  /* 0x000001c008057812 */ /* 0x000fe200078ec0ff */
[----:B------:R-:W-:-:S03]  /*11590*/  ULDC.64 UR6, c[0x0][0x2e8] ;  /* 0x0000ba0000067ab9 */ /* 0x000fc60000000a00 */
[----:B------:R-:W-:Y:S01]  /*115a0*/  LOP3.LUT R8, R5, 0x38, R8, 0xf8, !PT ;  /* 0x0000003805087812 */ /* 0x000fe200078ef808 */
[----:B------:R-:W-:Y:S01]  /*115b0*/  VIADD R3, R3, UR4 ;  /* 0x0000000403037c36 */ /* 0x000fe20008000000 */
[----:B------:R-:W-:Y:S01]  /*115c0*/  ULDC UR4, c[0x0][0x2f4] ;  /* 0x0000bd0000047ab9 */ /* 0x000fe20000000800 */
[----:B------:R-:W-:Y:S01]  /*115d0*/  IMAD R5, R0, R7, UR50 ;  /* 0x0000003200057e24 */ /* 0x000fe2000f8e0207 */
[----:B------:R-:W-:Y:S01]  /*115e0*/  ISETP.GE.AND P3, PT, R17, UR4, PT ;  /* 0x0000000411007c0c */ /* 0x000fe2000bf66270 */
[----:B------:R-:W-:Y:S01]  /*115f0*/  UMOV UR4, 0xffffffff ;  /* 0xffffffff00047882 */ /* 0x000fe20000000000 */
[----:B------:R-:W-:Y:S01]  /*11600*/  LEA R0, P0, R2, UR6, 0x1 ;  /* 0x0000000602007c11 */ /* 0x000fe2000f8008ff */
[----:B------:R-:W-:Y:S01]  /*11610*/  IMAD.IADD R5, R5, 0x1, -R10 ;  /* 0x0000000105057824 */ /* 0x000fe200078e0a0a */
[----:B------:R-:W-:Y:S01]  /*11620*/  LOP3.LUT R8, R8, 0x38, R23, 0x78, !PT ;  /* 0x0000003808087812 */ /* 0x000fe200078e7817 */
[----:B------:R-:W-:Y:S01]  /*11630*/  IMAD.SHL.U32 R23, R20, 0x8, RZ ;  /* 0x0000000814177824 */ /* 0x000fe200078e00ff */
[----:B------:R-:W-:-:S02]  /*11640*/  LEA.HI.X R4, R2, UR7, R3, 0x1, P0 ;  /* 0x0000000702047c11 */ /* 0x000fc400080f0c03 */
[----:B------:R-:W-:Y:S02]  /*11650*/  ISETP.GE.AND P0, PT, R5, 0x1, PT ;  /* 0x000000010500780c */ /* 0x000fe40003f06270 */
[----:B------:R-:W-:-:S03]  /*11660*/  LOP3.LUT R23, R8, 0x200, R23, 0xf8, !PT ;  /* 0x0000020008177812 */ /* 0x000fc600078ef817 */
[----:B------:R-:W-:Y:S01]  /*11670*/  @P3 LOP3.LUT R18, R18, 0x1, RZ, 0xfc, !PT ;  /* 0x0000000112123812 */ /* 0x000fe200078efcff */
[----:B------:R-:W-:Y:S07]  /*11680*/  BRA.DIV UR4, `(.L_x_1067) ;  /* 0x0000002e04c87947 */ /* 0x000fee000b800000 */
        /* <DEDUP_REMOVED lines=12> */
[----:B------:R-:W-:-:S05]  /*11750*/  ISETP.GE.AND P0, PT, R5, 0x11, PT ;  /* 0x000000110500780c */ /* 0x000fca0003f06270 */
[----:B-1----:R-:W-:-:S08]  /*11760*/  @P1 LEA R9, R23, UR48, 0x1 ;  /* 0x0000003017091c11 */ /* 0x002fd0000f8e08ff */
[----:B------:R-:W-:Y:S02]  /*11770*/  @P0 LEA R21, R23, UR48, 0x1 ;  /* 0x0000003017150c11 */ /* 0x000fe4000f8e08ff */
[C---:B0-----:R-:W-:Y:S02]  /*11780*/  @P0 LEA R2, P2, R17.reuse, R14, 0x1 ;  /* 0x0000000e11020211 */ /* 0x041fe400078408ff */
[----:B------:R-:W0:Y:S03]  /*11790*/  SHFL.IDX PT, R14, R0, 0x3, 0x181f ;  /* 0x00781f00000e7f89 */ /* 0x000e2600000e0000 */
[----:B------:R-:W-:Y:S02]  /*117a0*/  @P0 IMAD.X R3, RZ, RZ, R7, P2 ;  /* 0x000000ffff030224 */ /* 0x000fe400010e0607 */
[----:B------:R-:W1:Y:S04]  /*117b0*/  SHFL.IDX PT, R7, R4, 0x3, 0x181f ;  /* 0x00781f0004077f89 */ /* 0x000e6800000e0000 */
[----:B------:R2:W-:Y:S02]  /*117c0*/  @P0 LDGSTS.E.BYPASS.LTC128B.128 [R21+0xec00], desc[UR36][R2.64], !P3 ;  /* 0x0ec0000002150fae */ /* 0x0005e4000d901d64 */
[----:B--2---:R-:W-:-:S02]  /*117d0*/  @P1 LEA R2, P0, R17, R8, 0x1 ;  /* 0x0000000811021211 */ /* 0x004fc400078008ff */
[----:B------:R-:W2:Y:S03]  /*117e0*/  SHFL.IDX PT, R8, R0, 0x4, 0x181f ;  /* 0x00981f0000087f89 */ /* 0x000ea600000e0000 */
[----:B------:R-:W-:Y:S01]  /*117f0*/  @P1 IMAD.X R3, RZ, RZ, R6, P0 ;  /* 0x000000ffff031224 */ /* 0x000fe200000e0606 */
[C---:B------:R-:W-:Y:S01]  /*11800*/  ISETP.GE.AND P0, PT, R5.reuse, 0x31, PT ;  /* 0x000000310500780c */ /* 0x040fe20003f06270 */
[----:B------:R-:W3:Y:S04]  /*11810*/  SHFL.IDX PT, R6, R4, 0x4, 0x181f ;  /* 0x00981f0004067f89 */ /* 0x000ee800000e0000 */
        /* <DEDUP_REMOVED lines=9> */
[----:B--2---:R-:W-:-:S02]  /*118b0*/  @P1 LEA R2, P0, R17, R8, 0x1 ;  /* 0x0000000811021211 */ /* 0x004fc400078008ff */
[----:B------:R-:W2:Y:S03]  /*118c0*/  SHFL.IDX PT, R8, R0, 0x6, 0x181f ;  /* 0x00d81f0000087f89 */ /* 0x000ea600000e0000 */
[----:B---3--:R-:W-:Y:S01]  /*118d0*/  @P1 IMAD.X R3, RZ, RZ, R6, P0 ;  /* 0x000000ffff031224 */ /* 0x008fe200000e0606 */
[C---:B------:R-:W-:Y:S01]  /*118e0*/  ISETP.GE.AND P0, PT, R5.reuse, 0x51, PT ;  /* 0x000000510500780c */ /* 0x040fe20003f06270 */
[----:B------:R-:W3:Y:S04]  /*118f0*/  SHFL.IDX PT, R6, R4, 0x6, 0x181f ;  /* 0x00d81f0004067f89 */ /* 0x000ee800000e0000 */
[----:B------:R0:W-:Y:S01]  /*11900*/  @P1 LDGSTS.E.BYPASS.LTC128B.128 [R9+0x10400], desc[UR36][R2.64], !P3 ;  /* 0x1040000002091fae */ /* 0x0001e2000d901d64 */
[----:B------:R-:W-:-:S03]  /*11910*/  ISETP.GE.AND P1, PT, R5, 0x61, PT ;  /* 0x000000610500780c */ /* 0x000fc60003f26270 */
[----:B------:R-:W4:Y:S04]  /*11920*/  SHFL.IDX PT, R4, R4, 0x7, 0x181f ;  /* 0x00f81f0004047f89 */ /* 0x000f2800000e0000 */
[----:B0-----:R-:W-:-:S06]  /*11930*/  @P0 LEA R2, P2, R17, R14, 0x1 ;  /* 0x0000000e11020211 */ /* 0x001fcc00078408ff */
[C---:B------:R-:W-:Y:S01]  /*11940*/  @P1 LEA R9, R23.reuse, UR48, 0x1 ;  /* 0x0000003017091c11 */ /* 0x040fe2000f8e08ff */
[----:B------:R0:W0:Y:S01]  /*11950*/  SHFL.IDX PT, R14, R0, 0x7, 0x181f ;  /* 0x00f81f00000e7f89 */ /* 0x00002200000e0000 */
[----:B-1----:R-:W-:Y:S01]  /*11960*/  @P0 IMAD.X R3, RZ, RZ, R7, P2 ;  /* 0x000000ffff030224 */ /* 0x002fe200010e0607 */
[----:B------:R-:W-:-:S05]  /*11970*/  @P0 LEA R7, R23, UR48, 0x1 ;  /* 0x0000003017070c11 */ /* 0x000fca000f8e08ff */
[----:B------:R2:W-:Y:S02]  /*11980*/  @P0 LDGSTS.E.BYPASS.LTC128B.128 [R7+0x10c00], desc[UR36][R2.64], !P3 ;  /* 0x10c0000002070fae */ /* 0x0005e4000d901d64 */
[----:B--2---:R-:W-:-:S05]  /*11990*/  @P1 LEA R2, P0, R17, R8, 0x1 ;  /* 0x0000000811021211 */ /* 0x004fca00078008ff */
[----:B---3--:R-:W-:-:S05]  /*119a0*/  @P1 IMAD.X R3, RZ, RZ, R6, P0 ;  /* 0x000000ffff031224 */ /* 0x008fca00000e0606 */
[----:B0---4-:R1:W-:Y:S03]  /*119b0*/  @P1 LDGSTS.E.BYPASS.LTC128B.128 [R9+0x11400], desc[UR36][R2.64], !P3 ;  /* 0x1140000002091fae */ /* 0x0113e6000d901d64 */
.L_x_1123:
[----:B------:R-:W-:-:S13]  /*119c0*/  ISETP.GE.AND P0, PT, R5, 0x71, PT ;  /* 0x000000710500780c */ /* 0x000fda0003f06270 */
[----:B-1----:R-:W-:Y:S02]  /*119d0*/  @P0 LEA R2, P1, R17, R14, 0x1 ;  /* 0x0000000e11020211 */ /* 0x002fe400078208ff */
[----:B------:R-:W-:-:S03]  /*119e0*/  @P0 LEA R5, R23, UR48, 0x1 ;  /* 0x0000003017050c11 */ /* 0x000fc6000f8e08ff */
[----:B------:R-:W-:-:S05]  /*119f0*/  @P0 IMAD.X R3, RZ, RZ, R4, P1 ;  /* 0x000000ffff030224 */ /* 0x000fca00008e0604 */
        /* <DEDUP_REMOVED lines=13> */
.L_x_1068:
[----:B------:R-:W-:Y:S01]  /*11ad0*/  SYNCS.ARRIVE.TRANS64.A1T0 RZ, [UR48+0x16830], RZ ;  /* 0x016830ffffff79a7 */ /* 0x000fe20008100030 */
[----:B------:R-:W-:Y:S05]  /*11ae0*/  WARPSYNC.ALL ;  /* 0x0000000000007948 */ /* 0x000fea0003800000 */
[----:B------:R-:W-:Y:S01]  /*11af0*/  UIADD3 UR5, UR48, 0x8400, URZ ;  /* 0x0000840030057890 */ /* 0x000fe2000fffe03f */
[----:B------:R-:W-:Y:S01]  /*11b00*/  R2UR UR4, R28 ;  /* 0x000000001c0472ca */ /* 0x000fe200000e0000 */
[----:B------:R-:W-:Y:S02]  /*11b10*/  ULDC.64 UR6, c[0x0][0x2d8] ;  /* 0x0000b60000067ab9 */ /* 0x000fe40000000a00 */
        /* <DEDUP_REMOVED lines=12> */
[----:B------:R-:W-:Y:S02]  /*11be0*/  IMAD.U32 R4, RZ, RZ, UR6 ;  /* 0x00000006ff047e24 */ /* 0x000fe4000f8e00ff */
[----:B------:R-:W0:Y:S01]  /*11bf0*/  LDC.64 R2, c[0x4][R2] ;  /* 0x0100000002027b82 */ /* 0x000e220000000a00 */
[----:B------:R-:W-:Y:S02]  /*11c00*/  IMAD.U32 R5, RZ, RZ, UR7 ;  /* 0x00000007ff057e24 */ /* 0x000fe4000f8e00ff */
        /* <DEDUP_REMOVED lines=8> */
[----:B0-----:R-:W-:Y:S05]  /*11c90*/  CALL.ABS.NOINC R2 ;  /* 0x0000000002007343 */ /* 0x001fea0003c00000 */
.L_x_1069:
[----:B------:R-:W-:Y:S01]  /*11ca0*/  SHF.R.S32.HI R20, RZ, 0x1f, R25 ;  /* 0x0000001fff147819 */ /* 0x000fe20000011419 */
[----:B------:R-:W-:Y:S01]  /*11cb0*/  ULDC.64 UR4, c[0x0][0x2e0] ;  /* 0x0000b80000047ab9 */ /* 0x000fe20000000a00 */
[----:B------:R-:W-:Y:S01]  /*11cc0*/  UISETP.NE.AND UP0, UPT, UR51, URZ, UPT ;  /* 0x0000003f3300728c */ /* 0x000fe2000bf05270 */
[----:B------:R-:W-:Y:S01]  /*11cd0*/  IMAD.U32 R4, RZ, RZ, UR40 ;  /* 0x00000028ff047e24 */ /* 0x000fe2000f8e00ff */
[----:B------:R-:W0:Y:S01]  /*11ce0*/  LDC R9, c[0x0][0x448] ;  /* 0x00011200ff097b82 */ /* 0x000e220000000800 */
[----:B------:R-:W-:Y:S02]  /*11cf0*/  IMAD R0, R20, UR4, RZ ;  /* 0x0000000414007c24 */ /* 0x000fe4000f8e02ff */
[----:B------:R-:W1:Y:S01]  /*11d00*/  S2R R20, SR_TID.X ;  /* 0x0000000000147919 */ /* 0x000e620000002100 */
[----:B------:R-:W-:Y:S01]  /*11d10*/  PLOP3.LUT P0, PT, PT, PT, UP0, 0x80, 0x0 ;  /* 0x000000000000781c */ /* 0x000fe20003f0f008 */
[----:B------:R-:W-:Y:S01]  /*11d20*/  IMAD.U32 R3, RZ, RZ, UR49 ;  /* 0x00000031ff037e24 */ /* 0x000fe2000f8e00ff */
[----:B------:R-:W-:Y:S01]  /*11d30*/  PLOP3.LUT P1, PT, PT, PT, UP0, 0x80, 0x0 ;  /* 0x000000000000781c */ /* 0x000fe20003f2f008 */
[----:B------:R-:W-:Y:S01]  /*11d40*/  IMAD.MOV.U32 R2, RZ, RZ, R4 ;  /* 0x000000ffff027224 */ /* 0x000fe200078e0004 */
[----:B------:R-:W-:Y:S01]  /*11d50*/  PLOP3.LUT P2, PT, PT, PT, UP0, 0x80, 0x0 ;  /* 0x000000000000781c */ /* 0x000fe20003f4f008 */
[----:B------:R-:W-:-:S02]  /*11d60*/  IMAD.U32 R5, RZ, RZ, UR41 ;  /* 0x00000029ff057e24 */ /* 0x000fc4000f8e00ff */
[----:B------:R-:W-:Y:S01]  /*11d70*/  IMAD.WIDE.U32 R2, R25, UR4, R2 ;  /* 0x0000000419027c25 */ /* 0x000fe2000f8e0002 */
[----:B------:R-:W-:-:S03]  /*11d80*/  @UP0 ULDC UR4, c[0x0][0x44c] ;  /* 0x0001130000040ab9 */ /* 0x000fc60000000800 */
[----:B------:R-:W-:Y:S01]  /*11d90*/  IMAD R5, R25, UR5, R0 ;  /* 0x0000000519057c24 */ /* 0x000fe2000f8e0200 */
[----:B------:R-:W-:-:S03]  /*11da0*/  @UP0 ULDC UR5, c[0x0][0x450] ;  /* 0x0001140000050ab9 */ /* 0x000fc60000000800 */
[----:B------:R-:W-:Y:S01]  /*11db0*/  IMAD.IADD R3, R3, 0x1, R5 ;  /* 0x0000000103037824 */ /* 0x000fe200078e0205 */
[----:B-1----:R-:W-:-:S04]  /*11dc0*/  LOP3.LUT R20, R20, 0x7f, RZ, 0xc0, !PT ;  /* 0x0000007f14147812 */ /* 0x002fc800078ec0ff */
[----:B------:R-:W-:-:S04]  /*11dd0*/  SHF.R.U32.HI R20, RZ, 0x3, R20 ;  /* 0x00000003ff147819 */ /* 0x000fc80000011614 */
[----:B------:R-:W-:-:S05]  /*11de0*/  IADD3 R4, R20, UR43, R26 ;  /* 0x0000002b14047c10 */ /* 0x000fca000fffe01a */
[C---:B------:R-:W-:Y:S01]  /*11df0*/  @P0 IMAD.HI.U32 R0, R4.reuse, UR4, RZ ;  /* 0x0000000404000c27 */ /* 0x040fe2000f8e00ff */
[----:B------:R-:W-:Y:S01]  /*11e00*/  PLOP3.LUT P0, PT, PT, PT, UP0, 0x80, 0x0 ;  /* 0x000000000000781c */ /* 0x000fe20003f0f008 */
[----:B------:R-:W-:Y:S02]  /*11e10*/  @UP0 ULDC UR4, c[0x0][0x44c] ;  /* 0x0001130000040ab9 */ /* 0x000fe40000000800 */
[----:B------:R-:W-:Y:S01]  /*11e20*/  IMAD.MOV.U32 R5, RZ, RZ, R4 ;  /* 0x000000ffff057224 */ /* 0x000fe200078e0004 */
[----:B------:R-:W-:Y:S01]  /*11e30*/  @P1 SHF.R.U32.HI R5, RZ, UR5, R0 ;  /* 0x00000005ff051c19 */ /* 0x000fe20008011600 */
[----:B------:R-:W-:-:S04]  /*11e40*/  VIADD R0, R4, 0x80 ;  /* 0x0000008004007836 */ /* 0x000fc80000000000 */
[----:B------:R-:W-:Y:S01]  /*11e50*/  @P2 IMAD.HI.U32 R6, R0, UR4, RZ ;  /* 0x0000000400062c27 */ /* 0x000fe2000f8e00ff */
[----:B------:R-:W-:-:S03]  /*11e60*/  @UP0 ULDC UR4, c[0x0][0x450] ;  /* 0x0001140000040ab9 */ /* 0x000fc60000000800 */
[--C-:B------:R-:W-:Y:S02]  /*11e70*/  IMAD.MOV R15, RZ, RZ, -R5.reuse ;  /* 0x000000ffff0f7224 */ /* 0x100fe400078e0a05 */
[----:B------:R-:W-:Y:S01]  /*11e80*/  IMAD.MOV.U32 R21, RZ, RZ, R0 ;  /* 0x000000ffff157224 */ /* 0x000fe200078e0000 */
[----:B------:R-:W-:Y:S01]  /*11e90*/  @P0 SHF.R.U32.HI R21, RZ, UR4, R6 ;  /* 0x00000004ff150c19 */ /* 0x000fe20008011606 */
[----:B0-----:R-:W-:Y:S01]  /*11ea0*/  IMAD R15, R9, R15, R4 ;  /* 0x0000000f090f7224 */ /* 0x001fe200078e0204 */
[----:B------:R-:W-:Y:S01]  /*11eb0*/  SHF.R.S32.HI R4, RZ, 0x1f, R5 ;  /* 0x0000001fff047819 */ /* 0x000fe20000011405 */
[----:B------:R-:W-:Y:S01]  /*11ec0*/  ULDC.64 UR4, c[0x0][0x2d0] ;  /* 0x0000b40000047ab9 */ /* 0x000fe20000000a00 */
[--C-:B------:R-:W-:Y:S01]  /*11ed0*/  SHF.R.S32.HI R8, RZ, 0x1f, R21.reuse ;  /* 0x0000001fff087819 */ /* 0x100fe20000011415 */
[----:B------:R-:W-:Y:S02]  /*11ee0*/  IMAD.MOV R11, RZ, RZ, -R21 ;  /* 0x000000ffff0b7224 */ /* 0x000fe400078e0a15 */
[----:B------:R-:W-:-:S02]  /*11ef0*/  IMAD R4, R4, UR4, RZ ;  /* 0x0000000404047c24 */ /* 0x000fc4000f8e02ff */
[----:B------:R-:W-:Y:S02]  /*11f00*/  IMAD R8, R8, UR4, RZ ;  /* 0x0000000408087c24 */ /* 0x000fe4000f8e02ff */
[----:B------:R-:W-:Y:S01]  /*11f10*/  IMAD R11, R9, R11, R0 ;  /* 0x0000000b090b7224 */ /* 0x000fe200078e0200 */
[----:B------:R-:W-:Y:S01]  /*11f20*/  SHF.R.S32.HI R0, RZ, 0x1f, R15 ;  /* 0x0000001fff007819 */ /* 0x000fe2000001140f */
[----:B------:R-:W-:Y:S02]  /*11f30*/  IMAD R13, R5, UR5, R4 ;  /* 0x00000005050d7c24 */ /* 0x000fe4000f8e0204 */
[----:B------:R-:W-:-:S04]  /*11f40*/  IMAD.WIDE.U32 R6, R21, UR4, R2 ;  /* 0x0000000415067c25 */ /* 0x000fc8000f8e0002 */
[----:B------:R-:W-:-:S04]  /*11f50*/  IMAD.WIDE.U32 R4, R5, UR4, R2 ;  /* 0x0000000405047c25 */ /* 0x000fc8000f8e0002 */
[----:B------:R-:W-:Y:S01]  /*11f60*/  IMAD R21, R21, UR5, R8 ;  /* 0x0000000515157c24 */ /* 0x000fe2000f8e0208 */
[----:B------:R-:W-:Y:S01]  /*11f70*/  ULDC.64 UR4, c[0x0][0x2c8] ;  /* 0x0000b20000047ab9 */ /* 0x000fe20000000a00 */
[----:B------:R-:W-:Y:S02]  /*11f80*/  IMAD.IADD R3, R5, 0x1, R13 ;  /* 0x0000000105037824 */ /* 0x000fe400078e020d */
[----:B------:R-:W-:Y:S02]  /*11f90*/  IMAD R0, R0, UR4, RZ ;  /* 0x0000000400007c24 */ /* 0x000fe4000f8e02ff */
[----:B------:R-:W-:Y:S02]  /*11fa0*/  IMAD.MOV.U32 R2, RZ, RZ, R4 ;  /* 0x000000ffff027224 */ /* 0x000fe400078e0004 */
[C---:B------:R-:W-:Y:S01]  /*11fb0*/  IMAD R13, R15.reuse, UR5, R0 ;  /* 0x000000050f0d7c24 */ /* 0x040fe2000f8e0200 */
[----:B------:R-:W-:Y:S01]  /*11fc0*/  SHF.R.S32.HI R0, RZ, 0x1f, R11 ;  /* 0x0000001fff007819 */ /* 0x000fe2000001140b */
[----:B------:R-:W-:-:S04]  /*11fd0*/  IMAD.WIDE.U32 R4, R15, UR4, R2 ;  /* 0x000000040f047c25 */ /* 0x000fc8000f8e0002 */
[----:B------:R-:W-:Y:S02]  /*11fe0*/  IMAD.IADD R3, R7, 0x1, R21 ;  /* 0x0000000107037824 */ /* 0x000fe400078e0215 */
[----:B------:R-:W-:Y:S02]  /*11ff0*/  IMAD R0, R0, UR4, RZ ;  /* 0x0000000400007c24 */ /* 0x000fe4000f8e02ff */
[----:B------:R-:W-:Y:S02]  /*12000*/  IMAD.MOV.U32 R2, RZ, RZ, R6 ;  /* 0x000000ffff027224 */ /* 0x000fe400078e0006 */
[C---:B------:R-:W-:Y:S02]  /*12010*/  IMAD R15, R11.reuse, UR5, R0 ;  /* 0x000000050b0f7c24 */ /* 0x040fe4000f8e0200 */
[----:B------:R-:W-:Y:S01]  /*12020*/  IMAD.WIDE.U32 R2, R11, UR4, R2 ;  /* 0x000000040b027c25 */ /* 0x000fe2000f8e0002 */
[----:B------:R-:W-:Y:S02]  /*12030*/  ULDC.64 UR4, c[0x0][0x280] ;  /* 0x0000a00000047ab9 */ /* 0x000fe40000000a00 */
[----:B------:R-:W-:Y:S01]  /*12040*/  LEA R7, P0, R4, UR4, 0x1 ;  /* 0x0000000404077c11 */ /* 0x000fe2000f8008ff */
[----:B------:R-:W-:-:S02]  /*12050*/  IMAD.IADD R13, R5, 0x1, R13 ;  /* 0x00000001050d7824 */ /* 0x000fc400078e020d */
[----:B------:R-:W-:-:S03]  /*12060*/  IMAD.IADD R3, R3, 0x1, R15 ;  /* 0x0000000103037824 */ /* 0x000fc600078e020f */
[----:B------:R-:W-:Y:S02]  /*12070*/  LEA.HI.X R8, R4, UR5, R13, 0x1, P0 ;  /* 0x0000000504087c11 */ /* 0x000fe400080f0c0d */
[----:B------:R-:W-:Y:S01]  /*12080*/  LEA R0, P0, R2, UR4, 0x1 ;  /* 0x0000000402007c11 */ /* 0x000fe2000f8008ff */
[----:B------:R-:W-:-:S03]  /*12090*/  ULDC UR4, c[0x0][0x2b8] ;  /* 0x0000ae0000047ab9 */ /* 0x000fc60000000800 */
[----:B------:R-:W-:Y:S02]  /*120a0*/  LEA.HI.X R6, R2, UR5, R3, 0x1, P0 ;  /* 0x0000000502067c11 */ /* 0x000fe400080f0c03 */
[----:B------:R-:W-:Y:S01]  /*120b0*/  ISETP.GE.AND P0, PT, R17, UR4, PT ;  /* 0x0000000411007c0c */ /* 0x000fe2000bf06270 */
[----:B------:R-:W-:-:S03]  /*120c0*/  UMOV UR4, 0xffffffff ;  /* 0xffffffff00047882 */ /* 0x000fc60000000000 */
[----:B------:R-:W-:Y:S09]  /*120d0*/  BRA.DIV UR4, `(.L_x_1070) ;  /* 0x0000002e04807947 */ /* 0x000ff2000b800000 */
[----:B------:R-:W0:Y:S01]  /*120e0*/  S2R R3, SR_TID.X ;  /* 0x0000000000037919 */ /* 0x000e220000002100 */
[----:B------:R-:W-:Y:S02]  /*120f0*/  ULDC UR4, c[0x0][0x288] ;  /* 0x0000a20000047ab9 */ /* 0x000fe40000000800 */
[----:B------:R-:W-:Y:S01]  /*12100*/  IMAD R5, R9, UR4, RZ ;  /* 0x0000000409057c24 */ /* 0x000fe2000f8e02ff */
[----:B------:R-:W1:Y:S04]  /*12110*/  SHFL.IDX PT, R14, R7, RZ, 0x181f ;  /* 0x00181fff070e7589 */ /* 0x000e6800000e0000 */
[----:B------:R-:W2:Y:S04]  /*12120*/  SHFL.IDX PT, R2, R8, RZ, 0x181f ;  /* 0x00181fff08027589 */ /* 0x000ea800000e0000 */
[----:B------:R-:W3:Y:S04]  /*12130*/  SHFL.IDX PT, R20, R7, 0x1, 0x181f ;  /* 0x00381f0007147f89 */ /* 0x000ee800000e0000 */
[----:B------:R-:W4:Y:S04]  /*12140*/  SHFL.IDX PT, R10, R8, 0x1, 0x181f ;  /* 0x00381f00080a7f89 */ /* 0x000f2800000e0000 */
[----:B------:R-:W-:Y:S01]  /*12150*/  SHFL.IDX PT, R9, R8, 0x2, 0x181f ;  /* 0x00581f0008097f89 */ /* 0x000fe200000e0000 */
[----:B0-----:R-:W-:-:S04]  /*12160*/  LOP3.LUT R3, R3, 0x7f, RZ, 0xc0, !PT ;  /* 0x0000007f03037812 */ /* 0x001fc800078ec0ff */
[----:B------:R-:W-:-:S05]  /*12170*/  SHF.R.U32.HI R3, RZ, 0x3, R3 ;  /* 0x00000003ff037819 */ /* 0x000fca0000011603 */
[----:B------:R-:W-:-:S04]  /*12180*/  VIADD R4, R3, UR43 ;  /* 0x0000002b03047c36 */ /* 0x000fc80008000000 */
[C---:B------:R-:W-:Y:S01]  /*12190*/  VIADD R12, R4.reuse, 0x10 ;  /* 0x00000010040c7836 */ /* 0x040fe20000000000 */
[----:B------:R-:W-:-:S04]  /*121a0*/  ISETP.GE.AND P1, PT, R4, R5, PT ;  /* 0x000000050400720c */ /* 0x000fc80003f26270 */
[----:B------:R-:W-:Y:S01]  /*121b0*/  ISETP.GE.AND P3, PT, R12, R5, PT ;  /* 0x000000050c00720c */ /* 0x000fe20003f66270 */
[----:B------:R-:W-:-:S08]  /*121c0*/  VIADD R12, R4, 0x20 ;  /* 0x00000020040c7836 */ /* 0x000fd00000000000 */
[----:B-1----:R-:W-:Y:S02]  /*121d0*/  @!P1 LEA R14, P2, R17, R14, 0x1 ;  /* 0x0000000e110e9211 */ /* 0x002fe400078408ff */
[----:B------:R-:W-:-:S03]  /*121e0*/  @!P1 LEA R21, R23, UR48, 0x1 ;  /* 0x0000003017159c11 */ /* 0x000fc6000f8e08ff */
[----:B--2---:R-:W-:Y:S02]  /*121f0*/  @!P1 IMAD.X R3, RZ, RZ, R2, P2 ;  /* 0x000000ffff039224 */ /* 0x004fe400010e0602 */
[----:B------:R-:W-:Y:S02]  /*12200*/  @!P1 IMAD.MOV.U32 R2, RZ, RZ, R14 ;  /* 0x000000ffff029224 */ /* 0x000fe400078e000e */
[----:B------:R-:W0:Y:S04]  /*12210*/  SHFL.IDX PT, R14, R7, 0x2, 0x181f ;  /* 0x00581f00070e7f89 */ /* 0x000e2800000e0000 */
[----:B------:R3:W-:Y:S01]  /*12220*/  @!P1 LDGSTS.E.BYPASS.LTC128B.128 [R21+0x8400], desc[UR36][R2.64], !P0 ;  /* 0x0840000002159fae */ /* 0x0007e2000c101d64 */
[----:B------:R-:W-:Y:S01]  /*12230*/  ISETP.GE.AND P1, PT, R12, R5, PT ;  /* 0x000000050c00720c */ /* 0x000fe20003f26270 */
[----:B------:R-:W-:Y:S01]  /*12240*/  VIADD R12, R4, 0x30 ;  /* 0x00000030040c7836 */ /* 0x000fe20000000000 */
[----:B---3--:R-:W-:-:S02]  /*12250*/  @!P3 LEA R2, P2, R17, R20, 0x1 ;  /* 0x000000141102b211 */ /* 0x008fc400078408ff */
[----:B------:R-:W1:Y:S01]  /*12260*/  SHFL.IDX PT, R20, R7, 0x3, 0x181f ;  /* 0x00781f0007147f89 */ /* 0x000e6200000e0000 */
[----:B------:R-:W-:Y:S02]  /*12270*/  @!P3 LEA R21, R23, UR48, 0x1 ;  /* 0x000000301715bc11 */ /* 0x000fe4000f8e08ff */
[----:B----4-:R-:W-:-:S06]  /*12280*/  @!P3 IMAD.X R3, RZ, RZ, R10, P2 ;  /* 0x000000ffff03b224 */ /* 0x010fcc00010e060a */
[----:B------:R-:W-:Y:S01]  /*12290*/  @!P1 LEA R25, R23, UR48, 0x1 ;  /* 0x0000003017199c11 */ /* 0x000fe2000f8e08ff */
[----:B------:R-:W2:Y:S04]  /*122a0*/  SHFL.IDX PT, R10, R8, 0x3, 0x181f ;  /* 0x00781f00080a7f89 */ /* 0x000ea800000e0000 */
[----:B------:R0:W-:Y:S01]  /*122b0*/  @!P3 LDGSTS.E.BYPASS.LTC128B.128 [R21+0x8c00], desc[UR36][R2.64], !P0 ;  /* 0x08c000000215bfae */ /* 0x0001e2000c101d64 */
[----:B------:R-:W-:Y:S01]  /*122c0*/  ISETP.GE.AND P3, PT, R12, R5, PT ;  /* 0x000000050c00720c */ /* 0x000fe20003f66270 */
[----:B------:R-:W-:Y:S01]  /*122d0*/  VIADD R12, R4, 0x40 ;  /* 0x00000040040c7836 */ /* 0x000fe20000000000 */
[----:B0-----:R-:W-:Y:S02]  /*122e0*/  @!P1 LEA R2, P2, R17, R14, 0x1 ;  /* 0x0000000e11029211 */ /* 0x001fe400078408ff */
[----:B------:R-:W0:Y:S09]  /*122f0*/  SHFL.IDX PT, R14, R7, 0x4, 0x181f ;  /* 0x00981f00070e7f89 */ /* 0x000e3200000e0000 */
[----:B------:R-:W-:Y:S01]  /*12300*/  @!P3 LEA R21, R23, UR48, 0x1 ;  /* 0x000000301715bc11 */ /* 0x000fe2000f8e08ff */
[----:B------:R-:W-:-:S02]  /*12310*/  @!P1 IMAD.X R3, RZ, RZ, R9, P2 ;  /* 0x000000ffff039224 */ /* 0x000fc400010e0609 */
[----:B------:R-:W3:Y:S04]  /*12320*/  SHFL.IDX PT, R9, R8, 0x4, 0x181f ;  /* 0x00981f0008097f89 */ /* 0x000ee800000e0000 */
[----:B------:R1:W-:Y:S01]  /*12330*/  @!P1 LDGSTS.E.BYPASS.LTC128B.128 [R25+0x9400], desc[UR36][R2.64], !P0 ;  /* 0x0940000002199fae */ /* 0x0003e2000c101d64 */
[----:B------:R-:W-:Y:S01]  /*12340*/  ISETP.GE.AND P1, PT, R12, R5, PT ;  /* 0x000000050c00720c */ /* 0x000fe20003f26270 */
[----:B------:R-:W-:Y:S01]  /*12350*/  VIADD R12, R4, 0x50 ;  /* 0x00000050040c7836 */ /* 0x000fe20000000000 */
[----:B-1----:R-:W-:Y:S02]  /*12360*/  @!P3 LEA R2, P2, R17, R20, 0x1 ;  /* 0x000000141102b211 */ /* 0x002fe400078408ff */
[----:B------:R-:W1:Y:S09]  /*12370*/  SHFL.IDX PT, R20, R7, 0x5, 0x181f ;  /* 0x00b81f0007147f89 */ /* 0x000e7200000e0000 */
[----:B------:R-:W-:Y:S01]  /*12380*/  @!P1 LEA R25, R23, UR48, 0x1 ;  /* 0x0000003017199c11 */ /* 0x000fe2000f8e08ff */
[----:B--2---:R-:W-:-:S02]  /*12390*/  @!P3 IMAD.X R3, RZ, RZ, R10, P2 ;  /* 0x000000ffff03b224 */ /* 0x004fc400010e060a */
[----:B------:R-:W2:Y:S04]  /*123a0*/  SHFL.IDX PT, R10, R8, 0x5, 0x181f ;  /* 0x00b81f00080a7f89 */ /* 0x000ea800000e0000 */
[----:B------:R0:W-:Y:S01]  /*123b0*/  @!P3 LDGSTS.E.BYPASS.LTC128B.128 [R21+0x9c00], desc[UR36][R2.64], !P0 ;  /* 0x09c000000215bfae */ /* 0x0001e2000c101d64 */
[----:B------:R-:W-:Y:S01]  /*123c0*/  ISETP.GE.AND P3, PT, R12, R5, PT ;  /* 0x000000050c00720c */ /* 0x000fe20003f66270 */
[----:B------:R-:W-:Y:S01]  /*123d0*/  VIADD R12, R4, 0x60 ;  /* 0x00000060040c7836 */ /* 0x000fe20000000000 */
[----:B0-----:R-:W-:Y:S02]  /*123e0*/  @!P1 LEA R2, P2, R17, R14, 0x1 ;  /* 0x0000000e11029211 */ /* 0x001fe400078408ff */
[----:B------:R-:W0:Y:S09]  /*123f0*/  SHFL.IDX PT, R14, R7, 0x6, 0x181f ;  /* 0x00d81f00070e7f89 */ /* 0x000e3200000e0000 */
[----:B------:R-:W-:Y:S01]  /*12400*/  @!P3 LEA R21, R23, UR48, 0x1 ;  /* 0x000000301715bc11 */ /* 0x000fe2000f8e08ff */
[----:B---3--:R-:W-:-:S02]  /*12410*/  @!P1 IMAD.X R3, RZ, RZ, R9, P2 ;  /* 0x000000ffff039224 */ /* 0x008fc400010e0609 */
[----:B------:R-:W3:Y:S04]  /*12420*/  SHFL.IDX PT, R9, R8, 0x6, 0x181f ;  /* 0x00d81f0008097f89 */ /* 0x000ee800000e0000 */
[----:B------:R1:W-:Y:S01]  /*12430*/  @!P1 LDGSTS.E.BYPASS.LTC128B.128 [R25+0xa400], desc[UR36][R2.64], !P0 ;  /* 0x0a40000002199fae */ /* 0x0003e2000c101d64 */
[----:B------:R-:W-:Y:S01]  /*12440*/  ISETP.GE.AND P1, PT, R12, R5, PT ;  /* 0x000000050c00720c */ /* 0x000fe20003f26270 */
[----:B------:R-:W-:Y:S02]  /*12450*/  VIADD R12, R4, 0x70 ;  /* 0x00000070040c7836 */ /* 0x000fe40000000000 */
[----:B------:R-:W-:Y:S01]  /*12460*/  SHFL.IDX PT, R8, R8, 0x7, 0x181f ;  /* 0x00f81f0008087f89 */ /* 0x000fe200000e0000 */
[----:B-1----:R-:W-:-:S09]  /*12470*/  @!P3 LEA R2, P2, R17, R20, 0x1 ;  /* 0x000000141102b211 */ /* 0x002fd200078408ff */
[----:B------:R-:W-:Y:S01]  /*12480*/  @!P1 LEA R25, R23, UR48, 0x1 ;  /* 0x0000003017199c11 */ /* 0x000fe2000f8e08ff */
[----:B--2---:R-:W-:Y:S02]  /*12490*/  @!P3 IMAD.X R3, RZ, RZ, R10, P2 ;  /* 0x000000ffff03b224 */ /* 0x004fe400010e060a */
[----:B------:R-:W1:Y:S04]  /*124a0*/  SHFL.IDX PT, R10, R7, 0x7, 0x181f ;  /* 0x00f81f00070a7f89 */ /* 0x000e6800000e0000 */
[----:B------:R0:W-:Y:S01]  /*124b0*/  @!P3 LDGSTS.E.BYPASS.LTC128B.128 [R21+0xac00], desc[UR36][R2.64], !P0 ;  /* 0x0ac000000215bfae */ /* 0x0001e2000c101d64 */
[----:B------:R-:W-:Y:S01]  /*124c0*/  ISETP.GE.AND P3, PT, R12, R5, PT ;  /* 0x000000050c00720c */ /* 0x000fe20003f66270 */
[----:B------:R-:W-:Y:S02]  /*124d0*/  VIADD R12, R4, 0x80 ;  /* 0x00000080040c7836 */ /* 0x000fe40000000000 */
[----:B------:R-:W-:Y:S01]  /*124e0*/  SHFL.IDX PT, R7, R6, 0x2, 0x181f ;  /* 0x00581f0006077f89 */ /* 0x000fe200000e0000 */
[----:B0-----:R-:W-:-:S03]  /*124f0*/  @!P1 LEA R2, P2, R17, R14, 0x1 ;  /* 0x0000000e11029211 */ /* 0x001fc600078408ff */
[----:B------:R-:W0:Y:S06]  /*12500*/  SHFL.IDX PT, R14, R0, RZ, 0x181f ;  /* 0x00181fff000e7589 */ /* 0x000e2c00000e0000 */
[----:B------:R-:W-:Y:S01]  /*12510*/  @!P3 LEA R21, R23, UR48, 0x1 ;  /* 0x000000301715bc11 */ /* 0x000fe2000f8e08ff */
[----:B---3--:R-:W-:Y:S02]  /*12520*/  @!P1 IMAD.X R3, RZ, RZ, R9, P2 ;  /* 0x000000ffff039224 */ /* 0x008fe400010e0609 */
[----:B------:R-:W2:Y:S04]  /*12530*/  SHFL.IDX PT, R9, R6, RZ, 0x181f ;  /* 0x00181fff06097589 */ /* 0x000ea800000e0000 */
[----:B------:R1:W-:Y:S01]  /*12540*/  @!P1 LDGSTS.E.BYPASS.LTC128B.128 [R25+0xb400], desc[UR36][R2.64], !P0 ;  /* 0x0b40000002199fae */ /* 0x0003e2000c101d64 */
[----:B------:R-:W-:Y:S01]  /*12550*/  ISETP.GE.AND P1, PT, R12, R5, PT ;  /* 0x000000050c00720c */ /* 0x000fe20003f26270 */
[----:B------:R-:W-:Y:S01]  /*12560*/  VIADD R12, R4, 0x90 ;  /* 0x00000090040c7836 */ /* 0x000fe20000000000 */
[----:B-1----:R-:W-:-:S02]  /*12570*/  @!P3 LEA R2, P2, R17, R10, 0x1 ;  /* 0x0000000a1102b211 */ /* 0x002fc400078408ff */
[----:B------:R-:W1:Y:S03]  /*12580*/  SHFL.IDX PT, R10, R0, 0x1, 0x181f ;  /* 0x00381f00000a7f89 */ /* 0x000e6600000e0000 */
[----:B------:R-:W-:Y:S02]  /*12590*/  @!P3 IMAD.X R3, RZ, RZ, R8, P2 ;  /* 0x000000ffff03b224 */ /* 0x000fe400010e0608 */
[----:B------:R-:W3:Y:S04]  /*125a0*/  SHFL.IDX PT, R8, R6, 0x1, 0x181f ;  /* 0x00381f0006087f89 */ /* 0x000ee800000e0000 */
[----:B------:R0:W-:Y:S01]  /*125b0*/  @!P3 LDGSTS.E.BYPASS.LTC128B.128 [R21+0xbc00], desc[UR36][R2.64], !P0 ;  /* 0x0bc000000215bfae */ /* 0x0001e2000c101d64 */
[----:B------:R-:W-:Y:S01]  /*125c0*/  ISETP.GE.AND P3, PT, R12, R5, PT ;  /* 0x000000050c00720c */ /* 0x000fe20003f66270 */
[----:B------:R-:W-:-:S02]  /*125d0*/  VIADD R12, R4, 0xa0 ;  /* 0x000000a0040c7836 */ /* 0x000fc40000000000 */
[----:B------:R-:W-:Y:S01]  /*125e0*/  SHFL.IDX PT, R6, R6, 0x3, 0x181f ;  /* 0x00781f0006067f89 */ /* 0x000fe200000e0000 */
[----:B0-----:R-:W-:-:S03]  /*125f0*/  @!P1 LEA R2, P2, R17, R14, 0x1 ;  /* 0x0000000e11029211 */ /* 0x001fc600078408ff */
[----:B------:R-:W0:Y:S02]  /*12600*/  SHFL.IDX PT, R14, R0, 0x2, 0x181f ;  /* 0x00581f00000e7f89 */ /* 0x000e2400000e0000 */
[----:B--2---:R-:W-:Y:S01]  /*12610*/  @!P1 IMAD.X R3, RZ, RZ, R9, P2 ;  /* 0x000000ffff039224 */ /* 0x004fe200010e0609 */
[----:B------:R-:W-:-:S05]  /*12620*/  @!P1 LEA R9, R23, UR48, 0x1 ;  /* 0x0000003017099c11 */ /* 0x000fca000f8e08ff */
[----:B------:R1:W-:Y:S01]  /*12630*/  @!P1 LDGSTS.E.BYPASS.LTC128B.128 [R9+0xc400], desc[UR36][R2.64], !P0 ;  /* 0x0c40000002099fae */ /* 0x0003e2000c101d64 */
[----:B------:R-:W-:Y:S02]  /*12640*/  ISETP.GE.AND P1, PT, R12, R5, PT ;  /* 0x000000050c00720c */ /* 0x000fe40003f26270 */
[----:B-1----:R-:W-:Y:S02]  /*12650*/  @!P3 LEA R2, P2, R17, R10, 0x1 ;  /* 0x0000000a1102b211 */ /* 0x002fe400078408ff */
[----:B------:R-:W-:-:S03]  /*12660*/  @!P3 LEA R9, R23, UR48, 0x1 ;  /* 0x000000301709bc11 */ /* 0x000fc6000f8e08ff */
[----:B---3--:R-:W-:-:S05]  /*12670*/  @!P3 IMAD.X R3, RZ, RZ, R8, P2 ;  /* 0x000000ffff03b224 */ /* 0x008fca00010e0608 */
[----:B------:R0:W-:Y:S02]  /*12680*/  @!P3 LDGSTS.E.BYPASS.LTC128B.128 [R9+0xcc00], desc[UR36][R2.64], !P0 ;  /* 0x0cc000000209bfae */ /* 0x0001e4000c101d64 */
[----:B0-----:R-:W-:Y:S02]  /*12690*/  @!P1 LEA R2, P2, R17, R14, 0x1 ;  /* 0x0000000e11029211 */ /* 0x001fe400078408ff */
[----:B------:R0:W1:Y:S03]  /*126a0*/  SHFL.IDX PT, R14, R0, 0x3, 0x181f ;  /* 0x00781f00000e7f89 */ /* 0x00006600000e0000 */
[----:B------:R-:W-:Y:S01]  /*126b0*/  @!P1 IMAD.X R3, RZ, RZ, R7, P2 ;  /* 0x000000ffff039224 */ /* 0x000fe200010e0607 */
[----:B------:R-:W-:-:S05]  /*126c0*/  @!P1 LEA R7, R23, UR48, 0x1 ;  /* 0x0000003017079c11 */ /* 0x000fca000f8e08ff */
[----:B------:R0:W-:Y:S02]  /*126d0*/  @!P1 LDGSTS.E.BYPASS.LTC128B.128 [R7+0xd400], desc[UR36][R2.64], !P0 ;  /* 0x0d40000002079fae */ /* 0x0001e4000c101d64 */
.L_x_1148:
[----:B------:R-:W-:Y:S02]  /*126e0*/  VIADD R4, R4, 0xb0 ;  /* 0x000000b004047836 */ /* 0x000fe40000000000 */
[----:B0-----:R-:W-:-:S03]  /*126f0*/  IMAD.MOV.U32 R0, RZ, RZ, 0x1 ;  /* 0x00000001ff007424 */ /* 0x001fc600078e00ff */
        /* <DEDUP_REMOVED lines=14> */
[----:B------:R-:W-:-:S05]  /*127e0*/  VIADD R22, R22, 0xfffffffe ;  /* 0xfffffffe16167836 */ /* 0x000fca0000000000 */
[----:B------:R-:W-:Y:S01]  /*127f0*/  ISETP.GE.AND P1, PT, R22, UR52, PT ;  /* 0x0000003416007c0c */ /* 0x000fe2000bf26270 */
[----:B------:R-:W1:Y:S02]  /*12800*/  SYNCS.PHASECHK.TRANS64.TRYWAIT P0, [UR48+0x16820], R0 ;  /* 0x01682000ff0075a7 */ /* 0x000e640008000170 */
[----:B01----:R-:W-:Y:S10]  /*12810*/  @!P0 BRA `(.L_x_1071) ;  /* 0x0000003400488947 */ /* 0x003ff40003800000 */
.L_x_1149:
[----:B------:R-:W-:Y:S02]  /*12820*/  IMAD.MOV.U32 R25, RZ, RZ, 0x1 ;  /* 0x00000001ff197424 */ /* 0x000fe400078e00ff */
[----:B------:R-:W-:Y:S01]  /*12830*/  IMAD.MOV.U32 R21, RZ, RZ, RZ ;  /* 0x000000ffff157224 */ /* 0x000fe200078e00ff */
[----:B------:R-:W-:Y:S06]  /*12840*/  @!P1 BRA `(.L_x_1072) ;  /* 0x0000001000009947 */ /* 0x000fec0003800000 */
[----:B------:R-:W1:Y:S01]  /*12850*/  S2R R2, SR_TID.X ;  /* 0x0000000000027919 */ /* 0x000e620000002100 */
[----:B------:R-:W-:Y:S01]  /*12860*/  UIADD3 UR4, UR47, 0x1, URZ ;  /* 0x000000012f047890 */ /* 0x000fe2000fffe03f */
[----:B0-----:R-:W-:Y:S01]  /*12870*/  LOP3.LUT R3, RZ, UR45, RZ, 0x33, !PT ;  /* 0x0000002dff037c12 */ /* 0x001fe2000f8e33ff */
[----:B------:R-:W-:Y:S01]  /*12880*/  BSSY B0, `(.L_x_1072) ;  /* 0x00000fc000007945 */ /* 0x000fe20003800000 */
[----:B------:R-:W-:Y:S01]  /*12890*/  LOP3.LUT R5, RZ, UR44, RZ, 0x33, !PT ;  /* 0x0000002cff057c12 */ /* 0x000fe2000f8e33ff */
[----:B------:R-:W-:Y:S01]  /*128a0*/  UIMAD UR4, UR4, UR39, URZ ;  /* 0x00000027040472a4 */ /* 0x000fe2000f8e023f */
[----:B------:R-:W-:Y:S02]  /*128b0*/  IMAD.MOV.U32 R22, RZ, RZ, 0x1 ;  /* 0x00000001ff167424 */ /* 0x000fe400078e00ff */
[----:B------:R-:W-:-:S03]  /*128c0*/  IMAD.MOV.U32 R8, RZ, RZ, RZ ;  /* 0x000000ffff087224 */ /* 0x000fc600078e00ff */
[----:B------:R-:W-:Y:S01]  /*128d0*/  LOP3.LUT R0, RZ, UR4, RZ, 0x33, !PT ;  /* 0x00000004ff007c12 */ /* 0x000fe2000f8e33ff */
[----:B------:R-:W-:Y:S02]  /*128e0*/  ULDC UR4, c[0x0][0x2f4] ;  /* 0x0000bd0000047ab9 */ /* 0x000fe40000000800 */
[----:B------:R-:W-:Y:S02]  /*128f0*/  ISETP.GE.AND P1, PT, R17, UR4, PT ;  /* 0x0000000411007c0c */ /* 0x000fe4000bf26270 */
[----:B------:R-:W-:-:S04]  /*12900*/  VIADDMNMX R0, R0, -UR46, R3, !PT ;  /* 0x8000002e00007c46 */ /* 0x000fc8000f800103 */
[----:B------:R-:W-:-:S04]  /*12910*/  VIMNMX R5, R0, R5, !PT ;  /* 0x0000000500057248 */ /* 0x000fc80007fe0100 */
[----:B------:R-:W-:Y:S02]  /*12920*/  IADD3 R27, -R5, -0x2, RZ ;  /* 0xfffffffe051b7810 */ /* 0x000fe40007ffe1ff */
[----:B-1----:R-:W-:-:S04]  /*12930*/  LOP3.LUT R2, R2, 0x7f, RZ, 0xc0, !PT ;  /* 0x0000007f02027812 */ /* 0x002fc800078ec0ff */
[----:B------:R-:W-:-:S04]  /*12940*/  SHF.R.U32.HI R2, RZ, 0x3, R2 ;  /* 0x00000003ff027819 */ /* 0x000fc80000011602 */
[----:B------:R-:W-:Y:S02]  /*12950*/  IADD3 R24, R26, R24, R2 ;  /* 0x000000181a187210 */ /* 0x000fe40007ffe002 */
[----:B------:R-:W-:Y:S01]  /*12960*/  IADD3 R0, -R2, UR50, RZ ;  /* 0x0000003202007c10 */ /* 0x000fe2000fffe1ff */
[----:B------:R-:W-:Y:S02]  /*12970*/  IMAD.SHL.U32 R2, R17, 0x2, RZ ;  /* 0x0000000211027824 */ /* 0x000fe400078e00ff */
[----:B------:R-:W-:Y:S02]  /*12980*/  VIADD R24, R24, 0xfffffe80 ;  /* 0xfffffe8018187836 */ /* 0x000fe40000000000 */
[C---:B------:R-:W-:Y:S02]  /*12990*/  IMAD R4, R5.reuse, 0x80, R0 ;  /* 0x0000008005047824 */ /* 0x040fe400078e0200 */
[----:B------:R-:W-:Y:S02]  /*129a0*/  IMAD R0, R5, -0x80, R24 ;  /* 0xffffff8005007824 */ /* 0x000fe400078e0218 */
[----:B------:R-:W-:-:S07]  /*129b0*/  VIADD R4, R4, 0x100 ;  /* 0x0000010004047836 */ /* 0x000fce0000000000 */
.L_x_1085:
        /* <DEDUP_REMOVED lines=9> */
[----:B------:R-:W-:Y:S01]  /*12a50*/  SHF.R.S32.HI R3, RZ, 0x1f, R9 ;  /* 0x0000001fff037819 */ /* 0x000fe20000011409 */
[----:B--2---:R-:W-:-:S04]  /*12a60*/  IMAD R2, R6, UR4, RZ ;  /* 0x0000000406027c24 */ /* 0x004fc8000f8e02ff */
[----:B------:R-:W-:Y:S02]  /*12a70*/  IMAD R5, R29, UR5, R2 ;  /* 0x000000051d057c24 */ /* 0x000fe4000f8e0202 */
[----:B------:R-:W-:-:S04]  /*12a80*/  IMAD.MOV.U32 R2, RZ, RZ, R9 ;  /* 0x000000ffff027224 */ /* 0x000fc800078e0009 */
[----:B------:R-:W-:Y:S01]  /*12a90*/  IMAD.WIDE.U32 R2, R29, UR4, R2 ;  /* 0x000000041d027c25 */ /* 0x000fe2000f8e0002 */
[----:B------:R-:W-:-:S03]  /*12aa0*/  ULDC.64 UR4, c[0x0][0x418] ;  /* 0x0001060000047ab9 */ /* 0x000fc60000000a00 */
[----:B------:R-:W-:Y:S01]  /*12ab0*/  IMAD.IADD R3, R5, 0x1, R3 ;  /* 0x0000000105037824 */ /* 0x000fe200078e0203 */
[----:B------:R-:W-:-:S04]  /*12ac0*/  LEA R6, P0, R2, UR4, 0x2 ;  /* 0x0000000402067c11 */ /* 0x000fc8000f8010ff */
[----:B------:R-:W-:-:S05]  /*12ad0*/  LEA.HI.X R7, R2, UR5, R3, 0x2, P0 ;  /* 0x0000000502077c11 */ /* 0x000fca00080f1403 */
[----:B------:R-:W2:Y:S01]  /*12ae0*/  LDG.E R5, desc[UR36][R6.64] ;  /* 0x0000002406057981 */ /* 0x000ea2000c1e1900 */
[----:B------:R-:W-:-:S06]  /*12af0*/  ULOP3.LUT UR6, UR38, 0x2, URZ, 0xfc, !UPT ;  /* 0x0000000226067892 */ /* 0x000fcc000f8efc3f */
[----:B------:R-:W-:Y:S02]  /*12b00*/  IMAD.U32 R10, RZ, RZ, UR6 ;  /* 0x00000006ff0a7e24 */ /* 0x000fe4000f8e00ff */
[----:B------:R-:W-:-:S03]  /*12b10*/  VIADD R21, R8, 0x1 ;  /* 0x0000000108157836 */ /* 0x000fc60000000000 */
        /* <DEDUP_REMOVED lines=8> */
.L_x_1073:
[----:B------:R-:W-:Y:S01]  /*12ba0*/  LEA R7, R21, UR48, 0x3 ;  /* 0x0000003015077c11 */ /* 0x000fe2000f8e18ff */
[----:B------:R-:W-:Y:S01]  /*12bb0*/  BSSY B1, `(.L_x_1074) ;  /* 0x0000004000017945 */ /* 0x000fe20003800000 */
[----:B------:R-:W-:-:S04]  /*12bc0*/  SHF.L.U32 R2, R25, 0x1f, RZ ;  /* 0x0000001f19027819 */ /* 0x000fc800000006ff */
[----:B------:R-:W0:Y:S02]  /*12bd0*/  SYNCS.PHASECHK.TRANS64.TRYWAIT P0, [R7+URZ+0x16840], R2 ;  /* 0x01684002070075a7 */ /* 0x000e24000800017f */
[----:B0-----:R-:W-:Y:S05]  /*12be0*/  @!P0 BRA `(.L_x_1075) ;  /* 0x00000030006c8947 */ /* 0x001fea0003800000 */
.L_x_1150:
[----:B------:R-:W-:Y:S05]  /*12bf0*/  BSYNC B1 ;  /* 0x0000000000017941 */ /* 0x000fea0003800000 */
.L_x_1074:
        /* <DEDUP_REMOVED lines=15> */
[----:B------:R-:W-:Y:S01]  /*12cf0*/  ULDC.64 UR4, c[0x0][0x308] ;  /* 0x0000c20000047ab9 */ /* 0x000fe20000000a00 */
[----:B------:R-:W-:Y:S02]  /*12d00*/  IMAD R10, R21, 0x2000, R23 ;  /* 0x00002000150a7824 */ /* 0x000fe400078e0217 */
[----:B------:R-:W-:Y:S02]  /*12d10*/  IMAD.IADD R3, R3, 0x1, R9 ;  /* 0x0000000103037824 */ /* 0x000fe400078e0209 */
[----:B------:R-:W-:Y:S01]  /*12d20*/  IMAD.U32 R9, RZ, RZ, UR4 ;  /* 0x00000004ff097e24 */ /* 0x000fe2000f8e00ff */
[----:B------:R-:W-:-:S03]  /*12d30*/  UIMAD UR4, UR6, UR4, URZ ;  /* 0x00000004060472a4 */ /* 0x000fc6000f8e023f */
[----:B------:R-:W-:Y:S01]  /*12d40*/  IMAD.WIDE.U32 R2, R9, UR42, R2 ;  /* 0x0000002a09027c25 */ /* 0x000fe2000f8e0002 */
[----:B------:R-:W-:Y:S01]  /*12d50*/  UIMAD UR4, UR42, UR5, UR4 ;  /* 0x000000052a0472a4 */ /* 0x000fe2000f8e0204 */
[----:B------:R-:W-:Y:S02]  /*12d60*/  ULDC.64 UR6, c[0x0][0x2e8] ;  /* 0x0000ba0000067ab9 */ /* 0x000fe40000000a00 */
[----:B------:R-:W-:-:S03]  /*12d70*/  LEA R9, P0, R2, UR6, 0x1 ;  /* 0x0000000602097c11 */ /* 0x000fc6000f8008ff */
[----:B------:R-:W-:Y:S01]  /*12d80*/  VIADD R3, R3, UR4 ;  /* 0x0000000403037c36 */ /* 0x000fe20008000000 */
[----:B------:R-:W-:-:S04]  /*12d90*/  UMOV UR4, 0xffffffff ;  /* 0xffffffff00047882 */ /* 0x000fc80000000000 */
[----:B------:R-:W-:Y:S01]  /*12da0*/  LEA.HI.X R20, R2, UR7, R3, 0x1, P0 ;  /* 0x0000000702147c11 */ /* 0x000fe200080f0c03 */
[----:B------:R-:W-:Y:S06]  /*12db0*/  BRA.DIV UR4, `(.L_x_1076) ;  /* 0x00000032040c7947 */ /* 0x000fec000b800000 */
[----:B------:R-:W0:Y:S01]  /*12dc0*/  SHFL.IDX PT, R2, R9, RZ, 0x181f ;  /* 0x00181fff09027589 */ /* 0x000e2200000e0000 */
[----:B------:R-:W-:Y:S01]  /*12dd0*/  IMAD.SHL.U32 R11, R17, 0x2, RZ ;  /* 0x00000002110b7824 */ /* 0x000fe200078e00ff */
[----:B------:R-:W-:Y:S02]  /*12de0*/  LEA R10, R10, UR48, 0x1 ;  /* 0x000000300a0a7c11 */ /* 0x000fe4000f8e08ff */
        /* <DEDUP_REMOVED lines=35> */
[----:B--2---:R0:W-:Y:S03]  /*13020*/  LDGSTS.E.BYPASS.LTC128B.128 [R10+0x11400], desc[UR36][R2.64], !P2 ;  /* 0x11400000020a7fae */ /* 0x0041e6000d101d64 */
.L_x_1168:
[----:B0-----:R-:W-:-:S05]  /*13030*/  IMAD.SHL.U32 R2, R17, 0x2, RZ ;  /* 0x0000000211027824 */ /* 0x001fca00078e00ff */
[----:B------:R-:W-:-:S05]  /*13040*/  IADD3 R2, P0, R14, R2, RZ ;  /* 0x000000020e027210 */ /* 0x000fca0007f1e0ff */
[----:B------:R-:W-:Y:S01]  /*13050*/  IMAD.X R3, RZ, RZ, R20, P0 ;  /* 0x000000ffff037224 */ /* 0x000fe200000e0614 */
[----:B------:R-:W-:-:S04]  /*13060*/  PLOP3.LUT P0, PT, PT, PT, PT, 0x80, 0x0 ;  /* 0x000000000000781c */ /* 0x000fc80003f0f070 */
[----:B------:R-:W-:Y:S01]  /*13070*/  @!PT LDS RZ, [RZ] ;  /* 0x00000000fffff984 */ /* 0x000fe20000000800 */
[----:B------:R-:W-:Y:S01]  /*13080*/  @!PT LDS RZ, [RZ] ;  /* 0x00000000fffff984 */ /* 0x000fe20000000800 */
[----:B------:R-:W-:Y:S01]  /*13090*/  @!PT LDS RZ, [RZ] ;  /* 0x00000000fffff984 */ /* 0x000fe20000000800 */
[----:B------:R0:W-:Y:S01]  /*130a0*/  LDGSTS.E.BYPASS.LTC128B.128 [R10+0x11c00], desc[UR36][R2.64], !P2 ;  /* 0x11c00000020a7fae */ /* 0x0001e2000d101d64 */
[----:B------:R-:W-:-:S08]  /*130b0*/  NOP ;  /* 0x0000000000007918 */ /* 0x000fd00000000000 */
.L_x_1077:
        /* <DEDUP_REMOVED lines=12> */
.L_x_1078:
[----:B------:R0:W-:Y:S01]  /*13180*/  SYNCS.ARRIVE.TRANS64.A1T0 RZ, [R7+URZ+0x16830], RZ ;  /* 0x016830ff07ff79a7 */ /* 0x0001e2000810003f */
[----:B------:R-:W-:Y:S05]  /*13190*/  @!P3 BRA `(.L_x_1079) ;  /* 0x000000000004b947 */ /* 0x000fea0003800000 */
[----:B------:R-:W-:Y:S01]  /*131a0*/  BPT.TRAP 0x1 ;  /* 0x000000040000795c */ /* 0x000fe20000300000 */
.L_x_1079:
[----:B------:R-:W-:Y:S01]  /*131b0*/  SHF.L.U32 R2, R22, 0x1f, RZ ;  /* 0x0000001f16027819 */ /* 0x000fe200000006ff */
[----:B------:R-:W-:Y:S01]  /*131c0*/  BSSY B1, `(.L_x_1080) ;  /* 0x0000004000017945 */ /* 0x000fe20003800000 */
[----:B0-----:R-:W-:-:S04]  /*131d0*/  LEA R7, R8, UR48, 0x3 ;  /* 0x0000003008077c11 */ /* 0x001fc8000f8e18ff */
[----:B------:R-:W0:Y:S02]  /*131e0*/  SYNCS.PHASECHK.TRANS64.TRYWAIT P0, [R7+URZ+0x16860], R2 ;  /* 0x01686002070075a7 */ /* 0x000e24000800017f */
[----:B0-----:R-:W-:Y:S05]  /*131f0*/  @!P0 BRA `(.L_x_1081) ;  /* 0x00000034005c8947 */ /* 0x001fea0003800000 */
.L_x_1169:
[----:B------:R-:W-:Y:S05]  /*13200*/  BSYNC B1 ;  /* 0x0000000000017941 */ /* 0x000fea0003800000 */
.L_x_1080:
[----:B------:R-:W-:Y:S01]  /*13210*/  UMOV UR4, 0xffffffff ;  /* 0xffffffff00047882 */ /* 0x000fe20000000000 */
[----:B------:R-:W-:Y:S02]  /*13220*/  IMAD R8, R8, 0x2000, R23 ;  /* 0x0000200008087824 */ /* 0x000fe400078e0217 */
[----:B------:R-:W-:Y:S01]  /*13230*/  IMAD.SHL.U32 R20, R17, 0x2, RZ ;  /* 0x0000000211147824 */ /* 0x000fe200078e00ff */
        /* <DEDUP_REMOVED lines=21> */
[----:B------:R-:W2:Y:S03]  /*13390*/  SHFL.IDX PT, R12, R16, 0x4, 0x181f ;  /* 0x00981f00100c7f89 */ /* 0x000ea600000e0000 */
[----:B-----5:R-:W-:Y:S02]  /*133a0*/  IMAD.X R3, RZ, RZ, R10, P2 ;  /* 0x000000ffff037224 */ /* 0x020fe400010e060a */
[----:B------:R-:W3:Y:S04]  /*133b0*/  SHFL.IDX PT, R10, R19, 0x4, 0x181f ;  /* 0x00981f00130a7f89 */ /* 0x000ee800000e0000 */
        /* <DEDUP_REMOVED lines=15> */
[----:B0-----:R-:W-:-:S05]  /*134b0*/  IADD3 R2, P2, R11, R20, RZ ;  /* 0x000000140b027210 */ /* 0x001fca0007f5e0ff */
[----:B-1----:R-:W-:-:S05]  /*134c0*/  IMAD.X R3, RZ, RZ, R9, P2 ;  /* 0x000000ffff037224 */ /* 0x002fca00010e0609 */
[----:B------:R2:W-:Y:S01]  /*134d0*/  LDGSTS.E.BYPASS.LTC128B.128 [R8+0x2c00], desc[UR36][R2.64], !P0 ;  /* 0x02c0000002087fae */ /* 0x0005e2000c101d64 */
[----:B------:R-:W-:Y:S02]  /*134e0*/  ISETP.LT.OR P0, PT, R4, 0x61, P1 ;  /* 0x000000610400780c */ /* 0x000fe40000f01670 */
[----:B--2---:R-:W-:-:S05]  /*134f0*/  IADD3 R2, P2, R12, R20, RZ ;  /* 0x000000140c027210 */ /* 0x004fca0007f5e0ff */
[----:B---3--:R-:W-:-:S06]  /*13500*/  IMAD.X R3, RZ, RZ, R10, P2 ;  /* 0x000000ffff037224 */ /* 0x008fcc00010e060a */
[----:B----4-:R0:W-:Y:S02]  /*13510*/  LDGSTS.E.BYPASS.LTC128B.128 [R8+0x3400], desc[UR36][R2.64], !P0 ;  /* 0x0340000002087fae */ /* 0x0101e4000c101d64 */
.L_x_1187:
        /* <DEDUP_REMOVED lines=14> */
[----:B------:R-:W-:Y:S02]  /*13600*/  IMAD.IADD R3, R3, 0x1, R9 ;  /* 0x0000000103037824 */ /* 0x000fe400078e0209 */
[----:B------:R-:W-:Y:S02]  /*13610*/  IMAD R26, R26, UR4, RZ ;  /* 0x000000041a1a7c24 */ /* 0x000fe4000f8e02ff */
[----:B------:R-:W-:-:S04]  /*13620*/  IMAD.WIDE.U32 R2, R5, UR4, R2 ;  /* 0x0000000405027c25 */ /* 0x000fc8000f8e0002 */
[----:B------:R-:W-:-:S04]  /*13630*/  IMAD R9, R5, UR5, R26 ;  /* 0x0000000505097c24 */ /* 0x000fc8000f8e021a */
[----:B------:R-:W-:-:S07]  /*13640*/  IMAD.IADD R9, R3, 0x1, R9 ;  /* 0x0000000103097824 */ /* 0x000fce00078e0209 */
.L_x_1083:
        /* <DEDUP_REMOVED lines=12> */
.L_x_1084:
[----:B------:R-:W-:Y:S01]  /*13710*/  R2UR UR4, R28 ;  /* 0x000000001c0472ca */ /* 0x000fe200000e0000 */
[----:B------:R-:W-:Y:S01]  /*13720*/  ULDC.64 UR6, c[0x0][0x330] ;  /* 0x0000cc0000067ab9 */ /* 0x000fe20000000a00 */
[----:B------:R-:W-:Y:S01]  /*13730*/  VIADD R27, R27, 0xffffffff ;  /* 0xffffffff1b1b7836 */ /* 0x000fe20000000000 */
[----:B------:R0:W-:Y:S01]  /*13740*/  SYNCS.ARRIVE.TRANS64.A1T0 RZ, [R7+URZ+0x16850], RZ ;  /* 0x016850ff07ff79a7 */ /* 0x0001e2000810003f */
[----:B------:R-:W-:Y:S02]  /*13750*/  IMAD.U32 R5, RZ, RZ, UR6 ;  /* 0x00000006ff057e24 */ /* 0x000fe4000f8e00ff */
[----:B------:R-:W-:Y:S01]  /*13760*/  IMAD.MOV.U32 R3, RZ, RZ, R9 ;  /* 0x000000ffff037224 */ /* 0x000fe200078e0009 */
[----:B------:R-:W-:Y:S01]  /*13770*/  ISETP.GT.AND P0, PT, R27, UR52, PT ;  /* 0x000000341b007c0c */ /* 0x000fe2000bf04270 */
[----:B------:R-:W-:Y:S02]  /*13780*/  VIADD R4, R4, 0x80 ;  /* 0x0000008004047836 */ /* 0x000fe40000000000 */
[----:B------:R-:W-:-:S03]  /*13790*/  IMAD.WIDE.U32 R2, R5, UR42, R2 ;  /* 0x0000002a05027c25 */ /* 0x000fc6000f8e0002 */
[----:B------:R-:W-:Y:S01]  /*137a0*/  UIMAD UR4, UR4, UR6, URZ ;  /* 0x00000006040472a4 */ /* 0x000fe2000f8e023f */
[----:B------:R-:W-:Y:S02]  /*137b0*/  VIADD R0, R0, 0xffffff80 ;  /* 0xffffff8000007836 */ /* 0x000fe40000000000 */
[----:B------:R-:W-:Y:S01]  /*137c0*/  IMAD.MOV.U32 R8, RZ, RZ, R21 ;  /* 0x000000ffff087224 */ /* 0x000fe200078e0015 */
[----:B------:R-:W-:Y:S01]  /*137d0*/  UIMAD UR4, UR42, UR7, UR4 ;  /* 0x000000072a0472a4 */ /* 0x000fe2000f8e0204 */
[----:B------:R-:W-:Y:S02]  /*137e0*/  IMAD.MOV.U32 R22, RZ, RZ, R25 ;  /* 0x000000ffff167224 */ /* 0x000fe400078e0019 */
[----:B------:R-:W-:Y:S02]  /*137f0*/  ULDC.64 UR6, c[0x0][0x318] ;  /* 0x0000c60000067ab9 */ /* 0x000fe40000000a00 */
[----:B------:R-:W-:Y:S01]  /*13800*/  LEA R16, P2, R2, UR6, 0x1 ;  /* 0x0000000602107c11 */ /* 0x000fe2000f8408ff */
[----:B------:R-:W-:-:S05]  /*13810*/  VIADD R19, R3, UR4 ;  /* 0x0000000403137c36 */ /* 0x000fca0008000000 */
[----:B------:R-:W-:Y:S01]  /*13820*/  LEA.HI.X R19, R2, UR7, R19, 0x1, P2 ;  /* 0x0000000702137c11 */ /* 0x000fe200090f0c13 */
[----:B0-----:R-:W-:Y:S06]  /*13830*/  @P0 BRA `(.L_x_1085) ;  /* 0xfffffff000600947 */ /* 0x001fec000383ffff */
[----:B------:R-:W-:Y:S05]  /*13840*/  BSYNC B0 ;  /* 0x0000000000007941 */ /* 0x000fea0003800000 */
.L_x_1072:
[----:B------:R-:W-:-:S06]  /*13850*/  ULOP3.LUT UR4, UR38, 0x2, URZ, 0xfc, !UPT ;  /* 0x0000000226047892 */ /* 0x000fcc000f8efc3f */
[----:B0-----:R-:W-:-:S05]  /*13860*/  IMAD.U32 R0, RZ, RZ, UR4 ;  /* 0x00000004ff007e24 */ /* 0x001fca000f8e00ff */
[----:B------:R-:W-:-:S13]  /*13870*/  ISETP.NE.AND P0, PT, R0, 0x3, PT ;  /* 0x000000030000780c */ /* 0x000fda0003f05270 */
[----:B------:R-:W-:Y:S05]  /*13880*/  @!P0 BRA `(.L_x_1086) ;  /* 0x0000000000048947 */ /* 0x000fea0003800000 */
[----:B------:R-:W-:Y:S01]  /*13890*/  BPT.TRAP 0x1 ;  /* 0x000000040000795c */ /* 0x000fe20000300000 */
.L_x_1086:
[----:B------:R-:W-:Y:S01]  /*138a0*/  LEA R0, R21, UR48, 0x3 ;  /* 0x0000003015007c11 */ /* 0x000fe2000f8e18ff */
[----:B------:R-:W0:Y:S01]  /*138b0*/  S2R R6, SR_TID.X ;  /* 0x0000000000067919 */ /* 0x000e220000002100 */
[----:B------:R-:W-:Y:S01]  /*138c0*/  SHF.L.U32 R3, R25, 0x1f, RZ ;  /* 0x0000001f19037819 */ /* 0x000fe200000006ff */
[----:B------:R-:W-:Y:S01]  /*138d0*/  IMAD.MOV.U32 R2, RZ, RZ, -0x80 ;  /* 0xffffff80ff027424 */ /* 0x000fe200078e00ff */
[----:B------:R-:W-:Y:S01]  /*138e0*/  BSSY B0, `(.L_x_1087) ;  /* 0x0000008000007945 */ /* 0x000fe20003800000 */
[----:B------:R-:W-:Y:S01]  /*138f0*/  IMAD R4, R21, 0x2000, R23 ;  /* 0x0000200015047824 */ /* 0x000fe200078e0217 */
[----:B------:R-:W1:Y:S01]  /*13900*/  SYNCS.PHASECHK.TRANS64.TRYWAIT P0, [R0+URZ+0x16860], R3 ;  /* 0x01686003000075a7 */ /* 0x000e62000800017f */
[----:B------:R-:W-:Y:S01]  /*13910*/  IMAD R5, R27, R2, UR50 ;  /* 0x000000321b057e24 */ /* 0x000fe2000f8e0202 */
[----:B0-----:R-:W-:-:S04]  /*13920*/  LOP3.LUT R6, R6, 0x7f, RZ, 0xc0, !PT ;  /* 0x0000007f06067812 */ /* 0x001fc800078ec0ff */
[----:B------:R-:W-:-:S05]  /*13930*/  SHF.R.U32.HI R6, RZ, 0x3, R6 ;  /* 0x00000003ff067819 */ /* 0x000fca0000011606 */
[----:B------:R-:W-:Y:S01]  /*13940*/  IMAD.IADD R5, R5, 0x1, -R6 ;  /* 0x0000000105057824 */ /* 0x000fe200078e0a06 */
[----:B-1----:R-:W-:Y:S06]  /*13950*/  @!P0 BRA `(.L_x_1088) ;  /* 0x0000003400e48947 */ /* 0x002fec0003800000 */
.L_x_1188:
[----:B------:R-:W-:Y:S05]  /*13960*/  BSYNC B0 ;  /* 0x0000000000007941 */ /* 0x000fea0003800000 */
.L_x_1087:
[----:B------:R-:W-:Y:S02]  /*13970*/  ULDC UR4, c[0x0][0x2f4] ;  /* 0x0000bd0000047ab9 */ /* 0x000fe40000000800 */
[----:B------:R-:W-:Y:S01]  /*13980*/  ISETP.GE.AND P0, PT, R17, UR4, PT ;  /* 0x0000000411007c0c */ /* 0x000fe2000bf06270 */
[----:B------:R-:W-:-:S03]  /*13990*/  UMOV UR4, 0xffffffff ;  /* 0xffffffff00047882 */ /* 0x000fc60000000000 */
[----:B------:R-:W-:Y:S09]  /*139a0*/  BRA.DIV UR4, `(.L_x_1089) ;  /* 0x0000003604e47947 */ /* 0x000ff2000b800000 */
[----:B------:R-:W1:Y:S01]  /*139b0*/  SHFL.IDX PT, R14, R16, RZ, 0x181f ;  /* 0x00181fff100e7589 */ /* 0x000e6200000e0000 */
[----:B------:R-:W-:Y:S01]  /*139c0*/  IMAD.SHL.U32 R17, R17, 0x2, RZ ;  /* 0x0000000211117824 */ /* 0x000fe200078e00ff */
[C---:B------:R-:W-:Y:S02]  /*139d0*/  ISETP.LT.OR P3, PT, R5.reuse, 0x1, P0 ;  /* 0x000000010500780c */ /* 0x040fe40000761670 */
        /* <DEDUP_REMOVED lines=15> */
[----:B------:R-:W-:Y:S01]  /*13ad0*/  SHFL.IDX PT, R26, R16, 0x5, 0x181f ;  /* 0x00b81f00101a7f89 */ /* 0x000fe200000e0000 */
[----:B----4-:R-:W-:-:S03]  /*13ae0*/  IMAD.X R7, RZ, RZ, R7, P4 ;  /* 0x000000ffff077224 */ /* 0x010fc600020e0607 */
[----:B------:R-:W1:Y:S01]  /*13af0*/  SHFL.IDX PT, R22, R19, 0x4, 0x181f ;  /* 0x00981f0013167f89 */ /* 0x000e6200000e0000 */
[----:B-----5:R-:W-:-:S03]  /*13b00*/  IMAD.X R3, RZ, RZ, R18, P5 ;  /* 0x000000ffff037224 */ /* 0x020fc600028e0612 */
[----:B------:R-:W-:Y:S04]  /*13b10*/  SHFL.IDX PT, R28, R16, 0x6, 0x181f ;  /* 0x00d81f00101c7f89 */ /* 0x000fe800000e0000 */
[----:B------:R0:W-:Y:S01]  /*13b20*/  LDGSTS.E.BYPASS.LTC128B.128 [R4+0x400], desc[UR36][R8.64], !P3 ;  /* 0x0040000008047fae */ /* 0x0001e2000d901d64 */
[----:B------:R-:W-:-:S03]  /*13b30*/  ISETP.LT.OR P3, PT, R5, 0x41, P0 ;  /* 0x000000410500780c */ /* 0x000fc60000761670 */
[----:B------:R-:W2:Y:S04]  /*13b40*/  SHFL.IDX PT, R18, R19, 0x5, 0x181f ;  /* 0x00b81f0013127f89 */ /* 0x000ea800000e0000 */
[----:B------:R3:W-:Y:S04]  /*13b50*/  LDGSTS.E.BYPASS.LTC128B.128 [R4+0xc00], desc[UR36][R6.64], !P2 ;  /* 0x00c0000006047fae */ /* 0x0007e8000d101d64 */
[----:B------:R-:W4:Y:S01]  /*13b60*/  SHFL.IDX PT, R20, R19, 0x6, 0x181f ;  /* 0x00d81f0013147f89 */ /* 0x000f2200000e0000 */
[----:B0-----:R-:W-:-:S03]  /*13b70*/  IADD3 R8, P5, R24, R17, RZ ;  /* 0x0000001118087210 */ /* 0x001fc60007fbe0ff */
[----:B------:R0:W-:Y:S01]  /*13b80*/  LDGSTS.E.BYPASS.LTC128B.128 [R4+0x1400], desc[UR36][R2.64], !P1 ;  /* 0x0140000002047fae */ /* 0x0001e2000c901d64 */
[----:B------:R-:W-:Y:S01]  /*13b90*/  ISETP.LT.OR P1, PT, R5, 0x31, P0 ;  /* 0x000000310500780c */ /* 0x000fe20000721670 */
[----:B-1----:R-:W-:Y:S01]  /*13ba0*/  IMAD.X R9, RZ, RZ, R22, P5 ;  /* 0x000000ffff097224 */ /* 0x002fe200028e0616 */
[-C--:B---3--:R-:W-:Y:S01]  /*13bb0*/  IADD3 R6, P4, R26, R17.reuse, RZ ;  /* 0x000000111a067210 */ /* 0x088fe20007f9e0ff */
[----:B------:R-:W1:Y:S01]  /*13bc0*/  SHFL.IDX PT, R19, R19, 0x7, 0x181f ;  /* 0x00f81f0013137f89 */ /* 0x000e6200000e0000 */
[----:B0-----:R-:W-:-:S03]  /*13bd0*/  IADD3 R2, P2, R14, R17, RZ ;  /* 0x000000110e027210 */ /* 0x001fc60007f5e0ff */
[----:B--2---:R-:W-:Y:S01]  /*13be0*/  IMAD.X R7, RZ, RZ, R18, P4 ;  /* 0x000000ffff077224 */ /* 0x004fe200020e0612 */
[----:B------:R0:W2:Y:S01]  /*13bf0*/  SHFL.IDX PT, R14, R16, 0x7, 0x181f ;  /* 0x00f81f00100e7f89 */ /* 0x0000a200000e0000 */
        /* <DEDUP_REMOVED lines=10> */
.L_x_1206:
[----:B------:R-:W-:Y:S02]  /*13ca0*/  ISETP.LT.OR P0, PT, R5, 0x71, P0 ;  /* 0x000000710500780c */ /* 0x000fe40000701670 */
[----:B0-----:R-:W-:-:S05]  /*13cb0*/  IADD3 R2, P1, R14, R17, RZ ;  /* 0x000000110e027210 */ /* 0x001fca0007f3e0ff */
[----:B------:R-:W-:-:S06]  /*13cc0*/  IMAD.X R3, RZ, RZ, R19, P1 ;  /* 0x000000ffff037224 */ /* 0x000fcc00008e0613 */
[----:B------:R-:W-:Y:S01]  /*13cd0*/  @!PT LDS RZ, [RZ] ;  /* 0x00000000fffff984 */ /* 0x000fe20000000800 */
[----:B------:R-:W-:Y:S01]  /*13ce0*/  @!PT LDS RZ, [RZ] ;  /* 0x00000000fffff984 */ /* 0x000fe20000000800 */
[----:B------:R-:W-:Y:S01]  /*13cf0*/  @!PT LDS RZ, [RZ] ;  /* 0x00000000fffff984 */ /* 0x000fe20000000800 */
[----:B------:R0:W-:Y:S01]  /*13d00*/  LDGSTS.E.BYPASS.LTC128B.128 [R4+0x3c00], desc[UR36][R2.64], !P0 ;  /* 0x03c0000002047fae */ /* 0x0001e2000c101d64 */
[----:B------:R-:W-:Y:S01]  /*13d10*/  PLOP3.LUT P0, PT, PT, PT, PT, 0x80, 0x0 ;  /* 0x000000000000781c */ /* 0x000fe20003f0f070 */
[----:B------:R-:W-:-:S12]  /*13d20*/  NOP ;  /* 0x0000000000007918 */ /* 0x000fd80000000000 */
.L_x_1090:
        /* <DEDUP_REMOVED lines=12> */
.L_x_1091:
[----:B------:R-:W-:Y:S01]  /*13df0*/  VIADD R2, R21, 0x1 ;  /* 0x0000000115027836 */ /* 0x000fe20000000000 */
[----:B------:R0:W-:Y:S04]  /*13e00*/  SYNCS.ARRIVE.TRANS64.A1T0 RZ, [R0+URZ+0x16850], RZ ;  /* 0x016850ff00ff79a7 */ /* 0x0001e8000810003f */
[----:B------:R-:W-:-:S04]  /*13e10*/  ISETP.NE.AND P0, PT, R2, 0x2, PT ;  /* 0x000000020200780c */ /* 0x000fc80003f05270 */
[----:B0-----:R-:W-:Y:S02]  /*13e20*/  SEL R0, RZ, 0x1, P0 ;  /* 0x00000001ff007807 */ /* 0x001fe40000000000 */
[----:B------:R-:W-:Y:S02]  /*13e30*/  SEL R2, R2, RZ, P0 ;  /* 0x000000ff02027207 */ /* 0x000fe40000000000 */
[----:B------:R-:W-:-:S07]  /*13e40*/  LOP3.LUT R0, R25, R0, RZ, 0x3c, !PT ;  /* 0x0000000019007212 */ /* 0x000fce00078e3cff */
.L_x_1053:
[----:B------:R-:W0:Y:S01]  /*13e50*/  S2R R4, SR_CgaCtaId ;  /* 0x0000000000047919 */ /* 0x000e220000008800 */
[----:B------:R-:W-:Y:S02]  /*13e60*/  MOV R3, 0x400 ;  /* 0x0000040000037802 */ /* 0x000fe40000000f00 */
[----:B------:R-:W-:Y:S02]  /*13e70*/  SHF.L.U32 R10, R10, 0x1f, RZ ;  /* 0x0000001f0a0a7819 */ /* 0x000fe400000006ff */
[----:B0-----:R-:W-:-:S04]  /*13e80*/  LEA R7, R4, R3, 0x18 ;  /* 0x0000000304077211 */ /* 0x001fc800078ec0ff */
[----:B------:R-:W0:Y:S02]  /*13e90*/  SYNCS.PHASECHK.TRANS64.TRYWAIT P0, [R7+URZ+0x16820], R10 ;  /* 0x0168200a070075a7 */ /* 0x000e24000800017f */
[----:B0-----:R-:W-:Y:S05]  /*13ea0*/  @!P0 BRA `(.L_x_1092) ;  /* 0x0000003800e88947 */ /* 0x001fea0003800000 */
.L_x_1207:
[----:B------:R-:W-:-:S03]  /*13eb0*/  UMOV UR4, 0xffffffff ;  /* 0xffffffff00047882 */ /* 0x000fc60000000000 */
[----:B------:R-:W-:Y:S05]  /*13ec0*/  BRA.DIV UR4, `(.L_x_1093) ;  /* 0x0000003a04f47947 */ /* 0x000fea000b800000 */
[----:B------:R-:W1:Y:S02]  /*13ed0*/  S2R R3, SR_TID.X ;  /* 0x0000000000037919 */ /* 0x000e640000002100 */
[----:B-1----:R-:W-:-:S04]  /*13ee0*/  SHF.R.U32.HI R3, RZ, 0x5, R3 ;  /* 0x00000005ff037819 */ /* 0x002fc80000011603 */
[----:B------:R-:W-:-:S05]  /*13ef0*/  LOP3.LUT R3, R3, 0x3, RZ, 0xc0, !PT ;  /* 0x0000000303037812 */ /* 0x000fca00078ec0ff */
[----:B------:R1:W2:Y:S02]  /*13f00*/  SHFL.IDX PT, R14, R3, RZ, 0x1f ;  /* 0x00001fff030e7589 */ /* 0x0002a400000e0000 */
.L_x_1210:
[----:B--2---:R-:W-:-:S13]  /*13f10*/  ISETP.NE.AND P0, PT, R14, RZ, PT ;  /* 0x000000ff0e00720c */ /* 0x004fda0003f05270 */
[----:B------:R-:W-:Y:S05]  /*13f20*/  @P0 BRA `(.L_x_961) ;  /* 0x0000000000880947 */ /* 0x000fea0003800000 */
[----:B------:R-:W-:-:S03]  /*13f30*/  UMOV UR4, 0xffffffff ;  /* 0xffffffff00047882 */ /* 0x000fc60000000000 */
[----:B------:R-:W-:Y:S05]  /*13f40*/  BRA.DIV UR4, `(.L_x_1094) ;  /* 0x0000003e04087947 */ /* 0x000fea000b800000 */
[----:B------:R-:W-:-:S13]  /*13f50*/  ELECT P6, URZ, PT ;  /* 0x00000000003f782f */ /* 0x000fda00038c0000 */
.L_x_1213:
[----:B------:R-:W-:Y:S05]  /*13f60*/  @!P6 BRA `(.L_x_961) ;  /* 0x000000000078e947 */ /* 0x000fea0003800000 */
[----:B------:R-:W-:-:S06]  /*13f70*/  ULOP3.LUT UR4, UR38, 0x2, URZ, 0xfc, !UPT ;  /* 0x0000000226047892 */ /* 0x000fcc000f8efc3f */
[----:B-1----:R-:W-:-:S05]  /*13f80*/  IMAD.U32 R3, RZ, RZ, UR4 ;  /* 0x00000004ff037e24 */ /* 0x002fca000f8e00ff */
[----:B------:R-:W-:-:S13]  /*13f90*/  ISETP.NE.AND P0, PT, R3, 0x3, PT ;  /* 0x000000030300780c */ /* 0x000fda0003f05270 */
[----:B------:R-:W-:Y:S05]  /*13fa0*/  @!P0 BRA `(.L_x_1095) ;  /* 0x0000000000048947 */ /* 0x000fea0003800000 */
[----:B------:R-:W-:Y:S01]  /*13fb0*/  BPT.TRAP 0x1 ;  /* 0x000000040000795c */ /* 0x000fe20000300000 */
.L_x_1095:
[----:B------:R-:W-:Y:S01]  /*13fc0*/  IMAD R5, R2, 0x8, R7 ;  /* 0x0000000802057824 */ /* 0x000fe200078e0207 */
[----:B------:R-:W-:Y:S01]  /*13fd0*/  SHF.L.U32 R4, R0, 0x1f, RZ ;  /* 0x0000001f00047819 */ /* 0x000fe200000006ff */
[----:B------:R-:W-:-:S03]  /*13fe0*/  VIADD R2, R2, 0x1 ;  /* 0x0000000102027836 */ /* 0x000fc60000000000 */
[----:B------:R-:W1:Y:S02]  /*13ff0*/  SYNCS.PHASECHK.TRANS64.TRYWAIT P1, [R5+URZ+0x16840], R4 ;  /* 0x01684004050075a7 */ /* 0x000e64000802017f */
[----:B------:R-:W-:-:S04]  /*14000*/  ISETP.NE.AND P2, PT, R2, 0x2, PT ;  /* 0x000000020200780c */ /* 0x000fc80003f45270 */
[----:B------:R-:W-:Y:S01]  /*14010*/  SEL R3, RZ, 0x1, P2 ;  /* 0x00000001ff037807 */ /* 0x000fe20001000000 */
[----:B-1----:R-:W-:Y:S08]  /*14020*/  @!P1 BRA `(.L_x_1096) ;  /* 0x0000003800f09947 */ /* 0x002ff00003800000 */
.L_x_1214:
[----:B------:R-:W-:Y:S02]  /*14030*/  SEL R2, R2, RZ, P2 ;  /* 0x000000ff02027207 */ /* 0x000fe40001000000 */
[----:B------:R-:W-:Y:S01]  /*14040*/  LOP3.LUT R0, R0, R3, RZ, 0x3c, !PT ;  /* 0x0000000300007212 */ /* 0x000fe200078e3cff */
[----:B------:R-:W-:Y:S06]  /*14050*/  @!P0 BRA `(.L_x_1097) ;  /* 0x0000000000048947 */ /* 0x000fec0003800000 */
[----:B------:R-:W-:Y:S01]  /*14060*/  BPT.TRAP 0x1 ;  /* 0x000000040000795c */ /* 0x000fe20000300000 */
.L_x_1097:
[----:B------:R-:W-:Y:S01]  /*14070*/  IMAD R3, R2, 0x8, R7 ;  /* 0x0000000802037824 */ /* 0x000fe200078e0207 */
[----:B------:R-:W-:-:S04]  /*14080*/  SHF.L.U32 R0, R0, 0x1f, RZ ;  /* 0x0000001f00007819 */ /* 0x000fc800000006ff */
[----:B------:R-:W2:Y:S02]  /*14090*/  SYNCS.PHASECHK.TRANS64.TRYWAIT P1, [R3+URZ+0x16840], R0 ;  /* 0x01684000030075a7 */ /* 0x000ea4000802017f */
[----:B--2---:R-:W-:Y:S05]  /*140a0*/  @!P1 BRA `(.L_x_1098) ;  /* 0x0000003800e49947 */ /* 0x004fea0003800000 */
.L_x_1215:
[----:B------:R-:W-:Y:S05]  /*140b0*/  @!P0 BRA `(.L_x_1099) ;  /* 0x0000000000048947 */ /* 0x000fea0003800000 */
[----:B------:R-:W-:Y:S01]  /*140c0*/  BPT.TRAP 0x1 ;  /* 0x000000040000795c */ /* 0x000fe20000300000 */
.L_x_1099:
[----:B------:R-:W3:Y:S02]  /*140d0*/  SYNCS.PHASECHK.TRANS64.TRYWAIT P1, [R5+URZ+0x16860], R4 ;  /* 0x01686004050075a7 */ /* 0x000ee4000802017f */
[----:B---3--:R-:W-:Y:S05]  /*140e0*/  @!P1 BRA `(.L_x_1100) ;  /* 0x0000003800e89947 */ /* 0x008fea0003800000 */
.L_x_1216:
[----:B------:R-:W-:Y:S05]  /*140f0*/  @!P0 BRA `(.L_x_1101) ;  /* 0x0000000000048947 */ /* 0x000fea0003800000 */
[----:B------:R-:W-:Y:S01]  /*14100*/  BPT.TRAP 0x1 ;  /* 0x000000040000795c */ /* 0x000fe20000300000 */
.L_x_1101:
[----:B----4-:R4:W0:Y:S02]  /*14110*/  SYNCS.PHASECHK.TRANS64.TRYWAIT P0, [R3+URZ+0x16860], R0 ;  /* 0x01686000030075a7 */ /* 0x010824000800017f */
[----:B0-----:R-:W-:Y:S05]  /*14120*/  @!P0 NANOSLEEP.SYNCS 0x989680 ;  /* 0x009896800000895d */ /* 0x001fea0003900000 */
[----:B------:R-:W0:Y:S02]  /*14130*/  @!P0 SYNCS.PHASECHK.TRANS64 P0, [R3+URZ+0x16860], R0 ;  /* 0x01686000030085a7 */ /* 0x000e24000800007f */
[----:B0-----:R-:W-:Y:S05]  /*14140*/  @!P0 BRA `(.L_x_1101) ;  /* 0xfffffffc00f08947 */ /* 0x001fea000383ffff */
.L_x_961:
[----:B------:R-:W-:Y:S05]  /*14150*/  BSYNC B6 ;  /* 0x0000000000067941 */ /* 0x000fea0003800000 */
.L_x_958:
[----:B------:R-:W-:Y:S05]  /*14160*/  EXIT ;  /* 0x000000000000794d */ /* 0x000fea0003800000 */
.L_x_971:
[----:B0-----:R-:W-:-:S04]  /*14170*/  IMAD.U32 R3, RZ, RZ, UR43 ;  /* 0x0000002bff037e24 */ /* 0x001fc8000f8e00ff */
[----:B------:R0:W1:Y:S03]  /*14180*/  SYNCS.PHASECHK.TRANS64.TRYWAIT P0, [R3+URZ+0x16800], R0 ;  /* 0x01680000030075a7 */ /* 0x000066000800017f */
[----:B-1----:R-:W-:Y:S05]  /*14190*/  @!P0 NANOSLEEP.SYNCS 0x989680 ;  /* 0x009896800000895d */ /* 0x002fea0003900000 */
[----:B------:R-:W1:Y:S02]  /*141a0*/  @!P0 SYNCS.PHASECHK.TRANS64 P0, [R3+URZ+0x16800], R0 ;  /* 0x01680000030085a7 */ /* 0x000e64000800007f */
[----:B-1----:R-:W-:Y:S05]  /*141b0*/  @!P0 BRA `(.L_x_971) ;  /* 0xfffffffc00ec8947 */ /* 0x002fea000383ffff */
[----:B------:R-:W-:Y:S05]  /*141c0*/  BRA `(.L_x_1102) ;  /* 0xfffffed400147947 */ /* 0x000fea000383ffff */
.L_x_975:
[----:B0-----:R-:W-:-:S04]  /*141d0*/  IMAD.U32 R3, RZ, RZ, UR43 ;  /* 0x0000002bff037e24 */ /* 0x001fc8000f8e00ff */
[----:B------:R0:W2:Y:S03]  /*141e0*/  SYNCS.PHASECHK.TRANS64.TRYWAIT P1, [R3+URZ+0x16830], R0 ;  /* 0x01683000030075a7 */ /* 0x0000a6000802017f */
[----:B--2---:R-:W-:Y:S05]  /*141f0*/  @!P1 NANOSLEEP.SYNCS 0x989680 ;  /* 0x009896800000995d */ /* 0x004fea0003900000 */
[----:B------:R-:W2:Y:S02]  /*14200*/  @!P1 SYNCS.PHASECHK.TRANS64 P1, [R3+URZ+0x16830], R0 ;  /* 0x01683000030095a7 */ /* 0x000ea4000802007f */
[----:B--2---:R-:W-:Y:S05]  /*14210*/  @!P1 BRA `(.L_x_975) ;  /* 0xfffffffc00ec9947 */ /* 0x004fea000383ffff */
[----:B------:R-:W-:Y:S05]  /*14220*/  BRA `(.L_x_974) ;  /* 0xfffffed400307947 */ /* 0x000fea000383ffff */
.L_x_992:
[----:B-1----:R-:W-:-:S04]  /*14230*/  IMAD.U32 R11, RZ, RZ, UR7 ;  /* 0x00000007ff0b7e24 */ /* 0x002fc8000f8e00ff */
[----:B------:R1:W2:Y:S03]  /*14240*/  SYNCS.PHASECHK.TRANS64.TRYWAIT P1, [R11+URZ+0x16830], R10 ;  /* 0x0168300a0b0075a7 */ /* 0x0002a6000802017f */
[----:B--2---:R-:W-:Y:S05]  /*14250*/  @!P1 NANOSLEEP.SYNCS 0x989680 ;  /* 0x009896800000995d */ /* 0x004fea0003900000 */
[----:B------:R-:W2:Y:S02]  /*14260*/  @!P1 SYNCS.PHASECHK.TRANS64 P1, [R11+URZ+0x16830], R10 ;  /* 0x0168300a0b0095a7 */ /* 0x000ea4000802007f */
[----:B--2---:R-:W-:Y:S05]  /*14270*/  @!P1 BRA `(.L_x_992) ;  /* 0xfffffffc00ec9947 */ /* 0x004fea000383ffff */
[----:B------:R-:W-:Y:S05]  /*14280*/  BRA `(.L_x_989) ;  /* 0xffffff1000447947 */ /* 0x000fea000383ffff */
.L_x_996:
[----:B-1----:R-:W-:-:S04]  /*14290*/  IMAD.U32 R11, RZ, RZ, UR10 ;  /* 0x0000000aff0b7e24 */ /* 0x002fc8000f8e00ff */
[----:B------:R1:W2:Y:S03]  /*142a0*/  SYNCS.PHASECHK.TRANS64.TRYWAIT P1, [R11+URZ+0x16850], R10 ;  /* 0x0168500a0b0075a7 */ /* 0x0002a6000802017f */
[----:B--2---:R-:W-:Y:S05]  /*142b0*/  @!P1 NANOSLEEP.SYNCS 0x989680 ;  /* 0x009896800000995d */ /* 0x004fea0003900000 */
[----:B------:R-:W2:Y:S02]  /*142c0*/  @!P1 SYNCS.PHASECHK.TRANS64 P1, [R11+URZ+0x16850], R10 ;  /* 0x0168500a0b0095a7 */ /* 0x000ea4000802007f */
[----:B--2---:R-:W-:Y:S05]  /*142d0*/  @!P1 BRA `(.L_x_996) ;  /* 0xfffffffc00ec9947 */ /* 0x004fea000383ffff */
[----:B------:R-:W-:Y:S05]  /*142e0*/  BRA `(.L_x_993) ;  /* 0xffffff1000c87947 */ /* 0x000fea000383ffff */
.L_x_1015:
[----:B-1----:R-:W-:-:S04]  /*142f0*/  IMAD.U32 R11, RZ, RZ, UR7 ;  /* 0x00000007ff0b7e24 */ /* 0x002fc8000f8e00ff */
[----:B------:R1:W2:Y:S03]  /*14300*/  SYNCS.PHASECHK.TRANS64.TRYWAIT P1, [R11+URZ+0x16830], R10 ;  /* 0x0168300a0b0075a7 */ /* 0x0002a6000802017f */
[----:B--2---:R-:W-:Y:S05]  /*14310*/  @!P1 NANOSLEEP.SYNCS 0x989680 ;  /* 0x009896800000995d */ /* 0x004fea0003900000 */
[----:B------:R-:W2:Y:S02]  /*14320*/  @!P1 SYNCS.PHASECHK.TRANS64 P1, [R11+URZ+0x16830], R10 ;  /* 0x0168300a0b0095a7 */ /* 0x000ea4000802007f */
[----:B--2---:R-:W-:Y:S05]  /*14330*/  @!P1 BRA `(.L_x_1015) ;  /* 0xfffffffc00ec9947 */ /* 0x004fea000383ffff */
[----:B------:R-:W-:Y:S05]  /*14340*/  BRA `(.L_x_1012) ;  /* 0xffffff4800547947 */ /* 0x000fea000383ffff */
.L_x_1019:
[----:B-1----:R-:W-:-:S04]  /*14350*/  IMAD.U32 R11, RZ, RZ, UR10 ;  /* 0x0000000aff0b7e24 */ /* 0x002fc8000f8e00ff */
[----:B------:R1:W2:Y:S03]  /*14360*/  SYNCS.PHASECHK.TRANS64.TRYWAIT P1, [R11+URZ+0x16850], R10 ;  /* 0x0168500a0b0075a7 */ /* 0x0002a6000802017f */
[----:B--2---:R-:W-:Y:S05]  /*14370*/  @!P1 NANOSLEEP.SYNCS 0x989680 ;  /* 0x009896800000995d */ /* 0x004fea0003900000 */
[----:B------:R-:W2:Y:S02]  /*14380*/  @!P1 SYNCS.PHASECHK.TRANS64 P1, [R11+URZ+0x16850], R10 ;  /* 0x0168500a0b0095a7 */ /* 0x000ea4000802007f */
[----:B--2---:R-:W-:Y:S05]  /*14390*/  @!P1 BRA `(.L_x_1019) ;  /* 0xfffffffc00ec9947 */ /* 0x004fea000383ffff */
[----:B------:R-:W-:Y:S05]  /*143a0*/  BRA `(.L_x_1016) ;  /* 0xffffff4800d87947 */ /* 0x000fea000383ffff */
.L_x_1027:
[----:B-1----:R-:W-:-:S04]  /*143b0*/  IMAD.U32 R12, RZ, RZ, UR10 ;  /* 0x0000000aff0c7e24 */ /* 0x002fc8000f8e00ff */
[----:B------:R1:W2:Y:S03]  /*143c0*/  SYNCS.PHASECHK.TRANS64.TRYWAIT P1, [R12+URZ+0x16830], R11 ;  /* 0x0168300b0c0075a7 */ /* 0x0002a6000802017f */
[----:B--2---:R-:W-:Y:S05]  /*143d0*/  @!P1 NANOSLEEP.SYNCS 0x989680 ;  /* 0x009896800000995d */ /* 0x004fea0003900000 */
[----:B------:R-:W2:Y:S02]  /*143e0*/  @!P1 SYNCS.PHASECHK.TRANS64 P1, [R12+URZ+0x16830], R11 ;  /* 0x0168300b0c0095a7 */ /* 0x000ea4000802007f */
[----:B--2---:R-:W-:Y:S05]  /*143f0*/  @!P1 BRA `(.L_x_1027) ;  /* 0xfffffffc00ec9947 */ /* 0x004fea000383ffff */
[----:B------:R-:W-:Y:S05]  /*14400*/  BRA `(.L_x_1024) ;  /* 0xffffff6c00947947 */ /* 0x000fea000383ffff */
.L_x_1031:
[----:B-1----:R-:W-:-:S04]  /*14410*/  IMAD.U32 R12, RZ, RZ, UR10 ;  /* 0x0000000aff0c7e24 */ /* 0x002fc8000f8e00ff */
[----:B------:R1:W2:Y:S03]  /*14420*/  SYNCS.PHASECHK.TRANS64.TRYWAIT P1, [R12+URZ+0x16850], R11 ;  /* 0x0168500b0c0075a7 */ /* 0x0002a6000802017f */
[----:B--2---:R-:W-:Y:S05]  /*14430*/  @!P1 NANOSLEEP.SYNCS 0x989680 ;  /* 0x009896800000995d */ /* 0x004fea0003900000 */
[----:B------:R-:W2:Y:S02]  /*14440*/  @!P1 SYNCS.PHASECHK.TRANS64 P1, [R12+URZ+0x16850], R11 ;  /* 0x0168500b0c0095a7 */ /* 0x000ea4000802007f */
[----:B--2---:R-:W-:Y:S05]  /*14450*/  @!P1 BRA `(.L_x_1031) ;  /* 0xfffffffc00ec9947 */ /* 0x004fea000383ffff */
[----:B------:R-:W-:Y:S05]  /*14460*/  BRA `(.L_x_1028) ;  /* 0xffffff7000087947 */ /* 0x000fea000383ffff */
.L_x_1046:
[----:B-1----:R-:W-:-:S04]  /*14470*/  IMAD.U32 R5, RZ, RZ, UR8 ;  /* 0x00000008ff057e24 */ /* 0x002fc8000f8e00ff */
[----:B------:R1:W3:Y:S03]  /*14480*/  SYNCS.PHASECHK.TRANS64.TRYWAIT P1, [R5+URZ+0x16850], R0 ;  /* 0x01685000050075a7 */ /* 0x0002e6000802017f */
[----:B---3--:R-:W-:Y:S05]  /*14490*/  @!P1 NANOSLEEP.SYNCS 0x989680 ;  /* 0x009896800000995d */ /* 0x008fea0003900000 */
[----:B------:R-:W3:Y:S02]  /*144a0*/  @!P1 SYNCS.PHASECHK.TRANS64 P1, [R5+URZ+0x16850], R0 ;  /* 0x01685000050095a7 */ /* 0x000ee4000802007f */
[----:B---3--:R-:W-:Y:S05]  /*144b0*/  @!P1 BRA `(.L_x_1046) ;  /* 0xfffffffc00ec9947 */ /* 0x008fea000383ffff */
[----:B------:R-:W-:Y:S05]  /*144c0*/  BRA `(.L_x_1045) ;  /* 0xffffffa000a47947 */ /* 0x000fea000383ffff */
.L_x_1064:
[----:B------:R-:W-:Y:S02]  /*144d0*/  IMAD.MOV.U32 R13, RZ, RZ, R17 ;  /* 0x000000ffff0d7224 */ /* 0x000fe400078e0011 */
[----:B------:R-:W-:Y:S02]  /*144e0*/  IMAD.MOV.U32 R12, RZ, RZ, RZ ;  /* 0x000000ffff0c7224 */ /* 0x000fe400078e00ff */
[----:B------:R-:W-:Y:S02]  /*144f0*/  IMAD.MOV.U32 R11, RZ, RZ, 0x1f ;  /* 0x0000001fff0b7424 */ /* 0x000fe400078e00ff */
[----:B------:R-:W-:-:S07]  /*14500*/  IMAD.MOV.U32 R15, RZ, RZ, -0x1 ;  /* 0xffffffffff0f7424 */ /* 0x000fce00078e00ff */
[----:B0----5:R-:W-:Y:S05]  /*14510*/  WARPSYNC.COLLECTIVE R15, `(.L_x_1103) ;  /* 0x000000000f087348 */ /* 0x021fea0003c00000 */
[----:B------:R1:W2:Y:S02]  /*14520*/  SHFL.IDX P6, R14, R13, R12, R11 ;  /* 0x0000000c0d0e7389 */ /* 0x0002a400000c000b */
[----:B012--5:R-:W-:Y:S01]  /*14530*/  ENDCOLLECTIVE ;  /* 0x000000000000791b */ /* 0x027fe20003800000 */
.L_x_1103:
[----:B------:R-:W-:Y:S05]  /*14540*/  BRA `(.L_x_1104) ;  /* 0xffffffcc00207947 */ /* 0x000fea000383ffff */
.L_x_1066:
[----:B0-----:R-:W-:-:S04]  /*14550*/  IMAD.U32 R2, RZ, RZ, UR48 ;  /* 0x00000030ff027e24 */ /* 0x001fc8000f8e00ff */
[----:B------:R0:W1:Y:S03]  /*14560*/  SYNCS.PHASECHK.TRANS64.TRYWAIT P0, [R2+URZ+0x16840], R9 ;  /* 0x01684009020075a7 */ /* 0x000066000800017f */
[----:B-1----:R-:W-:Y:S05]  /*14570*/  @!P0 NANOSLEEP.SYNCS 0x989680 ;  /* 0x009896800000895d */ /* 0x002fea0003900000 */
[----:B------:R-:W1:Y:S02]  /*14580*/  @!P0 SYNCS.PHASECHK.TRANS64 P0, [R2+URZ+0x16840], R9 ;  /* 0x01684009020085a7 */ /* 0x000e64000800007f */
[----:B-1----:R-:W-:Y:S05]  /*14590*/  @!P0 BRA `(.L_x_1066) ;  /* 0xfffffffc00ec8947 */ /* 0x002fea000383ffff */
[----:B------:R-:W-:Y:S05]  /*145a0*/  BRA `(.L_x_1105) ;  /* 0xffffffcc00a87947 */ /* 0x000fea000383ffff */
.L_x_1067:
        /* <DEDUP_REMOVED lines=8> */
.L_x_1107:
[----:B------:R-:W-:Y:S05]  /*14630*/  BSYNC B0 ;  /* 0x0000000000007941 */ /* 0x000fea0003800000 */
.L_x_1106:
[----:B------:R-:W-:Y:S01]  /*14640*/  IMAD.MOV.U32 R13, RZ, RZ, R0 ;  /* 0x000000ffff0d7224 */ /* 0x000fe200078e0000 */
[----:B------:R-:W-:Y:S01]  /*14650*/  @P0 LEA R9, R23, UR48, 0x1 ;  /* 0x0000003017090c11 */ /* 0x000fe2000f8e08ff */
[----:B------:R-:W-:Y:S02]  /*14660*/  IMAD.MOV.U32 R12, RZ, RZ, RZ ;  /* 0x000000ffff0c7224 */ /* 0x000fe400078e00ff */
[----:B------:R-:W-:Y:S02]  /*14670*/  IMAD.MOV.U32 R11, RZ, RZ, 0x181f ;  /* 0x0000181fff0b7424 */ /* 0x000fe400078e00ff */
[----:B------:R-:W-:Y:S02]  /*14680*/  IMAD.MOV.U32 R15, RZ, RZ, -0x1 ;  /* 0xffffffffff0f7424 */ /* 0x000fe400078e00ff */
[----:B------:R-:W-:-:S07]  /*14690*/  IMAD.MOV.U32 R2, RZ, RZ, R14 ;  /* 0x000000ffff027224 */ /* 0x000fce00078e000e */
[----:B------:R-:W-:Y:S05]  /*146a0*/  WARPSYNC.COLLECTIVE R15, `(.L_x_1108) ;  /* 0x000000000f087348 */ /* 0x000fea0003c00000 */
[----:B------:R0:W1:Y:S02]  /*146b0*/  SHFL.IDX P6, R14, R13, R12, R11 ;  /* 0x0000000c0d0e7389 */ /* 0x00006400000c000b */
[----:B01----:R-:W-:Y:S01]  /*146c0*/  ENDCOLLECTIVE ;  /* 0x000000000000791b */ /* 0x003fe20003800000 */
.L_x_1108:
[----:B------:R-:W-:Y:S02]  /*146d0*/  IMAD.MOV.U32 R13, RZ, RZ, R4 ;  /* 0x000000ffff0d7224 */ /* 0x000fe400078e0004 */
[----:B------:R-:W-:Y:S01]  /*146e0*/  IMAD.MOV.U32 R12, RZ, RZ, 0x1 ;  /* 0x00000001ff0c7424 */ /* 0x000fe200078e00ff */
[----:B------:R-:W-:-:S05]  /*146f0*/  @P0 LEA R14, P1, R17, R14, 0x1 ;  /* 0x0000000e110e0211 */ /* 0x000fca00078208ff */
[----:B------:R-:W-:Y:S01]  /*14700*/  @P0 IMAD.X R3, RZ, RZ, R2, P1 ;  /* 0x000000ffff030224 */ /* 0x000fe200008e0602 */
[----:B------:R-:W-:Y:S01]  /*14710*/  ISETP.GE.AND P1, PT, R5, 0x21, PT ;  /* 0x000000210500780c */ /* 0x000fe20003f26270 */
[----:B------:R-:W-:-:S12]  /*14720*/  @P0 IMAD.MOV.U32 R2, RZ, RZ, R14 ;  /* 0x000000ffff020224 */ /* 0x000fd800078e000e */
[----:B------:R-:W-:Y:S05]  /*14730*/  WARPSYNC.COLLECTIVE R15, `(.L_x_1109) ;  /* 0x000000000f087348 */ /* 0x000fea0003c00000 */
[----:B------:R0:W1:Y:S02]  /*14740*/  SHFL.IDX P6, R14, R13, R12, R11 ;  /* 0x0000000c0d0e7389 */ /* 0x00006400000c000b */
[----:B01----:R-:W-:Y:S01]  /*14750*/  ENDCOLLECTIVE ;  /* 0x000000000000791b */ /* 0x003fe20003800000 */
.L_x_1109:
[----:B------:R-:W-:Y:S01]  /*14760*/  @!PT LDS RZ, [RZ] ;  /* 0x00000000fffff984 */ /* 0x000fe20000000800 */
[----:B------:R-:W-:Y:S01]  /*14770*/  @!PT LDS RZ, [RZ] ;  /* 0x00000000fffff984 */ /* 0x000fe20000000800 */
[----:B------:R-:W-:Y:S01]  /*14780*/  @!PT LDS RZ, [RZ] ;  /* 0x00000000fffff984 */ /* 0x000fe20000000800 */
[----:B------:R0:W-:Y:S01]  /*14790*/  @P0 LDGSTS.E.BYPASS.LTC128B.128 [R9+0xe400], desc[UR36][R2.64], !P3 ;  /* 0x0e40000002090fae */ /* 0x0001e2000d901d64 */
[----:B------:R-:W-:Y:S01]  /*147a0*/  ISETP.GE.AND P0, PT, R5, 0x11, PT ;  /* 0x000000110500780c */ /* 0x000fe20003f06270 */
[----:B------:R-:W-:Y:S01]  /*147b0*/  IMAD.MOV.U32 R13, RZ, RZ, R0 ;  /* 0x000000ffff0d7224 */ /* 0x000fe200078e0000 */
[----:B0-----:R-:W-:-:S11]  /*147c0*/  @P1 LEA R9, R23, UR48, 0x1 ;  /* 0x0000003017091c11 */ /* 0x001fd6000f8e08ff */
[----:B------:R-:W-:Y:S01]  /*147d0*/  @P0 LEA R21, R23, UR48, 0x1 ;  /* 0x0000003017150c11 */ /* 0x000fe2000f8e08ff */
[----:B------:R-:W-:-:S07]  /*147e0*/  IMAD.MOV.U32 R7, RZ, RZ, R14 ;  /* 0x000000ffff077224 */ /* 0x000fce00078e000e */
[----:B------:R-:W-:Y:S05]  /*147f0*/  WARPSYNC.COLLECTIVE R15, `(.L_x_1110) ;  /* 0x000000000f087348 */ /* 0x000fea0003c00000 */
[----:B------:R0:W1:Y:S02]  /*14800*/  SHFL.IDX P6, R14, R13, R12, R11 ;  /* 0x0000000c0d0e7389 */ /* 0x00006400000c000b */
[----:B01----:R-:W-:Y:S01]  /*14810*/  ENDCOLLECTIVE ;  /* 0x000000000000791b */ /* 0x003fe20003800000 */
.L_x_1110:
[----:B------:R-:W-:Y:S02]  /*14820*/  IMAD.MOV.U32 R13, RZ, RZ, R4 ;  /* 0x000000ffff0d7224 */ /* 0x000fe400078e0004 */
[----:B------:R-:W-:Y:S01]  /*14830*/  IMAD.MOV.U32 R12, RZ, RZ, 0x2 ;  /* 0x00000002ff0c7424 */ /* 0x000fe200078e00ff */
[----:B------:R-:W-:-:S13]  /*14840*/  @P0 LEA R2, P2, R17, R14, 0x1 ;  /* 0x0000000e11020211 */ /* 0x000fda00078408ff */
[----:B------:R-:W-:Y:S05]  /*14850*/  WARPSYNC.COLLECTIVE R15, `(.L_x_1111) ;  /* 0x000000000f087348 */ /* 0x000fea0003c00000 */
[----:B------:R0:W1:Y:S02]  /*14860*/  SHFL.IDX P6, R14, R13, R12, R11 ;  /* 0x0000000c0d0e7389 */ /* 0x00006400000c000b */
[----:B01----:R-:W-:Y:S01]  /*14870*/  ENDCOLLECTIVE ;  /* 0x000000000000791b */ /* 0x003fe20003800000 */
.L_x_1111:
        /* <DEDUP_REMOVED lines=10> */
.L_x_1112:
[----:B------:R-:W-:Y:S02]  /*14920*/  IMAD.MOV.U32 R13, RZ, RZ, R4 ;  /* 0x000000ffff0d7224 */ /* 0x000fe400078e0004 */
[----:B------:R-:W-:Y:S02]  /*14930*/  IMAD.MOV.U32 R12, RZ, RZ, 0x3 ;  /* 0x00000003ff0c7424 */ /* 0x000fe400078e00ff */
[----:B------:R-:W-:-:S07]  /*14940*/  IMAD.MOV.U32 R8, RZ, RZ, R14 ;  /* 0x000000ffff087224 */ /* 0x000fce00078e000e */
[----:B------:R-:W-:Y:S05]  /*14950*/  WARPSYNC.COLLECTIVE R15, `(.L_x_1113) ;  /* 0x000000000f087348 */ /* 0x000fea0003c00000 */
[----:B------:R0:W1:Y:S02]  /*14960*/  SHFL.IDX P6, R14, R13, R12, R11 ;  /* 0x0000000c0d0e7389 */ /* 0x00006400000c000b */
[----:B01----:R-:W-:Y:S01]  /*14970*/  ENDCOLLECTIVE ;  /* 0x000000000000791b */ /* 0x003fe20003800000 */
.L_x_1113:
[----:B------:R-:W-:-:S05]  /*14980*/  @P1 LEA R2, P0, R17, R8, 0x1 ;  /* 0x0000000811021211 */ /* 0x000fca00078008ff */
[----:B------:R-:W-:Y:S01]  /*14990*/  @P1 IMAD.X R3, RZ, RZ, R6, P0 ;  /* 0x000000ffff031224 */ /* 0x000fe200000e0606 */
[----:B------:R-:W-:-:S04]  /*149a0*/  ISETP.GE.AND P0, PT, R5, 0x31, PT ;  /* 0x000000310500780c */ /* 0x000fc80003f06270 */
[----:B------:R-:W-:Y:S01]  /*149b0*/  @!PT LDS RZ, [RZ] ;  /* 0x00000000fffff984 */ /* 0x000fe20000000800 */
[----:B------:R-:W-:Y:S01]  /*149c0*/  @!PT LDS RZ, [RZ] ;  /* 0x00000000fffff984 */ /* 0x000fe20000000800 */
[----:B------:R-:W-:Y:S01]  /*149d0*/  @!PT LDS RZ, [RZ] ;  /* 0x00000000fffff984 */ /* 0x000fe20000000800 */
[----:B------:R0:W-:Y:S01]  /*149e0*/  @P1 LDGSTS.E.BYPASS.LTC128B.128 [R9+0xf400], desc[UR36][R2.64], !P3 ;  /* 0x0f40000002091fae */ /* 0x0001e2000d901d64 */
[----:B------:R-:W-:Y:S01]  /*149f0*/  IMAD.MOV.U32 R13, RZ, RZ, R0 ;  /* 0x000000ffff0d7224 */ /* 0x000fe200078e0000 */
[----:B------:R-:W-:-:S07]  /*14a00*/  ISETP.GE.AND P1, PT, R5, 0x41, PT ;  /* 0x000000410500780c */ /* 0x000fce0003f26270 */
[----:B------:R-:W-:Y:S01]  /*14a10*/  @P0 LEA R21, R23, UR48, 0x1 ;  /* 0x0000003017150c11 */ /* 0x000fe2000f8e08ff */
[----:B------:R-:W-:-:S07]  /*14a20*/  IMAD.MOV.U32 R7, RZ, RZ, R14 ;  /* 0x000000ffff077224 */ /* 0x000fce00078e000e */
[----:B0-----:R-:W-:Y:S05]  /*14a30*/  WARPSYNC.COLLECTIVE R15, `(.L_x_1114) ;  /* 0x000000000f087348 */ /* 0x001fea0003c00000 */
[----:B------:R1:W2:Y:S02]  /*14a40*/  SHFL.IDX P6, R14, R13, R12, R11 ;  /* 0x0000000c0d0e7389 */ /* 0x0002a400000c000b */
[----:B012---:R-:W-:Y:S01]  /*14a50*/  ENDCOLLECTIVE ;  /* 0x000000000000791b */ /* 0x007fe20003800000 */
.L_x_1114:
[----:B------:R-:W-:Y:S01]  /*14a60*/  @P1 LEA R9, R23, UR48, 0x1 ;  /* 0x0000003017091c11 */ /* 0x000fe2000f8e08ff */
[----:B------:R-:W-:Y:S02]  /*14a70*/  IMAD.MOV.U32 R13, RZ, RZ, R4 ;  /* 0x000000ffff0d7224 */ /* 0x000fe400078e0004 */
[----:B------:R-:W-:Y:S01]  /*14a80*/  IMAD.MOV.U32 R12, RZ, RZ, 0x4 ;  /* 0x00000004ff0c7424 */ /* 0x000fe200078e00ff */
[----:B------:R-:W-:-:S13]  /*14a90*/  @P0 LEA R2, P2, R17, R14, 0x1 ;  /* 0x0000000e11020211 */ /* 0x000fda00078408ff */
[----:B------:R-:W-:Y:S05]  /*14aa0*/  WARPSYNC.COLLECTIVE R15, `(.L_x_1115) ;  /* 0x000000000f087348 */ /* 0x000fea0003c00000 */
[----:B------:R0:W1:Y:S02]  /*14ab0*/  SHFL.IDX P6, R14, R13, R12, R11 ;  /* 0x0000000c0d0e7389 */ /* 0x00006400000c000b */
[----:B01----:R-:W-:Y:S01]  /*14ac0*/  ENDCOLLECTIVE ;  /* 0x000000000000791b */ /* 0x003fe20003800000 */
.L_x_1115:
        /* <DEDUP_REMOVED lines=10> */
.L_x_1116:
[----:B------:R-:W-:Y:S02]  /*14b70*/  IMAD.MOV.U32 R13, RZ, RZ, R4 ;  /* 0x000000ffff0d7224 */ /* 0x000fe400078e0004 */
[----:B------:R-:W-:Y:S02]  /*14b80*/  IMAD.MOV.U32 R12, RZ, RZ, 0x5 ;  /* 0x00000005ff0c7424 */ /* 0x000fe400078e00ff */
[----:B------:R-:W-:-:S07]  /*14b90*/  IMAD.MOV.U32 R8, RZ, RZ, R14 ;  /* 0x000000ffff087224 */ /* 0x000fce00078e000e */
[----:B------:R-:W-:Y:S05]  /*14ba0*/  WARPSYNC.COLLECTIVE R15, `(.L_x_1117) ;  /* 0x000000000f087348 */ /* 0x000fea0003c00000 */
[----:B------:R0:W1:Y:S02]  /*14bb0*/  SHFL.IDX P6, R14, R13, R12, R11 ;  /* 0x0000000c0d0e7389 */ /* 0x00006400000c000b */
[----:B01----:R-:W-:Y:S01]  /*14bc0*/  ENDCOLLECTIVE ;  /* 0x000000000000791b */ /* 0x003fe20003800000 */
.L_x_1117:
        /* <DEDUP_REMOVED lines=8> */
[----:B------:R-:W-:Y:S01]  /*14c50*/  ISETP.GE.AND P1, PT, R5, 0x61, PT ;  /* 0x000000610500780c */ /* 0x000fe20003f26270 */
[----:B------:R-:W-:-:S12]  /*14c60*/  IMAD.MOV.U32 R7, RZ, RZ, R14 ;  /* 0x000000ffff077224 */ /* 0x000fd800078e000e */
[----:B0-----:R-:W-:Y:S05]  /*14c70*/  WARPSYNC.COLLECTIVE R15, `(.L_x_1118) ;  /* 0x000000000f087348 */ /* 0x001fea0003c00000 */
[----:B------:R1:W2:Y:S02]  /*14c80*/  SHFL.IDX P6, R14, R13, R12, R11 ;  /* 0x0000000c0d0e7389 */ /* 0x0002a400000c000b */
[----:B012---:R-:W-:Y:S01]  /*14c90*/  ENDCOLLECTIVE ;  /* 0x000000000000791b */ /* 0x007fe20003800000 */
.L_x_1118:
[----:B------:R-:W-:Y:S01]  /*14ca0*/  @P1 LEA R9, R23, UR48, 0x1 ;  /* 0x0000003017091c11 */ /* 0x000fe2000f8e08ff */
[----:B------:R-:W-:Y:S02]  /*14cb0*/  IMAD.MOV.U32 R13, RZ, RZ, R4 ;  /* 0x000000ffff0d7224 */ /* 0x000fe400078e0004 */
[----:B------:R-:W-:Y:S01]  /*14cc0*/  IMAD.MOV.U32 R12, RZ, RZ, 0x6 ;  /* 0x00000006ff0c7424 */ /* 0x000fe200078e00ff */
[----:B------:R-:W-:-:S13]  /*14cd0*/  @P0 LEA R2, P2, R17, R14, 0x1 ;  /* 0x0000000e11020211 */ /* 0x000fda00078408ff */
[----:B------:R-:W-:Y:S05]  /*14ce0*/  WARPSYNC.COLLECTIVE R15, `(.L_x_1119) ;  /* 0x000000000f087348 */ /* 0x000fea0003c00000 */
[----:B------:R0:W1:Y:S02]  /*14cf0*/  SHFL.IDX P6, R14, R13, R12, R11 ;  /* 0x0000000c0d0e7389 */ /* 0x00006400000c000b */
[----:B01----:R-:W-:Y:S01]  /*14d00*/  ENDCOLLECTIVE ;  /* 0x000000000000791b */ /* 0x003fe20003800000 */
.L_x_1119:
[----:B------:R-:W-:Y:S01]  /*14d10*/  @P0 IMAD.X R3, RZ, RZ, R7, P2 ;  /* 0x000000ffff030224 */ /* 0x000fe200010e0607 */
[----:B------:R-:W-:-:S05]  /*14d20*/  @P0 LEA R7, R23, UR48, 0x1 ;  /* 0x0000003017070c11 */ /* 0x000fca000f8e08ff */
        /* <DEDUP_REMOVED lines=9> */
.L_x_1120:
[----:B------:R-:W-:Y:S02]  /*14dc0*/  IMAD.MOV.U32 R13, RZ, RZ, R4 ;  /* 0x000000ffff0d7224 */ /* 0x000fe400078e0004 */
[----:B------:R-:W-:Y:S02]  /*14dd0*/  IMAD.MOV.U32 R12, RZ, RZ, 0x7 ;  /* 0x00000007ff0c7424 */ /* 0x000fe400078e00ff */
[----:B------:R-:W-:-:S07]  /*14de0*/  IMAD.MOV.U32 R8, RZ, RZ, R14 ;  /* 0x000000ffff087224 */ /* 0x000fce00078e000e */
[----:B------:R-:W-:Y:S05]  /*14df0*/  WARPSYNC.COLLECTIVE R15, `(.L_x_1121) ;  /* 0x000000000f087348 */ /* 0x000fea0003c00000 */
[----:B------:R0:W1:Y:S02]  /*14e00*/  SHFL.IDX P6, R14, R13, R12, R11 ;  /* 0x0000000c0d0e7389 */ /* 0x00006400000c000b */
[----:B01----:R-:W-:Y:S01]  /*14e10*/  ENDCOLLECTIVE ;  /* 0x000000000000791b */ /* 0x003fe20003800000 */
.L_x_1121:
[----:B------:R-:W-:-:S05]  /*14e20*/  @P1 LEA R2, P0, R17, R8, 0x1 ;  /* 0x0000000811021211 */ /* 0x000fca00078008ff */
        /* <DEDUP_REMOVED lines=10> */
.L_x_1122:
[----:B------:R-:W-:Y:S05]  /*14ed0*/  BRA `(.L_x_1123) ;  /* 0xffffffc800b87947 */ /* 0x000fea000383ffff */
.L_x_1070:
[----:B------:R-:W-:Y:S02]  /*14ee0*/  IMAD.MOV.U32 R13, RZ, RZ, R8 ;  /* 0x000000ffff0d7224 */ /* 0x000fe400078e0008 */
[----:B------:R-:W-:Y:S02]  /*14ef0*/  IMAD.MOV.U32 R12, RZ, RZ, RZ ;  /* 0x000000ffff0c7224 */ /* 0x000fe400078e00ff */
[----:B------:R-:W-:Y:S02]  /*14f00*/  IMAD.MOV.U32 R11, RZ, RZ, 0x181f ;  /* 0x0000181fff0b7424 */ /* 0x000fe400078e00ff */
[----:B------:R-:W-:Y:S02]  /*14f10*/  IMAD.MOV.U32 R15, RZ, RZ, -0x1 ;  /* 0xffffffffff0f7424 */ /* 0x000fe400078e00ff */
[----:B------:R-:W-:-:S07]  /*14f20*/  VIADD R4, R20, UR43 ;  /* 0x0000002b14047c36 */ /* 0x000fce0008000000 */
[----:B------:R-:W-:Y:S05]  /*14f30*/  WARPSYNC.COLLECTIVE R15, `(.L_x_1124) ;  /* 0x000000000f087348 */ /* 0x000fea0003c00000 */
[----:B------:R0:W1:Y:S02]  /*14f40*/  SHFL.IDX P6, R14, R13, R12, R11 ;  /* 0x0000000c0d0e7389 */ /* 0x00006400000c000b */
[----:B01----:R-:W-:Y:S01]  /*14f50*/  ENDCOLLECTIVE ;  /* 0x000000000000791b */ /* 0x003fe20003800000 */
.L_x_1124:
[----:B------:R-:W-:Y:S02]  /*14f60*/  VIADD R10, R4, 0x10 ;  /* 0x00000010040a7836 */ /* 0x000fe40000000000 */
[----:B------:R-:W-:Y:S02]  /*14f70*/  IMAD.MOV.U32 R13, RZ, RZ, R7 ;  /* 0x000000ffff0d7224 */ /* 0x000fe400078e0007 */
[----:B------:R-:W-:-:S07]  /*14f80*/  IMAD.MOV.U32 R2, RZ, RZ, R14 ;  /* 0x000000ffff027224 */ /* 0x000fce00078e000e */
[----:B------:R-:W-:Y:S05]  /*14f90*/  WARPSYNC.COLLECTIVE R15, `(.L_x_1125) ;  /* 0x000000000f087348 */ /* 0x000fea0003c00000 */
[----:B------:R0:W1:Y:S02]  /*14fa0*/  SHFL.IDX P6, R14, R13, R12, R11 ;  /* 0x0000000c0d0e7389 */ /* 0x00006400000c000b */
[----:B01----:R-:W-:Y:S01]  /*14fb0*/  ENDCOLLECTIVE ;  /* 0x000000000000791b */ /* 0x003fe20003800000 */
.L_x_1125:
[----:B------:R-:W-:Y:S02]  /*14fc0*/  ULDC UR4, c[0x0][0x288] ;  /* 0x0000a20000047ab9 */ /* 0x000fe40000000800 */
[----:B------:R-:W-:-:S05]  /*14fd0*/  IMAD R5, R9, UR4, RZ ;  /* 0x0000000409057c24 */ /* 0x000fca000f8e02ff */
[----:B------:R-:W-:Y:S01]  /*14fe0*/  ISETP.GE.AND P1, PT, R4, R5, PT ;  /* 0x000000050400720c */ /* 0x000fe20003f26270 */
[----:B------:R-:W-:Y:S02]  /*14ff0*/  IMAD.MOV.U32 R13, RZ, RZ, R8 ;  /* 0x000000ffff0d7224 */ /* 0x000fe400078e0008 */
[----:B------:R-:W-:-:S10]  /*15000*/  IMAD.MOV.U32 R12, RZ, RZ, 0x1 ;  /* 0x00000001ff0c7424 */ /* 0x000fd400078e00ff */
[----:B------:R-:W-:Y:S02]  /*15010*/  @!P1 LEA R21, R23, UR48, 0x1 ;  /* 0x0000003017159c11 */ /* 0x000fe4000f8e08ff */
[----:B------:R-:W-:-:S05]  /*15020*/  @!P1 LEA R14, P2, R17, R14, 0x1 ;  /* 0x0000000e110e9211 */ /* 0x000fca00078408ff */
[----:B------:R-:W-:Y:S02]  /*15030*/  @!P1 IMAD.X R3, RZ, RZ, R2, P2 ;  /* 0x000000ffff039224 */ /* 0x000fe400010e0602 */
[----:B------:R-:W-:-:S07]  /*15040*/  @!P1 IMAD.MOV.U32 R2, RZ, RZ, R14 ;  /* 0x000000ffff029224 */ /* 0x000fce00078e000e */
[----:B------:R-:W-:Y:S05]  /*15050*/  WARPSYNC.COLLECTIVE R15, `(.L_x_1126) ;  /* 0x000000000f087348 */ /* 0x000fea0003c00000 */
[----:B------:R0:W1:Y:S02]  /*15060*/  SHFL.IDX P6, R14, R13, R12, R11 ;  /* 0x0000000c0d0e7389 */ /* 0x00006400000c000b */
[----:B01----:R-:W-:Y:S01]  /*15070*/  ENDCOLLECTIVE ;  /* 0x000000000000791b */ /* 0x003fe20003800000 */
.L_x_1126:
[----:B------:R-:W-:Y:S01]  /*15080*/  @!PT LDS RZ, [RZ] ;  /* 0x00000000fffff984 */ /* 0x000fe20000000800 */
[----:B------:R-:W-:Y:S01]  /*15090*/  @!PT LDS RZ, [RZ] ;  /* 0x00000000fffff984 */ /* 0x000fe20000000800 */
[----:B------:R-:W-:Y:S01]  /*150a0*/  @!PT LDS RZ, [RZ] ;  /* 0x00000000fffff984 */ /* 0x000fe20000000800 */
[----:B------:R0:W-:Y:S01]  /*150b0*/  @!P1 LDGSTS.E.BYPASS.LTC128B.128 [R21+0x8400], desc[UR36][R2.64], !P0 ;  /* 0x0840000002159fae */ /* 0x0001e2000c101d64 */
[----:B------:R-:W-:Y:S01]  /*150c0*/  ISETP.GE.AND P1, PT, R10, R5, PT ;  /* 0x000000050a00720c */ /* 0x000fe20003f26270 */
[----:B------:R-:W-:-:S12]  /*150d0*/  IMAD.MOV.U32 R13, RZ, RZ, R7 ;  /* 0x000000ffff0d7224 */ /* 0x000fd800078e0007 */
[----:B0-----:R-:W-:Y:S01]  /*150e0*/  @!P1 LEA R21, R23, UR48, 0x1 ;  /* 0x0000003017159c11 */ /* 0x001fe2000f8e08ff */
[----:B------:R-:W-:-:S07]  /*150f0*/  IMAD.MOV.U32 R10, RZ, RZ, R14 ;  /* 0x000000ffff0a7224 */ /* 0x000fce00078e000e */
[----:B------:R-:W-:Y:S05]  /*15100*/  WARPSYNC.COLLECTIVE R15, `(.L_x_1127) ;  /* 0x000000000f087348 */ /* 0x000fea0003c00000 */
[----:B------:R0:W1:Y:S02]  /*15110*/  SHFL.IDX P6, R14, R13, R12, R11 ;  /* 0x0000000c0d0e7389 */ /* 0x00006400000c000b */
[----:B01----:R-:W-:Y:S01]  /*15120*/  ENDCOLLECTIVE ;  /* 0x000000000000791b */ /* 0x003fe20003800000 */
.L_x_1127:
[----:B------:R-:W-:Y:S02]  /*15130*/  IMAD.MOV.U32 R13, RZ, RZ, R8 ;  /* 0x000000ffff0d7224 */ /* 0x000fe400078e0008 */
[----:B------:R-:W-:Y:S02]  /*15140*/  IMAD.MOV.U32 R12, RZ, RZ, 0x2 ;  /* 0x00000002ff0c7424 */ /* 0x000fe400078e00ff */
[----:B------:R-:W-:-:S07]  /*15150*/  IMAD.MOV.U32 R20, RZ, RZ, R14 ;  /* 0x000000ffff147224 */ /* 0x000fce00078e000e */
[----:B------:R-:W-:Y:S05]  /*15160*/  WARPSYNC.COLLECTIVE R15, `(.L_x_1128) ;  /* 0x000000000f087348 */ /* 0x000fea0003c00000 */
[----:B------:R0:W1:Y:S02]  /*15170*/  SHFL.IDX P6, R14, R13, R12, R11 ;  /* 0x0000000c0d0e7389 */ /* 0x00006400000c000b */
[----:B01----:R-:W-:Y:S01]  /*15180*/  ENDCOLLECTIVE ;  /* 0x000000000000791b */ /* 0x003fe20003800000 */
.L_x_1128:
[----:B------:R-:W-:-:S05]  /*15190*/  @!P1 LEA R2, P2, R17, R20, 0x1 ;  /* 0x0000001411029211 */ /* 0x000fca00078408ff */
[----:B------:R-:W-:Y:S02]  /*151a0*/  @!P1 IMAD.X R3, RZ, RZ, R10, P2 ;  /* 0x000000ffff039224 */ /* 0x000fe400010e060a */
[----:B------:R-:W-:-:S03]  /*151b0*/  VIADD R10, R4, 0x20 ;  /* 0x00000020040a7836 */ /* 0x000fc60000000000 */
[----:B------:R-:W-:Y:S01]  /*151c0*/  @!PT LDS RZ, [RZ] ;  /* 0x00000000fffff984 */ /* 0x000fe20000000800 */
[----:B------:R-:W-:Y:S01]  /*151d0*/  @!PT LDS RZ, [RZ] ;  /* 0x00000000fffff984 */ /* 0x000fe20000000800 */
[----:B------:R-:W-:Y:S01]  /*151e0*/  @!PT LDS RZ, [RZ] ;  /* 0x00000000fffff984 */ /* 0x000fe20000000800 */
[----:B------:R0:W-:Y:S01]  /*151f0*/  @!P1 LDGSTS.E.BYPASS.LTC128B.128 [R21+0x8c00], desc[UR36][R2.64], !P0 ;  /* 0x08c0000002159fae */ /* 0x0001e2000c101d64 */
[----:B------:R-:W-:Y:S01]  /*15200*/  IMAD.MOV.U32 R13, RZ, RZ, R7 ;  /* 0x000000ffff0d7224 */ /* 0x000fe200078e0007 */
[----:B------:R-:W-:Y:S01]  /*15210*/  ISETP.GE.AND P1, PT, R10, R5, PT ;  /* 0x000000050a00720c */ /* 0x000fe20003f26270 */
[----:B------:R-:W-:Y:S02]  /*15220*/  VIADD R10, R4, 0x30 ;  /* 0x00000030040a7836 */ /* 0x000fe40000000000 */
[----:B------:R-:W-:-:S10]  /*15230*/  IMAD.MOV.U32 R9, RZ, RZ, R14 ;  /* 0x000000ffff097224 */ /* 0x000fd400078e000e */
[----:B0-----:R-:W-:Y:S05]  /*15240*/  WARPSYNC.COLLECTIVE R15, `(.L_x_1129) ;  /* 0x000000000f087348 */ /* 0x001fea0003c00000 */
[----:B------:R1:W2:Y:S02]  /*15250*/  SHFL.IDX P6, R14, R13, R12, R11 ;  /* 0x0000000c0d0e7389 */ /* 0x0002a400000c000b */
[----:B012---:R-:W-:Y:S01]  /*15260*/  ENDCOLLECTIVE ;  /* 0x000000000000791b */ /* 0x007fe20003800000 */
.L_x_1129:
[----:B------:R-:W-:Y:S01]  /*15270*/  @!P1 LEA R25, R23, UR48, 0x1 ;  /* 0x0000003017199c11 */ /* 0x000fe2000f8e08ff */
[----:B------:R-:W-:Y:S02]  /*15280*/  IMAD.MOV.U32 R13, RZ, RZ, R8 ;  /* 0x000000ffff0d7224 */ /* 0x000fe400078e0008 */
[----:B------:R-:W-:Y:S01]  /*15290*/  IMAD.MOV.U32 R12, RZ, RZ, 0x3 ;  /* 0x00000003ff0c7424 */ /* 0x000fe200078e00ff */
[----:B------:R-:W-:-:S13]  /*152a0*/  @!P1 LEA R2, P2, R17, R14, 0x1 ;  /* 0x0000000e11029211 */ /* 0x000fda00078408ff */
[----:B------:R-:W-:Y:S05]  /*152b0*/  WARPSYNC.COLLECTIVE R15, `(.L_x_1130) ;  /* 0x000000000f087348 */ /* 0x000fea0003c00000 */
[----:B------:R0:W1:Y:S02]  /*152c0*/  SHFL.IDX P6, R14, R13, R12, R11 ;  /* 0x0000000c0d0e7389 */ /* 0x00006400000c000b */
[----:B01----:R-:W-:Y:S01]  /*152d0*/  ENDCOLLECTIVE ;  /* 0x000000000000791b */ /* 0x003fe20003800000 */
.L_x_1130:
[----:B------:R-:W-:-:S05]  /*152e0*/  @!P1 IMAD.X R3, RZ, RZ, R9, P2 ;  /* 0x000000ffff039224 */ /* 0x000fca00010e0609 */
[----:B------:R-:W-:Y:S01]  /*152f0*/  @!PT LDS RZ, [RZ] ;  /* 0x00000000fffff984 */ /* 0x000fe20000000800 */
[----:B------:R-:W-:Y:S01]  /*15300*/  @!PT LDS RZ, [RZ] ;  /* 0x00000000fffff984 */ /* 0x000fe20000000800 */
[----:B------:R-:W-:Y:S01]  /*15310*/  @!PT LDS RZ, [RZ] ;  /* 0x00000000fffff984 */ /* 0x000fe20000000800 */
[----:B------:R0:W-:Y:S01]  /*15320*/  @!P1 LDGSTS.E.BYPASS.LTC128B.128 [R25+0x9400], desc[UR36][R2.64], !P0 ;  /* 0x0940000002199fae */ /* 0x0001e2000c101d64 */
[----:B------:R-:W-:Y:S01]  /*15330*/  ISETP.GE.AND P1, PT, R10, R5, PT ;  /* 0x000000050a00720c */ /* 0x000fe20003f26270 */
[----:B------:R-:W-:-:S12]  /*15340*/  IMAD.MOV.U32 R13, RZ, RZ, R7 ;  /* 0x000000ffff0d7224 */ /* 0x000fd800078e0007 */
[----:B------:R-:W-:Y:S01]  /*15350*/  @!P1 LEA R21, R23, UR48, 0x1 ;  /* 0x0000003017159c11 */ /* 0x000fe2000f8e08ff */
[----:B0-----:R-:W-:-:S07]  /*15360*/  IMAD.MOV.U32 R10, RZ, RZ, R14 ;  /* 0x000000ffff0a7224 */ /* 0x001fce00078e000e */
[----:B------:R-:W-:Y:S05]  /*15370*/  WARPSYNC.COLLECTIVE R15, `(.L_x_1131) ;  /* 0x000000000f087348 */ /* 0x000fea0003c00000 */
[----:B------:R0:W1:Y:S02]  /*15380*/  SHFL.IDX P6, R14, R13, R12, R11 ;  /* 0x0000000c0d0e7389 */ /* 0x00006400000c000b */
[----:B01----:R-:W-:Y:S01]  /*15390*/  ENDCOLLECTIVE ;  /* 0x000000000000791b */ /* 0x003fe20003800000 */
.L_x_1131:
[----:B------:R-:W-:Y:S02]  /*153a0*/  IMAD.MOV.U32 R13, RZ, RZ, R8 ;  /* 0x000000ffff0d7224 */ /* 0x000fe400078e0008 */
[----:B------:R-:W-:Y:S02]  /*153b0*/  IMAD.MOV.U32 R12, RZ, RZ, 0x4 ;  /* 0x00000004ff0c7424 */ /* 0x000fe400078e00ff */
[----:B------:R-:W-:-:S07]  /*153c0*/  IMAD.MOV.U32 R20, RZ, RZ, R14 ;  /* 0x000000ffff147224 */ /* 0x000fce00078e000e */
[----:B------:R-:W-:Y:S05]  /*153d0*/  WARPSYNC.COLLECTIVE R15, `(.L_x_1132) ;  /* 0x000000000f087348 */ /* 0x000fea0003c00000 */
[----:B------:R0:W1:Y:S02]  /*153e0*/  SHFL.IDX P6, R14, R13, R12, R11 ;  /* 0x0000000c0d0e7389 */ /* 0x00006400000c000b */
[----:B01----:R-:W-:Y:S01]  /*153f0*/  ENDCOLLECTIVE ;  /* 0x000000000000791b */ /* 0x003fe20003800000 */
.L_x_1132:
        /* <DEDUP_REMOVED lines=14> */
.L_x_1133:
[----:B------:R-:W-:Y:S01]  /*154e0*/  @!P1 LEA R25, R23, UR48, 0x1 ;  /* 0x0000003017199c11 */ /* 0x000fe2000f8e08ff */
[----:B------:R-:W-:Y:S02]  /*154f0*/  IMAD.MOV.U32 R13, RZ, RZ, R8 ;  /* 0x000000ffff0d7224 */ /* 0x000fe400078e0008 */
[----:B------:R-:W-:Y:S01]  /*15500*/  IMAD.MOV.U32 R12, RZ, RZ, 0x5 ;  /* 0x00000005ff0c7424 */ /* 0x000fe200078e00ff */
[----:B------:R-:W-:-:S13]  /*15510*/  @!P1 LEA R2, P2, R17, R14, 0x1 ;  /* 0x0000000e11029211 */ /* 0x000fda00078408ff */
[----:B------:R-:W-:Y:S05]  /*15520*/  WARPSYNC.COLLECTIVE R15, `(.L_x_1134) ;  /* 0x000000000f087348 */ /* 0x000fea0003c00000 */
[----:B------:R0:W1:Y:S02]  /*15530*/  SHFL.IDX P6, R14, R13, R12, R11 ;  /* 0x0000000c0d0e7389 */ /* 0x00006400000c000b */
[----:B01----:R-:W-:Y:S01]  /*15540*/  ENDCOLLECTIVE ;  /* 0x000000000000791b */ /* 0x003fe20003800000 */
.L_x_1134:
        /* <DEDUP_REMOVED lines=12> */
.L_x_1135:
[----:B------:R-:W-:Y:S02]  /*15610*/  IMAD.MOV.U32 R13, RZ, RZ, R8 ;  /* 0x000000ffff0d7224 */ /* 0x000fe400078e0008 */
[----:B------:R-:W-:Y:S02]  /*15620*/  IMAD.MOV.U32 R12, RZ, RZ, 0x6 ;  /* 0x00000006ff0c7424 */ /* 0x000fe400078e00ff */
[----:B------:R-:W-:-:S07]  /*15630*/  IMAD.MOV.U32 R20, RZ, RZ, R14 ;  /* 0x000000ffff147224 */ /* 0x000fce00078e000e */
[----:B------:R-:W-:Y:S05]  /*15640*/  WARPSYNC.COLLECTIVE R15, `(.L_x_1136) ;  /* 0x000000000f087348 */ /* 0x000fea0003c00000 */
[----:B------:R0:W1:Y:S02]  /*15650*/  SHFL.IDX P6, R14, R13, R12, R11 ;  /* 0x0000000c0d0e7389 */ /* 0x00006400000c000b */
[----:B01----:R-:W-:Y:S01]  /*15660*/  ENDCOLLECTIVE ;  /* 0x000000000000791b */ /* 0x003fe20003800000 */
.L_x_1136:
        /* <DEDUP_REMOVED lines=13> */
.L_x_1137:
[----:B------:R-:W-:Y:S01]  /*15740*/  @!P1 LEA R25, R23, UR48, 0x1 ;  /* 0x0000003017199c11 */ /* 0x000fe2000f8e08ff */
[----:B------:R-:W-:Y:S02]  /*15750*/  IMAD.MOV.U32 R13, RZ, RZ, R8 ;  /* 0x000000ffff0d7224 */ /* 0x000fe400078e0008 */
[----:B------:R-:W-:Y:S01]  /*15760*/  IMAD.MOV.U32 R12, RZ, RZ, 0x7 ;  /* 0x00000007ff0c7424 */ /* 0x000fe200078e00ff */
[----:B------:R-:W-:-:S13]  /*15770*/  @!P1 LEA R2, P2, R17, R14, 0x1 ;  /* 0x0000000e11029211 */ /* 0x000fda00078408ff */
[----:B------:R-:W-:Y:S05]  /*15780*/  WARPSYNC.COLLECTIVE R15, `(.L_x_1138) ;  /* 0x000000000f087348 */ /* 0x000fea0003c00000 */
[----:B------:R0:W1:Y:S02]  /*15790*/  SHFL.IDX P6, R14, R13, R12, R11 ;  /* 0x0000000c0d0e7389 */ /* 0x00006400000c000b */
[----:B01----:R-:W-:Y:S01]  /*157a0*/  ENDCOLLECTIVE ;  /* 0x000000000000791b */ /* 0x003fe20003800000 */
.L_x_1138:
[----:B------:R-:W-:-:S05]  /*157b0*/  @!P1 IMAD.X R3, RZ, RZ, R9, P2 ;  /* 0x000000ffff039224 */ /* 0x000fca00010e0609 */
[----:B------:R-:W-:Y:S01]  /*157c0*/  @!PT LDS RZ, [RZ] ;  /* 0x00000000fffff984 */ /* 0x000fe20000000800 */
[----:B------:R-:W-:Y:S01]  /*157d0*/  @!PT LDS RZ, [RZ] ;  /* 0x00000000fffff984 */ /* 0x000fe20000000800 */
[----:B------:R-:W-:Y:S01]  /*157e0*/  @!PT LDS RZ, [RZ] ;  /* 0x00000000fffff984 */ /* 0x000fe20000000800 */
[----:B------:R0:W-:Y:S01]  /*157f0*/  @!P1 LDGSTS.E.BYPASS.LTC128B.128 [R25+0xb400], desc[UR36][R2.64], !P0 ;  /* 0x0b40000002199fae */ /* 0x0001e2000c101d64 */
[----:B------:R-:W-:Y:S02]  /*15800*/  IMAD.MOV.U32 R13, RZ, RZ, R7 ;  /* 0x000000ffff0d7224 */ /* 0x000fe400078e0007 */
[----:B0-----:R-:W-:Y:S02]  /*15810*/  VIADD R2, R4, 0x70 ;  /* 0x0000007004027836 */ /* 0x001fe40000000000 */
[----:B------:R-:W-:-:S03]  /*15820*/  IMAD.MOV.U32 R8, RZ, RZ, R14 ;  /* 0x000000ffff087224 */ /* 0x000fc600078e000e */
[----:B------:R-:W-:-:S13]  /*15830*/  ISETP.GE.AND P1, PT, R2, R5, PT ;  /* 0x000000050200720c */ /* 0x000fda0003f26270 */
[----:B------:R-:W-:Y:S05]  /*15840*/  WARPSYNC.COLLECTIVE R15, `(.L_x_1139) ;  /* 0x000000000f087348 */ /* 0x000fea0003c00000 */
[----:B------:R0:W1:Y:S02]  /*15850*/  SHFL.IDX P6, R14, R13, R12, R11 ;  /* 0x0000000c0d0e7389 */ /* 0x00006400000c000b */
[----:B01----:R-:W-:Y:S01]  /*15860*/  ENDCOLLECTIVE ;  /* 0x000000000000791b */ /* 0x003fe20003800000 */
.L_x_1139:
[----:B------:R-:W-:Y:S01]  /*15870*/  @!P1 LEA R21, R23, UR48, 0x1 ;  /* 0x0000003017159c11 */ /* 0x000fe2000f8e08ff */
[----:B------:R-:W-:Y:S02]  /*15880*/  IMAD.MOV.U32 R13, RZ, RZ, R6 ;  /* 0x000000ffff0d7224 */ /* 0x000fe400078e0006 */
[----:B------:R-:W-:Y:S02]  /*15890*/  IMAD.MOV.U32 R12, RZ, RZ, RZ ;  /* 0x000000ffff0c7224 */ /* 0x000fe400078e00ff */
[----:B------:R-:W-:-:S07]  /*158a0*/  IMAD.MOV.U32 R10, RZ, RZ, R14 ;  /* 0x000000ffff0a7224 */ /* 0x000fce00078e000e */
[----:B------:R-:W-:Y:S05]  /*158b0*/  WARPSYNC.COLLECTIVE R15, `(.L_x_1140) ;  /* 0x000000000f087348 */ /* 0x000fea0003c00000 */
[----:B------:R0:W1:Y:S02]  /*158c0*/  SHFL.IDX P6, R14, R13, R12, R11 ;  /* 0x0000000c0d0e7389 */ /* 0x00006400000c000b */
[----:B01----:R-:W-:Y:S01]  /*158d0*/  ENDCOLLECTIVE ;  /* 0x000000000000791b */ /* 0x003fe20003800000 */
.L_x_1140:
        /* <DEDUP_REMOVED lines=14> */
.L_x_1141:
[----:B------:R-:W-:Y:S02]  /*159c0*/  IMAD.MOV.U32 R13, RZ, RZ, R6 ;  /* 0x000000ffff0d7224 */ /* 0x000fe400078e0006 */
[----:B------:R-:W-:Y:S01]  /*159d0*/  IMAD.MOV.U32 R12, RZ, RZ, 0x1 ;  /* 0x00000001ff0c7424 */ /* 0x000fe200078e00ff */
[----:B------:R-:W-:-:S13]  /*159e0*/  @!P1 LEA R2, P2, R17, R14, 0x1 ;  /* 0x0000000e11029211 */ /* 0x000fda00078408ff */
[----:B------:R-:W-:Y:S05]  /*159f0*/  WARPSYNC.COLLECTIVE R15, `(.L_x_1142) ;  /* 0x000000000f087348 */ /* 0x000fea0003c00000 */
[----:B------:R0:W1:Y:S02]  /*15a00*/  SHFL.IDX P6, R14, R13, R12, R11 ;  /* 0x0000000c0d0e7389 */ /* 0x00006400000c000b */
[----:B01----:R-:W-:Y:S01]  /*15a10*/  ENDCOLLECTIVE ;  /* 0x000000000000791b */ /* 0x003fe20003800000 */
.L_x_1142:
[----:B------:R-:W-:Y:S01]  /*15a20*/  @!P1 IMAD.X R3, RZ, RZ, R9, P2 ;  /* 0x000000ffff039224 */ /* 0x000fe200010e0609 */
[----:B------:R-:W-:-:S05]  /*15a30*/  @!P1 LEA R9, R23, UR48, 0x1 ;  /* 0x0000003017099c11 */ /* 0x000fca000f8e08ff */
        /* <DEDUP_REMOVED lines=11> */
.L_x_1143:
[----:B------:R-:W-:Y:S02]  /*15af0*/  IMAD.MOV.U32 R13, RZ, RZ, R6 ;  /* 0x000000ffff0d7224 */ /* 0x000fe400078e0006 */
[----:B------:R-:W-:Y:S02]  /*15b00*/  IMAD.MOV.U32 R12, RZ, RZ, 0x2 ;  /* 0x00000002ff0c7424 */ /* 0x000fe400078e00ff */
[----:B------:R-:W-:-:S07]  /*15b10*/  IMAD.MOV.U32 R10, RZ, RZ, R14 ;  /* 0x000000ffff0a7224 */ /* 0x000fce00078e000e */
[----:B------:R-:W-:Y:S05]  /*15b20*/  WARPSYNC.COLLECTIVE R15, `(.L_x_1144) ;  /* 0x000000000f087348 */ /* 0x000fea0003c00000 */
[----:B------:R0:W1:Y:S02]  /*15b30*/  SHFL.IDX P6, R14, R13, R12, R11 ;  /* 0x0000000c0d0e7389 */ /* 0x00006400000c000b */
[----:B01----:R-:W-:Y:S01]  /*15b40*/  ENDCOLLECTIVE ;  /* 0x000000000000791b */ /* 0x003fe20003800000 */
.L_x_1144:
[----:B------:R-:W-:-:S05]  /*15b50*/  @!P1 LEA R2, P2, R17, R10, 0x1 ;  /* 0x0000000a11029211 */ /* 0x000fca00078408ff */
[----:B------:R-:W-:-:S05]  /*15b60*/  @!P1 IMAD.X R3, RZ, RZ, R8, P2 ;  /* 0x000000ffff039224 */ /* 0x000fca00010e0608 */
[----:B------:R-:W-:Y:S01]  /*15b70*/  @!PT LDS RZ, [RZ] ;  /* 0x00000000fffff984 */ /* 0x000fe20000000800 */
[----:B------:R-:W-:Y:S01]  /*15b80*/  @!PT LDS RZ, [RZ] ;  /* 0x00000000fffff984 */ /* 0x000fe20000000800 */
[----:B------:R-:W-:Y:S01]  /*15b90*/  @!PT LDS RZ, [RZ] ;  /* 0x00000000fffff984 */ /* 0x000fe20000000800 */
[----:B------:R0:W-:Y:S01]  /*15ba0*/  @!P1 LDGSTS.E.BYPASS.LTC128B.128 [R9+0xcc00], desc[UR36][R2.64], !P0 ;  /* 0x0cc0000002099fae */ /* 0x0001e2000c101d64 */
[----:B------:R-:W-:Y:S02]  /*15bb0*/  IMAD.MOV.U32 R13, RZ, RZ, R0 ;  /* 0x000000ffff0d7224 */ /* 0x000fe400078e0000 */
[----:B------:R-:W-:-:S07]  /*15bc0*/  IMAD.MOV.U32 R7, RZ, RZ, R14 ;  /* 0x000000ffff077224 */ /* 0x000fce00078e000e */
[----:B0-----:R-:W-:Y:S05]  /*15bd0*/  WARPSYNC.COLLECTIVE R15, `(.L_x_1145) ;  /* 0x000000000f087348 */ /* 0x001fea0003c00000 */
[----:B------:R1:W2:Y:S02]  /*15be0*/  SHFL.IDX P6, R14, R13, R12, R11 ;  /* 0x0000000c0d0e7389 */ /* 0x0002a400000c000b */
[----:B012---:R-:W-:Y:S01]  /*15bf0*/  ENDCOLLECTIVE ;  /* 0x000000000000791b */ /* 0x007fe20003800000 */
.L_x_1145:
[----:B------:R-:W-:-:S05]  /*15c00*/  VIADD R2, R4, 0xa0 ;  /* 0x000000a004027836 */ /* 0x000fca0000000000 */
[----:B------:R-:W-:Y:S01]  /*15c10*/  ISETP.GE.AND P1, PT, R2, R5, PT ;  /* 0x000000050200720c */ /* 0x000fe20003f26270 */
[----:B------:R-:W-:Y:S02]  /*15c20*/  IMAD.MOV.U32 R13, RZ, RZ, R6 ;  /* 0x000000ffff0d7224 */ /* 0x000fe400078e0006 */
[----:B------:R-:W-:-:S10]  /*15c30*/  IMAD.MOV.U32 R12, RZ, RZ, 0x3 ;  /* 0x00000003ff0c7424 */ /* 0x000fd400078e00ff */
[----:B------:R-:W-:-:S13]  /*15c40*/  @!P1 LEA R2, P2, R17, R14, 0x1 ;  /* 0x0000000e11029211 */ /* 0x000fda00078408ff */
[----:B------:R-:W-:Y:S05]  /*15c50*/  WARPSYNC.COLLECTIVE R15, `(.L_x_1146) ;  /* 0x000000000f087348 */ /* 0x000fea0003c00000 */
[----:B------:R0:W1:Y:S02]  /*15c60*/  SHFL.IDX P6, R14, R13, R12, R11 ;  /* 0x0000000c0d0e7389 */ /* 0x00006400000c000b */
[----:B01----:R-:W-:Y:S01]  /*15c70*/  ENDCOLLECTIVE ;  /* 0x000000000000791b */ /* 0x003fe20003800000 */
.L_x_1146:
[----:B------:R-:W-:Y:S01]  /*15c80*/  @!P1 IMAD.X R3, RZ, RZ, R7, P2 ;  /* 0x000000ffff039224 */ /* 0x000fe200010e0607 */
[----:B------:R-:W-:-:S05]  /*15c90*/  @!P1 LEA R7, R23, UR48, 0x1 ;  /* 0x0000003017079c11 */ /* 0x000fca000f8e08ff */
        /* <DEDUP_REMOVED lines=9> */
.L_x_1147:
[----:B------:R-:W-:Y:S05]  /*15d30*/  BRA `(.L_x_1148) ;  /* 0xffffffc800687947 */ /* 0x000fea000383ffff */
.L_x_1071:
[----:B0-----:R-:W-:-:S04]  /*15d40*/  IMAD.U32 R3, RZ, RZ, UR48 ;  /* 0x00000030ff037e24 */ /* 0x001fc8000f8e00ff */
[----:B------:R0:W1:Y:S03]  /*15d50*/  SYNCS.PHASECHK.TRANS64.TRYWAIT P0, [R3+URZ+0x16820], R0 ;  /* 0x01682000030075a7 */ /* 0x000066000800017f */
[----:B-1----:R-:W-:Y:S05]  /*15d60*/  @!P0 NANOSLEEP.SYNCS 0x989680 ;  /* 0x009896800000895d */ /* 0x002fea0003900000 */
[----:B------:R-:W1:Y:S02]  /*15d70*/  @!P0 SYNCS.PHASECHK.TRANS64 P0, [R3+URZ+0x16820], R0 ;  /* 0x01682000030085a7 */ /* 0x000e64000800007f */
[----:B-1----:R-:W-:Y:S05]  /*15d80*/  @!P0 BRA `(.L_x_1071) ;  /* 0xfffffffc00ec8947 */ /* 0x002fea000383ffff */
[----:B------:R-:W-:Y:S05]  /*15d90*/  BRA `(.L_x_1149) ;  /* 0xffffffc800a07947 */ /* 0x000fea000383ffff */
.L_x_1075:
[----:B0-----:R0:W1:Y:S02]  /*15da0*/  SYNCS.PHASECHK.TRANS64.TRYWAIT P0, [R7+URZ+0x16840], R2 ;  /* 0x01684002070075a7 */ /* 0x001064000800017f */
[----:B-1----:R-:W-:Y:S05]  /*15db0*/  @!P0 NANOSLEEP.SYNCS 0x989680 ;  /* 0x009896800000895d */ /* 0x002fea0003900000 */
[----:B------:R-:W1:Y:S02]  /*15dc0*/  @!P0 SYNCS.PHASECHK.TRANS64 P0, [R7+URZ+0x16840], R2 ;  /* 0x01684002070085a7 */ /* 0x000e64000800007f */
[----:B-1----:R-:W-:Y:S05]  /*15dd0*/  @!P0 BRA `(.L_x_1075) ;  /* 0xfffffffc00f08947 */ /* 0x002fea000383ffff */
[----:B------:R-:W-:Y:S05]  /*15de0*/  BRA `(.L_x_1150) ;  /* 0xffffffcc00807947 */ /* 0x000fea000383ffff */
.L_x_1076:
        /* <DEDUP_REMOVED lines=8> */
.L_x_1152:
[----:B------:R-:W-:Y:S05]  /*15e70*/  BSYNC B1 ;  /* 0x0000000000017941 */ /* 0x000fea0003800000 */
.L_x_1151:
[----:B------:R-:W-:Y:S01]  /*15e80*/  IMAD.MOV.U32 R13, RZ, RZ, R9 ;  /* 0x000000ffff0d7224 */ /* 0x000fe200078e0009 */
[----:B------:R-:W-:Y:S01]  /*15e90*/  LEA R10, R10, UR48, 0x1 ;  /* 0x000000300a0a7c11 */ /* 0x000fe2000f8e08ff */
[----:B------:R-:W-:Y:S02]  /*15ea0*/  IMAD.MOV.U32 R12, RZ, RZ, RZ ;  /* 0x000000ffff0c7224 */ /* 0x000fe400078e00ff */
[----:B------:R-:W-:Y:S02]  /*15eb0*/  IMAD.MOV.U32 R11, RZ, RZ, 0x181f ;  /* 0x0000181fff0b7424 */ /* 0x000fe400078e00ff */
[----:B------:R-:W-:Y:S02]  /*15ec0*/  IMAD.MOV.U32 R15, RZ, RZ, -0x1 ;  /* 0xffffffffff0f7424 */ /* 0x000fe400078e00ff */
[----:B------:R-:W-:-:S07]  /*15ed0*/  IMAD.MOV.U32 R3, RZ, RZ, R14 ;  /* 0x000000ffff037224 */ /* 0x000fce00078e000e */
[----:B------:R-:W-:Y:S05]  /*15ee0*/  WARPSYNC.COLLECTIVE R15, `(.L_x_1153) ;  /* 0x000000000f087348 */ /* 0x000fea0003c00000 */
[----:B------:R0:W1:Y:S02]  /*15ef0*/  SHFL.IDX P6, R14, R13, R12, R11 ;  /* 0x0000000c0d0e7389 */ /* 0x00006400000c000b */
[----:B01----:R-:W-:Y:S01]  /*15f00*/  ENDCOLLECTIVE ;  /* 0x000000000000791b */ /* 0x003fe20003800000 */
.L_x_1153:
[----:B------:R-:W-:Y:S02]  /*15f10*/  IMAD.SHL.U32 R15, R17, 0x2, RZ ;  /* 0x00000002110f7824 */ /* 0x000fe400078e00ff */
[----:B------:R-:W-:Y:S02]  /*15f20*/  IMAD.MOV.U32 R13, RZ, RZ, R20 ;  /* 0x000000ffff0d7224 */ /* 0x000fe400078e0014 */
[----:B------:R-:W-:Y:S02]  /*15f30*/  IMAD.MOV.U32 R12, RZ, RZ, 0x1 ;  /* 0x00000001ff0c7424 */ /* 0x000fe400078e00ff */
[----:B------:R-:W-:-:S05]  /*15f40*/  IMAD.MOV.U32 R2, RZ, RZ, R14 ;  /* 0x000000ffff027224 */ /* 0x000fca00078e000e */
[----:B------:R-:W-:Y:S01]  /*15f50*/  IADD3 R2, P0, R2, R15, RZ ;  /* 0x0000000f02027210 */ /* 0x000fe20007f1e0ff */
[----:B------:R-:W-:-:S04]  /*15f60*/  IMAD.MOV.U32 R15, RZ, RZ, -0x1 ;  /* 0xffffffffff0f7424 */ /* 0x000fc800078e00ff */
[----:B------:R-:W-:-:S08]  /*15f70*/  IMAD.X R3, RZ, RZ, R3, P0 ;  /* 0x000000ffff037224 */ /* 0x000fd000000e0603 */
[----:B------:R-:W-:Y:S05]  /*15f80*/  WARPSYNC.COLLECTIVE R15, `(.L_x_1154) ;  /* 0x000000000f087348 */ /* 0x000fea0003c00000 */
[----:B------:R0:W1:Y:S02]  /*15f90*/  SHFL.IDX P6, R14, R13, R12, R11 ;  /* 0x0000000c0d0e7389 */ /* 0x00006400000c000b */
[----:B01----:R-:W-:Y:S01]  /*15fa0*/  ENDCOLLECTIVE ;  /* 0x000000000000791b */ /* 0x003fe20003800000 */
.L_x_1154:
        /* <DEDUP_REMOVED lines=9> */
.L_x_1155:
        /* <DEDUP_REMOVED lines=10> */
.L_x_1156:
        /* <DEDUP_REMOVED lines=9> */
.L_x_1157:
        /* <DEDUP_REMOVED lines=10> */
.L_x_1158:
        /* <DEDUP_REMOVED lines=9> */
.L_x_1159:
        /* <DEDUP_REMOVED lines=10> */
.L_x_1160:
        /* <DEDUP_REMOVED lines=9> */
.L_x_1161:
        /* <DEDUP_REMOVED lines=10> */
.L_x_1162:
        /* <DEDUP_REMOVED lines=9> */
.L_x_1163:
        /* <DEDUP_REMOVED lines=10> */
.L_x_1164:
        /* <DEDUP_REMOVED lines=9> */
.L_x_1165:
        /* <DEDUP_REMOVED lines=10> */
.L_x_1166:
        /* <DEDUP_REMOVED lines=9> */
.L_x_1167:
[----:B------:R-:W-:Y:S05]  /*16760*/  BRA `(.L_x_1168) ;  /* 0xffffffc800307947 */ /* 0x000fea000383ffff */
.L_x_1081:
[----:B0-----:R0:W1:Y:S02]  /*16770*/  SYNCS.PHASECHK.TRANS64.TRYWAIT P0, [R7+URZ+0x16860], R2 ;  /* 0x01686002070075a7 */ /* 0x001064000800017f */
[----:B-1----:R-:W-:Y:S05]  /*16780*/  @!P0 NANOSLEEP.SYNCS 0x989680 ;  /* 0x009896800000895d */ /* 0x002fea0003900000 */
[----:B------:R-:W1:Y:S02]  /*16790*/  @!P0 SYNCS.PHASECHK.TRANS64 P0, [R7+URZ+0x16860], R2 ;  /* 0x01686002070085a7 */ /* 0x000e64000800007f */
[----:B-1----:R-:W-:Y:S05]  /*167a0*/  @!P0 BRA `(.L_x_1081) ;  /* 0xfffffffc00f08947 */ /* 0x002fea000383ffff */
[----:B------:R-:W-:Y:S05]  /*167b0*/  BRA `(.L_x_1169) ;  /* 0xffffffc800907947 */ /* 0x000fea000383ffff */
.L_x_1082:
        /* <DEDUP_REMOVED lines=8> */
.L_x_1171:
[----:B------:R-:W-:Y:S05]  /*16840*/  BSYNC B1 ;  /* 0x0000000000017941 */ /* 0x000fea0003800000 */
.L_x_1170:
[----:B------:R-:W-:Y:S01]  /*16850*/  IMAD.MOV.U32 R13, RZ, RZ, R16 ;  /* 0x000000ffff0d7224 */ /* 0x000fe200078e0010 */
[----:B------:R-:W-:Y:S01]  /*16860*/  ISETP.LT.OR P2, PT, R4, 0x1, P1 ;  /* 0x000000010400780c */ /* 0x000fe20000f41670 */
[----:B------:R-:W-:Y:S01]  /*16870*/  IMAD.MOV.U32 R12, RZ, RZ, RZ ;  /* 0x000000ffff0c7224 */ /* 0x000fe200078e00ff */
[----:B------:R-:W-:Y:S01]  /*16880*/  LEA R8, R8, UR48, 0x1 ;  /* 0x0000003008087c11 */ /* 0x000fe2000f8e08ff */
[----:B------:R-:W-:Y:S02]  /*16890*/  IMAD.MOV.U32 R11, RZ, RZ, 0x181f ;  /* 0x0000181fff0b7424 */ /* 0x000fe400078e00ff */
[----:B------:R-:W-:Y:S02]  /*168a0*/  IMAD.MOV.U32 R15, RZ, RZ, -0x1 ;  /* 0xffffffffff0f7424 */ /* 0x000fe400078e00ff */
[----:B------:R-:W-:-:S07]  /*168b0*/  IMAD.MOV.U32 R3, RZ, RZ, R14 ;  /* 0x000000ffff037224 */ /* 0x000fce00078e000e */
[----:B------:R-:W-:Y:S05]  /*168c0*/  WARPSYNC.COLLECTIVE R15, `(.L_x_1172) ;  /* 0x000000000f087348 */ /* 0x000fea0003c00000 */
[----:B------:R0:W1:Y:S02]  /*168d0*/  SHFL.IDX P6, R14, R13, R12, R11 ;  /* 0x0000000c0d0e7389 */ /* 0x00006400000c000b */
[----:B01----:R-:W-:Y:S01]  /*168e0*/  ENDCOLLECTIVE ;  /* 0x000000000000791b */ /* 0x003fe20003800000 */
.L_x_1172:
[----:B------:R-:W-:Y:S02]  /*168f0*/  IMAD.MOV.U32 R13, RZ, RZ, R19 ;  /* 0x000000ffff0d7224 */ /* 0x000fe400078e0013 */
[----:B------:R-:W-:Y:S01]  /*16900*/  IMAD.MOV.U32 R12, RZ, RZ, 0x1 ;  /* 0x00000001ff0c7424 */ /* 0x000fe200078e00ff */
[----:B------:R-:W-:-:S13]  /*16910*/  IADD3 R2, P0, R14, R20, RZ ;  /* 0x000000140e027210 */ /* 0x000fda0007f1e0ff */
[----:B------:R-:W-:Y:S05]  /*16920*/  WARPSYNC.COLLECTIVE R15, `(.L_x_1173) ;  /* 0x000000000f087348 */ /* 0x000fea0003c00000 */
[----:B------:R0:W1:Y:S02]  /*16930*/  SHFL.IDX P6, R14, R13, R12, R11 ;  /* 0x0000000c0d0e7389 */ /* 0x00006400000c000b */
[----:B01----:R-:W-:Y:S01]  /*16940*/  ENDCOLLECTIVE ;  /* 0x000000000000791b */ /* 0x003fe20003800000 */
.L_x_1173:
        /* <DEDUP_REMOVED lines=11> */
.L_x_1174:
[----:B------:R-:W-:Y:S02]  /*16a00*/  IMAD.MOV.U32 R13, RZ, RZ, R19 ;  /* 0x000000ffff0d7224 */ /* 0x000fe400078e0013 */
        /* <DEDUP_REMOVED lines=8> */
.L_x_1175:
        /* <DEDUP_REMOVED lines=10> */
.L_x_1176:
[----:B------:R-:W-:Y:S02]  /*16b30*/  IMAD.MOV.U32 R13, RZ, RZ, R19 ;  /* 0x000000ffff0d7224 */ /* 0x000fe400078e0013 */
[----:B------:R-:W-:-:S05]  /*16b40*/  IMAD.MOV.U32 R12, RZ, RZ, R14 ;  /* 0x000000ffff0c7224 */ /* 0x000fca00078e000e */
[----:B------:R-:W-:Y:S01]  /*16b50*/  IADD3 R2, P0, R12, R20, RZ ;  /* 0x000000140c027210 */ /* 0x000fe20007f1e0ff */
[----:B------:R-:W-:-:S04]  /*16b60*/  IMAD.MOV.U32 R12, RZ, RZ, 0x3 ;  /* 0x00000003ff0c7424 */ /* 0x000fc800078e00ff */
[----:B------:R-:W-:-:S08]  /*16b70*/  IMAD.X R3, RZ, RZ, R10, P0 ;  /* 0x000000ffff037224 */ /* 0x000fd000000e060a */
[----:B------:R-:W-:Y:S05]  /*16b80*/  WARPSYNC.COLLECTIVE R15, `(.L_x_1177) ;  /* 0x000000000f087348 */ /* 0x000fea0003c00000 */
[----:B------:R0:W1:Y:S02]  /*16b90*/  SHFL.IDX P6, R14, R13, R12, R11 ;  /* 0x0000000c0d0e7389 */ /* 0x00006400000c000b */
[----:B01----:R-:W-:Y:S01]  /*16ba0*/  ENDCOLLECTIVE ;  /* 0x000000000000791b */ /* 0x003fe20003800000 */
.L_x_1177:
        /* <DEDUP_REMOVED lines=10> */
.L_x_1178:
        /* <DEDUP_REMOVED lines=9> */
.L_x_1179:
        /* <DEDUP_REMOVED lines=10> */
.L_x_1180:
        /* <DEDUP_REMOVED lines=8> */
.L_x_1181:
        /* <DEDUP_REMOVED lines=10> */
.L_x_1182:
        /* <DEDUP_REMOVED lines=9> */
.L_x_1183:
        /* <DEDUP_REMOVED lines=10> */
.L_x_1184:
        /* <DEDUP_REMOVED lines=8> */
.L_x_1185:
        /* <DEDUP_REMOVED lines=9> */
.L_x_1186:
[----:B------:R-:W-:Y:S05]  /*170e0*/  BRA `(.L_x_1187) ;  /* 0xffffffc4000c7947 */ /* 0x000fea000383ffff */
.L_x_1088:
[----:B0-----:R0:W1:Y:S02]  /*170f0*/  SYNCS.PHASECHK.TRANS64.TRYWAIT P0, [R0+URZ+0x16860], R3 ;  /* 0x01686003000075a7 */ /* 0x001064000800017f */
[----:B-1----:R-:W-:Y:S05]  /*17100*/  @!P0 NANOSLEEP.SYNCS 0x989680 ;  /* 0x009896800000895d */ /* 0x002fea0003900000 */
[----:B------:R-:W1:Y:S02]  /*17110*/  @!P0 SYNCS.PHASECHK.TRANS64 P0, [R0+URZ+0x16860], R3 ;  /* 0x01686003000085a7 */ /* 0x000e64000800007f */
[----:B-1----:R-:W-:Y:S05]  /*17120*/  @!P0 BRA `(.L_x_1088) ;  /* 0xfffffffc00f08947 */ /* 0x002fea000383ffff */
[----:B------:R-:W-:Y:S05]  /*17130*/  BRA `(.L_x_1188) ;  /* 0xffffffc800087947 */ /* 0x000fea000383ffff */
.L_x_1089:
        /* <DEDUP_REMOVED lines=8> */
.L_x_1190:
[----:B------:R-:W-:Y:S05]  /*171c0*/  BSYNC B0 ;  /* 0x0000000000007941 */ /* 0x000fea0003800000 */
.L_x_1189:
[----:B------:R-:W-:Y:S01]  /*171d0*/  IMAD.MOV.U32 R13, RZ, RZ, R16 ;  /* 0x000000ffff0d7224 */ /* 0x000fe200078e0010 */
[----:B------:R-:W-:Y:S01]  /*171e0*/  ISETP.LT.OR P2, PT, R5, 0x1, P0 ;  /* 0x000000010500780c */ /* 0x000fe20000741670 */
[----:B------:R-:W-:Y:S01]  /*171f0*/  IMAD.MOV.U32 R12, RZ, RZ, RZ ;  /* 0x000000ffff0c7224 */ /* 0x000fe200078e00ff */
[----:B------:R-:W-:Y:S01]  /*17200*/  LEA R4, R4, UR48, 0x1 ;  /* 0x0000003004047c11 */ /* 0x000fe2000f8e08ff */
[----:B------:R-:W-:Y:S02]  /*17210*/  IMAD.MOV.U32 R11, RZ, RZ, 0x181f ;  /* 0x0000181fff0b7424 */ /* 0x000fe400078e00ff */
[----:B------:R-:W-:Y:S02]  /*17220*/  IMAD.MOV.U32 R15, RZ, RZ, -0x1 ;  /* 0xffffffffff0f7424 */ /* 0x000fe400078e00ff */
[----:B------:R-:W-:Y:S02]  /*17230*/  IMAD.MOV.U32 R3, RZ, RZ, R14 ;  /* 0x000000ffff037224 */ /* 0x000fe400078e000e */
[----:B------:R-:W-:-:S07]  /*17240*/  IMAD.SHL.U32 R17, R17, 0x2, RZ ;  /* 0x0000000211117824 */ /* 0x000fce00078e00ff */
[----:B------:R-:W-:Y:S05]  /*17250*/  WARPSYNC.COLLECTIVE R15, `(.L_x_1191) ;  /* 0x000000000f087348 */ /* 0x000fea0003c00000 */
[----:B------:R0:W1:Y:S02]  /*17260*/  SHFL.IDX P6, R14, R13, R12, R11 ;  /* 0x0000000c0d0e7389 */ /* 0x00006400000c000b */
[----:B01----:R-:W-:Y:S01]  /*17270*/  ENDCOLLECTIVE ;  /* 0x000000000000791b */ /* 0x003fe20003800000 */
.L_x_1191:
[----:B------:R-:W-:Y:S02]  /*17280*/  IMAD.MOV.U32 R13, RZ, RZ, R19 ;  /* 0x000000ffff0d7224 */ /* 0x000fe400078e0013 */
[----:B------:R-:W-:Y:S01]  /*17290*/  IMAD.MOV.U32 R12, RZ, RZ, 0x1 ;  /* 0x00000001ff0c7424 */ /* 0x000fe200078e00ff */
[----:B------:R-:W-:-:S13]  /*172a0*/  IADD3 R2, P1, R14, R17, RZ ;  /* 0x000000110e027210 */ /* 0x000fda0007f3e0ff */
[----:B------:R-:W-:Y:S05]  /*172b0*/  WARPSYNC.COLLECTIVE R15, `(.L_x_1192) ;  /* 0x000000000f087348 */ /* 0x000fea0003c00000 */
[----:B------:R0:W1:Y:S02]  /*172c0*/  SHFL.IDX P6, R14, R13, R12, R11 ;  /* 0x0000000c0d0e7389 */ /* 0x00006400000c000b */
[----:B01----:R-:W-:Y:S01]  /*172d0*/  ENDCOLLECTIVE ;  /* 0x000000000000791b */ /* 0x003fe20003800000 */
.L_x_1192:
        /* <DEDUP_REMOVED lines=11> */
.L_x_1193:
[----:B------:R-:W-:Y:S02]  /*17390*/  IMAD.MOV.U32 R13, RZ, RZ, R19 ;  /* 0x000000ffff0d7224 */ /* 0x000fe400078e0013 */
[----:B------:R-:W-:Y:S02]  /*173a0*/  IMAD.MOV.U32 R12, RZ, RZ, 0x2 ;  /* 0x00000002ff0c7424 */ /* 0x000fe400078e00ff */
[----:B------:R-:W-:-:S07]  /*173b0*/  IMAD.MOV.U32 R2, RZ, RZ, R14 ;  /* 0x000000ffff027224 */ /* 0x000fce00078e000e */
[----:B------:R-:W-:Y:S05]  /*173c0*/  WARPSYNC.COLLECTIVE R15, `(.L_x_1194) ;  /* 0x000000000f087348 */ /* 0x000fea0003c00000 */
[----:B------:R0:W1:Y:S02]  /*173d0*/  SHFL.IDX P6, R14, R13, R12, R11 ;  /* 0x0000000c0d0e7389 */ /* 0x00006400000c000b */
[----:B01----:R-:W-:Y:S01]  /*173e0*/  ENDCOLLECTIVE ;  /* 0x000000000000791b */ /* 0x003fe20003800000 */
.L_x_1194:
        /* <DEDUP_REMOVED lines=8> */
[----:B------:R-:W-:-:S12]  /*17470*/  IMAD.MOV.U32 R18, RZ, RZ, R14 ;  /* 0x000000ffff127224 */ /* 0x000fd800078e000e */
[----:B0-----:R-:W-:Y:S05]  /*17480*/  WARPSYNC.COLLECTIVE R15, `(.L_x_1195) ;  /* 0x000000000f087348 */ /* 0x001fea0003c00000 */
[----:B------:R1:W2:Y:S02]  /*17490*/  SHFL.IDX P6, R14, R13, R12, R11 ;  /* 0x0000000c0d0e7389 */ /* 0x0002a400000c000b */
[----:B012---:R-:W-:Y:S01]  /*174a0*/  ENDCOLLECTIVE ;  /* 0x000000000000791b */ /* 0x007fe20003800000 */
.L_x_1195:
[----:B------:R-:W-:Y:S02]  /*174b0*/  IMAD.MOV.U32 R13, RZ, RZ, R19 ;  /* 0x000000ffff0d7224 */ /* 0x000fe400078e0013 */
[----:B------:R-:W-:Y:S02]  /*174c0*/  IMAD.MOV.U32 R12, RZ, RZ, 0x3 ;  /* 0x00000003ff0c7424 */ /* 0x000fe400078e00ff */
[----:B------:R-:W-:-:S07]  /*174d0*/  IMAD.MOV.U32 R20, RZ, RZ, R14 ;  /* 0x000000ffff147224 */ /* 0x000fce00078e000e */
[----:B------:R-:W-:Y:S05]  /*174e0*/  WARPSYNC.COLLECTIVE R15, `(.L_x_1196) ;  /* 0x000000000f087348 */ /* 0x000fea0003c00000 */
[----:B------:R0:W1:Y:S02]  /*174f0*/  SHFL.IDX P6, R14, R13, R12, R11 ;  /* 0x0000000c0d0e7389 */ /* 0x00006400000c000b */
[----:B01----:R-:W-:Y:S01]  /*17500*/  ENDCOLLECTIVE ;  /* 0x000000000000791b */ /* 0x003fe20003800000 */
.L_x_1196:
        /* <DEDUP_REMOVED lines=12> */
.L_x_1197:
[----:B------:R-:W-:Y:S02]  /*175d0*/  IMAD.MOV.U32 R13, RZ, RZ, R19 ;  /* 0x000000ffff0d7224 */ /* 0x000fe400078e0013 */
[----:B------:R-:W-:Y:S01]  /*175e0*/  IMAD.MOV.U32 R12, RZ, RZ, 0x4 ;  /* 0x00000004ff0c7424 */ /* 0x000fe200078e00ff */
[----:B------:R-:W-:-:S13]  /*175f0*/  IADD3 R2, P1, R14, R17, RZ ;  /* 0x000000110e027210 */ /* 0x000fda0007f3e0ff */
[----:B------:R-:W-:Y:S05]  /*17600*/  WARPSYNC.COLLECTIVE R15, `(.L_x_1198) ;  /* 0x000000000f087348 */ /* 0x000fea0003c00000 */
[----:B------:R0:W1:Y:S02]  /*17610*/  SHFL.IDX P6, R14, R13, R12, R11 ;  /* 0x0000000c0d0e7389 */ /* 0x00006400000c000b */
[----:B01----:R-:W-:Y:S01]  /*17620*/  ENDCOLLECTIVE ;  /* 0x000000000000791b */ /* 0x003fe20003800000 */
.L_x_1198:
[----:B------:R-:W-:Y:S02]  /*17630*/  IMAD.X R3, RZ, RZ, R10, P1 ;  /* 0x000000ffff037224 */ /* 0x000fe400008e060a */
[----:B------:R-:W-:-:S03]  /*17640*/  IMAD.MOV.U32 R10, RZ, RZ, RZ ;  /* 0x000000ffff0a7224 */ /* 0x000fc600078e00ff */
        /* <DEDUP_REMOVED lines=10> */
.L_x_1199:
[----:B------:R-:W-:Y:S02]  /*176f0*/  IMAD.MOV.U32 R13, RZ, RZ, R19 ;  /* 0x000000ffff0d7224 */ /* 0x000fe400078e0013 */
[----:B------:R-:W-:Y:S02]  /*17700*/  IMAD.MOV.U32 R12, RZ, RZ, 0x5 ;  /* 0x00000005ff0c7424 */ /* 0x000fe400078e00ff */
[----:B------:R-:W-:-:S07]  /*17710*/  IMAD.MOV.U32 R24, RZ, RZ, R14 ;  /* 0x000000ffff187224 */ /* 0x000fce00078e000e */
[----:B------:R-:W-:Y:S05]  /*17720*/  WARPSYNC.COLLECTIVE R15, `(.L_x_1200) ;  /* 0x000000000f087348 */ /* 0x000fea0003c00000 */
[----:B------:R0:W1:Y:S02]  /*17730*/  SHFL.IDX P6, R14, R13, R12, R11 ;  /* 0x0000000c0d0e7389 */ /* 0x00006400000c000b */
[----:B01----:R-:W-:Y:S01]  /*17740*/  ENDCOLLECTIVE ;  /* 0x000000000000791b */ /* 0x003fe20003800000 */
.L_x_1200:
        /* <DEDUP_REMOVED lines=12> */
.L_x_1201:
[----:B------:R-:W-:Y:S02]  /*17810*/  IMAD.MOV.U32 R13, RZ, RZ, R19 ;  /* 0x000000ffff0d7224 */ /* 0x000fe400078e0013 */
[----:B------:R-:W-:Y:S02]  /*17820*/  IMAD.MOV.U32 R12, RZ, RZ, 0x6 ;  /* 0x00000006ff0c7424 */ /* 0x000fe400078e00ff */
[----:B------:R-:W-:-:S07]  /*17830*/  IMAD.MOV.U32 R26, RZ, RZ, R14 ;  /* 0x000000ffff1a7224 */ /* 0x000fce00078e000e */
[----:B------:R-:W-:Y:S05]  /*17840*/  WARPSYNC.COLLECTIVE R15, `(.L_x_1202) ;  /* 0x000000000f087348 */ /* 0x000fea0003c00000 */
[----:B------:R0:W1:Y:S02]  /*17850*/  SHFL.IDX P6, R14, R13, R12, R11 ;  /* 0x0000000c0d0e7389 */ /* 0x00006400000c000b */
[----:B01----:R-:W-:Y:S01]  /*17860*/  ENDCOLLECTIVE ;  /* 0x000000000000791b */ /* 0x003fe20003800000 */
.L_x_1202:
        /* <DEDUP_REMOVED lines=12> */
.L_x_1203:
[----:B------:R-:W-:Y:S02]  /*17930*/  IMAD.MOV.U32 R13, RZ, RZ, R19 ;  /* 0x000000ffff0d7224 */ /* 0x000fe400078e0013 */
[----:B------:R-:W-:Y:S02]  /*17940*/  IMAD.MOV.U32 R12, RZ, RZ, 0x7 ;  /* 0x00000007ff0c7424 */ /* 0x000fe400078e00ff */
[----:B------:R-:W-:-:S07]  /*17950*/  IMAD.MOV.U32 R28, RZ, RZ, R14 ;  /* 0x000000ffff1c7224 */ /* 0x000fce00078e000e */
[----:B------:R-:W-:Y:S05]  /*17960*/  WARPSYNC.COLLECTIVE R15, `(.L_x_1204) ;  /* 0x000000000f087348 */ /* 0x000fea0003c00000 */
[----:B------:R0:W1:Y:S02]  /*17970*/  SHFL.IDX P6, R14, R13, R12, R11 ;  /* 0x0000000c0d0e7389 */ /* 0x00006400000c000b */
[----:B01----:R-:W-:Y:S01]  /*17980*/  ENDCOLLECTIVE ;  /* 0x000000000000791b */ /* 0x003fe20003800000 */
.L_x_1204:
        /* <DEDUP_REMOVED lines=11> */
.L_x_1205:
[----:B------:R-:W-:Y:S05]  /*17a40*/  BRA `(.L_x_1206) ;  /* 0xffffffc000947947 */ /* 0x000fea000383ffff */
.L_x_1092:
[----:B0-----:R0:W1:Y:S02]  /*17a50*/  SYNCS.PHASECHK.TRANS64.TRYWAIT P0, [R7+URZ+0x16820], R10 ;  /* 0x0168200a070075a7 */ /* 0x001064000800017f */
[----:B-1----:R-:W-:Y:S05]  /*17a60*/  @!P0 NANOSLEEP.SYNCS 0x989680 ;  /* 0x009896800000895d */ /* 0x002fea0003900000 */
[----:B------:R-:W1:Y:S02]  /*17a70*/  @!P0 SYNCS.PHASECHK.TRANS64 P0, [R7+URZ+0x16820], R10 ;  /* 0x0168200a070085a7 */ /* 0x000e64000800007f */
[----:B-1----:R-:W-:Y:S05]  /*17a80*/  @!P0 BRA `(.L_x_1092) ;  /* 0xfffffffc00f08947 */ /* 0x002fea000383ffff */
[----:B------:R-:W-:Y:S05]  /*17a90*/  BRA `(.L_x_1207) ;  /* 0xffffffc400047947 */ /* 0x000fea000383ffff */
.L_x_1093:
[----:B------:R-:W1:Y:S01]  /*17aa0*/  S2R R3, SR_TID.X ;  /* 0x0000000000037919 */ /* 0x000e620000002100 */
[----:B------:R-:W-:Y:S01]  /*17ab0*/  BSSY B0, `(.L_x_1208) ;  /* 0x000000a000007945 */ /* 0x000fe20003800000 */
[----:B------:R-:W-:Y:S02]  /*17ac0*/  IMAD.MOV.U32 R12, RZ, RZ, RZ ;  /* 0x000000ffff0c7224 */ /* 0x000fe400078e00ff */
[----:B------:R-:W-:Y:S02]  /*17ad0*/  IMAD.MOV.U32 R11, RZ, RZ, 0x1f ;  /* 0x0000001fff0b7424 */ /* 0x000fe400078e00ff */
[----:B------:R-:W-:Y:S01]  /*17ae0*/  IMAD.MOV.U32 R15, RZ, RZ, -0x1 ;  /* 0xffffffffff0f7424 */ /* 0x000fe200078e00ff */
[----:B-1----:R-:W-:-:S04]  /*17af0*/  SHF.R.U32.HI R3, RZ, 0x5, R3 ;  /* 0x00000005ff037819 */ /* 0x002fc80000011603 */
[----:B------:R-:W-:-:S05]  /*17b00*/  LOP3.LUT R3, R3, 0x3, RZ, 0xc0, !PT ;  /* 0x0000000303037812 */ /* 0x000fca00078ec0ff */
[----:B------:R-:W-:-:S07]  /*17b10*/  IMAD.MOV.U32 R13, RZ, RZ, R3 ;  /* 0x000000ffff0d7224 */ /* 0x000fce00078e0003 */
[----:B0----5:R-:W-:Y:S05]  /*17b20*/  WARPSYNC.COLLECTIVE R15, `(.L_x_1209) ;  /* 0x000000000f087348 */ /* 0x021fea0003c00000 */
[----:B------:R1:W2:Y:S02]  /*17b30*/  SHFL.IDX P6, R14, R13, R12, R11 ;  /* 0x0000000c0d0e7389 */ /* 0x0002a400000c000b */
[----:B012--5:R-:W-:Y:S01]  /*17b40*/  ENDCOLLECTIVE ;  /* 0x000000000000791b */ /* 0x027fe20003800000 */
.L_x_1209:
[----:B------:R-:W-:Y:S05]  /*17b50*/  BSYNC B0 ;  /* 0x0000000000007941 */ /* 0x000fea0003800000 */
.L_x_1208:
[----:B------:R-:W-:Y:S05]  /*17b60*/  BRA `(.L_x_1210) ;  /* 0xffffffc000e87947 */ /* 0x000fea000383ffff */
.L_x_1094:
[----:B------:R-:W-:Y:S01]  /*17b70*/  BSSY B0, `(.L_x_1211) ;  /* 0x0000006000007945 */ /* 0x000fe20003800000 */
[----:B------:R-:W-:-:S07]  /*17b80*/  IMAD.MOV.U32 R15, RZ, RZ, -0x1 ;  /* 0xffffffffff0f7424 */ /* 0x000fce00078e00ff */
[----:B01---5:R-:W-:Y:S05]  /*17b90*/  WARPSYNC.COLLECTIVE R15, `(.L_x_1212) ;  /* 0x000000000f0c7348 */ /* 0x023fea0003c00000 */
[----:B------:R-:W-:Y:S02]  /*17ba0*/  ELECT P6, UR62, PT ;  /* 0x00000000003e782f */ /* 0x000fe400038c0000 */
[----:B------:R-:W-:Y:S01]  /*17bb0*/  MOV R14, UR62 ;  /* 0x0000003e000e7c02 */ /* 0x000fe20008000f00 */
[----:B01---5:R-:W-:Y:S10]  /*17bc0*/  ENDCOLLECTIVE ;  /* 0x000000000000791b */ /* 0x023ff40003800000 */
.L_x_1212:
[----:B------:R-:W-:Y:S05]  /*17bd0*/  BSYNC B0 ;  /* 0x0000000000007941 */ /* 0x000fea0003800000 */
.L_x_1211:
[----:B------:R-:W-:Y:S05]  /*17be0*/  BRA `(.L_x_1213) ;  /* 0xffffffc000dc7947 */ /* 0x000fea000383ffff */
.L_x_1096:
[----:B-1----:R1:W2:Y:S02]  /*17bf0*/  SYNCS.PHASECHK.TRANS64.TRYWAIT P1, [R5+URZ+0x16840], R4 ;  /* 0x01684004050075a7 */ /* 0x0022a4000802017f */
[----:B--2---:R-:W-:Y:S05]  /*17c00*/  @!P1 NANOSLEEP.SYNCS 0x989680 ;  /* 0x009896800000995d */ /* 0x004fea0003900000 */
[----:B------:R-:W2:Y:S02]  /*17c10*/  @!P1 SYNCS.PHASECHK.TRANS64 P1, [R5+URZ+0x16840], R4 ;  /* 0x01684004050095a7 */ /* 0x000ea4000802007f */
[----:B--2---:R-:W-:Y:S05]  /*17c20*/  @!P1 BRA `(.L_x_1096) ;  /* 0xfffffffc00f09947 */ /* 0x004fea000383ffff */
[----:B------:R-:W-:Y:S05]  /*17c30*/  BRA `(.L_x_1214) ;  /* 0xffffffc000fc7947 */ /* 0x000fea000383ffff */
.L_x_1098:
[----:B--2---:R2:W3:Y:S02]  /*17c40*/  SYNCS.PHASECHK.TRANS64.TRYWAIT P1, [R3+URZ+0x16840], R0 ;  /* 0x01684000030075a7 */ /* 0x0044e4000802017f */
[----:B---3--:R-:W-:Y:S05]  /*17c50*/  @!P1 NANOSLEEP.SYNCS 0x989680 ;  /* 0x009896800000995d */ /* 0x008fea0003900000 */
[----:B------:R-:W3:Y:S02]  /*17c60*/  @!P1 SYNCS.PHASECHK.TRANS64 P1, [R3+URZ+0x16840], R0 ;  /* 0x01684000030095a7 */ /* 0x000ee4000802007f */
[----:B---3--:R-:W-:Y:S05]  /*17c70*/  @!P1 BRA `(.L_x_1098) ;  /* 0xfffffffc00f09947 */ /* 0x008fea000383ffff */
[----:B------:R-:W-:Y:S05]  /*17c80*/  BRA `(.L_x_1215) ;  /* 0xffffffc400087947 */ /* 0x000fea000383ffff */
.L_x_1100:
[----:B---3--:R3:W4:Y:S02]  /*17c90*/  SYNCS.PHASECHK.TRANS64.TRYWAIT P1, [R5+URZ+0x16860], R4 ;  /* 0x01686004050075a7 */ /* 0x008724000802017f */
[----:B----4-:R-:W-:Y:S05]  /*17ca0*/  @!P1 NANOSLEEP.SYNCS 0x989680 ;  /* 0x009896800000995d */ /* 0x010fea0003900000 */
[----:B------:R-:W4:Y:S02]  /*17cb0*/  @!P1 SYNCS.PHASECHK.TRANS64 P1, [R5+URZ+0x16860], R4 ;  /* 0x01686004050095a7 */ /* 0x000f24000802007f */
[----:B----4-:R-:W-:Y:S05]  /*17cc0*/  @!P1 BRA `(.L_x_1100) ;  /* 0xfffffffc00f09947 */ /* 0x010fea000383ffff */
[----:B------:R-:W-:Y:S05]  /*17cd0*/  BRA `(.L_x_1216) ;  /* 0xffffffc400047947 */ /* 0x000fea000383ffff */
.L_x_1217:
        /* <DEDUP_REMOVED lines=10> */
.L_x_3169:


//--------------------- .text._ZN7cutlass13device_kernelIN5flash11enable_sm90INS1_16FlashAttnFwdSm90INS1_25CollectiveMainloopFwdSm90ILi2EN4cute5tupleIJNS5_1CILi1EEES8_S8_EEENS6_IJNS7_ILi192EEENS7_ILi128EEENS7_ILi64EEEEEELi64ENS_10bfloat16_tEfNS_4arch4Sm90ELb0ELb1ELb1ELb1ELb1ELb0ELb0ELb1ELb1ELb1ELb1ELb0EEENS1_21CollectiveEpilogueFwdINS6_IJSA_SC_SB_EEES9_SE_SG_Li384ELb1ELb1ELb1ELb0EEENS1_36VarlenDynamicPersistentTileSchedulerILi192ELi128ELi384ELi128ELb1ELb1ELb1ELb1ELb0ELb1EEEEEEEEEvNT_6ParamsE --------------------------
	.section	.text._ZN7cutlass13device_kernelIN5flash11enable_sm90INS1_16FlashAttnFwdSm90INS1_25CollectiveMainloopFwdSm90ILi2EN4cute5tupleIJNS5_1CILi1EEES8_S8_EEENS6_IJNS7_ILi192EEENS7_ILi128EEENS7_ILi64EEEEEELi64ENS_10bfloat16_tEfNS_4arch4Sm90ELb0ELb1ELb1ELb1ELb1ELb0ELb0ELb1ELb1ELb1ELb1ELb0EEENS1_21CollectiveEpilogueFwdINS6_IJSA_SC_SB_EEES9_SE_SG_Li384ELb1ELb1ELb1ELb0EEENS1_36VarlenDynamicPersistentTileSchedulerILi192ELi128ELi384ELi128ELb1ELb1ELb1ELb1ELb0ELb1EEEEEEEEEvNT_6ParamsE,"ax",@progbits
	.align	128
.text._ZN7cutlass13device_kernelIN5flash11enable_sm90INS1_16FlashAttnFwdSm90INS1_25CollectiveMainloopFwdSm90ILi2EN4cute5tupleIJNS5_1CILi1EEES8_S8_EEENS6_IJNS7_ILi192EEENS7_ILi128EEENS7_ILi64EEEEEELi64ENS_10bfloat16_tEfNS_4arch4Sm90ELb0ELb1ELb1ELb1ELb1ELb0ELb0ELb1ELb1ELb1ELb1ELb0EEENS1_21CollectiveEpilogueFwdINS6_IJSA_SC_SB_EEES9_SE_SG_Li384ELb1ELb1ELb1ELb0EEENS1_36VarlenDynamicPersistentTileSchedulerILi192ELi128ELi384ELi128ELb1ELb1ELb1ELb1ELb0ELb1EEEEEEEEEvNT_6ParamsE:
        .type           _ZN7cutlass13device_kernelIN5flash11enable_sm90INS1_16FlashAttnFwdSm90INS1_25CollectiveMainloopFwdSm90ILi2EN4cute5tupleIJNS5_1CILi1EEES8_S8_EEENS6_IJNS7_ILi192EEENS7_ILi128EEENS7_ILi64EEEEEELi64ENS_10bfloat16_tEfNS_4arch4Sm90ELb0ELb1ELb1ELb1ELb1ELb0ELb0ELb1ELb1ELb1ELb1ELb0EEENS1_21CollectiveEpilogueFwdINS6_IJSA_SC_SB_EEES9_SE_SG_Li384ELb1ELb1ELb1ELb0EEENS1_36VarlenDynamicPersistentTileSchedulerILi192ELi128ELi384ELi128ELb1ELb1ELb1ELb1ELb0ELb1EEEEEEEEEvNT_6ParamsE,@function
        .size           _ZN7cutlass13device_kernelIN5flash11enable_sm90INS1_16FlashAttnFwdSm90INS1_25CollectiveMainloopFwdSm90ILi2EN4cute5tupleIJNS5_1CILi1EEES8_S8_EEENS6_IJNS7_ILi192EEENS7_ILi128EEENS7_ILi64EEEEEELi64ENS_10bfloat16_tEfNS_4arch4Sm90ELb0ELb1ELb1ELb1ELb1ELb0ELb0ELb1ELb1ELb1ELb1ELb0EEENS1_21CollectiveEpilogueFwdINS6_IJSA_SC_SB_EEES9_SE_SG_Li384ELb1ELb1ELb1ELb0EEENS1_36VarlenDynamicPersistentTileSchedulerILi192ELi128ELi384ELi128ELb1ELb1ELb1ELb1ELb0ELb1EEEEEEEEEvNT_6ParamsE,(.L_x_3170 - _ZN7cutlass13device_kernelIN5flash11enable_sm90INS1_16FlashAttnFwdSm90INS1_25CollectiveMainloopFwdSm90ILi2EN4cute5tupleIJNS5_1CILi1EEES8_S8_EEENS6_IJNS7_ILi192EEENS7_ILi128EEENS7_ILi64EEEEEELi64ENS_10bfloat16_tEfNS_4arch4Sm90ELb0ELb1ELb1ELb1ELb1ELb0ELb0ELb1ELb1ELb1ELb1ELb0EEENS1_21CollectiveEpilogueFwdINS6_IJSA_SC_SB_EEES9_SE_SG_Li384ELb1ELb1ELb1ELb0EEENS1_36VarlenDynamicPersistentTileSchedulerILi192ELi128ELi384ELi128ELb1ELb1ELb1ELb1ELb0ELb1EEEEEEEEEvNT_6ParamsE)
        .other          _ZN7cutlass13device_kernelIN5flash11enable_sm90INS1_16FlashAttnFwdSm90INS1_25CollectiveMainloopFwdSm90ILi2EN4cute5tupleIJNS5_1CILi1EEES8_S8_EEENS6_IJNS7_ILi192EEENS7_ILi128EEENS7_ILi64EEEEEELi64ENS_10bfloat16_tEfNS_4arch4Sm90ELb0ELb1ELb1ELb1ELb1ELb0ELb0ELb1ELb1ELb1ELb1ELb0EEENS1_21CollectiveEpilogueFwdINS6_IJSA_SC_SB_EEES9_SE_SG_Li384ELb1ELb1ELb1ELb0EEENS1_36VarlenDynamicPersistentTileSchedulerILi192ELi128ELi384ELi128ELb1ELb1ELb1ELb1ELb0ELb1EEEEEEEEEvNT_6ParamsE,@"STO_CUDA_ENTRY STV_DEFAULT"
_ZN7cutlass13device_kernelIN5flash11enable_sm90INS1_16FlashAttnFwdSm90INS1_25CollectiveMainloopFwdSm90ILi2EN4cute5tupleIJNS5_1CILi1EEES8_S8_EEENS6_IJNS7_ILi192EEENS7_ILi128EEENS7_ILi64EEEEEELi64ENS_10bfloat16_tEfNS_4arch4Sm90ELb0ELb1ELb1ELb1ELb1ELb0ELb0ELb1ELb1ELb1ELb1ELb0EEENS1_21CollectiveEpilogueFwdINS6_IJSA_SC_SB_EEES9_SE_SG_Li384ELb1ELb1ELb1ELb0EEENS1_36VarlenDynamicPersistentTileSchedulerILi192ELi128ELi384ELi128ELb1ELb1ELb1ELb1ELb0ELb1EEEEEEEEEvNT_6ParamsE:
        /* <DEDUP_REMOVED lines=9> */
[----:B------:R-:W1:Y:S01]  /*0090*/  SHFL.IDX PT, R3, R3, RZ, 0x1f ;  /* 0x00001fff03037589 */ /* 0x000e6200000e0000 */
        /* <DEDUP_REMOVED lines=35> */
.L_x_1218:
        /* <DEDUP_REMOVED lines=22> */
.L_x_1219:
        /* <DEDUP_REMOVED lines=18> */
.L_x_1220:
        /* <DEDUP_REMOVED lines=22> */
.L_x_1221:
[----:B------:R-:W5:Y:S01]  /*06b0*/  SHFL.IDX PT, R2, R0, RZ, 0x1f ;  /* 0x00001fff00027589 */ /* 0x000f6200000e0000 */
[----:B------:R-:W-:Y:S01]  /*06c0*/  R2UR UR9, R3 ;  /* 0x00000000030972ca */ /* 0x000fe200000e0000 */
        /* <DEDUP_REMOVED lines=21> */
.L_x_1222:
[----:B------:R-:W-:Y:S01]  /*0820*/  UISETP.NE.AND UP0, UPT, UR9, URZ, UPT ;  /* 0x0000003f0900728c */ /* 0x000fe2000bf05270 */
[----:B------:R-:W-:Y:S01]  /*0830*/  NOP ;  /* 0x0000000000007918 */ /* 0x000fe20000000000 */
[----:B------:R-:W-:Y:S01]  /*0840*/  UMOV UR36, 0x1 ;  /* 0x0000000100247882 */ /* 0x000fe20000000000 */
[----:B------:R-:W-:Y:S01]  /*0850*/  ULDC.64 UR54, c[0x0][0x208] ;  /* 0x0000820000367ab9 */ /* 0x000fe20000000a00 */
[----:B------:R-:W-:Y:S01]  /*0860*/  USEL UR36, UR36, 0x2, !UP0 ;  /* 0x0000000224247887 */ /* 0x000fe2000c000000 */
[----:B01234-:R-:W-:Y:S01]  /*0870*/  BAR.SYNC.DEFER_BLOCKING 0x0 ;  /* 0x0000000000007b1d */ /* 0x01ffe20000010000 */
[----:B------:R-:W-:-:S13]  /*0880*/  PLOP3.LUT P0, PT, PT, PT, UP0, 0x80, 0x0 ;  /* 0x000000000000781c */ /* 0x000fda0003f0f008 */
[----:B------:R-:W-:Y:S05]  /*0890*/  @!P0 BRA `(.L_x_1223) ;  /* 0x0000011000348947 */ /* 0x000fea0003800000 */
.L_x_1224:
        /* <DEDUP_REMOVED lines=18> */
[----:B------:R-:W-:Y:S01]  /*09c0*/  VIADD R13, R2, 0xffffff80 ;  /* 0xffffff80020d7836 */ /* 0x000fe20000000000 */
[----:B------:R-:W-:Y:S01]  /*09d0*/  R2UR UR6, R9 ;  /* 0x00000000090672ca */ /* 0x000fe200000e0000 */
[----:B------:R-:W-:Y:S01]  /*09e0*/  ULOP3.LUT UR51, UR36, 0x1, URZ, 0xfc, !UPT ;  /* 0x0000000124337892 */ /* 0x000fe2000f8efc3f */
[----:B------:R-:W-:Y:S01]  /*09f0*/  R2UR UR5, R10 ;  /* 0x000000000a0572ca */ /* 0x000fe200000e0000 */
[----:B------:R-:W-:Y:S01]  /*0a00*/  UMOV UR50, URZ ;  /* 0x0000003f00327c82 */ /* 0x000fe20008000000 */
[----:B------:R-:W-:Y:S01]  /*0a10*/  SHF.R.S32.HI R0, RZ, 0x1f, R13 ;  /* 0x0000001fff007819 */ /* 0x000fe2000001140d */
[----:B------:R-:W-:Y:S01]  /*0a20*/  UMOV UR49, URZ ;  /* 0x0000003f00317c82 */ /* 0x000fe20008000000 */
[----:B------:R-:W-:Y:S01]  /*0a30*/  R2UR UR7, R11 ;  /* 0x000000000b0772ca */ /* 0x000fe200000e0000 */
[----:B------:R-:W-:Y:S01]  /*0a40*/  UMOV UR48, URZ ;  /* 0x0000003f00307c82 */ /* 0x000fe20008000000 */
[CC--:B------:R-:W-:Y:S02]  /*0a50*/  LEA.HI R2, R0.reuse, R13.reuse, RZ, 0x7 ;  /* 0x0000000d00027211 */ /* 0x0c0fe400078f38ff */
[----:B------:R-:W-:-:S02]  /*0a60*/  LEA.HI R4, R0, R13, RZ, 0x5 ;  /* 0x0000000d00047211 */ /* 0x000fc400078f28ff */
[----:B------:R-:W-:Y:S02]  /*0a70*/  LEA.HI R3, R0, R13, RZ, 0x4 ;  /* 0x0000000d00037211 */ /* 0x000fe400078f20ff */
[----:B------:R-:W-:Y:S01]  /*0a80*/  LOP3.LUT R6, R2, 0xffffff80, RZ, 0xc0, !PT ;  /* 0xffffff8002067812 */ /* 0x000fe200078ec0ff */
[----:B------:R-:W-:Y:S01]  /*0a90*/  IMAD.SHL.U32 R5, R4, 0x20, RZ ;  /* 0x0000002004057824 */ /* 0x000fe200078e00ff */
[----:B------:R-:W-:Y:S02]  /*0aa0*/  LOP3.LUT R4, R3, 0x3fffff0, RZ, 0xc0, !PT ;  /* 0x03fffff003047812 */ /* 0x000fe400078ec0ff */
[----:B------:R-:W-:Y:S01]  /*0ab0*/  SHF.R.S32.HI R14, RZ, 0x7, R2 ;  /* 0x00000007ff0e7819 */ /* 0x000fe20000011402 */
[----:B------:R-:W-:Y:S01]  /*0ac0*/  IMAD.IADD R12, R13, 0x1, -R6 ;  /* 0x000000010d0c7824 */ /* 0x000fe200078e0a06 */
[----:B------:R-:W-:Y:S01]  /*0ad0*/  LOP3.LUT R5, R5, 0xfffffc00, RZ, 0xc0, !PT ;  /* 0xfffffc0005057812 */ /* 0x000fe200078ec0ff */
[----:B------:R-:W-:Y:S01]  /*0ae0*/  IMAD.IADD R4, R13, 0x1, -R4 ;  /* 0x000000010d047824 */ /* 0x000fe200078e0a04 */
[----:B------:R-:W-:Y:S01]  /*0af0*/  SHF.R.S32.HI R6, RZ, 0x4, R3 ;  /* 0x00000004ff067819 */ /* 0x000fe20000011403 */
[----:B------:R-:W-:Y:S01]  /*0b00*/  IMAD.HI R2, R14, 0x55555556, RZ ;  /* 0x555555560e027827 */ /* 0x000fe200078e02ff */
[----:B------:R-:W-:-:S02]  /*0b10*/  SHF.R.S32.HI R7, RZ, 0x1f, R12 ;  /* 0x0000001fff077819 */ /* 0x000fc4000001140c */
[----:B------:R-:W-:Y:S01]  /*0b20*/  LEA.HI R3, R3, R6, RZ, 0x1 ;  /* 0x0000000603037211 */ /* 0x000fe200078f08ff */
[----:B------:R-:W-:Y:S01]  /*0b30*/  IMAD R4, R4, 0x40, R5 ;  /* 0x0000004004047824 */ /* 0x000fe200078e0205 */
[CC--:B------:R-:W-:Y:S02]  /*0b40*/  LEA.HI R5, R7.reuse, R12.reuse, RZ, 0x2 ;  /* 0x0000000c07057211 */ /* 0x0c0fe400078f10ff */
[----:B------:R-:W-:Y:S02]  /*0b50*/  LEA.HI R7, R7, R12, RZ, 0x5 ;  /* 0x0000000c07077211 */ /* 0x000fe400078f28ff */
[--C-:B------:R-:W-:Y:S02]  /*0b60*/  SHF.R.S32.HI R8, RZ, 0x2, R5.reuse ;  /* 0x00000002ff087819 */ /* 0x100fe40000011405 */
[----:B------:R-:W-:Y:S02]  /*0b70*/  SHF.R.S32.HI R9, RZ, 0x1f, R5 ;  /* 0x0000001fff097819 */ /* 0x000fe40000011405 */
[----:B------:R-:W-:-:S02]  /*0b80*/  LOP3.LUT R3, R3, 0x1ffffffe, RZ, 0xc0, !PT ;  /* 0x1ffffffe03037812 */ /* 0x000fc400078ec0ff */
[----:B------:R-:W-:Y:S02]  /*0b90*/  LEA.HI R9, R9, R8, RZ, 0x3 ;  /* 0x0000000809097211 */ /* 0x000fe400078f18ff */
[----:B------:R-:W-:Y:S01]  /*0ba0*/  LEA.HI R2, R2, R2, RZ, 0x1 ;  /* 0x0000000202027211 */ /* 0x000fe200078f08ff */
[----:B------:R-:W-:Y:S01]  /*0bb0*/  IMAD.IADD R3, R6, 0x1, -R3 ;  /* 0x0000000106037824 */ /* 0x000fe200078e0a03 */
[----:B------:R-:W-:Y:S02]  /*0bc0*/  LOP3.LUT R9, R9, 0xfffffff8, RZ, 0xc0, !PT ;  /* 0xfffffff809097812 */ /* 0x000fe400078ec0ff */
[----:B------:R-:W-:Y:S01]  /*0bd0*/  SHF.R.S32.HI R7, RZ, 0x5, R7 ;  /* 0x00000005ff077819 */ /* 0x000fe20000011407 */
[----:B------:R-:W-:Y:S01]  /*0be0*/  IMAD R2, R2, -0x3, R14 ;  /* 0xfffffffd02027824 */ /* 0x000fe200078e020e */
[-C--:B------:R-:W-:Y:S01]  /*0bf0*/  LEA.HI R10, R0, R13.reuse, RZ, 0x2 ;  /* 0x0000000d000a7211 */ /* 0x080fe200078f10ff */
[----:B------:R-:W-:Y:S01]  /*0c00*/  IMAD.IADD R8, R8, 0x1, -R9 ;  /* 0x0000000108087824 */ /* 0x000fe200078e0a09 */
[----:B------:R-:W-:Y:S01]  /*0c10*/  LEA.HI R0, R0, R13, RZ, 0x3 ;  /* 0x0000000d00007211 */ /* 0x000fe200078f18ff */
[----:B------:R-:W-:Y:S01]  /*0c20*/  IMAD R3, R3, 0x8, R4 ;  /* 0x0000000803037824 */ /* 0x000fe200078e0204 */
[----:B------:R-:W-:Y:S01]  /*0c30*/  LOP3.LUT R10, R10, 0xfffffffc, RZ, 0xc0, !PT ;  /* 0xfffffffc0a0a7812 */ /* 0x000fe200078ec0ff */
[----:B------:R-:W-:Y:S01]  /*0c40*/  IMAD R7, R7, 0x10, R8 ;  /* 0x0000001007077824 */ /* 0x000fe200078e0208 */
[----:B------:R-:W-:-:S02]  /*0c50*/  LOP3.LUT R5, R5, 0x7ffffffc, RZ, 0xc0, !PT ;  /* 0x7ffffffc05057812 */ /* 0x000fc400078ec0ff */
[----:B------:R0:W-:Y:S01]  /*0c60*/  STL [R1+0x38], R3 ;  /* 0x0000380301007387 */ /* 0x0001e20000100800 */
[----:B------:R-:W-:Y:S01]  /*0c70*/  IMAD R2, R2, 0x40, R7 ;  /* 0x0000004002027824 */ /* 0x000fe200078e0207 */
[----:B------:R-:W-:Y:S01]  /*0c80*/  LOP3.LUT R18, R0, 0xfffffff8, RZ, 0xc0, !PT ;  /* 0xfffffff800127812 */ /* 0x000fe200078ec0ff */
[C---:B------:R-:W-:Y:S02]  /*0c90*/  IMAD.IADD R10, R13.reuse, 0x1, -R10 ;  /* 0x000000010d0a7824 */ /* 0x040fe400078e0a0a */
[----:B------:R-:W-:Y:S01]  /*0ca0*/  IMAD.IADD R5, R12, 0x1, -R5 ;  /* 0x000000010c057824 */ /* 0x000fe200078e0a05 */
[----:B------:R1:W-:Y:S01]  /*0cb0*/  STL [R1+0x34], R2 ;  /* 0x0000340201007387 */ /* 0x0003e20000100800 */
[----:B------:R-:W-:Y:S02]  /*0cc0*/  IMAD.IADD R18, R13, 0x1, -R18 ;  /* 0x000000010d127824 */ /* 0x000fe400078e0a12 */
[----:B------:R-:W-:Y:S01]  /*0cd0*/  IMAD.SHL.U32 R16, R5, 0x2, RZ ;  /* 0x0000000205107824 */ /* 0x000fe200078e00ff */
[----:B0-----:R-:W-:Y:S01]  /*0ce0*/  LEA.HI R3, R10, R10, RZ, 0x1 ;  /* 0x0000000a0a037211 */ /* 0x001fe200078f08ff */
[----:B------:R-:W-:Y:S01]  /*0cf0*/  IMAD.SHL.U32 R19, R18, 0x8, RZ ;  /* 0x0000000812137824 */ /* 0x000fe200078e00ff */
[----:B------:R-:W-:Y:S01]  /*0d00*/  SHF.R.S32.HI R5, RZ, 0x3, R0 ;  /* 0x00000003ff057819 */ /* 0x000fe20000011400 */
[C---:B------:R-:W-:Y:S01]  /*0d10*/  VIADD R157, R16.reuse, 0x8 ;  /* 0x00000008109d7836 */ /* 0x040fe20000000000 */
[----:B------:R-:W-:Y:S01]  /*0d20*/  LOP3.LUT R3, R3, 0x1ffffffe, RZ, 0xc0, !PT ;  /* 0x1ffffffe03037812 */ /* 0x000fe200078ec0ff */
[C---:B------:R-:W-:Y:S01]  /*0d30*/  VIADD R156, R16.reuse, 0x10 ;  /* 0x00000010109c7836 */ /* 0x040fe20000000000 */
[----:B------:R-:W-:Y:S01]  /*0d40*/  SHF.R.S32.HI R0, RZ, 0x1f, R16 ;  /* 0x0000001fff007819 */ /* 0x000fe20000011410 */
        /* <DEDUP_REMOVED lines=8> */
[----:B------:R-:W-:Y:S01]  /*0dd0*/  VIADD R22, R16, 0x38 ;  /* 0x0000003810167836 */ /* 0x000fe20000000000 */
[----:B------:R-:W-:Y:S01]  /*0de0*/  SHF.R.S32.HI R0, RZ, 0x1f, R154 ;  /* 0x0000001fff007819 */ /* 0x000fe2000001149a */
[----:B------:R-:W-:Y:S01]  /*0df0*/  IMAD.IADD R3, R10, 0x1, -R3 ;  /* 0x000000010a037824 */ /* 0x000fe200078e0a03 */
[----:B------:R-:W-:-:S02]  /*0e00*/  SHF.R.S32.HI R5, RZ, 0x1f, R153 ;  /* 0x0000001fff057819 */ /* 0x000fc40000011499 */
[----:B------:R-:W-:Y:S01]  /*0e10*/  SHF.R.S32.HI R4, RZ, 0x1f, R152 ;  /* 0x0000001fff047819 */ /* 0x000fe20000011498 */
[----:B------:R-:W-:Y:S01]  /*0e20*/  IMAD R17, R3, 0x8, R2 ;  /* 0x0000000803117824 */ /* 0x000fe200078e0202 */
[----:B-1----:R-:W-:-:S07]  /*0e30*/  SHF.R.S32.HI R0, RZ, 0x1f, R22 ;  /* 0x0000001fff007819 */ /* 0x002fce0000011416 */
.L_x_1324:
[----:B------:R-:W-:Y:S01]  /*0e40*/  ULDC.64 UR8, c[0x0][0xa28] ;  /* 0x00028a0000087ab9 */ /* 0x000fe20000000a00 */
[----:B------:R-:W-:Y:S01]  /*0e50*/  ULDC UR4, c[0x0][0x424] ;  /* 0x0001090000047ab9 */ /* 0x000fe20000000800 */
[----:B------:R-:W-:-:S04]  /*0e60*/  UISETP.NE.U32.AND UP0, UPT, UR8, URZ, UPT ;  /* 0x0000003f0800728c */ /* 0x000fc8000bf05070 */
[----:B------:R-:W-:-:S03]  /*0e70*/  UISETP.NE.AND.EX UP0, UPT, UR9, URZ, UPT, UP0 ;  /* 0x0000003f0900728c */ /* 0x000fc6000bf05300 */
[----:B------:R-:W-:Y:S02]  /*0e80*/  ULDC.64 UR8, c[0x0][0xa18] ;  /* 0x0002860000087ab9 */ /* 0x000fe40000000a00 */
[----:B------:R-:W-:Y:S01]  /*0e90*/  UISETP.NE.U32.AND UP1, UPT, UR8, URZ, UPT ;  /* 0x0000003f0800728c */ /* 0x000fe2000bf25070 */
[----:B------:R-:W-:-:S03]  /*0ea0*/  PLOP3.LUT P0, PT, PT, PT, UP0, 0x80, 0x0 ;  /* 0x000000000000781c */ /* 0x000fc60003f0f008 */
[----:B------:R-:W-:-:S03]  /*0eb0*/  UISETP.NE.AND.EX UP1, UPT, UR9, URZ, UPT, UP1 ;  /* 0x0000003f0900728c */ /* 0x000fc6000bf25310 */
[----:B------:R-:W-:Y:S02]  /*0ec0*/  @UP0 ULDC.64 UR8, c[0x0][0xa28] ;  /* 0x00028a0000080ab9 */ /* 0x000fe40000000a00 */
[----:B------:R-:W-:Y:S01]  /*0ed0*/  @UP0 UIMAD.WIDE UR8, UR7, 0x4, UR8 ;  /* 0x00000004070808a5 */ /* 0x000fe2000f8e0208 */
[----:B------:R-:W-:-:S05]  /*0ee0*/  PLOP3.LUT P2, PT, PT, PT, UP1, 0x80, 0x0 ;  /* 0x000000000000781c */ /* 0x000fca0003f4f018 */
[----:B0123--:R-:W-:Y:S02]  /*0ef0*/  IMAD.U32 R2, RZ, RZ, UR8 ;  /* 0x00000008ff027e24 */ /* 0x00ffe4000f8e00ff */
[----:B------:R-:W-:Y:S01]  /*0f00*/  IMAD.U32 R3, RZ, RZ, UR9 ;  /* 0x00000009ff037e24 */ /* 0x000fe2000f8e00ff */
[----:B------:R-:W-:Y:S02]  /*0f10*/  @UP1 ULDC.64 UR8, c[0x0][0xa18] ;  /* 0x0002860000081ab9 */ /* 0x000fe40000000a00 */
[----:B------:R-:W-:Y:S02]  /*0f20*/  @UP1 UIMAD.WIDE UR8, UR7, 0x4, UR8 ;  /* 0x00000004070818a5 */ /* 0x000fe4000f8e0208 */
[----:B------:R-:W2:Y:S04]  /*0f30*/  @P0 LDG.E R2, desc[UR54][R2.64] ;  /* 0x0000003602020981 */ /* 0x000ea8000c1e1900 */
[----:B------:R-:W-:-:S02]  /*0f40*/  IMAD.U32 R4, RZ, RZ, UR8 ;  /* 0x00000008ff047e24 */ /* 0x000fc4000f8e00ff */
[----:B------:R-:W-:Y:S01]  /*0f50*/  IMAD.U32 R5, RZ, RZ, UR9 ;  /* 0x00000009ff057e24 */ /* 0x000fe2000f8e00ff */
[----:B------:R-:W-:-:S04]  /*0f60*/  ULDC.64 UR8, c[0x0][0x418] ;  /* 0x0001060000087ab9 */ /* 0x000fc80000000a00 */
[----:B------:R-:W3:Y:S01]  /*0f70*/  @P2 LDG.E R4, desc[UR54][R4.64] ;  /* 0x0000003604042981 */ /* 0x000ee2000c1e1900 */
[----:B------:R-:W-:Y:S01]  /*0f80*/  UISETP.NE.U32.AND UP0, UPT, UR8, URZ, UPT ;  /* 0x0000003f0800728c */ /* 0x000fe2000bf05070 */
[----:B------:R-:W-:Y:S01]  /*0f90*/  UMOV UR40, URZ ;  /* 0x0000003f00287c82 */ /* 0x000fe20008000000 */
[----:B------:R-:W-:Y:S02]  /*0fa0*/  ULOP3.LUT UR37, UR5, 0xffff, URZ, 0xc0, !UPT ;  /* 0x0000ffff05257892 */ /* 0x000fe4000f8ec03f */
[----:B------:R-:W-:-:S03]  /*0fb0*/  UISETP.NE.AND.EX UP0, UPT, UR9, URZ, UPT, UP0 ;  /* 0x0000003f0900728c */ /* 0x000fc6000bf05300 */
[----:B------:R-:W-:Y:S01]  /*0fc0*/  ULDC.64 UR8, c[0x0][0xa20] ;  /* 0x0002880000087ab9 */ /* 0x000fe20000000a00 */
[----:B------:R-:W-:Y:S01]  /*0fd0*/  USEL UR4, UR4, 0x1, UP0 ;  /* 0x0000000104047887 */ /* 0x000fe20008000000 */
[----:B------:R-:W-:Y:S01]  /*0fe0*/  ISETP.NE.U32.AND P1, PT, RZ, UR8, PT ;  /* 0x00000008ff007c0c */ /* 0x000fe2000bf25070 */
[----:B------:R-:W-:Y:S02]  /*0ff0*/  ULDC UR8, c[0x0][0x2f0] ;  /* 0x0000bc0000087ab9 */ /* 0x000fe40000000800 */
[----:B------:R-:W-:Y:S01]  /*1000*/  UIMAD UR4, UR4, UR8, URZ ;  /* 0x00000008040472a4 */ /* 0x000fe2000f8e023f */
[----:B------:R-:W-:Y:S02]  /*1010*/  ISETP.NE.AND.EX P1, PT, RZ, UR9, PT, P1 ;  /* 0x00000009ff007c0c */ /* 0x000fe4000bf25310 */
[----:B--2---:R-:W-:Y:S02]  /*1020*/  @P0 R2UR UR40, R2 ;  /* 0x00000000022802ca */ /* 0x004fe400000e0000 */
[----:B---3--:R-:W-:Y:S01]  /*1030*/  @P2 R2UR UR47, R4 ;  /* 0x00000000042f22ca */ /* 0x008fe200000e0000 */
[----:B----45:R-:W-:-:S14]  /*1040*/  @P2 BRA `(.L_x_1225) ;  /* 0x0000000000382947 */ /* 0x030fdc0003800000 */
[----:B------:R-:W-:Y:S01]  /*1050*/  ULDC.64 UR8, c[0x0][0xa00] ;  /* 0x0002800000087ab9 */ /* 0x000fe20000000a00 */
[----:B------:R-:W-:Y:S01]  /*1060*/  ULDC UR47, c[0x0][0x288] ;  /* 0x0000a200002f7ab9 */ /* 0x000fe20000000800 */
[----:B------:R-:W-:-:S04]  /*1070*/  ISETP.NE.U32.AND P0, PT, RZ, UR8, PT ;  /* 0x00000008ff007c0c */ /* 0x000fc8000bf05070 */
[----:B------:R-:W-:-:S13]  /*1080*/  ISETP.NE.AND.EX P0, PT, RZ, UR9, PT, P0 ;  /* 0x00000009ff007c0c */ /* 0x000fda000bf05300 */
[----:B------:R-:W-:Y:S05]  /*1090*/  @!P0 BRA `(.L_x_1225) ;  /* 0x0000000000248947 */ /* 0x000fea0003800000 */
[----:B------:R-:W-:Y:S02]  /*10a0*/  ULDC.64 UR8, c[0x0][0xa00] ;  /* 0x0002800000087ab9 */ /* 0x000fe40000000a00 */
[----:B------:R-:W-:-:S06]  /*10b0*/  UIMAD.WIDE UR8, UR7, 0x4, UR8 ;  /* 0x00000004070878a5 */ /* 0x000fcc000f8e0208 */
[----:B------:R-:W-:Y:S02]  /*10c0*/  IMAD.U32 R2, RZ, RZ, UR8 ;  /* 0x00000008ff027e24 */ /* 0x000fe4000f8e00ff */
[----:B------:R-:W-:-:S05]  /*10d0*/  IMAD.U32 R3, RZ, RZ, UR9 ;  /* 0x00000009ff037e24 */ /* 0x000fca000f8e00ff */
[----:B------:R-:W2:Y:S04]  /*10e0*/  LDG.E R4, desc[UR54][R2.64] ;  /* 0x0000003602047981 */ /* 0x000ea8000c1e1900 */
[----:B------:R-:W3:Y:S01]  /*10f0*/  LDG.E R0, desc[UR54][R2.64+0x4] ;  /* 0x0000043602007981 */ /* 0x000ee2000c1e1900 */
[----:B--2---:R-:W-:Y:S02]  /*1100*/  R2UR UR47, R4 ;  /* 0x00000000042f72ca */ /* 0x004fe400000e0000 */
[----:B---3--:R-:W-:-:S13]  /*1110*/  R2UR UR8, R0 ;  /* 0x00000000000872ca */ /* 0x008fda00000e0000 */
[----:B------:R-:W-:-:S12]  /*1120*/  UIADD3 UR47, -UR47, UR8, URZ ;  /* 0x000000082f2f7290 */ /* 0x000fd8000fffe13f */
.L_x_1225:
[----:B------:R-:W-:Y:S01]  /*1130*/  UMOV UR38, UR7 ;  /* 0x0000000700267c82 */ /* 0x000fe20008000000 */
[----:B------:R-:W-:Y:S05]  /*1140*/  @!P1 BRA `(.L_x_1226) ;  /* 0x00000000001c9947 */ /* 0x000fea0003800000 */
[----:B------:R-:W-:Y:S02]  /*1150*/  ULDC.64 UR8, c[0x0][0xa20] ;  /* 0x0002880000087ab9 */ /* 0x000fe40000000a00 */
[----:B------:R-:W-:-:S06]  /*1160*/  UIMAD.WIDE UR8, UR7, 0x4, UR8 ;  /* 0x00000004070878a5 */ /* 0x000fcc000f8e0208 */
[----:B------:R-:W-:Y:S02]  /*1170*/  IMAD.U32 R2, RZ, RZ, UR8 ;  /* 0x00000008ff027e24 */ /* 0x000fe4000f8e00ff */
[----:B------:R-:W-:-:S05]  /*1180*/  IMAD.U32 R3, RZ, RZ, UR9 ;  /* 0x00000009ff037e24 */ /* 0x000fca000f8e00ff */
[----:B------:R-:W2:Y:S02]  /*1190*/  LDG.E R2, desc[UR54][R2.64] ;  /* 0x0000003602027981 */ /* 0x000ea4000c1e1900 */
[----:B--2---:R-:W-:Y:S01]  /*11a0*/  R2UR UR4, R2 ;  /* 0x00000000020472ca */ /* 0x004fe200000e0000 */
[----:B------:R-:W-:-:S14]  /*11b0*/  BRA `(.L_x_1227) ;  /* 0x0000000000347947 */ /* 0x000fdc0003800000 */
.L_x_1226:
[----:B------:R-:W-:Y:S02]  /*11c0*/  ULDC.64 UR8, c[0x0][0xa08] ;  /* 0x0002820000087ab9 */ /* 0x000fe40000000a00 */
        /* <DEDUP_REMOVED lines=12> */
.L_x_1227:
[----:B------:R-:W-:Y:S01]  /*1290*/  ULDC UR7, c[0x0][0x448] ;  /* 0x0001120000077ab9 */ /* 0x000fe20000000800 */
[----:B------:R-:W-:Y:S02]  /*12a0*/  UIMAD UR39, UR6, 0xc0, URZ ;  /* 0x000000c0062778a4 */ /* 0x000fe4000f8e023f */
[----:B------:R-:W-:Y:S02]  /*12b0*/  UISETP.NE.AND UP0, UPT, UR7, 0x1, UPT ;  /* 0x000000010700788c */ /* 0x000fe4000bf05270 */
[----:B------:R-:W-:Y:S01]  /*12c0*/  UIADD3 UR10, UR39, 0xbf, URZ ;  /* 0x000000bf270a7890 */ /* 0x000fe2000fffe03f */
[----:B------:R-:W-:Y:S01]  /*12d0*/  ULDC.64 UR6, c[0x0][0x9e0] ;  /* 0x0002780000067ab9 */ /* 0x000fe20000000a00 */
[----:B------:R-:W-:Y:S02]  /*12e0*/  UP2UR UR53, UPR, URZ, 0x1 ;  /* 0x000000013f357883 */ /* 0x000fe40008000000 */
[----:B------:R-:W-:-:S05]  /*12f0*/  UIADD3 UR40, -UR40, UR4, URZ ;  /* 0x0000000428287290 */ /* 0x000fca000fffe13f */
[----:B------:R-:W-:Y:S01]  /*1300*/  @UP0 ULDC UR8, c[0x0][0x44c] ;  /* 0x0001130000080ab9 */ /* 0x000fe20000000800 */
[----:B------:R-:W-:Y:S01]  /*1310*/  @UP0 ULDC UR11, c[0x0][0x450] ;  /* 0x00011400000b0ab9 */ /* 0x000fe20000000800 */
[----:B------:R-:W-:Y:S02]  /*1320*/  UIMAD.WIDE.U32 UR8, UR10, UR8, URZ ;  /* 0x000000080a0872a5 */ /* 0x000fe4000f8e003f */
[----:B------:R-:W-:Y:S02]  /*1330*/  UIADD3 UR4, UR40, 0x1, -UR47 ;  /* 0x0000000128047890 */ /* 0x000fe4000fffe82f */
[----:B------:R-:W-:Y:S02]  /*1340*/  @UP0 USHF.R.U32.HI UR10, URZ, UR11, UR9 ;  /* 0x0000000b3f0a0299 */ /* 0x000fe40008011609 */
[----:B------:R-:W-:Y:S02]  /*1350*/  UISETP.GE.AND UP0, UPT, UR7, 0x1, UPT ;  /* 0x000000010700788c */ /* 0x000fe4000bf06270 */
[----:B------:R-:W-:-:S02]  /*1360*/  UIADD3 UR10, UR4, UR10, URZ ;  /* 0x0000000a040a7290 */ /* 0x000fc4000fffe03f */
[----:B------:R-:W-:Y:S02]  /*1370*/  UP2UR UR52, UPR, URZ, 0x1 ;  /* 0x000000013f347883 */ /* 0x000fe40008000000 */
[----:B------:R-:W-:Y:S01]  /*1380*/  PLOP3.LUT P0, PT, PT, PT, UP0, 0x40, 0x0 ;  /* 0x000000000000781c */ /* 0x000fe20003f0e808 */
[----:B------:R-:W-:-:S12]  /*1390*/  UIADD3 UR6, UR10, UR6, URZ ;  /* 0x000000060a067290 */ /* 0x000fd8000fffe03f */
[----:B------:R-:W-:Y:S05]  /*13a0*/  @P0 BRA `(.L_x_1228) ;  /* 0x0000000000440947 */ /* 0x000fea0003800000 */
        /* <DEDUP_REMOVED lines=10> */
.L_x_1229:
[----:B------:R-:W-:-:S11]  /*1450*/  UISETP.NE.AND UP0, UPT, UR7, 0x1, UPT ;  /* 0x000000010700788c */ /* 0x000fd6000bf05270 */
[----:B------:R-:W-:Y:S02]  /*1460*/  @UP0 ULDC.64 UR10, c[0x0][0x9e8] ;  /* 0x00027a00000a0ab9 */ /* 0x000fe40000000a00 */
[----:B------:R-:W-:-:S04]  /*1470*/  UIMAD.WIDE.U32 UR8, UR4, UR10, URZ ;  /* 0x0000000a040872a5 */ /* 0x000fc8000f8e003f */
[----:B------:R-:W-:-:S12]  /*1480*/  @UP0 USHF.R.U32.HI UR4, URZ, UR11, UR9 ;  /* 0x0000000b3f040299 */ /* 0x000fd80008011609 */
.L_x_1230:
[----:B------:R-:W-:-:S04]  /*1490*/  UIMAD UR4, UR4, UR7, UR7 ;  /* 0x00000007040472a4 */ /* 0x000fc8000f8e0207 */
[----:B------:R-:W-:-:S04]  /*14a0*/  UISETP.LT.AND UP0, UPT, UR6, UR4, UPT ;  /* 0x000000040600728c */ /* 0x000fc8000bf01270 */
[----:B------:R-:W-:-:S12]  /*14b0*/  USEL UR6, UR6, UR4, UP0 ;  /* 0x0000000406067287 */ /* 0x000fd80008000000 */
.L_x_1228:
[----:B------:R-:W-:Y:S02]  /*14c0*/  UISETP.NE.AND UP0, UPT, UR53, URZ, UPT ;  /* 0x0000003f3500728c */ /* 0x000fe4000bf05270 */
[----:B------:R-:W-:Y:S02]  /*14d0*/  UIADD3 UR4, UR40, 0x7f, URZ ;  /* 0x0000007f28047890 */ /* 0x000fe4000fffe03f */
[----:B------:R-:W-:Y:S02]  /*14e0*/  UIADD3 UR10, UR6, 0x7f, URZ ;  /* 0x0000007f060a7890 */ /* 0x000fe4000fffe03f */
[----:B------:R-:W-:Y:S02]  /*14f0*/  UISETP.GE.AND UP1, UPT, UR7, 0x1, UPT ;  /* 0x000000010700788c */ /* 0x000fe4000bf26270 */
[----:B------:R-:W-:Y:S02]  /*1500*/  USHF.R.S32.HI UR6, URZ, 0x1f, UR4 ;  /* 0x0000001f3f067899 */ /* 0x000fe40008011404 */
[----:B------:R-:W-:Y:S01]  /*1510*/  USHF.R.S32.HI UR11, URZ, 0x1f, UR10 ;  /* 0x0000001f3f0b7899 */ /* 0x000fe2000801140a */
[----:B------:R-:W-:Y:S01]  /*1520*/  @UP0 ULDC UR8, c[0x0][0x44c] ;  /* 0x0001130000080ab9 */ /* 0x000fe20000000800 */
[----:B------:R-:W-:Y:S01]  /*1530*/  ULEA.HI UR6, UR6, UR4, URZ, 0x7 ;  /* 0x0000000406067291 */ /* 0x000fe2000f8f383f */
[----:B------:R-:W-:Y:S01]  /*1540*/  PLOP3.LUT P0, PT, PT, PT, UP1, 0x40, 0x0 ;  /* 0x000000000000781c */ /* 0x000fe20003f0e818 */
[----:B------:R-:W-:-:S02]  /*1550*/  UIMAD.WIDE.U32 UR8, UR39, UR8, URZ ;  /* 0x00000008270872a5 */ /* 0x000fc4000f8e003f */
[----:B------:R-:W-:Y:S01]  /*1560*/  ULEA.HI UR11, UR11, UR10, URZ, 0x7 ;  /* 0x0000000a0b0b7291 */ /* 0x000fe2000f8f383f */
[----:B------:R-:W-:Y:S01]  /*1570*/  @UP0 ULDC UR13, c[0x0][0x450] ;  /* 0x00011400000d0ab9 */ /* 0x000fe20000000800 */
[----:B------:R-:W-:Y:S01]  /*1580*/  UMOV UR12, UR39 ;  /* 0x00000027000c7c82 */ /* 0x000fe20008000000 */
[----:B------:R-:W-:Y:S02]  /*1590*/  UIADD3 UR56, UR40, -UR47, URZ ;  /* 0x8000002f28387290 */ /* 0x000fe4000fffe03f */
[----:B------:R-:W-:Y:S02]  /*15a0*/  USHF.R.S32.HI UR6, URZ, 0x7, UR6 ;  /* 0x000000073f067899 */ /* 0x000fe40008011406 */
[----:B------:R-:W-:Y:S02]  /*15b0*/  USHF.R.S32.HI UR11, URZ, 0x7, UR11 ;  /* 0x000000073f0b7899 */ /* 0x000fe4000801140b */
[----:B------:R-:W-:Y:S02]  /*15c0*/  @UP0 USHF.R.U32.HI UR12, URZ, UR13, UR9 ;  /* 0x0000000d3f0c0299 */ /* 0x000fe40008011609 */
[----:B------:R-:W-:-:S02]  /*15d0*/  UISETP.LT.AND UP0, UPT, UR6, UR11, UPT ;  /* 0x0000000b0600728c */ /* 0x000fc4000bf01270 */
[----:B------:R-:W-:Y:S01]  /*15e0*/  UIADD3 UR4, UR56, UR12, URZ ;  /* 0x0000000c38047290 */ /* 0x000fe2000fffe03f */
[----:B------:R-:W-:Y:S01]  /*15f0*/  ULDC UR10, c[0x0][0x9dc] ;  /* 0x00027700000a7ab9 */ /* 0x000fe20000000800 */
[----:B------:R-:W-:Y:S02]  /*1600*/  USEL UR6, UR6, UR11, UP0 ;  /* 0x0000000b06067287 */ /* 0x000fe40008000000 */
[----:B------:R-:W-:Y:S01]  /*1610*/  UIADD3 UR10, UR4, -UR10, URZ ;  /* 0x8000000a040a7290 */ /* 0x000fe2000fffe03f */
[----:B------:R-:W-:Y:S11]  /*1620*/  @P0 BRA `(.L_x_1231) ;  /* 0x0000000000440947 */ /* 0x000ff60003800000 */
        /* <DEDUP_REMOVED lines=10> */
.L_x_1232:
[----:B------:R-:W-:-:S11]  /*16d0*/  UISETP.NE.AND UP0, UPT, UR7, 0x1, UPT ;  /* 0x000000010700788c */ /* 0x000fd6000bf05270 */
[----:B------:R-:W-:Y:S02]  /*16e0*/  @UP0 ULDC.64 UR12, c[0x0][0x9e8] ;  /* 0x00027a00000c0ab9 */ /* 0x000fe40000000a00 */
[----:B------:R-:W-:-:S04]  /*16f0*/  UIMAD.WIDE.U32 UR8, UR4, UR12, URZ ;  /* 0x0000000c040872a5 */ /* 0x000fc8000f8e003f */
[----:B------:R-:W-:-:S12]  /*1700*/  @UP0 USHF.R.U32.HI UR4, URZ, UR13, UR9 ;  /* 0x0000000d3f040299 */ /* 0x000fd80008011609 */
.L_x_1233:
[----:B------:R-:W-:-:S04]  /*1710*/  UIMAD UR4, UR4, UR7, URZ ;  /* 0x00000007040472a4 */ /* 0x000fc8000f8e023f */
[----:B------:R-:W-:-:S04]  /*1720*/  UISETP.LT.AND UP0, UPT, UR10, UR4, UPT ;  /* 0x000000040a00728c */ /* 0x000fc8000bf01270 */
[----:B------:R-:W-:-:S12]  /*1730*/  USEL UR10, UR10, UR4, !UP0 ;  /* 0x000000040a0a7287 */ /* 0x000fd8000c000000 */
.L_x_1231:
[----:B------:R-:W-:-:S04]  /*1740*/  USHF.R.S32.HI UR4, URZ, 0x1f, UR10 ;  /* 0x0000001f3f047899 */ /* 0x000fc8000801140a */
[----:B------:R-:W-:-:S04]  /*1750*/  ULEA.HI UR4, UR4, UR10, URZ, 0x7 ;  /* 0x0000000a04047291 */ /* 0x000fc8000f8f383f */
[----:B------:R-:W-:Y:S02]  /*1760*/  USHF.R.S32.HI UR7, URZ, 0x7, UR4 ;  /* 0x000000073f077899 */ /* 0x000fe40008011404 */
[----:B------:R-:W-:Y:S02]  /*1770*/  ULOP3.LUT UR4, UR5, 0xff000000, URZ, 0xc0, !UPT ;  /* 0xff00000005047892 */ /* 0x000fe4000f8ec03f */
[----:B------:R-:W-:Y:S02]  /*1780*/  UISETP.LT.AND UP0, UPT, URZ, UR7, UPT ;  /* 0x000000073f00728c */ /* 0x000fe4000bf01270 */
[----:B------:R-:W-:Y:S02]  /*1790*/  ULOP3.LUT UR5, UR5, 0xff0000, URZ, 0xc0, !UPT ;  /* 0x00ff000005057892 */ /* 0x000fe4000f8ec03f */
[----:B------:R-:W-:Y:S02]  /*17a0*/  USEL UR42, URZ, UR7, !UP0 ;  /* 0x000000073f2a7287 */ /* 0x000fe4000c000000 */
[----:B------:R-:W-:-:S02]  /*17b0*/  USHF.R.U32.HI UR4, URZ, 0x8, UR4 ;  /* 0x000000083f047899 */ /* 0x000fc40008011604 */
[----:B------:R-:W-:Y:S02]  /*17c0*/  UISETP.GT.AND UP0, UPT, UR6, UR42, UPT ;  /* 0x0000002a0600728c */ /* 0x000fe4000bf04270 */
[----:B------:R-:W-:-:S03]  /*17d0*/  ULEA.HI UR5, UR5, UR4, URZ, 0x10 ;  /* 0x0000000405057291 */ /* 0x000fc6000f8f803f */
[----:B------:R-:W-:Y:S01]  /*17e0*/  UMOV UR4, URZ ;  /* 0x0000003f00047c82 */ /* 0x000fe20008000000 */
[----:B------:R-:W-:Y:S01]  /*17f0*/  PLOP3.LUT P0, PT, PT, PT, UP0, 0x80, 0x0 ;  /* 0x000000000000781c */ /* 0x000fe20003f0f008 */
[----:B------:R-:W-:Y:S02]  /*1800*/  ULOP3.LUT UR41, UR5, 0xff, URZ, 0xc0, !UPT ;  /* 0x000000ff05297892 */ /* 0x000fe4000f8ec03f */
[----:B------:R-:W-:-:S10]  /*1810*/  USHF.R.U32.HI UR46, URZ, 0x10, UR5 ;  /* 0x000000103f2e7899 */ /* 0x000fd40008011605 */
[----:B------:R-:W-:Y:S05]  /*1820*/  @!P0 BRA `(.L_x_1234) ;  /* 0x0000000000948947 */ /* 0x000fea0003800000 */
[----:B------:R-:W-:Y:S01]  /*1830*/  UISETP.NE.AND UP0, UPT, UR46, URZ, UPT ;  /* 0x0000003f2e00728c */ /* 0x000fe2000bf05270 */
[----:B------:R-:W-:-:S03]  /*1840*/  ULDC UR4, c[0x0][0x9f0] ;  /* 0x00027c0000047ab9 */ /* 0x000fc60000000800 */
[----:B------:R-:W-:-:S04]  /*1850*/  USEL UR10, UR46, UR4, UP0 ;  /* 0x000000042e0a7287 */ /* 0x000fc80008000000 */
[----:B------:R-:W-:Y:S02]  /*1860*/  UIADD3 UR4, UR10, -0x1, UR6 ;  /* 0xffffffff0a047890 */ /* 0x000fe4000fffe006 */
[----:B------:R-:W-:Y:S02]  /*1870*/  IMAD.U32 R3, RZ, RZ, UR10 ;  /* 0x0000000aff037e24 */ /* 0x000fe4000f8e00ff */
[----:B------:R-:W-:-:S03]  /*1880*/  UIADD3 UR7, -UR42, UR4, URZ ;  /* 0x000000042a077290 */ /* 0x000fc6000fffe13f */
[-C--:B------:R-:W-:Y:S01]  /*1890*/  IABS R0, R3.reuse ;  /* 0x0000000300007213 */ /* 0x080fe20000000000 */
[----:B------:R-:W-:Y:S01]  /*18a0*/  UMOV UR4, URZ ;  /* 0x0000003f00047c82 */ /* 0x000fe20008000000 */
[----:B------:R-:W-:Y:S01]  /*18b0*/  IABS R5, R3 ;  /* 0x0000000300057213 */ /* 0x000fe20000000000 */
[----:B------:R-:W-:Y:S01]  /*18c0*/  IMAD.U32 R4, RZ, RZ, UR7 ;  /* 0x00000007ff047e24 */ /* 0x000fe2000f8e00ff */
[----:B------:R-:W-:Y:S01]  /*18d0*/  R2UR UR11, R0 ;  /* 0x00000000000b72ca */ /* 0x000fe200000e0000 */
[----:B------:R-:W-:-:S03]  /*18e0*/  ULOP3.LUT UR7, UR7, UR10, URZ, 0x3c, !UPT ;  /* 0x0000000a07077292 */ /* 0x000fc6000f8e3c3f */
[----:B------:R-:W-:-:S05]  /*18f0*/  IABS R4, R4 ;  /* 0x0000000400047213 */ /* 0x000fca0000000000 */
[----:B------:R-:W-:-:S04]  /*1900*/  IMAD.MOV.U32 R3, RZ, RZ, R4 ;  /* 0x000000ffff037224 */ /* 0x000fc800078e0004 */
[----:B------:R-:W0:Y:S01]  /*1910*/  I2F.RP R0, UR11 ;  /* 0x0000000b00007d06 */ /* 0x000e220008209400 */
[----:B------:R-:W-:-:S07]  /*1920*/  R2UR UR9, R3 ;  /* 0x00000000030972ca */ /* 0x000fce00000e0000 */
[----:B0-----:R-:W0:Y:S02]  /*1930*/  MUFU.RCP R0, R0 ;  /* 0x0000000000007308 */ /* 0x001e240000001000 */
[----:B0-----:R-:W-:Y:S02]  /*1940*/  VIADD R2, R0, 0xffffffe ;  /* 0x0ffffffe00027836 */ /* 0x001fe40000000000 */
        /* <DEDUP_REMOVED lines=19> */
.L_x_1234:
[----:B------:R-:W-:Y:S01]  /*1a80*/  UIMAD UR42, UR41, UR4, UR42 ;  /* 0x00000004292a72a4 */ /* 0x000fe2000f8e022a */
[----:B------:R-:W-:Y:S01]  /*1a90*/  IMAD.U32 R88, RZ, RZ, UR6 ;  /* 0x00000006ff587e24 */ /* 0x000fe2000f8e00ff */
[----:B------:R-:W-:Y:S01]  /*1aa0*/  PLOP3.LUT P0, PT, PT, PT, PT, 0x80, 0x0 ;  /* 0x000000000000781c */ /* 0x000fe20003f0f070 */
[----:B------:R-:W-:Y:S01]  /*1ab0*/  IMAD.U32 R3, RZ, RZ, UR4 ;  /* 0x00000004ff037e24 */ /* 0x000fe2000f8e00ff */
[----:B------:R-:W-:Y:S02]  /*1ac0*/  CS2R R20, SRZ ;  /* 0x0000000000147805 */ /* 0x000fe4000001ff00 */
[----:B------:R-:W-:Y:S02]  /*1ad0*/  CS2R R118, SRZ ;  /* 0x0000000000767805 */ /* 0x000fe4000001ff00 */
[----:B------:R-:W-:Y:S02]  /*1ae0*/  CS2R R116, SRZ ;  /* 0x0000000000747805 */ /* 0x000fe4000001ff00 */
[----:B------:R-:W-:-:S02]  /*1af0*/  CS2R R114, SRZ ;  /* 0x0000000000727805 */ /* 0x000fc4000001ff00 */
[----:B------:R-:W-:Y:S02]  /*1b00*/  VIADDMNMX R88, R3, UR42, R88, PT ;  /* 0x0000002a03587c46 */ /* 0x000fe4000b800158 */
[----:B------:R-:W-:Y:S02]  /*1b10*/  CS2R R112, SRZ ;  /* 0x0000000000707805 */ /* 0x000fe4000001ff00 */
[----:B------:R-:W-:Y:S02]  /*1b20*/  CS2R R110, SRZ ;  /* 0x00000000006e7805 */ /* 0x000fe4000001ff00 */
[----:B------:R-:W-:Y:S02]  /*1b30*/  CS2R R108, SRZ ;  /* 0x00000000006c7805 */ /* 0x000fe4000001ff00 */
[----:B------:R-:W-:Y:S02]  /*1b40*/  ISETP.GT.AND P1, PT, R88, UR42, PT ;  /* 0x0000002a58007c0c */ /* 0x000fe4000bf24270 */
        /* <DEDUP_REMOVED lines=10> */
[----:B------:R-:W-:Y:S06]  /*1bf0*/  @!P1 BRA `(.L_x_1235) ;  /* 0x000000d800409947 */ /* 0x000fec0003800000 */
[----:B------:R-:W0:Y:S01]  /*1c00*/  S2R R0, SR_TID.X ;  /* 0x0000000000007919 */ /* 0x000e220000002100 */
[----:B------:R-:W1:Y:S01]  /*1c10*/  S2UR UR43, SR_CgaCtaId ;  /* 0x00000000002b79c3 */ /* 0x000e620000008800 */
[----:B------:R-:W-:Y:S02]  /*1c20*/  UMOV UR45, 0x400 ;  /* 0x00000400002d7882 */ /* 0x000fe40000000000 */
[----:B-1----:R-:W-:Y:S01]  /*1c30*/  ULEA UR45, UR43, UR45, 0x18 ;  /* 0x0000002d2b2d7291 */ /* 0x002fe2000f8ec03f */
[----:B0-----:R-:W-:-:S05]  /*1c40*/  VIADD R4, R0, 0xffffff80 ;  /* 0xffffff8000047836 */ /* 0x001fca0000000000 */
[----:B------:R-:W-:-:S04]  /*1c50*/  SHF.R.S32.HI R0, RZ, 0x1f, R4 ;  /* 0x0000001fff007819 */ /* 0x000fc80000011404 */
[----:B------:R-:W-:-:S04]  /*1c60*/  LEA.HI R0, R0, R4, RZ, 0x7 ;  /* 0x0000000400007211 */ /* 0x000fc800078f38ff */
[----:B------:R-:W-:-:S06]  /*1c70*/  SHF.R.S32.HI R0, RZ, 0x7, R0 ;  /* 0x00000007ff007819 */ /* 0x000fcc0000011400 */
[----:B------:R-:W0:Y:S02]  /*1c80*/  SHFL.IDX PT, R0, R0, RZ, 0x1f ;  /* 0x00001fff00007589 */ /* 0x000e2400000e0000 */
[----:B0-----:R-:W-:-:S13]  /*1c90*/  R2UR UR44, R0 ;  /* 0x00000000002c72ca */ /* 0x001fda00000e0000 */
        /* <DEDUP_REMOVED lines=26> */
.L_x_1236:
[----:B------:R-:W-:Y:S01]  /*1e40*/  ULEA.HI UR4, UR50, UR50, URZ, 0x1 ;  /* 0x0000003232047291 */ /* 0x000fe2000f8f083f */
[----:B------:R-:W-:-:S03]  /*1e50*/  IMAD.U32 R2, RZ, RZ, UR51 ;  /* 0x00000033ff027e24 */ /* 0x000fc6000f8e00ff */
[----:B------:R-:W-:Y:S02]  /*1e60*/  ULOP3.LUT UR4, UR4, 0xfffffffe, URZ, 0xc0, !UPT ;  /* 0xfffffffe04047892 */ /* 0x000fe4000f8ec03f */
[----:B------:R-:W-:Y:S02]  /*1e70*/  ISETP.NE.AND P0, PT, R2, 0x3, PT ;  /* 0x000000030200780c */ /* 0x000fe40003f05270 */
[----:B------:R-:W-:-:S06]  /*1e80*/  UIADD3 UR4, UR50, -UR4, URZ ;  /* 0x8000000432047290 */ /* 0x000fcc000fffe03f */
[----:B------:R-:W-:-:S05]  /*1e90*/  IMAD.U32 R0, RZ, RZ, UR4 ;  /* 0x00000004ff007e24 */ /* 0x000fca000f8e00ff */
[----:B------:R-:W-:-:S04]  /*1ea0*/  SHF.L.U32 R0, R0, 0x1f, RZ ;  /* 0x0000001f00007819 */ /* 0x000fc800000006ff */
[----:B------:R-:W0:Y:S02]  /*1eb0*/  SYNCS.PHASECHK.TRANS64.TRYWAIT P1, [UR45+0x16800], R0 ;  /* 0x01680000ff0075a7 */ /* 0x000e24000802016d */
[----:B0-----:R-:W-:Y:S05]  /*1ec0*/  @!P1 BRA `(.L_x_1237) ;  /* 0x0000016000d89947 */ /* 0x001fea0003800000 */
.L_x_1419:
[----:B------:R-:W-:Y:S05]  /*1ed0*/  @!P0 BRA `(.L_x_1238) ;  /* 0x0000000000048947 */ /* 0x000fea0003800000 */
[----:B------:R-:W-:Y:S01]  /*1ee0*/  BPT.TRAP 0x1 ;  /* 0x000000040000795c */ /* 0x000fe20000300000 */
.L_x_1238:
[----:B------:R-:W-:Y:S02]  /*1ef0*/  IMAD.U32 R91, RZ, RZ, UR48 ;  /* 0x00000030ff5b7e24 */ /* 0x000fe4000f8e00ff */
[----:B0-----:R-:W-:-:S03]  /*1f00*/  IMAD.U32 R0, RZ, RZ, UR49 ;  /* 0x00000031ff007e24 */ /* 0x001fc6000f8e00ff */
[----:B------:R-:W-:Y:S02]  /*1f10*/  LEA R91, R91, UR45, 0x3 ;  /* 0x0000002d5b5b7c11 */ /* 0x000fe4000f8e18ff */
[----:B------:R-:W-:-:S04]  /*1f20*/  SHF.L.U32 R0, R0, 0x1f, RZ ;  /* 0x0000001f00007819 */ /* 0x000fc800000006ff */
[----:B------:R0:W1:Y:S01]  /*1f30*/  SYNCS.PHASECHK.TRANS64.TRYWAIT P1, [R91+URZ+0x16830], R0 ;  /* 0x016830005b0075a7 */ /* 0x000062000802017f */
[----:B------:R-:W-:Y:S05]  /*1f40*/  @!P0 BRA `(.L_x_1239) ;  /* 0x0000000000048947 */ /* 0x000fea0003800000 */
[----:B------:R-:W-:Y:S01]  /*1f50*/  BPT.TRAP 0x1 ;  /* 0x000000040000795c */ /* 0x000fe20000300000 */
.L_x_1239:
[----:B-1----:R-:W-:Y:S05]  /*1f60*/  @P1 BRA `(.L_x_1240) ;  /* 0x0000000000081947 */ /* 0x002fea0003800000 */
[----:B------:R-:W1:Y:S02]  /*1f70*/  SYNCS.PHASECHK.TRANS64.TRYWAIT P1, [R91+URZ+0x16830], R0 ;  /* 0x016830005b0075a7 */ /* 0x000e64000802017f */
[----:B-1----:R-:W-:Y:S05]  /*1f80*/  @!P1 BRA `(.L_x_1241) ;  /* 0x0000016000c09947 */ /* 0x002fea0003800000 */
.L_x_1240:
[----:B------:R-:W-:Y:S05]  /*1f90*/  WARPSYNC.ALL ;  /* 0x0000000000007948 */ /* 0x000fea0003800000 */
[----:B------:R-:W-:Y:S01]  /*1fa0*/  UIADD3 UR4, UR45, 0xe400, URZ ;  /* 0x0000e4002d047890 */ /* 0x000fe2000fffe03f */
[----:B------:R-:W-:Y:S01]  /*1fb0*/  WARPGROUP.ARRIVE ;  /* 0x00000000000079c5 */ /* 0x000fe20000000000 */
[----:B------:R-:W-:Y:S02]  /*1fc0*/  ULOP3.LUT UR16, UR57, 0x10000, URZ, 0xfc, !UPT ;  /* 0x0001000039107892 */ /* 0x000fe4000f8efc3f */
[----:B------:R-:W-:Y:S01]  /*1fd0*/  USHF.R.U32.HI UR4, URZ, 0x4, UR4 ;  /* 0x000000043f047899 */ /* 0x000fe20008011604 */
[----:B------:R-:W-:Y:S01]  /*1fe0*/  UMOV UR17, 0x40000040 ;  /* 0x4000004000117882 */ /* 0x000fe20000000000 */
[----:B------:R-:W-:-:S02]  /*1ff0*/  UMOV UR19, 0x40000040 ;  /* 0x4000004000137882 */ /* 0x000fc40000000000 */
[----:B------:R-:W-:Y:S01]  /*2000*/  ULOP3.LUT UR4, UR4, 0x3fff, URZ, 0xc0, !UPT ;  /* 0x00003fff04047892 */ /* 0x000fe2000f8ec03f */
[----:B------:R-:W-:Y:S01]  /*2010*/  UMOV UR5, 0x40000040 ;  /* 0x4000004000057882 */ /* 0x000fe20000000000 */
[----:B------:R-:W-:Y:S02]  /*2020*/  UMOV UR7, 0x40000040 ;  /* 0x4000004000077882 */ /* 0x000fe40000000000 */
[----:B------:R-:W-:Y:S02]  /*2030*/  ULOP3.LUT UR20, UR4, 0x10000, URZ, 0xfc, !UPT ;  /* 0x0001000004147892 */ /* 0x000fe4000f8efc3f */
[----:B------:R-:W-:Y:S02]  /*2040*/  UIADD3 UR4, UR16, 0x2, URZ ;  /* 0x0000000210047890 */ /* 0x000fe4000fffe03f */
[----:B------:R-:W-:Y:S02]  /*2050*/  ULEA UR18, UR48, UR20, 0xa ;  /* 0x0000001430127291 */ /* 0x000fe4000f8e503f */
[----:B------:R-:W-:-:S02]  /*2060*/  UIADD3 UR8, UR16, 0x4, URZ ;  /* 0x0000000410087890 */ /* 0x000fc4000fffe03f */
[----:B------:R-:W-:Y:S02]  /*2070*/  UIADD3 UR6, UR18, 0x2, URZ ;  /* 0x0000000212067890 */ /* 0x000fe4000fffe03f */
[----:B------:R-:W-:Y:S01]  /*2080*/  UIADD3 UR10, UR18, 0x4, URZ ;  /* 0x00000004120a7890 */ /* 0x000fe2000fffe03f */
[----:B------:R-:W-:Y:S02]  /*2090*/  UMOV UR9, 0x40000040 ;  /* 0x4000004000097882 */ /* 0x000fe40000000000 */
[----:B------:R-:W-:Y:S01]  /*20a0*/  HGMMA.64x128x16.F32.BF16 R24, gdesc[UR16], RZ, !UPT, gsb0 ;  /* 0x01e00000101879f0 */ /* 0x000fe2000c0018ff */
[----:B------:R-:W-:Y:S01]  /*20b0*/  UMOV UR11, 0x40000040 ;  /* 0x40000040000b7882 */ /* 0x000fe20000000000 */
        /* <DEDUP_REMOVED lines=16> */
.L_x_1242:
[----:B------:R-:W-:Y:S01]  /*21c0*/  UISETP.NE.AND UP1, UPT, UR53, URZ, UPT ;  /* 0x0000003f3500728c */ /* 0x000fe2000bf25270 */
[----:B------:R-:W-:Y:S01]  /*21d0*/  R2UR UR6, R91 ;  /* 0x000000005b0672ca */ /* 0x000fe200000e0000 */
[----:B------:R-:W-:Y:S01]  /*21e0*/  ULDC UR7, c[0x0][0x9d8] ;  /* 0x0002760000077ab9 */ /* 0x000fe20000000800 */
[----:B------:R-:W-:Y:S01]  /*21f0*/  UISETP.NE.AND UP0, UPT, UR52, URZ, UPT ;  /* 0x0000003f3400728c */ /* 0x000fe2000bf05270 */
[----:B------:R-:W-:Y:S01]  /*2200*/  FMUL.FTZ R10, R39, UR7 ;  /* 0x00000007270a7c20 */ /* 0x000fe20008410000 */
[----:B------:R-:W-:Y:S01]  /*2210*/  FMUL.FTZ R39, R75, UR7 ;  /* 0x000000074b277c20 */ /* 0x000fe20008410000 */
[----:B------:R-:W-:Y:S01]  /*2220*/  PLOP3.LUT P1, PT, PT, PT, UP1, 0x80, 0x0 ;  /* 0x000000000000781c */ /* 0x000fe20003f2f018 */
[----:B------:R-:W-:Y:S01]  /*2230*/  FMUL.FTZ R75, R77, UR7 ;  /* 0x000000074d4b7c20 */ /* 0x000fe20008410000 */
[----:B------:R-:W-:Y:S01]  /*2240*/  PLOP3.LUT P2, PT, PT, PT, UP1, 0x80, 0x0 ;  /* 0x000000000000781c */ /* 0x000fe20003f4f018 */
[----:B------:R-:W-:Y:S02]  /*2250*/  VIADD R77, R17, UR39 ;  /* 0x00000027114d7c36 */ /* 0x000fe40008000000 */
[----:B------:R-:W-:Y:S01]  /*2260*/  FMUL.FTZ R8, R34, UR7 ;  /* 0x0000000722087c20 */ /* 0x000fe20008410000 */
[----:B------:R-:W-:Y:S01]  /*2270*/  @UP1 ULDC UR10, c[0x0][0x44c] ;  /* 0x00011300000a1ab9 */ /* 0x000fe20000000800 */
[----:B------:R-:W-:Y:S01]  /*2280*/  FMUL.FTZ R13, R46, UR7 ;  /* 0x000000072e0d7c20 */ /* 0x000fe20008410000 */
[----:B------:R-:W-:Y:S01]  /*2290*/  FMUL.FTZ R46, R49, UR7 ;  /* 0x00000007312e7c20 */ /* 0x000fe20008410000 */
[----:B------:R-:W-:Y:S01]  /*22a0*/  FMUL.FTZ R49, R57, UR7 ;  /* 0x0000000739317c20 */ /* 0x000fe20008410000 */
[----:B------:R-:W-:Y:S01]  /*22b0*/  FMUL.FTZ R7, R35, UR7 ;  /* 0x0000000723077c20 */ /* 0x000fe20008410000 */
[----:B------:R-:W-:Y:S01]  /*22c0*/  UIADD3 UR6, UR6, 0x16840, URZ ;  /* 0x0001684006067890 */ /* 0x000fe2000fffe03f */
[----:B------:R-:W-:Y:S01]  /*22d0*/  FMUL.FTZ R12, R43, UR7 ;  /* 0x000000072b0c7c20 */ /* 0x000fe20008410000 */
[----:B------:R-:W-:-:S02]  /*22e0*/  IMAD.MOV.U32 R35, RZ, RZ, -0x80 ;  /* 0xffffff80ff237424 */ /* 0x000fc400078e00ff */
[----:B------:R-:W-:Y:S01]  /*22f0*/  FMUL.FTZ R43, R44, UR7 ;  /* 0x000000072c2b7c20 */ /* 0x000fe20008410000 */
[----:B------:R-:W-:Y:S01]  /*2300*/  @P1 IMAD.HI.U32 R34, R77, UR10, RZ ;  /* 0x0000000a4d221c27 */ /* 0x000fe2000f8e00ff */
[----:B------:R-:W-:-:S03]  /*2310*/  @UP1 ULDC UR10, c[0x0][0x450] ;  /* 0x00011400000a1ab9 */ /* 0x000fc60000000800 */
[----:B------:R-:W-:Y:S01]  /*2320*/  FMUL.FTZ R9, R38, UR7 ;  /* 0x0000000726097c20 */ /* 0x000fe20008410000 */
[----:B------:R-:W-:Y:S01]  /*2330*/  FMUL.FTZ R96, R40, UR7 ;  /* 0x0000000728607c20 */ /* 0x000fe20008410000 */
[----:B------:R-:W-:Y:S01]  /*2340*/  FMUL.FTZ R44, R45, UR7 ;  /* 0x000000072d2c7c20 */ /* 0x000fe20008410000 */
[----:B------:R-:W-:Y:S01]  /*2350*/  @P2 SHF.R.U32.HI R77, RZ, UR10, R34 ;  /* 0x0000000aff4d2c19 */ /* 0x000fe20008011622 */
[----:B------:R-:W-:Y:S01]  /*2360*/  FMUL.FTZ R2, R24, UR7 ;  /* 0x0000000718027c20 */ /* 0x000fe20008410000 */
[----:B------:R-:W-:Y:S01]  /*2370*/  FMUL.FTZ R89, R29, UR7 ;  /* 0x000000071d597c20 */ /* 0x000fe20008410000 */
[----:B------:R-:W-:Y:S01]  /*2380*/  FMUL.FTZ R14, R47, UR7 ;  /* 0x000000072f0e7c20 */ /* 0x000fe20008410000 */
[----:B------:R-:W-:Y:S01]  /*2390*/  FMUL.FTZ R45, R48, UR7 ;  /* 0x00000007302d7c20 */ /* 0x000fe20008410000 */
[----:B------:R-:W2:Y:S01]  /*23a0*/  SHFL.IDX PT, R57, R77, RZ, 0x1c1f ;  /* 0x001c1fff4d397589 */ /* 0x000ea200000e0000 */
[----:B------:R-:W-:Y:S01]  /*23b0*/  FMUL.FTZ R38, R74, UR7 ;  /* 0x000000074a267c20 */ /* 0x000fe20008410000 */
[----:B------:R-:W-:Y:S01]  /*23c0*/  FMUL.FTZ R40, R83, UR7 ;  /* 0x0000000753287c20 */ /* 0x000fe20008410000 */
[----:B------:R-:W-:Y:S01]  /*23d0*/  UPRMT UR6, UR43, 0x654, UR6 ;  /* 0x000006542b067896 */ /* 0x000fe20008000006 */
[----:B------:R-:W-:Y:S01]  /*23e0*/  FMUL.FTZ R3, R25, UR7 ;  /* 0x0000000719037c20 */ /* 0x000fe20008410000 */
[----:B01----:R-:W-:Y:S01]  /*23f0*/  FMUL.FTZ R0, R26, UR7 ;  /* 0x000000071a007c20 */ /* 0x003fe20008410000 */
        /* <DEDUP_REMOVED lines=18> */
[----:B------:R-:W-:-:S02]  /*2520*/  IMAD R83, R88, R35, 0x80 ;  /* 0x0000008058537424 */ /* 0x000fc400078e0223 */
        /* <DEDUP_REMOVED lines=25> */
[----:B------:R-:W-:Y:S01]  /*26c0*/  IMAD.U32 R35, RZ, RZ, UR47 ;  /* 0x0000002fff237e24 */ /* 0x000fe2000f8e00ff */
[----:B------:R-:W-:Y:S01]  /*26d0*/  PLOP3.LUT P1, PT, PT, PT, UP0, 0x40, 0x0 ;  /* 0x000000000000781c */ /* 0x000fe20003f2e808 */
[----:B------:R-:W0:Y:S01]  /*26e0*/  MUFU.TANH R2, R2 ;  /* 0x0000000200027308 */ /* 0x000e220000002400 */
[C-C-:B------:R-:W-:Y:S01]  /*26f0*/  IADD3 R34, -R16.reuse, 0x1, R83.reuse ;  /* 0x0000000110227810 */ /* 0x140fe20007ffe153 */
[----:B------:R-:W-:Y:S01]  /*2700*/  ULDC UR23, c[0x0][0x9dc] ;  /* 0x0002770000177ab9 */ /* 0x000fe20000000800 */
[----:B------:R-:W-:Y:S01]  /*2710*/  SYNCS.ARRIVE.TRANS64.RED.A1T0 RZ, [UR6], RZ ;  /* 0x000000ffffff79a7 */ /* 0x000fe20008100406 */
[----:B------:R-:W-:Y:S01]  /*2720*/  ULOP3.LUT UR6, URZ, UR23, URZ, 0x33, !UPT ;  /* 0x000000173f067292 */ /* 0x000fe2000f8e333f */
[----:B------:R-:W-:Y:S01]  /*2730*/  IADD3 R34, -R35, UR40, R34 ;  /* 0x0000002823227c10 */ /* 0x000fe2000fffe122 */
[----:B------:R-:W-:Y:S01]  /*2740*/  ULDC UR14, c[0x0][0x9e0] ;  /* 0x00027800000e7ab9 */ /* 0x000fe20000000800 */
[----:B------:R-:W-:Y:S01]  /*2750*/  IADD3 R82, -R16, UR40, R83 ;  /* 0x0000002810527c10 */ /* 0x000fe2000fffe153 */
[----:B------:R-:W1:Y:S01]  /*2760*/  MUFU.TANH R3, R3 ;  /* 0x0000000300037308 */ /* 0x000e620000002400 */
[----:B------:R-:W-:Y:S01]  /*2770*/  LEA R79, R88, 0xffffff80, 0x7 ;  /* 0xffffff80584f7811 */ /* 0x000fe200078e38ff */
[----:B------:R-:W-:-:S02]  /*2780*/  VIADD R87, R34, UR14 ;  /* 0x0000000e22577c36 */ /* 0x000fc40008000000 */
[----:B------:R-:W-:-:S03]  /*2790*/  VIADD R86, R34, UR6 ;  /* 0x0000000622567c36 */ /* 0x000fc60008000000 */
[----:B--2---:R-:W-:Y:S01]  /*27a0*/  VIADDMNMX R80, R57, R87, R82, PT ;  /* 0x0000005739507246 */ /* 0x004fe20003800152 */
[----:B------:R-:W2:Y:S01]  /*27b0*/  MUFU.TANH R0, R0 ;  /* 0x0000000000007308 */ /* 0x000ea20000002400 */
[----:B------:R-:W-:-:S07]  /*27c0*/  IMAD.IADD R81, R86, 0x1, R57 ;  /* 0x0000000156517824 */ /* 0x000fce00078e0239 */
        /* <DEDUP_REMOVED lines=62> */
[----:B------:R-:W-:Y:S01]  /*2bb0*/  IMAD.U32 R34, RZ, RZ, UR47 ;  /* 0x0000002fff227e24 */ /* 0x000fe2000f8e00ff */
[----:B------:R-:W-:Y:S04]  /*2bc0*/  BSSY B0, `(.L_x_1244) ;  /* 0x0000013000007945 */ /* 0x000fe80003800000 */
[----:B------:R-:W-:-:S04]  /*2bd0*/  IADD3 R57, -R34, UR40, R57 ;  /* 0x0000002822397c10 */ /* 0x000fc8000fffe139 */
        /* <DEDUP_REMOVED lines=11> */
.L_x_1245:
[----:B------:R-:W-:Y:S02]  /*2c90*/  ULDC UR6, c[0x0][0x9e4] ;  /* 0x0002790000067ab9 */ /* 0x000fe40000000800 */
[----:B------:R-:W-:-:S05]  /*2ca0*/  IMAD.U32 R58, RZ, RZ, UR6 ;  /* 0x00000006ff3a7e24 */ /* 0x000fca000f8e00ff */
[----:B------:R-:W-:-:S13]  /*2cb0*/  ISETP.NE.AND P1, PT, R58, 0x1, PT ;  /* 0x000000013a00780c */ /* 0x000fda0003f25270 */
[----:B------:R-:W1:Y:S02]  /*2cc0*/  @P1 LDC.64 R34, c[0x0][0x9e8] ;  /* 0x00027a00ff221b82 */ /* 0x000e640000000a00 */
[----:B-1----:R-:W-:-:S05]  /*2cd0*/  @P1 IMAD.HI.U32 R34, R57, R34, RZ ;  /* 0x0000002239221227 */ /* 0x002fca00078e00ff */
[----:B------:R-:W-:-:S07]  /*2ce0*/  @P1 SHF.R.U32.HI R57, RZ, R35, R34 ;  /* 0x00000023ff391219 */ /* 0x000fce0000011622 */
.L_x_1246:
[----:B------:R-:W-:Y:S05]  /*2cf0*/  BSYNC B0 ;  /* 0x0000000000007941 */ /* 0x000fea0003800000 */
.L_x_1244:
[----:B------:R-:W-:-:S04]  /*2d00*/  IMAD R57, R57, R58, -R79 ;  /* 0x0000003a39397224 */ /* 0x000fc800078e0a4f */
[----:B------:R-:W-:-:S05]  /*2d10*/  IMAD.IADD R57, R57, 0x1, -R16 ;  /* 0x0000000139397824 */ /* 0x000fca00078e0a10 */
[----:B------:R-:W-:Y:S02]  /*2d20*/  VIADDMNMX R80, R57, R58, R80, PT ;  /* 0x0000003a39507246 */ /* 0x000fe40003800150 */
[----:B------:R-:W-:-:S07]  /*2d30*/  VIMNMX R81, R81, R57, !PT ;  /* 0x0000003951517248 */ /* 0x000fce0007fe0100 */
.L_x_1243:
        /* <DEDUP_REMOVED lines=158> */
[----:B------:R-:W-:Y:S01]  /*3720*/  ISETP.GE.AND P3, PT, R83, 0x71, PT ;  /* 0x000000715300780c */ /* 0x000fe20003f66270 */
[----:B------:R-:W0:Y:S01]  /*3730*/  SHFL.IDX PT, R75, R77, 0x1, 0x1c1f ;  /* 0x003c1f004d4b7f89 */ /* 0x000e2200000e0000 */
[----:B------:R-:W-:Y:S02]  /*3740*/  @P4 LOP3.LUT R23, R23, 0x20, RZ, 0xfc, !PT ;  /* 0x0000002017174812 */ /* 0x000fe400078efcff */
[----:B------:R-:W-:Y:S02]  /*3750*/  ISETP.GT.AND P4, PT, R81, 0x70, !P3 ;  /* 0x000000705100780c */ /* 0x000fe40005f84270 */
[----:B------:R-:W-:Y:S02]  /*3760*/  LOP3.LUT R23, R23, 0xfffffffd, RZ, 0xc0, !PT ;  /* 0xfffffffd17177812 */ /* 0x000fe400078ec0ff */
[----:B------:R-:W-:-:S04]  /*3770*/  ISETP.LT.OR P4, PT, R80, 0x71, P4 ;  /* 0x000000715000780c */ /* 0x000fc80002781670 */
[----:B------:R-:W-:Y:S02]  /*3780*/  FSEL R51, R76, -INF , !P4 ;  /* 0xff8000004c337808 */ /* 0x000fe40006000000 */
[----:B------:R-:W-:-:S04]  /*3790*/  ISETP.GE.AND P4, PT, R83, 0x72, PT ;  /* 0x000000725300780c */ /* 0x000fc80003f86270 */
[----:B------:R-:W-:-:S04]  /*37a0*/  ISETP.GT.AND P5, PT, R81, 0x71, !P4 ;  /* 0x000000715100780c */ /* 0x000fc800067a4270 */
[----:B------:R-:W-:Y:S02]  /*37b0*/  ISETP.LT.OR P5, PT, R80, 0x72, P5 ;  /* 0x000000725000780c */ /* 0x000fe40002fa1670 */
[----:B0-----:R-:W-:Y:S01]  /*37c0*/  VIADDMNMX R72, R75, R87, R82, PT ;  /* 0x000000574b487246 */ /* 0x001fe20003800152 */
[----:B------:R-:W-:Y:S01]  /*37d0*/  IMAD.IADD R73, R86, 0x1, R75 ;  /* 0x0000000156497824 */ /* 0x000fe200078e024b */
        /* <DEDUP_REMOVED lines=32> */
.L_x_1249:
[----:B------:R-:W-:Y:S02]  /*39e0*/  ULDC UR6, c[0x0][0x9e4] ;  /* 0x0002790000067ab9 */ /* 0x000fe40000000800 */
[----:B------:R-:W-:-:S05]  /*39f0*/  IMAD.U32 R76, RZ, RZ, UR6 ;  /* 0x00000006ff4c7e24 */ /* 0x000fca000f8e00ff */
[----:B------:R-:W-:-:S13]  /*3a00*/  ISETP.NE.AND P6, PT, R76, 0x1, PT ;  /* 0x000000014c00780c */ /* 0x000fda0003fc5270 */
[----:B------:R-:W0:Y:S02]  /*3a10*/  @P6 LDC.64 R2, c[0x0][0x9e8] ;  /* 0x00027a00ff026b82 */ /* 0x000e240000000a00 */
[----:B0-----:R-:W-:-:S05]  /*3a20*/  @P6 IMAD.HI.U32 R2, R75, R2, RZ ;  /* 0x000000024b026227 */ /* 0x001fca00078e00ff */
[----:B------:R-:W-:-:S07]  /*3a30*/  @P6 SHF.R.U32.HI R75, RZ, R3, R2 ;  /* 0x00000003ff4b6219 */ /* 0x000fce0000011602 */
.L_x_1250:
[----:B------:R-:W-:Y:S05]  /*3a40*/  BSYNC B0 ;  /* 0x0000000000007941 */ /* 0x000fea0003800000 */
.L_x_1248:
[----:B------:R-:W-:-:S04]  /*3a50*/  IMAD R75, R75, R76, -R79 ;  /* 0x0000004c4b4b7224 */ /* 0x000fc800078e0a4f */
[----:B------:R-:W-:-:S05]  /*3a60*/  IMAD.IADD R75, R75, 0x1, -R16 ;  /* 0x000000014b4b7824 */ /* 0x000fca00078e0a10 */
[----:B------:R-:W-:Y:S02]  /*3a70*/  VIADDMNMX R72, R75, R76, R72, PT ;  /* 0x0000004c4b487246 */ /* 0x000fe40003800148 */
[----:B------:R-:W-:-:S07]  /*3a80*/  VIMNMX R73, R73, R75, !PT ;  /* 0x0000004b49497248 */ /* 0x000fce0007fe0100 */
.L_x_1247:
[----:B------:R-:W-:Y:S01]  /*3a90*/  ISETP.GT.AND P1, PT, R73, 0x1, !P1 ;  /* 0x000000014900780c */ /* 0x000fe20004f24270 */
[----:B------:R-:W-:Y:S01]  /*3aa0*/  ULDC UR21, c[0x0][0x988] ;  /* 0x0002620000157ab9 */ /* 0x000fe20000000800 */
[----:B------:R-:W-:Y:S01]  /*3ab0*/  LOP3.LUT P6, RZ, R23, 0x4, RZ, 0xc0, !PT ;  /* 0x0000000417ff7812 */ /* 0x000fe200078cc0ff */
[----:B------:R-:W-:Y:S01]  /*3ac0*/  UISETP.NE.AND UP1, UPT, UR53, URZ, UPT ;  /* 0x0000003f3500728c */ /* 0x000fe2000bf25270 */
[----:B------:R-:W-:Y:S01]  /*3ad0*/  ISETP.LT.OR P1, PT, R72, 0x2, P1 ;  /* 0x000000024800780c */ /* 0x000fe20000f21670 */
[----:B------:R-:W-:Y:S01]  /*3ae0*/  UISETP.NE.AND UP0, UPT, UR52, URZ, UPT ;  /* 0x0000003f3400728c */ /* 0x000fe2000bf05270 */
[C---:B------:R-:W-:Y:S01]  /*3af0*/  ISETP.GT.AND P2, PT, R73.reuse, 0x8, !P2 ;  /* 0x000000084900780c */ /* 0x040fe20005744270 */
[----:B------:R-:W-:Y:S01]  /*3b00*/  UMOV UR10, UR39 ;  /* 0x00000027000a7c82 */ /* 0x000fe20008000000 */
        /* <DEDUP_REMOVED lines=9> */
[C---:B------:R-:W-:Y:S01]  /*3ba0*/  LOP3.LUT P1, RZ, R23.reuse, 0x8, RZ, 0xc0, !PT ;  /* 0x0000000817ff7812 */ /* 0x040fe2000782c0ff */
[----:B------:R-:W-:Y:S01]  /*3bb0*/  @UP1 USHF.R.U32.HI UR10, URZ, UR11, UR7 ;  /* 0x0000000b3f0a1299 */ /* 0x000fe20008011607 */
[----:B------:R-:W-:-:S02]  /*3bc0*/  LOP3.LUT P2, RZ, R23, 0x40000, RZ, 0xc0, !PT ;  /* 0x0004000017ff7812 */ /* 0x000fc4000784c0ff */
[----:B------:R-:W-:Y:S01]  /*3bd0*/  ISETP.GT.AND P1, PT, R73, 0x10, !P1 ;  /* 0x000000104900780c */ /* 0x000fe20004f24270 */
[----:B------:R-:W-:Y:S01]  /*3be0*/  UIADD3 UR56, UR56, UR10, URZ ;  /* 0x0000000a38387290 */ /* 0x000fe2000fffe03f */
[----:B------:R-:W-:Y:S02]  /*3bf0*/  LOP3.LUT P6, RZ, R23, 0x20000, RZ, 0xc0, !PT ;  /* 0x0002000017ff7812 */ /* 0x000fe400078cc0ff */
[----:B------:R-:W-:Y:S01]  /*3c00*/  ISETP.LT.OR P1, PT, R72, 0x11, P1 ;  /* 0x000000114800780c */ /* 0x000fe20000f21670 */
[----:B------:R-:W-:Y:S01]  /*3c10*/  UIADD3 UR14, UR56, UR14, URZ ;  /* 0x0000000e380e7290 */ /* 0x000fe2000fffe03f */
[----:B------:R-:W-:Y:S02]  /*3c20*/  ISETP.GT.AND P3, PT, R73, 0x70, !P3 ;  /* 0x000000704900780c */ /* 0x000fe40005f64270 */
[----:B------:R-:W-:Y:S02]  /*3c30*/  FSEL R8, R8, -INF , !P1 ;  /* 0xff80000008087808 */ /* 0x000fe40004800000 */
[----:B------:R-:W-:-:S02]  /*3c40*/  LOP3.LUT P1, RZ, R23, 0x10, RZ, 0xc0, !PT ;  /* 0x0000001017ff7812 */ /* 0x000fc4000782c0ff */
[C---:B------:R-:W-:Y:S02]  /*3c50*/  ISETP.GT.AND P4, PT, R73.reuse, 0x71, !P4 ;  /* 0x000000714900780c */ /* 0x040fe40006784270 */
[C---:B------:R-:W-:Y:S02]  /*3c60*/  ISETP.GT.AND P1, PT, R73.reuse, 0x11, !P1 ;  /* 0x000000114900780c */ /* 0x040fe40004f24270 */
[C---:B------:R-:W-:Y:S02]  /*3c70*/  ISETP.LT.OR P3, PT, R72.reuse, 0x71, P3 ;  /* 0x000000714800780c */ /* 0x040fe40001f61670 */
[----:B------:R-:W-:Y:S02]  /*3c80*/  ISETP.LT.OR P1, PT, R72, 0x12, P1 ;  /* 0x000000124800780c */ /* 0x000fe40000f21670 */
[----:B------:R-:W-:Y:S02]  /*3c90*/  ISETP.GT.AND P5, PT, R73, 0x78, !P5 ;  /* 0x000000784900780c */ /* 0x000fe40006fa4270 */
        /* <DEDUP_REMOVED lines=8> */
[----:B------:R-:W-:Y:S02]  /*3d20*/  LOP3.LUT P1, RZ, R23, 0x1000000, RZ, 0xc0, !PT ;  /* 0x0100000017ff7812 */ /* 0x000fe4000782c0ff */
[----:B------:R-:W-:Y:S02]  /*3d30*/  FMNMX.FTZ R6, R60, R7, !PT ;  /* 0x000000073c067209 */ /* 0x000fe40007810000 */
[----:B------:R-:W-:Y:S02]  /*3d40*/  ISETP.GT.AND P1, PT, R73, 0x19, !P1 ;  /* 0x000000194900780c */ /* 0x000fe40004f24270 */
[----:B------:R-:W-:Y:S02]  /*3d50*/  FMNMX.FTZ R7, R61, R6, !PT ;  /* 0x000000063d077209 */ /* 0x000fe40007810000 */
        /* <DEDUP_REMOVED lines=16> */
[----:B------:R-:W-:Y:S02]  /*3e60*/  FSEL R12, R12, -INF , !P1 ;  /* 0xff8000000c0c7808 */ /* 0x000fe40004800000 */
        /* <DEDUP_REMOVED lines=45> */
[C---:B------:R-:W-:Y:S01]  /*4140*/  LOP3.LUT P1, RZ, R23.reuse, 0x4000, RZ, 0xc0, !PT ;  /* 0x0000400017ff7812 */ /* 0x040fe2000782c0ff */
[----:B------:R-:W0:Y:S01]  /*4150*/  SHFL.BFLY PT, R6, R7, 0x2, 0x1f ;  /* 0x0c401f0007067f89 */ /* 0x000e2200000e0000 */
[----:B------:R-:W-:Y:S02]  /*4160*/  LOP3.LUT P2, RZ, R23, 0x80, RZ, 0xc0, !PT ;  /* 0x0000008017ff7812 */ /* 0x000fe4000784c0ff */
[----:B------:R-:W-:Y:S02]  /*4170*/  ISETP.GT.AND P1, PT, R73, 0x41, !P1 ;  /* 0x000000414900780c */ /* 0x000fe40004f24270 */
[----:B------:R-:W-:Y:S02]  /*4180*/  LOP3.LUT P6, RZ, R23, 0x40, RZ, 0xc0, !PT ;  /* 0x0000004017ff7812 */ /* 0x000fe400078cc0ff */
[----:B------:R-:W-:-:S02]  /*4190*/  ISETP.LT.OR P1, PT, R72, 0x42, P1 ;  /* 0x000000424800780c */ /* 0x000fc40000f21670 */
[----:B------:R-:W-:Y:S02]  /*41a0*/  ISETP.LT.OR P4, PT, R72, 0x72, P4 ;  /* 0x000000724800780c */ /* 0x000fe40002781670 */
[----:B------:R-:W-:Y:S02]  /*41b0*/  FSEL R26, R26, -INF , !P1 ;  /* 0xff8000001a1a7808 */ /* 0x000fe40004800000 */
[----:B------:R-:W-:Y:S02]  /*41c0*/  LOP3.LUT P1, RZ, R23, 0x2000, RZ, 0xc0, !PT ;  /* 0x0000200017ff7812 */ /* 0x000fe4000782c0ff */
[----:B------:R-:W-:Y:S02]  /*41d0*/  FSEL R37, R37, -INF , !P3 ;  /* 0xff80000025257808 */ /* 0x000fe40005800000 */
[----:B------:R-:W-:Y:S02]  /*41e0*/  ISETP.GT.AND P1, PT, R73, 0x48, !P1 ;  /* 0x000000484900780c */ /* 0x000fe40004f24270 */
[----:B------:R-:W-:-:S02]  /*41f0*/  ISETP.LT.OR P5, PT, R72, 0x79, P5 ;  /* 0x000000794800780c */ /* 0x000fc40002fa1670 */
[----:B------:R-:W-:Y:S02]  /*4200*/  ISETP.LT.OR P1, PT, R72, 0x49, P1 ;  /* 0x000000494800780c */ /* 0x000fe40000f21670 */
[----:B------:R-:W-:Y:S02]  /*4210*/  FSEL R40, R40, -INF , !P4 ;  /* 0xff80000028287808 */ /* 0x000fe40006000000 */
[----:B------:R-:W-:Y:S02]  /*4220*/  FSEL R27, R27, -INF , !P1 ;  /* 0xff8000001b1b7808 */ /* 0x000fe40004800000 */
[----:B------:R-:W-:Y:S02]  /*4230*/  LOP3.LUT P1, RZ, R23, 0x1000, RZ, 0xc0, !PT ;  /* 0x0000100017ff7812 */ /* 0x000fe4000782c0ff */
[----:B0-----:R-:W-:Y:S02]  /*4240*/  FMNMX.FTZ R77, R7, R6, !PT ;  /* 0x00000006074d7209 */ /* 0x001fe40007810000 */
[----:B------:R-:W-:-:S03]  /*4250*/  ISETP.GT.AND P1, PT, R73, 0x49, !P1 ;  /* 0x000000494900780c */ /* 0x000fc60004f24270 */
[----:B------:R-:W0:Y:S01]  /*4260*/  SHFL.BFLY PT, R6, R77, 0x1, 0x1f ;  /* 0x0c201f004d067f89 */ /* 0x000e2200000e0000 */
[----:B------:R-:W-:-:S04]  /*4270*/  ISETP.LT.OR P1, PT, R72, 0x4a, P1 ;  /* 0x0000004a4800780c */ /* 0x000fc80000f21670 */
[----:B------:R-:W-:Y:S02]  /*4280*/  FSEL R28, R28, -INF , !P1 ;  /* 0xff8000001c1c7808 */ /* 0x000fe40004800000 */
[----:B------:R-:W-:-:S04]  /*4290*/  LOP3.LUT P1, RZ, R23, 0x800, RZ, 0xc0, !PT ;  /* 0x0000080017ff7812 */ /* 0x000fc8000782c0ff */
[----:B------:R-:W-:-:S04]  /*42a0*/  ISETP.GT.AND P1, PT, R73, 0x50, !P1 ;  /* 0x000000504900780c */ /* 0x000fc80004f24270 */
[----:B------:R-:W-:-:S04]  /*42b0*/  ISETP.LT.OR P1, PT, R72, 0x51, P1 ;  /* 0x000000514800780c */ /* 0x000fc80000f21670 */
[----:B------:R-:W-:Y:S02]  /*42c0*/  FSEL R31, R31, -INF , !P1 ;  /* 0xff8000001f1f7808 */ /* 0x000fe40004800000 */
[----:B------:R-:W-:Y:S02]  /*42d0*/  LOP3.LUT P1, RZ, R23, 0x400, RZ, 0xc0, !PT ;  /* 0x0000040017ff7812 */ /* 0x000fe4000782c0ff */
[----:B0-----:R-:W-:Y:S02]  /*42e0*/  FMNMX.FTZ R6, R77, R6, !PT ;  /* 0x000000064d067209 */ /* 0x001fe40007810000 */
[----:B------:R-:W-:-:S03]  /*42f0*/  ISETP.GT.AND P1, PT, R73, 0x51, !P1 ;  /* 0x000000514900780c */ /* 0x000fc60004f24270 */
[----:B------:R-:W-:Y:S01]  /*4300*/  FMUL.FTZ R76, R6, UR21 ;  /* 0x00000015064c7c20 */ /* 0x000fe20008410000 */
        /* <DEDUP_REMOVED lines=20> */
[----:B------:R-:W-:-:S02]  /*4450*/  FSETP.NEU.FTZ.AND P1, PT, R6, -INF , PT ;  /* 0xff8000000600780b */ /* 0x000fc40003f3d000 */
[----:B------:R-:W-:Y:S02]  /*4460*/  FSEL R30, R30, -INF , !P2 ;  /* 0xff8000001e1e7808 */ /* 0x000fe40005000000 */
[----:B------:R-:W-:Y:S02]  /*4470*/  FSEL R76, R76, RZ, P1 ;  /* 0x000000ff4c4c7208 */ /* 0x000fe40000800000 */
[----:B------:R-:W-:Y:S02]  /*4480*/  ISETP.GT.AND P1, PT, R73, RZ, !P6 ;  /* 0x000000ff4900720c */ /* 0x000fe40007724270 */
[----:B------:R-:W-:Y:S01]  /*4490*/  LOP3.LUT P6, RZ, R23, 0x1, RZ, 0xc0, !PT ;  /* 0x0000000117ff7812 */ /* 0x000fe200078cc0ff */
[--C-:B------:R-:W-:Y:S01]  /*44a0*/  FFMA.FTZ R150, R58, UR21, -R76.reuse ;  /* 0x000000153a967c23 */ /* 0x100fe2000801084c */
[----:B------:R-:W-:Y:S01]  /*44b0*/  ISETP.LT.OR P1, PT, R72, 0x1, P1 ;  /* 0x000000014800780c */ /* 0x000fe20000f21670 */
[--C-:B------:R-:W-:Y:S01]  /*44c0*/  FFMA.FTZ R132, R56, UR21, -R76.reuse ;  /* 0x0000001538847c23 */ /* 0x100fe2000801084c */
[----:B------:R-:W-:Y:S01]  /*44d0*/  ISETP.GT.AND P6, PT, R73, 0x79, !P6 ;  /* 0x000000794900780c */ /* 0x000fe200077c4270 */
[--C-:B------:R-:W-:Y:S01]  /*44e0*/  FFMA.FTZ R134, R34, UR21, -R76.reuse ;  /* 0x0000001522867c23 */ /* 0x100fe2000801084c */
[----:B------:R-:W-:Y:S01]  /*44f0*/  FSEL R75, R0, -INF , !P1 ;  /* 0xff800000004b7808 */ /* 0x000fe20004800000 */
[--C-:B------:R-:W-:Y:S01]  /*4500*/  FFMA.FTZ R148, R74, UR21, -R76.reuse ;  /* 0x000000154a947c23 */ /* 0x100fe2000801084c */
[----:B------:R-:W-:Y:S01]  /*4510*/  LOP3.LUT P1, RZ, R23, 0x4000000, RZ, 0xc0, !PT ;  /* 0x0400000017ff7812 */ /* 0x000fe2000782c0ff */
[--C-:B------:R-:W-:Y:S01]  /*4520*/  FFMA.FTZ R57, R57, UR21, -R76.reuse ;  /* 0x0000001539397c23 */ /* 0x100fe2000801084c */
[----:B------:R-:W-:Y:S01]  /*4530*/  FMNMX.FTZ R7, R75, R4, !PT ;  /* 0x000000044b077209 */ /* 0x000fe20007810000 */
[--C-:B------:R-:W-:Y:S01]  /*4540*/  FFMA.FTZ R59, R59, UR21, -R76.reuse ;  /* 0x000000153b3b7c23 */ /* 0x100fe2000801084c */
[----:B------:R-:W-:Y:S01]  /*4550*/  ISETP.GT.AND P1, PT, R73, 0x68, !P1 ;  /* 0x000000684900780c */ /* 0x000fe20004f24270 */
[----:B------:R-:W-:Y:S01]  /*4560*/  MUFU.EX2 R148, R148 ;  /* 0x0000009400947308 */ /* 0x000fe20000000800 */
[----:B------:R-:W-:Y:S01]  /*4570*/  FMNMX.FTZ R0, R2, R7, !PT ;  /* 0x0000000702007209 */ /* 0x000fe20007810000 */
[--C-:B------:R-:W-:Y:S01]  /*4580*/  FFMA.FTZ R144, R60, UR21, -R76.reuse ;  /* 0x000000153c907c23 */ /* 0x100fe2000801084c */
[----:B------:R-:W-:Y:S01]  /*4590*/  ISETP.LT.OR P1, PT, R72, 0x69, P1 ;  /* 0x000000694800780c */ /* 0x000fe20000f21670 */
[--C-:B------:R-:W-:Y:S01]  /*45a0*/  FFMA.FTZ R61, R61, UR21, -R76.reuse ;  /* 0x000000153d3d7c23 */ /* 0x100fe2000801084c */
[----:B------:R-:W-:Y:S01]  /*45b0*/  FMNMX.FTZ R7, R5, R0, !PT ;  /* 0x0000000005077209 */ /* 0x000fe20007810000 */
[--C-:B------:R-:W-:Y:S01]  /*45c0*/  FFMA.FTZ R146, R62, UR21, -R76.reuse ;  /* 0x000000153e927c23 */ /* 0x100fe2000801084c */
[----:B------:R-:W-:Y:S01]  /*45d0*/  ISETP.LT.OR P6, PT, R72, 0x7a, P6 ;  /* 0x0000007a4800780c */ /* 0x000fe200037c1670 */
[----:B------:R-:W0:Y:S01]  /*45e0*/  MUFU.EX2 R57, R57 ;  /* 0x0000003900397308 */ /* 0x000e220000000800 */
[----:B------:R-:W-:Y:S01]  /*45f0*/  FMNMX.FTZ R0, R8, R7, !PT ;  /* 0x0000000708007209 */ /* 0x000fe20007810000 */
[--C-:B------:R-:W-:Y:S01]  /*4600*/  FFMA.FTZ R63, R63, UR21, -R76.reuse ;  /* 0x000000153f3f7c23 */ /* 0x100fe2000801084c */
[----:B------:R-:W-:Y:S01]  /*4610*/  FSEL R42, R42, -INF , !P6 ;  /* 0xff8000002a2a7808 */ /* 0x000fe20007000000 */
[--C-:B------:R-:W-:Y:S01]  /*4620*/  FFMA.FTZ R140, R64, UR21, -R76.reuse ;  /* 0x00000015408c7c23 */ /* 0x100fe2000801084c */
[----:B------:R-:W-:Y:S01]  /*4630*/  FMNMX.FTZ R0, R3, R0, !PT ;  /* 0x0000000003007209 */ /* 0x000fe20007810000 */
[--C-:B------:R-:W-:Y:S01]  /*4640*/  FFMA.FTZ R65, R65, UR21, -R76.reuse ;  /* 0x0000001541417c23 */ /* 0x100fe2000801084c */
[--C-:B------:R-:W-:Y:S01]  /*4650*/  FFMA.FTZ R142, R66, UR21, -R76.reuse ;  /* 0x00000015428e7c23 */ /* 0x100fe2000801084c */
[----:B------:R-:W1:Y:S01]  /*4660*/  MUFU.EX2 R150, R150 ;  /* 0x0000009600967308 */ /* 0x000e620000000800 */
[----:B------:R-:W-:Y:S01]  /*4670*/  FMNMX.FTZ R7, R9, R0, !PT ;  /* 0x0000000009077209 */ /* 0x000fe20007810000 */
[--C-:B------:R-:W-:Y:S01]  /*4680*/  FFMA.FTZ R67, R67, UR21, -R76.reuse ;  /* 0x0000001543437c23 */ /* 0x100fe2000801084c */
[--C-:B------:R-:W-:Y:S01]  /*4690*/  FFMA.FTZ R136, R68, UR21, -R76.reuse ;  /* 0x0000001544887c23 */ /* 0x100fe2000801084c */
[--C-:B------:R-:W-:Y:S01]  /*46a0*/  FFMA.FTZ R69, R69, UR21, -R76.reuse ;  /* 0x0000001545457c23 */ /* 0x100fe2000801084c */
[----:B------:R-:W-:Y:S01]  /*46b0*/  FMNMX.FTZ R0, R10, R7, !PT ;  /* 0x000000070a007209 */ /* 0x000fe20007810000 */
[--C-:B------:R-:W-:Y:S01]  /*46c0*/  FFMA.FTZ R138, R70, UR21, -R76.reuse ;  /* 0x00000015468a7c23 */ /* 0x100fe2000801084c */
[--C-:B------:R-:W-:Y:S01]  /*46d0*/  FFMA.FTZ R71, R71, UR21, -R76.reuse ;  /* 0x0000001547477c23 */ /* 0x100fe2000801084c */
[----:B------:R-:W2:Y:S01]  /*46e0*/  MUFU.EX2 R59, R59 ;  /* 0x0000003b003b7308 */ /* 0x000ea20000000800 */
[----:B------:R-:W-:Y:S01]  /*46f0*/  FMNMX.FTZ R7, R11, R0, !PT ;  /* 0x000000000b077209 */ /* 0x000fe20007810000 */
[--C-:B------:R-:W-:Y:S01]  /*4700*/  FFMA.FTZ R128, R44, UR21, -R76.reuse ;  /* 0x000000152c807c23 */ /* 0x100fe2000801084c */
[--C-:B------:R-:W-:Y:S01]  /*4710*/  FFMA.FTZ R35, R35, UR21, -R76.reuse ;  /* 0x0000001523237c23 */ /* 0x100fe2000801084c */
[--C-:B------:R-:W-:Y:S01]  /*4720*/  FFMA.FTZ R130, R46, UR21, -R76.reuse ;  /* 0x000000152e827c23 */ /* 0x100fe2000801084c */
[----:B------:R-:W-:Y:S01]  /*4730*/  FMNMX.FTZ R0, R12, R7, !PT ;  /* 0x000000070c007209 */ /* 0x000fe20007810000 */
[--C-:B------:R-:W-:Y:S01]  /*4740*/  FFMA.FTZ R124, R49, UR21, -R76.reuse ;  /* 0x00000015317c7c23 */ /* 0x100fe2000801084c */
[--C-:B------:R-:W-:Y:S01]  /*4750*/  FFMA.FTZ R126, R50, UR21, -R76.reuse ;  /* 0x00000015327e7c23 */ /* 0x100fe2000801084c */
[----:B------:R-:W3:Y:S01]  /*4760*/  MUFU.EX2 R144, R144 ;  /* 0x0000009000907308 */ /* 0x000ee20000000800 */
[----:B------:R-:W-:Y:S01]  /*4770*/  FMNMX.FTZ R7, R13, R0, !PT ;  /* 0x000000000d077209 */ /* 0x000fe20007810000 */
[--C-:B------:R-:W-:Y:S01]  /*4780*/  FFMA.FTZ R49, R54, UR21, -R76.reuse ;  /* 0x0000001536317c23 */ /* 0x100fe2000801084c */
[--C-:B------:R-:W-:Y:S01]  /*4790*/  FFMA.FTZ R120, R51, UR21, -R76.reuse ;  /* 0x0000001533787c23 */ /* 0x100fe2000801084c */
[--C-:B------:R-:W-:Y:S01]  /*47a0*/  FFMA.FTZ R51, R53, UR21, -R76.reuse ;  /* 0x0000001535337c23 */ /* 0x100fe2000801084c */
[----:B------:R-:W-:Y:S01]  /*47b0*/  FMNMX.FTZ R0, R14, R7, !PT ;  /* 0x000000070e007209 */ /* 0x000fe20007810000 */
[--C-:B------:R-:W-:Y:S01]  /*47c0*/  FFMA.FTZ R122, R48, UR21, -R76.reuse ;  /* 0x00000015307a7c23 */ /* 0x100fe2000801084c */
[----:B------:R-:W-:Y:S01]  /*47d0*/  FFMA.FTZ R53, R52, UR21, -R76 ;  /* 0x0000001534357c23 */ /* 0x000fe2000801084c */
[----:B------:R-:W4:Y:S01]  /*47e0*/  MUFU.EX2 R61, R61 ;  /* 0x0000003d003d7308 */ /* 0x000f220000000800 */
[----:B------:R-:W-:-:S04]  /*47f0*/  FMNMX.FTZ R7, R15, R0, !PT ;  /* 0x000000000f077209 */ /* 0x000fc80007810000 */
[----:B------:R-:W-:-:S03]  /*4800*/  FMNMX.FTZ R0, R20, R7, !PT ;  /* 0x0000000714007209 */ /* 0x000fc60007810000 */
[----:B------:R-:W5:Y:S01]  /*4810*/  MUFU.EX2 R146, R146 ;  /* 0x0000009200927308 */ /* 0x000f620000000800 */
        /* <DEDUP_REMOVED lines=12> */
[----:B------:R-:W-:Y:S02]  /*48e0*/  FMNMX.FTZ R7, R33, R0, !PT ;  /* 0x0000000021077209 */ /* 0x000fe40007810000 */
[----:B------:R-:W-:Y:S02]  /*48f0*/  FSEL R0, R29, -INF , !P1 ;  /* 0xff8000001d007808 */ /* 0x000fe40004800000 */
[----:B------:R-:W-:-:S03]  /*4900*/  FMNMX.FTZ R7, R36, R7, !PT ;  /* 0x0000000724077209 */ /* 0x000fc60007810000 */
[----:B------:R-:W-:Y:S01]  /*4910*/  MUFU.EX2 R67, R67 ;  /* 0x0000004300437308 */ /* 0x000fe20000000800 */
[----:B------:R-:W-:-:S04]  /*4920*/  FMNMX.FTZ R58, R38, R7, !PT ;  /* 0x00000007263a7209 */ /* 0x000fc80007810000 */
[----:B------:R-:W-:-:S03]  /*4930*/  FMNMX.FTZ R7, R39, R58, !PT ;  /* 0x0000003a27077209 */ /* 0x000fc60007810000 */
[----:B------:R-:W-:Y:S01]  /*4940*/  MUFU.EX2 R136, R136 ;  /* 0x0000008800887308 */ /* 0x000fe20000000800 */
[----:B------:R-:W-:-:S04]  /*4950*/  FMNMX.FTZ R7, R0, R7, !PT ;  /* 0x0000000700077209 */ /* 0x000fc80007810000 */
[----:B------:R-:W-:-:S03]  /*4960*/  FMNMX.FTZ R56, R30, R7, !PT ;  /* 0x000000071e387209 */ /* 0x000fc60007810000 */
[----:B------:R-:W-:Y:S01]  /*4970*/  MUFU.EX2 R69, R69 ;  /* 0x0000004500457308 */ /* 0x000fe20000000800 */
[----:B------:R-:W-:Y:S02]  /*4980*/  FMNMX.FTZ R7, R37, R56, !PT ;  /* 0x0000003825077209 */ /* 0x000fe40007810000 */
[----:B------:R-:W-:Y:S01]  /*4990*/  FSEL R56, R41, -INF , !P5 ;  /* 0xff80000029387808 */ /* 0x000fe20006800000 */
[--C-:B------:R-:W-:Y:S01]  /*49a0*/  FFMA.FTZ R41, R43, UR21, -R76.reuse ;  /* 0x000000152b297c23 */ /* 0x100fe2000801084c */
[----:B------:R-:W-:Y:S01]  /*49b0*/  FMNMX.FTZ R7, R40, R7, !PT ;  /* 0x0000000728077209 */ /* 0x000fe20007810000 */
[--C-:B------:R-:W-:Y:S01]  /*49c0*/  FFMA.FTZ R43, R45, UR21, -R76.reuse ;  /* 0x000000152d2b7c23 */ /* 0x100fe2000801084c */
[--C-:B------:R-:W-:Y:S01]  /*49d0*/  FFMA.FTZ R45, R47, UR21, -R76.reuse ;  /* 0x000000152f2d7c23 */ /* 0x100fe2000801084c */
[----:B------:R-:W-:Y:S01]  /*49e0*/  FFMA.FTZ R47, R55, UR21, -R76 ;  /* 0x00000015372f7c23 */ /* 0x000fe2000801084c */
        /* <DEDUP_REMOVED lines=15> */
[----:B------:R-:W-:Y:S02]  /*4ae0*/  FMUL.FTZ R55, R7, UR21 ;  /* 0x0000001507377c20 */ /* 0x000fe40008410000 */
[----:B------:R-:W-:Y:S03]  /*4af0*/  MUFU.EX2 R130, R130 ;  /* 0x0000008200827308 */ /* 0x000fe60000000800 */
[----:B------:R-:W-:Y:S02]  /*4b00*/  FSEL R55, R55, RZ, P1 ;  /* 0x000000ff37377208 */ /* 0x000fe40000800000 */
[----:B------:R-:W-:-:S03]  /*4b10*/  PLOP3.LUT P1, PT, PT, PT, UP0, 0x40, 0x0 ;  /* 0x000000000000781c */ /* 0x000fc60003f2e808 */
[----:B------:R-:W-:Y:S01]  /*4b20*/  MUFU.EX2 R45, R45 ;  /* 0x0000002d002d7308 */ /* 0x000fe20000000800 */
[--C-:B------:R-:W-:Y:S01]  /*4b30*/  FFMA.FTZ R145, R8, UR21, -R55.reuse ;  /* 0x0000001508917c23 */ /* 0x100fe20008010837 */
[----:B------:R-:W-:Y:S01]  /*4b40*/  FFMA.FTZ R8, R3, UR21, -R55 ;  /* 0x0000001503087c23 */ /* 0x000fe20008010837 */
[----:B------:R-:W-:Y:S01]  /*4b50*/  FADD.FTZ R3, R148, R57 ;  /* 0x0000003994037221 */ /* 0x000fe20000010000 */
[--C-:B------:R-:W-:Y:S01]  /*4b60*/  FFMA.FTZ R151, R2, UR21, -R55.reuse ;  /* 0x0000001502977c23 */ /* 0x100fe20008010837 */
[--C-:B------:R-:W-:Y:S01]  /*4b70*/  FFMA.FTZ R149, R75, UR21, -R55.reuse ;  /* 0x000000154b957c23 */ /* 0x100fe20008010837 */
[----:B------:R-:W-:Y:S01]  /*4b80*/  FFMA.FTZ R4, R4, UR21, -R55 ;  /* 0x0000001504047c23 */ /* 0x000fe20008010837 */
[----:B-1----:R-:W-:Y:S01]  /*4b90*/  FADD.FTZ R2, R150, R3 ;  /* 0x0000000396027221 */ /* 0x002fe20000010000 */
[--C-:B------:R-:W-:Y:S01]  /*4ba0*/  FFMA.FTZ R34, R5, UR21, -R55.reuse ;  /* 0x0000001505227c23 */ /* 0x100fe20008010837 */
[----:B------:R-:W-:Y:S01]  /*4bb0*/  MUFU.EX2 R145, R145 ;  /* 0x0000009100917308 */ /* 0x000fe20000000800 */
[--C-:B------:R-:W-:Y:S01]  /*4bc0*/  FFMA.FTZ R147, R9, UR21, -R55.reuse ;  /* 0x0000001509937c23 */ /* 0x100fe20008010837 */
[----:B--2---:R-:W-:Y:S01]  /*4bd0*/  FADD.FTZ R3, R59, R2 ;  /* 0x000000023b037221 */ /* 0x004fe20000010000 */
[--C-:B------:R-:W-:Y:S01]  /*4be0*/  FFMA.FTZ R10, R10, UR21, -R55.reuse ;  /* 0x000000150a0a7c23 */ /* 0x100fe20008010837 */
[--C-:B------:R-:W-:Y:S01]  /*4bf0*/  FFMA.FTZ R141, R11, UR21, -R55.reuse ;  /* 0x000000150b8d7c23 */ /* 0x100fe20008010837 */
[----:B------:R-:W-:Y:S01]  /*4c00*/  FFMA.FTZ R12, R12, UR21, -R55 ;  /* 0x000000150c0c7c23 */ /* 0x000fe20008010837 */
[----:B---3--:R-:W-:Y:S01]  /*4c10*/  FADD.FTZ R2, R144, R3 ;  /* 0x0000000390027221 */ /* 0x008fe20000010000 */
[--C-:B------:R-:W-:Y:S01]  /*4c20*/  FFMA.FTZ R143, R13, UR21, -R55.reuse ;  /* 0x000000150d8f7c23 */ /* 0x100fe20008010837 */
[----:B------:R-:W-:Y:S01]  /*4c30*/  MUFU.EX2 R149, R149 ;  /* 0x0000009500957308 */ /* 0x000fe20000000800 */
[--C-:B------:R-:W-:Y:S01]  /*4c40*/  FFMA.FTZ R14, R14, UR21, -R55.reuse ;  /* 0x000000150e0e7c23 */ /* 0x100fe20008010837 */
[----:B----4-:R-:W-:Y:S01]  /*4c50*/  FADD.FTZ R3, R61, R2 ;  /* 0x000000023d037221 */ /* 0x010fe20000010000 */
[--C-:B------:R-:W-:Y:S01]  /*4c60*/  FFMA.FTZ R137, R15, UR21, -R55.reuse ;  /* 0x000000150f897c23 */ /* 0x100fe20008010837 */
[--C-:B------:R-:W-:Y:S01]  /*4c70*/  FFMA.FTZ R20, R20, UR21, -R55.reuse ;  /* 0x0000001514147c23 */ /* 0x100fe20008010837 */
[----:B------:R-:W-:Y:S01]  /*4c80*/  FFMA.FTZ R139, R21, UR21, -R55 ;  /* 0x00000015158b7c23 */ /* 0x000fe20008010837 */
[----:B-----5:R-:W-:Y:S01]  /*4c90*/  FADD.FTZ R2, R146, R3 ;  /* 0x0000000392027221 */ /* 0x020fe20000010000 */
[--C-:B------:R-:W-:Y:S01]  /*4ca0*/  FFMA.FTZ R24, R24, UR21, -R55.reuse ;  /* 0x0000001518187c23 */ /* 0x100fe20008010837 */
[----:B------:R-:W0:Y:S01]  /*4cb0*/  MUFU.EX2 R4, R4 ;  /* 0x0000000400047308 */ /* 0x000e220000000800 */
[--C-:B------:R-:W-:Y:S01]  /*4cc0*/  FFMA.FTZ R133, R25, UR21, -R55.reuse ;  /* 0x0000001519857c23 */ /* 0x100fe20008010837 */
[----:B------:R-:W-:Y:S01]  /*4cd0*/  FADD.FTZ R3, R63, R2 ;  /* 0x000000023f037221 */ /* 0x000fe20000010000 */
[--C-:B------:R-:W-:Y:S01]  /*4ce0*/  FFMA.FTZ R26, R26, UR21, -R55.reuse ;  /* 0x000000151a1a7c23 */ /* 0x100fe20008010837 */
[--C-:B------:R-:W-:Y:S01]  /*4cf0*/  FFMA.FTZ R135, R27, UR21, -R55.reuse ;  /* 0x000000151b877c23 */ /* 0x100fe20008010837 */
[----:B------:R-:W-:Y:S01]  /*4d00*/  FFMA.FTZ R28, R28, UR21, -R55 ;  /* 0x000000151c1c7c23 */ /* 0x000fe20008010837 */
[----:B------:R-:W-:Y:S01]  /*4d10*/  FADD.FTZ R2, R140, R3 ;  /* 0x000000038c027221 */ /* 0x000fe20000010000 */
[--C-:B------:R-:W-:Y:S01]  /*4d20*/  FFMA.FTZ R36, R36, UR21, -R55.reuse ;  /* 0x0000001524247c23 */ /* 0x100fe20008010837 */
[----:B------:R-:W1:Y:S01]  /*4d30*/  MUFU.EX2 R151, R151 ;  /* 0x0000009700977308 */ /* 0x000e620000000800 */
[--C-:B------:R-:W-:Y:S01]  /*4d40*/  FFMA.FTZ R129, R31, UR21, -R55.reuse ;  /* 0x000000151f817c23 */ /* 0x100fe20008010837 */
[----:B------:R-:W-:Y:S01]  /*4d50*/  FADD.FTZ R3, R65, R2 ;  /* 0x0000000241037221 */ /* 0x000fe20000010000 */
[--C-:B------:R-:W-:Y:S01]  /*4d60*/  FFMA.FTZ R32, R32, UR21, -R55.reuse ;  /* 0x0000001520207c23 */ /* 0x100fe20008010837 */
[--C-:B------:R-:W-:Y:S01]  /*4d70*/  FFMA.FTZ R131, R33, UR21, -R55.reuse ;  /* 0x0000001521837c23 */ /* 0x100fe20008010837 */
[----:B------:R-:W-:Y:S01]  /*4d80*/  FFMA.FTZ R38, R38, UR21, -R55 ;  /* 0x0000001526267c23 */ /* 0x000fe20008010837 */
[----:B------:R-:W-:Y:S01]  /*4d90*/  FADD.FTZ R44, R142, R3 ;  /* 0x000000038e2c7221 */ /* 0x000fe20000010000 */
[--C-:B------:R-:W-:Y:S01]  /*4da0*/  FFMA.FTZ R39, R39, UR21, -R55.reuse ;  /* 0x0000001527277c23 */ /* 0x100fe20008010837 */
[----:B------:R-:W2:Y:S01]  /*4db0*/  MUFU.EX2 R34, R34 ;  /* 0x0000002200227308 */ /* 0x000ea20000000800 */
[----:B0-----:R-:W-:Y:S01]  /*4dc0*/  FADD.FTZ R2, R149, R4 ;  /* 0x0000000495027221 */ /* 0x001fe20000010000 */
[----:B------:R-:W-:Y:S01]  /*4dd0*/  FADD.FTZ R5, R67, R44 ;  /* 0x0000002c43057221 */ /* 0x000fe20000010000 */
[--C-:B------:R-:W-:Y:S01]  /*4de0*/  FFMA.FTZ R30, R30, UR21, -R55.reuse ;  /* 0x000000151e1e7c23 */ /* 0x100fe20008010837 */
[--C-:B------:R-:W-:Y:S01]  /*4df0*/  FFMA.FTZ R37, R37, UR21, -R55.reuse ;  /* 0x0000001525257c23 */ /* 0x100fe20008010837 */
[----:B------:R-:W-:Y:S01]  /*4e00*/  FFMA.FTZ R40, R40, UR21, -R55 ;  /* 0x0000001528287c23 */ /* 0x000fe20008010837 */
[----:B------:R-:W-:Y:S01]  /*4e10*/  FADD.FTZ R44, R136, R5 ;  /* 0x00000005882c7221 */ /* 0x000fe20000010000 */
[----:B------:R-:W-:Y:S01]  /*4e20*/  F2FP.BF16.F32.PACK_AB R149, R4, R149 ;  /* 0x000000950495723e */ /* 0x000fe200000010ff */
[----:B------:R-:W0:Y:S01]  /*4e30*/  MUFU.EX2 R8, R8 ;  /* 0x0000000800087308 */ /* 0x000e220000000800 */
[----:B-1----:R-:W-:Y:S01]  /*4e40*/  FADD.FTZ R3, R151, R2 ;  /* 0x0000000297037221 */ /* 0x002fe20000010000 */
[----:B------:R-:W-:Y:S01]  /*4e50*/  FADD.FTZ R5, R69, R44 ;  /* 0x0000002c45057221 */ /* 0x000fe20000010000 */
[--C-:B------:R-:W-:Y:S01]  /*4e60*/  FFMA.FTZ R56, R56, UR21, -R55.reuse ;  /* 0x0000001538387c23 */ /* 0x100fe20008010837 */
[----:B------:R-:W-:Y:S01]  /*4e70*/  FFMA.FTZ R42, R42, UR21, -R55 ;  /* 0x000000152a2a7c23 */ /* 0x000fe20008010837 */
[----:B------:R-:W-:Y:S01]  /*4e80*/  F2FP.BF16.F32.PACK_AB R148, R57, R148 ;  /* 0x000000943994723e */ /* 0x000fe200000010ff */
[----:B------:R-:W-:Y:S01]  /*4e90*/  FADD.FTZ R44, R138, R5 ;  /* 0x000000058a2c7221 */ /* 0x000fe20000010000 */
[----:B------:R-:W-:Y:S01]  /*4ea0*/  F2FP.BF16.F32.PACK_AB R150, R59, R150 ;  /* 0x000000963b96723e */ /* 0x000fe200000010ff */
[----:B------:R-:W1:Y:S01]  /*4eb0*/  MUFU.EX2 R147, R147 ;  /* 0x0000009300937308 */ /* 0x000e620000000800 */
[----:B--2---:R-:W-:Y:S01]  /*4ec0*/  FADD.FTZ R2, R34, R3 ;  /* 0x0000000322027221 */ /* 0x004fe20000010000 */
[----:B------:R-:W-:Y:S01]  /*4ed0*/  FADD.FTZ R5, R29, R44 ;  /* 0x0000002c1d057221 */ /* 0x000fe20000010000 */
[----:B------:R-:W-:-:S02]  /*4ee0*/  F2FP.BF16.F32.PACK_AB R144, R61, R144 ;  /* 0x000000903d90723e */ /* 0x000fc400000010ff */
[----:B------:R-:W-:Y:S01]  /*4ef0*/  FADD.FTZ R3, R145, R2 ;  /* 0x0000000291037221 */ /* 0x000fe20000010000 */
[----:B------:R-:W-:Y:S02]  /*4f00*/  F2FP.BF16.F32.PACK_AB R146, R63, R146 ;  /* 0x000000923f92723e */ /* 0x000fe400000010ff */
[----:B------:R-:W2:Y:S01]  /*4f10*/  MUFU.EX2 R10, R10 ;  /* 0x0000000a000a7308 */ /* 0x000ea20000000800 */
[----:B0-----:R-:W-:Y:S01]  /*4f20*/  FADD.FTZ R2, R8, R3 ;  /* 0x0000000308027221 */ /* 0x001fe20000010000 */
[----:B------:R-:W-:Y:S02]  /*4f30*/  F2FP.BF16.F32.PACK_AB R140, R65, R140 ;  /* 0x0000008c418c723e */ /* 0x000fe400000010ff */
[----:B------:R-:W-:Y:S02]  /*4f40*/  F2FP.BF16.F32.PACK_AB R142, R67, R142 ;  /* 0x0000008e438e723e */ /* 0x000fe400000010ff */
[----:B------:R-:W-:Y:S02]  /*4f50*/  F2FP.BF16.F32.PACK_AB R136, R69, R136 ;  /* 0x000000884588723e */ /* 0x000fe400000010ff */
[----:B------:R-:W0:Y:S01]  /*4f60*/  MUFU.EX2 R141, R141 ;  /* 0x0000008d008d7308 */ /* 0x000e220000000800 */
[----:B-1----:R-:W-:Y:S01]  /*4f70*/  FADD.FTZ R3, R147, R2 ;  /* 0x0000000293037221 */ /* 0x002fe20000010000 */
[----:B------:R-:W-:Y:S01]  /*4f80*/  FADD.FTZ R2, R132, R5 ;  /* 0x0000000584027221 */ /* 0x000fe20000010000 */
[----:B------:R-:W-:-:S02]  /*4f90*/  F2FP.BF16.F32.PACK_AB R138, R29, R138 ;  /* 0x0000008a1d8a723e */ /* 0x000fc400000010ff */
[C---:B------:R-:W-:Y:S01]  /*4fa0*/  F2FP.BF16.F32.PACK_AB R132, R35.reuse, R132 ;  /* 0x000000842384723e */ /* 0x040fe200000010ff */
[----:B------:R-:W-:Y:S01]  /*4fb0*/  FADD.FTZ R5, R35, R2 ;  /* 0x0000000223057221 */ /* 0x000fe20000010000 */
[----:B------:R-:W-:Y:S01]  /*4fc0*/  FFMA.FTZ R2, R0, UR21, -R55 ;  /* 0x0000001500027c23 */ /* 0x000fe20008010837 */
[----:B------:R-:W1:Y:S01]  /*4fd0*/  MUFU.EX2 R12, R12 ;  /* 0x0000000c000c7308 */ /* 0x000e620000000800 */
[----:B--2---:R-:W-:Y:S01]  /*4fe0*/  FADD.FTZ R44, R10, R3 ;  /* 0x000000030a2c7221 */ /* 0x004fe20000010000 */
[----:B------:R-:W-:Y:S02]  /*4ff0*/  F2FP.BF16.F32.PACK_AB R151, R34, R151 ;  /* 0x000000972297723e */ /* 0x000fe400000010ff */
[----:B------:R-:W-:Y:S02]  /*5000*/  F2FP.BF16.F32.PACK_AB R145, R8, R145 ;  /* 0x000000910891723e */ /* 0x000fe400000010ff */
[----:B------:R-:W-:Y:S02]  /*5010*/  F2FP.BF16.F32.PACK_AB R147, R10, R147 ;  /* 0x000000930a93723e */ /* 0x000fe400000010ff */
[----:B------:R-:W2:Y:S01]  /*5020*/  MUFU.EX2 R143, R143 ;  /* 0x0000008f008f7308 */ /* 0x000ea20000000800 */
[----:B0-----:R-:W-:Y:S01]  /*5030*/  FADD.FTZ R3, R141, R44 ;  /* 0x0000002c8d037221 */ /* 0x001fe20000010000 */
[----:B------:R-:W-:Y:S01]  /*5040*/  FADD.FTZ R44, R134, R5 ;  /* 0x00000005862c7221 */ /* 0x000fe20000010000 */
[----:B------:R-:W-:-:S03]  /*5050*/  F2FP.BF16.F32.PACK_AB R134, R41, R134 ;  /* 0x000000862986723e */ /* 0x000fc600000010ff */
[----:B------:R-:W-:Y:S02]  /*5060*/  FADD.FTZ R5, R41, R44 ;  /* 0x0000002c29057221 */ /* 0x000fe40000010000 */
[----:B------:R-:W0:Y:S01]  /*5070*/  MUFU.EX2 R14, R14 ;  /* 0x0000000e000e7308 */ /* 0x000e220000000800 */
[----:B-1----:R-:W-:Y:S01]  /*5080*/  FADD.FTZ R0, R12, R3 ;  /* 0x000000030c007221 */ /* 0x002fe20000010000 */
[----:B------:R-:W-:Y:S01]  /*5090*/  FADD.FTZ R46, R128, R5 ;  /* 0x00000005802e7221 */ /* 0x000fe20000010000 */
[C---:B------:R-:W-:Y:S02]  /*50a0*/  F2FP.BF16.F32.PACK_AB R128, R43.reuse, R128 ;  /* 0x000000802b80723e */ /* 0x040fe400000010ff */
[----:B------:R-:W-:Y:S01]  /*50b0*/  F2FP.BF16.F32.PACK_AB R141, R12, R141 ;  /* 0x0000008d0c8d723e */ /* 0x000fe200000010ff */
[----:B------:R-:W-:Y:S02]  /*50c0*/  FADD.FTZ R5, R43, R46 ;  /* 0x0000002e2b057221 */ /* 0x000fe40000010000 */
[----:B------:R-:W1:Y:S01]  /*50d0*/  MUFU.EX2 R137, R137 ;  /* 0x0000008900897308 */ /* 0x000e620000000800 */
[----:B--2---:R-:W-:Y:S01]  /*50e0*/  FADD.FTZ R3, R143, R0 ;  /* 0x000000008f037221 */ /* 0x004fe20000010000 */
[----:B------:R-:W-:Y:S01]  /*50f0*/  FADD.FTZ R46, R130, R5 ;  /* 0x00000005822e7221 */ /* 0x000fe20000010000 */
[----:B------:R-:W-:-:S03]  /*5100*/  F2FP.BF16.F32.PACK_AB R130, R45, R130 ;  /* 0x000000822d82723e */ /* 0x000fc600000010ff */
[----:B------:R-:W-:Y:S02]  /*5110*/  FADD.FTZ R5, R45, R46 ;  /* 0x0000002e2d057221 */ /* 0x000fe40000010000 */
        /* <DEDUP_REMOVED lines=11> */
[----:B-1----:R-:W-:-:S07]  /*51d0*/  F2FP.BF16.F32.PACK_AB R139, R24, R139 ;  /* 0x0000008b188b723e */ /* 0x002fce00000010ff */
[----:B------:R-:W1:Y:S08]  /*51e0*/  MUFU.EX2 R135, R135 ;  /* 0x0000008700877308 */ /* 0x000e700000000800 */
[----:B------:R-:W3:Y:S08]  /*51f0*/  MUFU.EX2 R28, R28 ;  /* 0x0000001c001c7308 */ /* 0x000ef00000000800 */
[----:B------:R4:W-:Y:S08]  /*5200*/  MUFU.EX2 R0, R36 ;  /* 0x0000002400007308 */ /* 0x0009f00000000800 */
[----:B------:R-:W5:Y:S01]  /*5210*/  MUFU.EX2 R129, R129 ;  /* 0x0000008100817308 */ /* 0x000f620000000800 */
[----:B----4-:R-:W-:-:S04]  /*5220*/  FADD.FTZ R36, R24, R3 ;  /* 0x0000000318247221 */ /* 0x010fc80000010000 */
[----:B--2---:R-:W-:Y:S01]  /*5230*/  FADD.FTZ R3, R133, R36 ;  /* 0x0000002485037221 */ /* 0x004fe20000010000 */
[C---:B0-----:R-:W-:Y:S02]  /*5240*/  F2FP.BF16.F32.PACK_AB R133, R26.reuse, R133 ;  /* 0x000000851a85723e */ /* 0x041fe400000010ff */
[----:B------:R-:W0:Y:S01]  /*5250*/  MUFU.EX2 R32, R32 ;  /* 0x0000002000207308 */ /* 0x000e220000000800 */
[----:B------:R-:W-:-:S04]  /*5260*/  FADD.FTZ R36, R26, R3 ;  /* 0x000000031a247221 */ /* 0x000fc80000010000 */
[----:B-1----:R-:W-:Y:S01]  /*5270*/  FADD.FTZ R3, R135, R36 ;  /* 0x0000002487037221 */ /* 0x002fe20000010000 */
[C---:B---3--:R-:W-:Y:S02]  /*5280*/  F2FP.BF16.F32.PACK_AB R135, R28.reuse, R135 ;  /* 0x000000871c87723e */ /* 0x048fe400000010ff */
[----:B------:R-:W1:Y:S01]  /*5290*/  MUFU.EX2 R131, R131 ;  /* 0x0000008300837308 */ /* 0x000e620000000800 */
[----:B------:R-:W-:-:S04]  /*52a0*/  FADD.FTZ R36, R28, R3 ;  /* 0x000000031c247221 */ /* 0x000fc80000010000 */
[----:B-----5:R-:W-:-:S03]  /*52b0*/  FADD.FTZ R3, R129, R36 ;  /* 0x0000002481037221 */ /* 0x020fc60000010000 */
[----:B------:R-:W2:Y:S01]  /*52c0*/  MUFU.EX2 R38, R38 ;  /* 0x0000002600267308 */ /* 0x000ea20000000800 */
[C---:B0-----:R-:W-:Y:S01]  /*52d0*/  FADD.FTZ R36, R32.reuse, R3 ;  /* 0x0000000320247221 */ /* 0x041fe20000010000 */
[----:B------:R-:W-:-:S06]  /*52e0*/  F2FP.BF16.F32.PACK_AB R129, R32, R129 ;  /* 0x000000812081723e */ /* 0x000fcc00000010ff */
[----:B------:R-:W0:Y:S01]  /*52f0*/  MUFU.EX2 R124, R124 ;  /* 0x0000007c007c7308 */ /* 0x000e220000000800 */
[----:B-1----:R-:W-:Y:S01]  /*5300*/  FADD.FTZ R3, R131, R36 ;  /* 0x0000002483037221 */ /* 0x002fe20000010000 */
[----:B------:R-:W-:-:S03]  /*5310*/  F2FP.BF16.F32.PACK_AB R131, R0, R131 ;  /* 0x000000830083723e */ /* 0x000fc600000010ff */
[----:B------:R-:W-:-:S03]  /*5320*/  FADD.FTZ R3, R0, R3 ;  /* 0x0000000300037221 */ /* 0x000fc60000010000 */
        /* <DEDUP_REMOVED lines=31> */
[----:B--2---:R-:W-:Y:S01]  /*5520*/  FADD.FTZ R0, R56, R3 ;  /* 0x0000000338007221 */ /* 0x004fe20000010000 */
[----:B------:R-:W-:-:S06]  /*5530*/  VIADD R3, R88, 0xfffffffe ;  /* 0xfffffffe58037836 */ /* 0x000fcc0000000000 */
[----:B------:R-:W2:Y:S01]  /*5540*/  MUFU.EX2 R53, R53 ;  /* 0x0000003500357308 */ /* 0x000ea20000000800 */
[----:B0-----:R-:W-:Y:S01]  /*5550*/  FADD.FTZ R2, R122, R5 ;  /* 0x000000057a027221 */ /* 0x001fe20000010000 */
[C---:B-1----:R-:W-:Y:S01]  /*5560*/  FADD.FTZ R0, R123.reuse, R0 ;  /* 0x000000007b007221 */ /* 0x042fe20000010000 */
[----:B------:R-:W-:Y:S02]  /*5570*/  F2FP.BF16.F32.PACK_AB R123, R123, R56 ;  /* 0x000000387b7b723e */ /* 0x000fe400000010ff */
        /* <DEDUP_REMOVED lines=14> */
.L_x_1252:
[----:B------:R-:W-:Y:S02]  /*5660*/  ULDC UR18, c[0x0][0x9e4] ;  /* 0x0002790000127ab9 */ /* 0x000fe40000000800 */
[----:B------:R-:W-:-:S11]  /*5670*/  UISETP.NE.AND UP0, UPT, UR18, 0x1, UPT ;  /* 0x000000011200788c */ /* 0x000fd6000bf05270 */
[----:B------:R-:W-:Y:S02]  /*5680*/  @UP0 ULDC.64 UR6, c[0x0][0x9e8] ;  /* 0x00027a0000060ab9 */ /* 0x000fe40000000a00 */
[----:B------:R-:W-:-:S04]  /*5690*/  UIMAD.WIDE.U32 UR10, UR15, UR6, URZ ;  /* 0x000000060f0a72a5 */ /* 0x000fc8000f8e003f */
[----:B------:R-:W-:-:S12]  /*56a0*/  @UP0 USHF.R.U32.HI UR15, URZ, UR7, UR11 ;  /* 0x000000073f0f0299 */ /* 0x000fd8000801160b */
.L_x_1253:
[----:B------:R-:W-:-:S04]  /*56b0*/  UIMAD UR15, UR15, UR18, UR18 ;  /* 0x000000120f0f72a4 */ /* 0x000fc8000f8e0212 */
[----:B------:R-:W-:-:S04]  /*56c0*/  UISETP.LT.AND UP0, UPT, UR14, UR15, UPT ;  /* 0x0000000f0e00728c */ /* 0x000fc8000bf01270 */
[----:B------:R-:W-:-:S12]  /*56d0*/  USEL UR14, UR14, UR15, UP0 ;  /* 0x0000000f0e0e7287 */ /* 0x000fd80008000000 */
.L_x_1251:
[----:B------:R-:W-:Y:S01]  /*56e0*/  USHF.R.S32.HI UR6, URZ, 0x1f, UR14 ;  /* 0x0000001f3f067899 */ /* 0x000fe2000801140e */
[----:B------:R-:W-:Y:S02]  /*56f0*/  CS2R R118, SRZ ;  /* 0x0000000000767805 */ /* 0x000fe4000001ff00 */
[----:B------:R-:W-:Y:S02]  /*5700*/  CS2R R116, SRZ ;  /* 0x0000000000747805 */ /* 0x000fe4000001ff00 */
[----:B------:R-:W-:Y:S01]  /*5710*/  CS2R R114, SRZ ;  /* 0x0000000000727805 */ /* 0x000fe2000001ff00 */
[----:B------:R-:W-:Y:S01]  /*5720*/  ULEA.HI UR6, UR6, UR14, URZ, 0x7 ;  /* 0x0000000e06067291 */ /* 0x000fe2000f8f383f */
[----:B------:R-:W-:Y:S02]  /*5730*/  CS2R R112, SRZ ;  /* 0x0000000000707805 */ /* 0x000fe4000001ff00 */
[----:B------:R-:W-:Y:S02]  /*5740*/  CS2R R110, SRZ ;  /* 0x00000000006e7805 */ /* 0x000fe4000001ff00 */
[----:B------:R-:W-:Y:S01]  /*5750*/  CS2R R108, SRZ ;  /* 0x00000000006c7805 */ /* 0x000fe2000001ff00 */
        /* <DEDUP_REMOVED lines=10> */
[----:B------:R-:W-:Y:S02]  /*5800*/  CS2R R92, SRZ ;  /* 0x00000000005c7805 */ /* 0x000fe4000001ff00 */
[----:B------:R-:W-:Y:S02]  /*5810*/  CS2R R90, SRZ ;  /* 0x00000000005a7805 */ /* 0x000fe4000001ff00 */
[----:B------:R-:W-:Y:S02]  /*5820*/  CS2R R88, SRZ ;  /* 0x0000000000587805 */ /* 0x000fe4000001ff00 */
[----:B------:R-:W-:-:S13]  /*5830*/  ISETP.GE.AND P1, PT, R3, UR26, PT ;  /* 0x0000001a03007c0c */ /* 0x000fda000bf26270 */
[----:B------:R-:W-:Y:S05]  /*5840*/  @!P1 BRA `(.L_x_1254) ;  /* 0x0000003400a49947 */ /* 0x000fea0003800000 */
[----:B------:R-:W-:Y:S01]  /*5850*/  IMAD.MOV.U32 R5, RZ, RZ, R7 ;  /* 0x000000ffff057224 */ /* 0x000fe200078e0007 */
[----:B------:R-:W-:Y:S01]  /*5860*/  UMOV UR28, UR49 ;  /* 0x00000031001c7c82 */ /* 0x000fe20008000000 */
[----:B------:R-:W-:Y:S01]  /*5870*/  IMAD.MOV.U32 R4, RZ, RZ, R6 ;  /* 0x000000ffff047224 */ /* 0x000fe200078e0006 */
[----:B------:R-:W-:Y:S01]  /*5880*/  UMOV UR27, UR48 ;  /* 0x00000030001b7c82 */ /* 0x000fe20008000000 */
[----:B------:R-:W-:Y:S01]  /*5890*/  IMAD.MOV.U32 R119, RZ, RZ, RZ ;  /* 0x000000ffff777224 */ /* 0x000fe200078e00ff */
[----:B------:R-:W-:Y:S01]  /*58a0*/  ULDC UR22, c[0x0][0x9e4] ;  /* 0x0002790000167ab9 */ /* 0x000fe20000000800 */
[----:B------:R-:W-:Y:S01]  /*58b0*/  ULDC UR23, c[0x0][0x9dc] ;  /* 0x0002770000177ab9 */ /* 0x000fe20000000800 */
[----:B------:R-:W-:Y:S01]  /*58c0*/  ULDC UR25, c[0x0][0x9d8] ;  /* 0x0002760000197ab9 */ /* 0x000fe20000000800 */
[----:B------:R-:W-:Y:S01]  /*58d0*/  ULDC UR21, c[0x0][0x988] ;  /* 0x0002620000157ab9 */ /* 0x000fe20000000800 */
[----:B------:R-:W-:-:S05]  /*58e0*/  ULDC UR24, c[0x0][0x9e0] ;  /* 0x0002780000187ab9 */ /* 0x000fca0000000800 */
.L_x_1273:
[----:B------:R-:W-:Y:S01]  /*58f0*/  ISETP.NE.AND P2, PT, RZ, UR44, PT ;  /* 0x0000002cff007c0c */ /* 0x000fe2000bf45270 */
[----:B------:R-:W-:-:S04]  /*5900*/  UISETP.NE.AND UP0, UPT, UR27, 0x1, UPT ;  /* 0x000000011b00788c */ /* 0x000fc8000bf05270 */
[----:B------:R-:W-:-:S04]  /*5910*/  USEL UR49, URZ, 0x1, UP0 ;  /* 0x000000013f317887 */ /* 0x000fc80008000000 */
[----:B------:R-:W-:-:S04]  /*5920*/  ULOP3.LUT UR49, UR28, UR49, URZ, 0x3c, !UPT ;  /* 0x000000311c317292 */ /* 0x000fc8000f8e3c3f */
[----:B------:R-:W-:Y:S08]  /*5930*/  @P2 BRA `(.L_x_1255) ;  /* 0x0000000000382947 */ /* 0x000ff00003800000 */
[----:B------:R-:W-:Y:S05]  /*5940*/  @!P0 BRA `(.L_x_1256) ;  /* 0x0000000000048947 */ /* 0x000fea0003800000 */
[----:B------:R-:W-:Y:S01]  /*5950*/  BPT.TRAP 0x1 ;  /* 0x000000040000795c */ /* 0x000fe20000300000 */
.L_x_1256:
        /* <DEDUP_REMOVED lines=9> */
.L_x_1257:
[----:B-1----:R-:W-:Y:S05]  /*59f0*/  @P1 BRA `(.L_x_1255) ;  /* 0x0000000000081947 */ /* 0x002fea0003800000 */
[----:B------:R-:W1:Y:S02]  /*5a00*/  SYNCS.PHASECHK.TRANS64.TRYWAIT P1, [UR6+0x16830], R6 ;  /* 0x01683006ff0075a7 */ /* 0x000e640008020146 */
[----:B-1----:R-:W-:Y:S05]  /*5a10*/  @!P1 BRA `(.L_x_1258) ;  /* 0x0000012800309947 */ /* 0x002fea0003800000 */
.L_x_1255:
[----:B-1----:R-:W1:Y:S01]  /*5a20*/  S2R R7, SR_TID.X ;  /* 0x0000000000077919 */ /* 0x002e620000002100 */
[----:B------:R-:W-:Y:S01]  /*5a30*/  UIADD3 UR48, UR27, 0x1, URZ ;  /* 0x000000011b307890 */ /* 0x000fe2000fffe03f */
[----:B------:R-:W-:Y:S01]  /*5a40*/  UMOV UR19, 0x40000040 ;  /* 0x4000004000137882 */ /* 0x000fe20000000000 */
[----:B------:R-:W-:Y:S02]  /*5a50*/  UMOV UR7, 0x40000040 ;  /* 0x4000004000077882 */ /* 0x000fe40000000000 */
[----:B------:R-:W-:Y:S01]  /*5a60*/  UISETP.NE.AND UP0, UPT, UR48, 0x2, UPT ;  /* 0x000000023000788c */ /* 0x000fe2000bf05270 */
[----:B------:R-:W-:Y:S01]  /*5a70*/  UMOV UR11, 0x40000040 ;  /* 0x40000040000b7882 */ /* 0x000fe20000000000 */
[----:B------:R-:W-:Y:S02]  /*5a80*/  UMOV UR15, 0x40000040 ;  /* 0x40000040000f7882 */ /* 0x000fe40000000000 */
[----:B------:R-:W-:-:S04]  /*5a90*/  USEL UR48, UR48, URZ, UP0 ;  /* 0x0000003f30307287 */ /* 0x000fc80008000000 */
        /* <DEDUP_REMOVED lines=22> */
.L_x_1260:
[----:B------:R-:W-:Y:S01]  /*5c00*/  ULEA UR6, UR27, UR45, 0x3 ;  /* 0x0000002d1b067291 */ /* 0x000fe2000f8e183f */
[----:B------:R-:W-:-:S05]  /*5c10*/  IMAD.U32 R6, RZ, RZ, UR28 ;  /* 0x0000001cff067e24 */ /* 0x000fca000f8e00ff */
[----:B------:R-:W-:-:S04]  /*5c20*/  SHF.L.U32 R6, R6, 0x1f, RZ ;  /* 0x0000001f06067819 */ /* 0x000fc800000006ff */
[----:B------:R0:W1:Y:S01]  /*5c30*/  SYNCS.PHASECHK.TRANS64.TRYWAIT P1, [UR6+0x16850], R6 ;  /* 0x01685006ff0075a7 */ /* 0x0000620008020146 */
[----:B------:R-:W-:Y:S05]  /*5c40*/  @!P0 BRA `(.L_x_1261) ;  /* 0x0000000000048947 */ /* 0x000fea0003800000 */
[----:B------:R-:W-:Y:S01]  /*5c50*/  BPT.TRAP 0x1 ;  /* 0x000000040000795c */ /* 0x000fe20000300000 */
.L_x_1261:
[----:B-1----:R-:W-:Y:S05]  /*5c60*/  @P1 BRA `(.L_x_1259) ;  /* 0x0000000000081947 */ /* 0x002fea0003800000 */
[----:B------:R-:W1:Y:S02]  /*5c70*/  SYNCS.PHASECHK.TRANS64.TRYWAIT P1, [UR6+0x16850], R6 ;  /* 0x01685006ff0075a7 */ /* 0x000e640008020146 */
[----:B-1----:R-:W-:Y:S05]  /*5c80*/  @!P1 BRA `(.L_x_1262) ;  /* 0x0000012400ac9947 */ /* 0x002fea0003800000 */
.L_x_1259:
[----:B------:R-:W-:Y:S01]  /*5c90*/  UIADD3 UR6, UR45, 0x400, URZ ;  /* 0x000004002d067890 */ /* 0x000fe2000fffe03f */
[----:B------:R-:W-:Y:S01]  /*5ca0*/  WARPGROUP.ARRIVE ;  /* 0x00000000000079c5 */ /* 0x000fe20000000000 */
[----:B------:R-:W-:-:S05]  /*5cb0*/  UMOV UR7, 0x40000040 ;  /* 0x4000004000077882 */ /* 0x000fca0000000000 */
[----:B------:R-:W1:Y:S01]  /*5cc0*/  S2R R8, SR_TID.X ;  /* 0x0000000000087919 */ /* 0x000e620000002100 */
[----:B------:R-:W-:-:S04]  /*5cd0*/  USHF.R.U32.HI UR6, URZ, 0x4, UR6 ;  /* 0x000000043f067899 */ /* 0x000fc80008011606 */
[----:B------:R-:W-:-:S04]  /*5ce0*/  ULOP3.LUT UR6, UR6, 0x3fff, URZ, 0xc0, !UPT ;  /* 0x00003fff06067892 */ /* 0x000fc8000f8ec03f */
[----:B------:R-:W-:-:S07]  /*5cf0*/  ULEA UR10, UR27, UR6, 0xa ;  /* 0x000000061b0a7291 */ /* 0x000fce000f8e503f */
[----:B------:R-:W-:Y:S02]  /*5d00*/  UMOV UR6, UR10 ;  /* 0x0000000a00067c82 */ /* 0x000fe40008000000 */
[----:B------:R-:W-:Y:S01]  /*5d10*/  HGMMA.64x64x16.F32.BF16 R88, R148, gdesc[UR4].tnspB, R88, gsb0 ;  /* 0x40e0000494587df0 */ /* 0x000fe20008001858 */
[----:B------:R-:W-:Y:S01]  /*5d20*/  UIADD3 UR6, UR10, 0x80, URZ ;  /* 0x000000800a067890 */ /* 0x000fe2000fffe03f */
[----:B------:R-:W-:Y:S01]  /*5d30*/  UMOV UR7, 0x40000040 ;  /* 0x4000004000077882 */ /* 0x000fe20000000000 */
[----:B-1----:R-:W-:Y:S02]  /*5d40*/  SHF.R.U32.HI R7, RZ, 0x7, R8 ;  /* 0x00000007ff077819 */ /* 0x002fe40000011608 */
[----:B------:R-:W-:-:S03]  /*5d50*/  ISETP.GE.U32.AND P1, PT, R8, 0x180, PT ;  /* 0x000001800800780c */ /* 0x000fc60003f26070 */
[----:B0-----:R-:W-:-:S05]  /*5d60*/  VIADD R6, R7, 0x9 ;  /* 0x0000000907067836 */ /* 0x001fca0000000000 */
[----:B------:R-:W-:Y:S01]  /*5d70*/  SEL R6, R6, 0x9, !P1 ;  /* 0x0000000906067807 */ /* 0x000fe20004800000 */
        /* <DEDUP_REMOVED lines=37> */
.L_x_1263:
        /* <DEDUP_REMOVED lines=16> */
[----:B------:R-:W-:Y:S01]  /*60d0*/  ULEA UR6, UR48, UR45, 0x3 ;  /* 0x0000002d30067291 */ /* 0x000fe2000f8e183f */
[----:B------:R-:W-:Y:S01]  /*60e0*/  FMUL.FTZ R54, R64, UR25 ;  /* 0x0000001940367c20 */ /* 0x000fe20008410000 */
[----:B------:R-:W-:Y:S01]  /*60f0*/  FMUL.FTZ R64, R74, UR25 ;  /* 0x000000194a407c20 */ /* 0x000fe20008410000 */
[----:B------:R-:W-:Y:S01]  /*6100*/  @P1 IMAD.HI.U32 R46, R83, UR7, RZ ;  /* 0x00000007532e1c27 */ /* 0x000fe2000f8e00ff */
[----:B------:R-:W-:-:S03]  /*6110*/  @UP1 ULDC UR7, c[0x0][0x450] ;  /* 0x0001140000071ab9 */ /* 0x000fc60000000800 */
[----:B------:R-:W-:Y:S01]  /*6120*/  FMUL.FTZ R74, R84, UR25 ;  /* 0x00000019544a7c20 */ /* 0x000fe20008410000 */
[----:B0-----:R-:W-:Y:S01]  /*6130*/  FMUL.FTZ R6, R24, UR25 ;  /* 0x0000001918067c20 */ /* 0x001fe20008410000 */
[----:B------:R-:W-:Y:S01]  /*6140*/  UIADD3 UR6, UR6, 0x16840, URZ ;  /* 0x0001684006067890 */ /* 0x000fe2000fffe03f */
        /* <DEDUP_REMOVED lines=18> */
[----:B------:R-:W-:Y:S01]  /*6270*/  UISETP.NE.AND UP0, UPT, UR52, URZ, UPT ;  /* 0x0000003f3400728c */ /* 0x000fe2000bf05270 */
        /* <DEDUP_REMOVED lines=16> */
[----:B------:R-:W-:Y:S01]  /*6380*/  UPRMT UR6, UR43, 0x654, UR6 ;  /* 0x000006542b067896 */ /* 0x000fe20008000006 */
        /* <DEDUP_REMOVED lines=16> */
[----:B------:R-:W-:-:S02]  /*6490*/  IMAD.SHL.U32 R77, R3, 0x80, RZ ;  /* 0x00000080034d7824 */ /* 0x000fc400078e00ff */
[----:B------:R-:W-:Y:S01]  /*64a0*/  FMUL.FTZ R78, R87, UR25 ;  /* 0x00000019574e7c20 */ /* 0x000fe20008410000 */
[----:B------:R-:W-:Y:S01]  /*64b0*/  PLOP3.LUT P1, PT, PT, PT, UP0, 0x40, 0x0 ;  /* 0x000000000000781c */ /* 0x000fe20003f2e808 */
[----:B------:R-:W-:Y:S01]  /*64c0*/  IMAD.U32 R47, RZ, RZ, UR47 ;  /* 0x0000002fff2f7e24 */ /* 0x000fe2000f8e00ff */
[----:B------:R-:W1:Y:S01]  /*64d0*/  MUFU.TANH R6, R6 ;  /* 0x0000000600067308 */ /* 0x000e620000002400 */
[----:B------:R-:W-:Y:S01]  /*64e0*/  IADD3 R46, -R16, 0x1, -R77 ;  /* 0x00000001102e7810 */ /* 0x000fe20007ffe94d */
[----:B------:R-:W-:Y:S01]  /*64f0*/  SYNCS.ARRIVE.TRANS64.RED.A1T0 RZ, [UR6], RZ ;  /* 0x000000ffffff79a7 */ /* 0x000fe20008100406 */
[----:B------:R-:W-:Y:S02]  /*6500*/  ULOP3.LUT UR6, URZ, UR23, URZ, 0x33, !UPT ;  /* 0x000000173f067292 */ /* 0x000fe4000f8e333f */
[----:B------:R-:W-:-:S03]  /*6510*/  IADD3 R46, -R47, UR40, R46 ;  /* 0x000000282f2e7c10 */ /* 0x000fc6000fffe12e */
[----:B------:R-:W2:Y:S02]  /*6520*/  MUFU.TANH R7, R7 ;  /* 0x0000000700077308 */ /* 0x000ea40000002400 */
[C---:B------:R-:W-:Y:S02]  /*6530*/  VIADD R82, R46.reuse, UR24 ;  /* 0x000000182e527c36 */ /* 0x040fe40008000000 */
[----:B------:R-:W-:Y:S02]  /*6540*/  VIADD R81, R46, UR6 ;  /* 0x000000062e517c36 */ /* 0x000fe40008000000 */
[--C-:B0-----:R-:W-:Y:S02]  /*6550*/  IMAD.IADD R80, R82, 0x1, R84.reuse ;  /* 0x0000000152507824 */ /* 0x101fe400078e0254 */
[----:B------:R-:W0:Y:S01]  /*6560*/  MUFU.TANH R8, R8 ;  /* 0x0000000800087308 */ /* 0x000e220000002400 */
        /* <DEDUP_REMOVED lines=76> */
.L_x_1266:
[----:B------:R-:W-:-:S05]  /*6a30*/  IMAD.U32 R86, RZ, RZ, UR22 ;  /* 0x00000016ff567e24 */ /* 0x000fca000f8e00ff */
[----:B------:R-:W-:-:S13]  /*6a40*/  ISETP.NE.AND P1, PT, R86, 0x1, PT ;  /* 0x000000015600780c */ /* 0x000fda0003f25270 */
[----:B------:R-:W1:Y:S02]  /*6a50*/  @P1 LDC.64 R46, c[0x0][0x9e8] ;  /* 0x00027a00ff2e1b82 */ /* 0x000e640000000a00 */
[----:B-1----:R-:W-:-:S05]  /*6a60*/  @P1 IMAD.HI.U32 R46, R84, R46, RZ ;  /* 0x0000002e542e1227 */ /* 0x002fca00078e00ff */
[----:B------:R-:W-:-:S07]  /*6a70*/  @P1 SHF.R.U32.HI R84, RZ, R47, R46 ;  /* 0x0000002fff541219 */ /* 0x000fce000001162e */
.L_x_1267:
[----:B------:R-:W-:Y:S05]  /*6a80*/  BSYNC B0 ;  /* 0x0000000000007941 */ /* 0x000fea0003800000 */
.L_x_1265:
[----:B------:R-:W-:-:S04]  /*6a90*/  IMAD R47, R84, R86, -R77 ;  /* 0x00000056542f7224 */ /* 0x000fc800078e0a4d */
[----:B------:R-:W-:-:S05]  /*6aa0*/  IMAD.IADD R47, R47, 0x1, -R16 ;  /* 0x000000012f2f7824 */ /* 0x000fca00078e0a10 */
[----:B------:R-:W-:Y:S02]  /*6ab0*/  VIADDMNMX R80, R47, R86, R80, PT ;  /* 0x000000562f507246 */ /* 0x000fe40003800150 */
[----:B------:R-:W-:-:S07]  /*6ac0*/  VIMNMX R79, R79, R47, !PT ;  /* 0x0000002f4f4f7248 */ /* 0x000fce0007fe0100 */
.L_x_1264:
[----:B------:R-:W-:Y:S01]  /*6ad0*/  ISETP.GT.AND P1, PT, R3, -0x1, PT ;  /* 0xffffffff0300780c */ /* 0x000fe20003f24270 */
[----:B------:R-:W1:Y:S01]  /*6ae0*/  SHFL.IDX PT, R83, R83, 0x1, 0x1c1f ;  /* 0x003c1f0053537f89 */ /* 0x000e6200000e0000 */
[----:B------:R-:W-:Y:S02]  /*6af0*/  UISETP.NE.AND UP0, UPT, UR52, URZ, UPT ;  /* 0x0000003f3400728c */ /* 0x000fe4000bf05270 */
[C---:B------:R-:W-:Y:S02]  /*6b00*/  ISETP.GT.AND P3, PT, R79.reuse, 0x8, P1 ;  /* 0x000000084f00780c */ /* 0x040fe40000f64270 */
[C---:B------:R-:W-:Y:S02]  /*6b10*/  ISETP.GT.AND P6, PT, R79.reuse, RZ, P1 ;  /* 0x000000ff4f00720c */ /* 0x040fe40000fc4270 */
        /* <DEDUP_REMOVED lines=9> */
[--C-:B-1----:R-:W-:Y:S01]  /*6bb0*/  IMAD.IADD R82, R82, 0x1, R83.reuse ;  /* 0x0000000152527824 */ /* 0x102fe200078e0253 */
[----:B------:R-:W-:Y:S01]  /*6bc0*/  ISETP.GT.AND P5, PT, R79, 0x9, P1 ;  /* 0x000000094f00780c */ /* 0x000fe20000fa4270 */
[----:B------:R-:W-:Y:S01]  /*6bd0*/  IMAD.IADD R81, R81, 0x1, R83 ;  /* 0x0000000151517824 */ /* 0x000fe200078e0253 */
        /* <DEDUP_REMOVED lines=99> */
.L_x_1270:
[----:B------:R-:W-:-:S05]  /*7210*/  IMAD.U32 R80, RZ, RZ, UR22 ;  /* 0x00000016ff507e24 */ /* 0x000fca000f8e00ff */
[----:B------:R-:W-:-:S13]  /*7220*/  ISETP.NE.AND P2, PT, R80, 0x1, PT ;  /* 0x000000015000780c */ /* 0x000fda0003f45270 */
[----:B------:R-:W0:Y:S02]  /*7230*/  @P2 LDC.64 R6, c[0x0][0x9e8] ;  /* 0x00027a00ff062b82 */ /* 0x000e240000000a00 */
[----:B0-----:R-:W-:-:S05]  /*7240*/  @P2 IMAD.HI.U32 R6, R83, R6, RZ ;  /* 0x0000000653062227 */ /* 0x001fca00078e00ff */
[----:B------:R-:W-:-:S07]  /*7250*/  @P2 SHF.R.U32.HI R83, RZ, R7, R6 ;  /* 0x00000007ff532219 */ /* 0x000fce0000011606 */
.L_x_1271:
[----:B------:R-:W-:Y:S05]  /*7260*/  BSYNC B0 ;  /* 0x0000000000007941 */ /* 0x000fea0003800000 */
.L_x_1269:
[----:B------:R-:W-:-:S04]  /*7270*/  IMAD R77, R83, R80, -R77 ;  /* 0x00000050534d7224 */ /* 0x000fc800078e0a4d */
[----:B------:R-:W-:-:S05]  /*7280*/  IMAD.IADD R77, R77, 0x1, -R16 ;  /* 0x000000014d4d7824 */ /* 0x000fca00078e0a10 */
[----:B------:R-:W-:Y:S02]  /*7290*/  VIADDMNMX R82, R77, R80, R82, PT ;  /* 0x000000504d527246 */ /* 0x000fe40003800152 */
[----:B------:R-:W-:-:S07]  /*72a0*/  VIMNMX R81, R81, R77, !PT ;  /* 0x0000004d51517248 */ /* 0x000fce0007fe0100 */
.L_x_1268:
        /* <DEDUP_REMOVED lines=11> */
[----:B------:R-:W-:-:S02]  /*7360*/  ISETP.GT.AND P2, PT, R81, 0x1, P1 ;  /* 0x000000015100780c */ /* 0x000fc40000f44270 */
[----:B------:R-:W-:Y:S02]  /*7370*/  FMNMX.FTZ R6, R24, R7, !PT ;  /* 0x0000000718067209 */ /* 0x000fe40007810000 */
[----:B------:R-:W-:Y:S02]  /*7380*/  FSEL R30, R30, -INF , !P5 ;  /* 0xff8000001e1e7808 */ /* 0x000fe40006800000 */
[----:B------:R-:W-:Y:S02]  /*7390*/  FMNMX.FTZ R7, R25, R6, !PT ;  /* 0x0000000619077209 */ /* 0x000fe40007810000 */
[----:B------:R-:W-:Y:S02]  /*73a0*/  ISETP.LT.OR P2, PT, R82, 0x2, P2 ;  /* 0x000000025200780c */ /* 0x000fe40001741670 */
[----:B------:R-:W-:Y:S02]  /*73b0*/  FMNMX.FTZ R6, R28, R7, !PT ;  /* 0x000000071c067209 */ /* 0x000fe40007810000 */
[----:B------:R-:W-:-:S02]  /*73c0*/  ISETP.GT.AND P5, PT, R81, RZ, P1 ;  /* 0x000000ff5100720c */ /* 0x000fc40000fa4270 */
[----:B------:R-:W-:Y:S02]  /*73d0*/  FMNMX.FTZ R7, R29, R6, !PT ;  /* 0x000000061d077209 */ /* 0x000fe40007810000 */
[----:B------:R-:W-:Y:S02]  /*73e0*/  FSEL R9, R9, -INF , !P2 ;  /* 0xff80000009097808 */ /* 0x000fe40005000000 */
[----:B------:R-:W-:Y:S02]  /*73f0*/  FMNMX.FTZ R6, R32, R7, !PT ;  /* 0x0000000720067209 */ /* 0x000fe40007810000 */
[----:B------:R-:W-:Y:S02]  /*7400*/  ISETP.LT.OR P5, PT, R82, 0x1, P5 ;  /* 0x000000015200780c */ /* 0x000fe40002fa1670 */
[----:B------:R-:W-:Y:S02]  /*7410*/  FMNMX.FTZ R7, R33, R6, !PT ;  /* 0x0000000621077209 */ /* 0x000fe40007810000 */
[----:B------:R-:W-:-:S02]  /*7420*/  ISETP.GT.AND P2, PT, R81, 0x11, P1 ;  /* 0x000000115100780c */ /* 0x000fc40000f44270 */
[----:B------:R-:W-:Y:S02]  /*7430*/  FMNMX.FTZ R6, R36, R7, !PT ;  /* 0x0000000724067209 */ /* 0x000fe40007810000 */
[----:B------:R-:W-:Y:S02]  /*7440*/  ISETP.GT.AND P3, PT, R81, 0x8, P1 ;  /* 0x000000085100780c */ /* 0x000fe40000f64270 */
[----:B------:R-:W-:Y:S02]  /*7450*/  FMNMX.FTZ R7, R37, R6, !PT ;  /* 0x0000000625077209 */ /* 0x000fe40007810000 */
[----:B------:R-:W-:Y:S02]  /*7460*/  ISETP.LT.OR P2, PT, R82, 0x12, P2 ;  /* 0x000000125200780c */ /* 0x000fe40001741670 */
[----:B------:R-:W-:Y:S02]  /*7470*/  FMNMX.FTZ R6, R40, R7, !PT ;  /* 0x0000000728067209 */ /* 0x000fe40007810000 */
[----:B------:R-:W-:-:S02]  /*7480*/  ISETP.GT.AND P4, PT, R81, 0x9, P1 ;  /* 0x000000095100780c */ /* 0x000fc40000f84270 */
[----:B------:R-:W-:Y:S02]  /*7490*/  FMNMX.FTZ R7, R41, R6, !PT ;  /* 0x0000000629077209 */ /* 0x000fe40007810000 */
[----:B------:R-:W-:Y:S02]  /*74a0*/  ISETP.LT.OR P3, PT, R82, 0x9, P3 ;  /* 0x000000095200780c */ /* 0x000fe40001f61670 */
[----:B------:R-:W-:Y:S02]  /*74b0*/  FMNMX.FTZ R6, R44, R7, !PT ;  /* 0x000000072c067209 */ /* 0x000fe40007810000 */
[----:B------:R-:W-:Y:S02]  /*74c0*/  ISETP.LT.OR P4, PT, R82, 0xa, P4 ;  /* 0x0000000a5200780c */ /* 0x000fe40002781670 */
[----:B------:R-:W-:Y:S02]  /*74d0*/  FMNMX.FTZ R7, R45, R6, !PT ;  /* 0x000000062d077209 */ /* 0x000fe40007810000 */
[----:B------:R-:W-:-:S02]  /*74e0*/  FSEL R12, R12, -INF , !P3 ;  /* 0xff8000000c0c7808 */ /* 0x000fc40005800000 */
[----:B------:R-:W-:Y:S02]  /*74f0*/  FMNMX.FTZ R6, R50, R7, !PT ;  /* 0x0000000732067209 */ /* 0x000fe40007810000 */
[----:B------:R-:W-:Y:S02]  /*7500*/  FSEL R13, R13, -INF , !P4 ;  /* 0xff8000000d0d7808 */ /* 0x000fe40006000000 */
[----:B------:R-:W-:Y:S02]  /*7510*/  FMNMX.FTZ R7, R51, R6, !PT ;  /* 0x0000000633077209 */ /* 0x000fe40007810000 */
[C---:B------:R-:W-:Y:S02]  /*7520*/  ISETP.GT.AND P3, PT, R81.reuse, 0x18, P1 ;  /* 0x000000185100780c */ /* 0x040fe40000f64270 */
        /* <DEDUP_REMOVED lines=24> */
[----:B------:R-:W-:Y:S01]  /*76b0*/  ISETP.LT.OR P3, PT, R82, 0x32, P3 ;  /* 0x000000325200780c */ /* 0x000fe20001f61670 */
[----:B------:R-:W0:Y:S01]  /*76c0*/  SHFL.BFLY PT, R6, R7, 0x2, 0x1f ;  /* 0x0c401f0007067f89 */ /* 0x000e2200000e0000 */
[----:B------:R-:W-:-:S02]  /*76d0*/  ISETP.GT.AND P4, PT, R81, 0x39, P1 ;  /* 0x000000395100780c */ /* 0x000fc40000f84270 */
[----:B------:R-:W-:Y:S02]  /*76e0*/  FSEL R39, R39, -INF , !P3 ;  /* 0xff80000027277808 */ /* 0x000fe40005800000 */
[C---:B------:R-:W-:Y:S02]  /*76f0*/  ISETP.LT.OR P4, PT, R82.reuse, 0x3a, P4 ;  /* 0x0000003a5200780c */ /* 0x040fe40002781670 */
[----:B------:R-:W-:Y:S02]  /*7700*/  ISETP.GT.AND P3, PT, R81, 0x41, P1 ;  /* 0x000000415100780c */ /* 0x000fe40000f64270 */
[----:B------:R-:W-:Y:S02]  /*7710*/  FSEL R43, R43, -INF , !P4 ;  /* 0xff8000002b2b7808 */ /* 0x000fe40006000000 */
[----:B------:R-:W-:Y:S02]  /*7720*/  ISETP.LT.OR P3, PT, R82, 0x42, P3 ;  /* 0x000000425200780c */ /* 0x000fe40001f61670 */
[----:B------:R-:W-:-:S02]  /*7730*/  ISETP.GT.AND P4, PT, R81, 0x49, P1 ;  /* 0x000000495100780c */ /* 0x000fc40000f84270 */
[----:B------:R-:W-:Y:S02]  /*7740*/  FSEL R49, R49, -INF , !P3 ;  /* 0xff80000031317808 */ /* 0x000fe40005800000 */
[C---:B------:R-:W-:Y:S02]  /*7750*/  ISETP.LT.OR P4, PT, R82.reuse, 0x4a, P4 ;  /* 0x0000004a5200780c */ /* 0x040fe40002781670 */
[----:B------:R-:W-:Y:S02]  /*7760*/  ISETP.GT.AND P3, PT, R81, 0x51, P1 ;  /* 0x000000515100780c */ /* 0x000fe40000f64270 */
[----:B------:R-:W-:Y:S02]  /*7770*/  FSEL R53, R53, -INF , !P4 ;  /* 0xff80000035357808 */ /* 0x000fe40006000000 */
[----:B------:R-:W-:Y:S02]  /*7780*/  ISETP.LT.OR P3, PT, R82, 0x52, P3 ;  /* 0x000000525200780c */ /* 0x000fe40001f61670 */
[----:B0-----:R-:W-:-:S02]  /*7790*/  FMNMX.FTZ R77, R7, R6, !PT ;  /* 0x00000006074d7209 */ /* 0x001fc40007810000 */
[----:B------:R-:W-:Y:S02]  /*77a0*/  ISETP.GT.AND P4, PT, R81, 0x59, P1 ;  /* 0x000000595100780c */ /* 0x000fe40000f84270 */
[----:B------:R-:W-:Y:S01]  /*77b0*/  FSEL R57, R57, -INF , !P3 ;  /* 0xff80000039397808 */ /* 0x000fe20005800000 */
[----:B------:R-:W0:Y:S01]  /*77c0*/  SHFL.BFLY PT, R6, R77, 0x1, 0x1f ;  /* 0x0c201f004d067f89 */ /* 0x000e2200000e0000 */
[C---:B------:R-:W-:Y:S02]  /*77d0*/  ISETP.LT.OR P4, PT, R82.reuse, 0x5a, P4 ;  /* 0x0000005a5200780c */ /* 0x040fe40002781670 */
[----:B------:R-:W-:Y:S02]  /*77e0*/  ISETP.GT.AND P3, PT, R81, 0x61, P1 ;  /* 0x000000615100780c */ /* 0x000fe40000f64270 */
[----:B------:R-:W-:Y:S02]  /*77f0*/  FSEL R61, R61, -INF , !P4 ;  /* 0xff8000003d3d7808 */ /* 0x000fe40006000000 */
[----:B------:R-:W-:-:S02]  /*7800*/  ISETP.LT.OR P3, PT, R82, 0x62, P3 ;  /* 0x000000625200780c */ /* 0x000fc40001f61670 */
[----:B------:R-:W-:Y:S02]  /*7810*/  ISETP.GT.AND P4, PT, R81, 0x69, P1 ;  /* 0x000000695100780c */ /* 0x000fe40000f84270 */
[----:B------:R-:W-:Y:S02]  /*7820*/  FSEL R65, R65, -INF , !P3 ;  /* 0xff80000041417808 */ /* 0x000fe40005800000 */
[C---:B------:R-:W-:Y:S02]  /*7830*/  ISETP.LT.OR P4, PT, R82.reuse, 0x6a, P4 ;  /* 0x0000006a5200780c */ /* 0x040fe40002781670 */
[----:B------:R-:W-:Y:S02]  /*7840*/  ISETP.GT.AND P3, PT, R81, 0x71, P1 ;  /* 0x000000715100780c */ /* 0x000fe40000f64270 */
[----:B------:R-:W-:Y:S02]  /*7850*/  FSEL R69, R69, -INF , !P4 ;  /* 0xff80000045457808 */ /* 0x000fe40006000000 */
[----:B------:R-:W-:-:S04]  /*7860*/  ISETP.LT.OR P3, PT, R82, 0x72, P3 ;  /* 0x000000725200780c */ /* 0x000fc80001f61670 */
[----:B------:R-:W-:Y:S02]  /*7870*/  FSEL R73, R73, -INF , !P3 ;  /* 0xff80000049497808 */ /* 0x000fe40005800000 */
[----:B0-----:R-:W-:-:S04]  /*7880*/  FMNMX.FTZ R6, R77, R6, !PT ;  /* 0x000000064d067209 */ /* 0x001fc80007810000 */
[C---:B------:R-:W-:Y:S01]  /*7890*/  FSETP.NEU.FTZ.AND P6, PT, R6.reuse, -INF , PT ;  /* 0xff8000000600780b */ /* 0x040fe20003fdd000 */
[----:B------:R-:W-:-:S05]  /*78a0*/  FMUL.FTZ R79, R6, UR21 ;  /* 0x00000015064f7c20 */ /* 0x000fca0008410000 */
[----:B------:R-:W-:-:S05]  /*78b0*/  FSEL R7, R79, RZ, P6 ;  /* 0x000000ff4f077208 */ /* 0x000fca0003000000 */
[--C-:B------:R-:W-:Y:S01]  /*78c0*/  FFMA.FTZ R150, R10, UR21, -R7.reuse ;  /* 0x000000150a967c23 */ /* 0x100fe20008010807 */
[--C-:B------:R-:W-:Y:S01]  /*78d0*/  FFMA.FTZ R10, R11, UR21, -R7.reuse ;  /* 0x000000150b0a7c23 */ /* 0x100fe20008010807 */
[----:B------:R-:W-:Y:S01]  /*78e0*/  FSEL R11, R8, -INF , !P5 ;  /* 0xff800000080b7808 */ /* 0x000fe20006800000 */
[--C-:B------:R-:W-:Y:S01]  /*78f0*/  FFMA.FTZ R47, R47, UR21, -R7.reuse ;  /* 0x000000152f2f7c23 */ /* 0x100fe20008010807 */
[--C-:B------:R-:W-:Y:S01]  /*7900*/  FFMA.FTZ R148, R46, UR21, -R7.reuse ;  /* 0x000000152e947c23 */ /* 0x100fe20008010807 */
[----:B------:R-:W-:Y:S01]  /*7910*/  FSEL R46, R21, -INF , !P2 ;  /* 0xff800000152e7808 */ /* 0x000fe20005000000 */
[--C-:B------:R-:W-:Y:S01]  /*7920*/  FFMA.FTZ R144, R14, UR21, -R7.reuse ;  /* 0x000000150e907c23 */ /* 0x100fe20008010807 */
[----:B------:R-:W-:Y:S01]  /*7930*/  FMNMX.FTZ R8, R11, R5, !PT ;  /* 0x000000050b087209 */ /* 0x000fe20007810000 */
[----:B------:R0:W-:Y:S01]  /*7940*/  MUFU.EX2 R21, R47 ;  /* 0x0000002f00157308 */ /* 0x0001e20000000800 */
[--C-:B------:R-:W-:Y:S01]  /*7950*/  FFMA.FTZ R146, R24, UR21, -R7.reuse ;  /* 0x0000001518927c23 */ /* 0x100fe20008010807 */
[C---:B------:R-:W-:Y:S01]  /*7960*/  ISETP.GT.AND P2, PT, R81.reuse, 0x21, P1 ;  /* 0x000000215100780c */ /* 0x040fe20000f44270 */
[--C-:B------:R-:W-:Y:S01]  /*7970*/  FFMA.FTZ R140, R28, UR21, -R7.reuse ;  /* 0x000000151c8c7c23 */ /* 0x100fe20008010807 */
[----:B------:R-:W-:Y:S01]  /*7980*/  ISETP.GT.AND P5, PT, R81, 0x38, P1 ;  /* 0x000000385100780c */ /* 0x000fe20000fa4270 */
[--C-:B------:R-:W-:Y:S01]  /*7990*/  FFMA.FTZ R142, R32, UR21, -R7.reuse ;  /* 0x00000015208e7c23 */ /* 0x100fe20008010807 */
[C---:B------:R-:W-:Y:S01]  /*79a0*/  ISETP.LT.OR P2, PT, R82.reuse, 0x22, P2 ;  /* 0x000000225200780c */ /* 0x040fe20001741670 */
[--C-:B------:R-:W-:Y:S01]  /*79b0*/  FFMA.FTZ R33, R33, UR21, -R7.reuse ;  /* 0x0000001521217c23 */ /* 0x100fe20008010807 */
[----:B------:R-:W-:Y:S01]  /*79c0*/  ISETP.LT.OR P5, PT, R82, 0x39, P5 ;  /* 0x000000395200780c */ /* 0x000fe20002fa1670 */
[--C-:B0-----:R-:W-:Y:S01]  /*79d0*/  FFMA.FTZ R47, R15, UR21, -R7.reuse ;  /* 0x000000150f2f7c23 */ /* 0x101fe20008010807 */
[----:B------:R-:W-:Y:S01]  /*79e0*/  FMNMX.FTZ R15, R9, R8, !PT ;  /* 0x00000008090f7209 */ /* 0x000fe20007810000 */
[--C-:B------:R-:W-:Y:S01]  /*79f0*/  FFMA.FTZ R132, R44, UR21, -R7.reuse ;  /* 0x000000152c847c23 */ /* 0x100fe20008010807 */
[----:B------:R-:W-:Y:S01]  /*7a00*/  FSEL R31, R31, -INF , !P2 ;  /* 0xff8000001f1f7808 */ /* 0x000fe20005000000 */
[--C-:B------:R-:W-:Y:S01]  /*7a10*/  FFMA.FTZ R41, R41, UR21, -R7.reuse ;  /* 0x0000001529297c23 */ /* 0x100fe20008010807 */
[----:B------:R-:W-:Y:S01]  /*7a20*/  FMNMX.FTZ R14, R12, R15, !PT ;  /* 0x0000000f0c0e7209 */ /* 0x000fe20007810000 */
[--C-:B------:R-:W-:Y:S01]  /*7a30*/  FFMA.FTZ R136, R36, UR21, -R7.reuse ;  /* 0x0000001524887c23 */ /* 0x100fe20008010807 */
[----:B------:R-:W-:Y:S01]  /*7a40*/  ISETP.GT.AND P2, PT, R81, 0x30, P1 ;  /* 0x000000305100780c */ /* 0x000fe20000f44270 */
[--C-:B------:R-:W-:Y:S01]  /*7a50*/  FFMA.FTZ R138, R40, UR21, -R7.reuse ;  /* 0x00000015288a7c23 */ /* 0x100fe20008010807 */
[----:B------:R-:W-:Y:S01]  /*7a60*/  FMNMX.FTZ R15, R13, R14, !PT ;  /* 0x0000000e0d0f7209 */ /* 0x000fe20007810000 */
[--C-:B------:R-:W-:Y:S01]  /*7a70*/  FFMA.FTZ R14, R25, UR21, -R7.reuse ;  /* 0x00000015190e7c23 */ /* 0x100fe20008010807 */
[----:B------:R-:W-:Y:S01]  /*7a80*/  ISETP.LT.OR P2, PT, R82, 0x31, P2 ;  /* 0x000000315200780c */ /* 0x000fe20001741670 */
[--C-:B------:R-:W-:Y:S01]  /*7a90*/  FFMA.FTZ R134, R50, UR21, -R7.reuse ;  /* 0x0000001532867c23 */ /* 0x100fe20008010807 */
        /* <DEDUP_REMOVED lines=10> */
[----:B------:R-:W-:Y:S01]  /*7b40*/  FSEL R42, R42, -INF , !P5 ;  /* 0xff8000002a2a7808 */ /* 0x000fe20006800000 */
[--C-:B------:R-:W-:Y:S01]  /*7b50*/  FFMA.FTZ R126, R66, UR21, -R7.reuse ;  /* 0x00000015427e7c23 */ /* 0x100fe20008010807 */
[----:B------:R-:W-:Y:S01]  /*7b60*/  FMNMX.FTZ R15, R27, R24, !PT ;  /* 0x000000181b0f7209 */ /* 0x000fe20007810000 */
[--C-:B------:R-:W-:Y:S01]  /*7b70*/  FFMA.FTZ R120, R70, UR21, -R7.reuse ;  /* 0x0000001546787c23 */ /* 0x100fe20008010807 */
[----:B------:R-:W-:Y:S01]  /*7b80*/  ISETP.LT.OR P2, PT, R82, 0x41, P2 ;  /* 0x000000415200780c */ /* 0x000fe20001741670 */
[--C-:B------:R-:W-:Y:S01]  /*7b90*/  FFMA.FTZ R122, R74, UR21, -R7.reuse ;  /* 0x000000154a7a7c23 */ /* 0x100fe20008010807 */
[----:B------:R-:W-:Y:S01]  /*7ba0*/  FMNMX.FTZ R24, R30, R15, !PT ;  /* 0x0000000f1e187209 */ /* 0x000fe20007810000 */
[--C-:B------:R-:W-:Y:S01]  /*7bb0*/  FFMA.FTZ R15, R29, UR21, -R7.reuse ;  /* 0x000000151d0f7c23 */ /* 0x100fe20008010807 */
[----:B------:R-:W-:Y:S01]  /*7bc0*/  ISETP.GT.AND P5, PT, R81, 0x48, P1 ;  /* 0x000000485100780c */ /* 0x000fe20000fa4270 */
[----:B------:R-:W-:Y:S01]  /*7bd0*/  FFMA.FTZ R75, R75, UR21, -R7 ;  /* 0x000000154b4b7c23 */ /* 0x000fe20008010807 */
[----:B------:R-:W-:Y:S01]  /*7be0*/  FMNMX.FTZ R25, R31, R24, !PT ;  /* 0x000000181f197209 */ /* 0x000fe20007810000 */
[----:B------:R-:W-:Y:S01]  /*7bf0*/  MUFU.EX2 R8, R47 ;  /* 0x0000002f00087308 */ /* 0x000fe20000000800 */
[----:B------:R-:W-:-:S02]  /*7c00*/  FSEL R48, R48, -INF , !P2 ;  /* 0xff80000030307808 */ /* 0x000fc40005000000 */
[----:B------:R-:W-:Y:S02]  /*7c10*/  FMNMX.FTZ R24, R34, R25, !PT ;  /* 0x0000001922187209 */ /* 0x000fe40007810000 */
[----:B------:R-:W-:Y:S02]  /*7c20*/  ISETP.LT.OR P5, PT, R82, 0x49, P5 ;  /* 0x000000495200780c */ /* 0x000fe40002fa1670 */
[----:B------:R-:W-:Y:S01]  /*7c30*/  FMNMX.FTZ R25, R35, R24, !PT ;  /* 0x0000001823197209 */ /* 0x000fe20007810000 */
[----:B------:R-:W-:Y:S01]  /*7c40*/  MUFU.EX2 R148, R148 ;  /* 0x0000009400947308 */ /* 0x000fe20000000800 */
[----:B------:R-:W-:Y:S02]  /*7c50*/  ISETP.GT.AND P2, PT, R81, 0x50, P1 ;  /* 0x000000505100780c */ /* 0x000fe40000f44270 */
[----:B------:R-:W-:Y:S02]  /*7c60*/  FMNMX.FTZ R24, R38, R25, !PT ;  /* 0x0000001926187209 */ /* 0x000fe40007810000 */
[----:B------:R-:W-:-:S02]  /*7c70*/  FSEL R52, R52, -INF , !P5 ;  /* 0xff80000034347808 */ /* 0x000fc40006800000 */
[----:B------:R-:W-:Y:S01]  /*7c80*/  FMNMX.FTZ R25, R39, R24, !PT ;  /* 0x0000001827197209 */ /* 0x000fe20007810000 */
[----:B------:R-:W-:Y:S01]  /*7c90*/  MUFU.EX2 R150, R150 ;  /* 0x0000009600967308 */ /* 0x000fe20000000800 */
[----:B------:R-:W-:Y:S02]  /*7ca0*/  ISETP.LT.OR P2, PT, R82, 0x51, P2 ;  /* 0x000000515200780c */ /* 0x000fe40001741670 */
[----:B------:R-:W-:Y:S02]  /*7cb0*/  FMNMX.FTZ R28, R42, R25, !PT ;  /* 0x000000192a1c7209 */ /* 0x000fe40007810000 */
[----:B------:R-:W-:Y:S02]  /*7cc0*/  ISETP.GT.AND P5, PT, R81, 0x58, P1 ;  /* 0x000000585100780c */ /* 0x000fe40000fa4270 */
[----:B------:R-:W-:Y:S01]  /*7cd0*/  FMNMX.FTZ R25, R43, R28, !PT ;  /* 0x0000001c2b197209 */ /* 0x000fe20007810000 */
[----:B------:R0:W-:Y:S01]  /*7ce0*/  MUFU.EX2 R24, R33 ;  /* 0x0000002100187308 */ /* 0x0001e20000000800 */
[----:B------:R-:W-:-:S02]  /*7cf0*/  FSEL R56, R56, -INF , !P2 ;  /* 0xff80000038387808 */ /* 0x000fc40005000000 */
[----:B------:R-:W-:Y:S01]  /*7d00*/  FMNMX.FTZ R28, R48, R25, !PT ;  /* 0x00000019301c7209 */ /* 0x000fe20007810000 */
[--C-:B------:R-:W-:Y:S01]  /*7d10*/  FFMA.FTZ R25, R37, UR21, -R7.reuse ;  /* 0x0000001525197c23 */ /* 0x100fe20008010807 */
[----:B------:R-:W-:Y:S01]  /*7d20*/  ISETP.LT.OR P5, PT, R82, 0x59, P5 ;  /* 0x000000595200780c */ /* 0x000fe20002fa1670 */
[----:B------:R-:W-:Y:S01]  /*7d30*/  FFMA.FTZ R37, R59, UR21, -R7 ;  /* 0x000000153b257c23 */ /* 0x000fe20008010807 */
        /* <DEDUP_REMOVED lines=11> */
[----:B------:R-:W-:Y:S01]  /*7df0*/  MUFU.EX2 R146, R146 ;  /* 0x0000009200927308 */ /* 0x000fe20000000800 */
[----:B------:R-:W-:-:S02]  /*7e00*/  FSEL R64, R64, -INF , !P2 ;  /* 0xff80000040407808 */ /* 0x000fc40005000000 */
[----:B------:R-:W-:Y:S02]  /*7e10*/  FMNMX.FTZ R32, R60, R29, !PT ;  /* 0x0000001d3c207209 */ /* 0x000fe40007810000 */
[----:B------:R-:W-:Y:S02]  /*7e20*/  ISETP.LT.OR P5, PT, R82, 0x69, P5 ;  /* 0x000000695200780c */ /* 0x000fe40002fa1670 */
[----:B------:R-:W-:Y:S01]  /*7e30*/  FMNMX.FTZ R29, R61, R32, !PT ;  /* 0x000000203d1d7209 */ /* 0x000fe20007810000 */
[----:B------:R1:W-:Y:S01]  /*7e40*/  MUFU.EX2 R28, R41 ;  /* 0x00000029001c7308 */ /* 0x0003e20000000800 */
[----:B------:R-:W-:Y:S02]  /*7e50*/  ISETP.GT.AND P2, PT, R81, 0x70, P1 ;  /* 0x000000705100780c */ /* 0x000fe40000f44270 */
[----:B------:R-:W-:Y:S01]  /*7e60*/  FMNMX.FTZ R32, R64, R29, !PT ;  /* 0x0000001d40207209 */ /* 0x000fe20007810000 */
[----:B------:R-:W-:Y:S01]  /*7e70*/  FFMA.FTZ R29, R45, UR21, -R7 ;  /* 0x000000152d1d7c23 */ /* 0x000fe20008010807 */
[----:B------:R-:W-:-:S02]  /*7e80*/  FSEL R68, R68, -INF , !P5 ;  /* 0xff80000044447808 */ /* 0x000fc40006800000 */
[----:B0-----:R-:W-:Y:S01]  /*7e90*/  FMNMX.FTZ R33, R65, R32, !PT ;  /* 0x0000002041217209 */ /* 0x001fe20007810000 */
[----:B------:R-:W-:Y:S01]  /*7ea0*/  MUFU.EX2 R14, R14 ;  /* 0x0000000e000e7308 */ /* 0x000fe20000000800 */
[----:B------:R-:W-:Y:S01]  /*7eb0*/  ISETP.LT.OR P2, PT, R82, 0x71, P2 ;  /* 0x000000715200780c */ /* 0x000fe20001741670 */
[----:B-1----:R-:W-:Y:S01]  /*7ec0*/  FFMA.FTZ R41, R51, UR21, -R7 ;  /* 0x0000001533297c23 */ /* 0x002fe20008010807 */
[----:B------:R-:W-:Y:S02]  /*7ed0*/  FMNMX.FTZ R32, R68, R33, !PT ;  /* 0x0000002144207209 */ /* 0x000fe40007810000 */
[----:B------:R-:W-:Y:S02]  /*7ee0*/  ISETP.GT.AND P5, PT, R81, 0x78, P1 ;  /* 0x000000785100780c */ /* 0x000fe40000fa4270 */
[----:B------:R-:W-:Y:S01]  /*7ef0*/  FSEL R72, R72, -INF , !P2 ;  /* 0xff80000048487808 */ /* 0x000fe20005000000 */
[----:B------:R-:W-:Y:S01]  /*7f00*/  MUFU.EX2 R140, R140 ;  /* 0x0000008c008c7308 */ /* 0x000fe20000000800 */
[----:B------:R-:W-:-:S02]  /*7f10*/  FMNMX.FTZ R33, R69, R32, !PT ;  /* 0x0000002045217209 */ /* 0x000fc40007810000 */
[----:B------:R-:W-:Y:S02]  /*7f20*/  ISETP.GT.AND P1, PT, R81, 0x79, P1 ;  /* 0x000000795100780c */ /* 0x000fe40000f24270 */
[----:B------:R-:W-:Y:S02]  /*7f30*/  ISETP.LT.OR P5, PT, R82, 0x79, P5 ;  /* 0x000000795200780c */ /* 0x000fe40002fa1670 */
[----:B------:R-:W-:Y:S01]  /*7f40*/  FMNMX.FTZ R32, R72, R33, !PT ;  /* 0x0000002148207209 */ /* 0x000fe20007810000 */
[----:B------:R-:W-:Y:S01]  /*7f50*/  MUFU.EX2 R15, R15 ;  /* 0x0000000f000f7308 */ /* 0x000fe20000000800 */
[----:B------:R-:W-:Y:S02]  /*7f60*/  ISETP.LT.OR P1, PT, R82, 0x7a, P1 ;  /* 0x0000007a5200780c */ /* 0x000fe40000f21670 */
[----:B------:R-:W-:Y:S02]  /*7f70*/  FSEL R76, R76, -INF , !P5 ;  /* 0xff8000004c4c7808 */ /* 0x000fe40006800000 */
[----:B------:R-:W-:-:S02]  /*7f80*/  FMNMX.FTZ R33, R73, R32, !PT ;  /* 0x0000002049217209 */ /* 0x000fc40007810000 */
[----:B------:R-:W-:Y:S01]  /*7f90*/  FSEL R78, R78, -INF , !P1 ;  /* 0xff8000004e4e7808 */ /* 0x000fe20004800000 */
[----:B------:R-:W-:Y:S01]  /*7fa0*/  MUFU.EX2 R142, R142 ;  /* 0x0000008e008e7308 */ /* 0x000fe20000000800 */
[----:B------:R-:W-:Y:S02]  /*7fb0*/  FMNMX.FTZ R33, R76, R33, !PT ;  /* 0x000000214c217209 */ /* 0x000fe40007810000 */
[----:B------:R-:W-:Y:S02]  /*7fc0*/  FSEL R47, R6, RZ, P6 ;  /* 0x000000ff062f7208 */ /* 0x000fe40003000000 */
[----:B------:R-:W-:-:S03]  /*7fd0*/  FMNMX.FTZ R33, R78, R33, !PT ;  /* 0x000000214e217209 */ /* 0x000fc60007810000 */
[----:B------:R-:W-:Y:S01]  /*7fe0*/  FADD.FTZ R47, -R47, R4 ;  /* 0x000000042f2f7221 */ /* 0x000fe20000010100 */
[----:B------:R-:W-:Y:S01]  /*7ff0*/  MUFU.EX2 R136, R136 ;  /* 0x0000008800887308 */ /* 0x000fe20000000800 */
[----:B------:R-:W0:Y:S02]  /*8000*/  SHFL.BFLY PT, R32, R33, 0x2, 0x1f ;  /* 0x0c401f0021207f89 */ /* 0x000e2400000e0000 */
[----:B------:R-:W-:-:S05]  /*8010*/  FMUL.FTZ R4, R47, UR21 ;  /* 0x000000152f047c20 */ /* 0x000fca0008410000 */
[----:B------:R-:W-:Y:S08]  /*8020*/  MUFU.EX2 R25, R25 ;  /* 0x0000001900197308 */ /* 0x000ff00000000800 */
[----:B------:R-:W1:Y:S08]  /*8030*/  MUFU.EX2 R4, R4 ;  /* 0x0000000400047308 */ /* 0x000e700000000800 */
[----:B------:R-:W-:Y:S01]  /*8040*/  MUFU.EX2 R138, R138 ;  /* 0x0000008a008a7308 */ /* 0x000fe20000000800 */
[----:B0-----:R-:W-:Y:S01]  /*8050*/  FMNMX.FTZ R44, R33, R32, !PT ;  /* 0x00000020212c7209 */ /* 0x001fe20007810000 */
[--C-:B------:R-:W-:Y:S01]  /*8060*/  FFMA.FTZ R33, R67, UR21, -R7.reuse ;  /* 0x0000001543217c23 */ /* 0x100fe20008010807 */
[----:B------:R-:W-:-:S03]  /*8070*/  FFMA.FTZ R32, R71, UR21, -R7 ;  /* 0x0000001547207c23 */ /* 0x000fc60008010807 */
[----:B------:R-:W0:Y:S02]  /*8080*/  SHFL.BFLY PT, R45, R44, 0x1, 0x1f ;  /* 0x0c201f002c2d7f89 */ /* 0x000e2400000e0000 */
[----:B------:R-:W-:Y:S01]  /*8090*/  MUFU.EX2 R132, R132 ;  /* 0x0000008400847308 */ /* 0x000fe20000000800 */
[----:B-1----:R-:W-:-:S07]  /*80a0*/  FFMA.FTZ R2, R4, R2, R148 ;  /* 0x0000000204027223 */ /* 0x002fce0000010094 */
[----:B------:R-:W-:Y:S08]  /*80b0*/  MUFU.EX2 R29, R29 ;  /* 0x0000001d001d7308 */ /* 0x000ff00000000800 */
[----:B------:R-:W-:Y:S01]  /*80c0*/  MUFU.EX2 R134, R134 ;  /* 0x0000008600867308 */ /* 0x000fe20000000800 */
[----:B0-----:R-:W-:-:S07]  /*80d0*/  FMNMX.FTZ R7, R44, R45, !PT ;  /* 0x0000002d2c077209 */ /* 0x001fce0007810000 */
[----:B------:R-:W-:Y:S01]  /*80e0*/  MUFU.EX2 R41, R41 ;  /* 0x0000002900297308 */ /* 0x000fe20000000800 */
[C---:B------:R-:W-:Y:S01]  /*80f0*/  FSETP.NEU.FTZ.AND P1, PT, R7.reuse, -INF , PT ;  /* 0xff8000000700780b */ /* 0x040fe20003f3d000 */
[----:B------:R-:W-:-:S05]  /*8100*/  FMUL.FTZ R45, R7, UR21 ;  /* 0x00000015072d7c20 */ /* 0x000fca0008410000 */
[----:B------:R-:W-:Y:S01]  /*8110*/  FSEL R45, R45, RZ, P1 ;  /* 0x000000ff2d2d7208 */ /* 0x000fe20000800000 */
[----:B------:R-:W-:Y:S04]  /*8120*/  MUFU.EX2 R128, R128 ;  /* 0x0000008000807308 */ /* 0x000fe80000000800 */
[--C-:B------:R-:W-:Y:S01]  /*8130*/  FFMA.FTZ R147, R26, UR21, -R45.reuse ;  /* 0x000000151a937c23 */ /* 0x100fe2000801082d */
[----:B------:R-:W-:Y:S01]  /*8140*/  FSEL R26, R7, RZ, P1 ;  /* 0x000000ff071a7208 */ /* 0x000fe20000800000 */
[--C-:B------:R-:W-:Y:S01]  /*8150*/  FFMA.FTZ R149, R11, UR21, -R45.reuse ;  /* 0x000000150b957c23 */ /* 0x100fe2000801082d */
[--C-:B------:R-:W-:Y:S01]  /*8160*/  FFMA.FTZ R50, R9, UR21, -R45.reuse ;  /* 0x0000001509327c23 */ /* 0x100fe2000801082d */
[--C-:B------:R-:W-:Y:S01]  /*8170*/  FFMA.FTZ R151, R12, UR21, -R45.reuse ;  /* 0x000000150c977c23 */ /* 0x100fe2000801082d */
[----:B------:R-:W-:Y:S01]  /*8180*/  FFMA.FTZ R47, R13, UR21, -R45 ;  /* 0x000000150d2f7c23 */ /* 0x000fe2000801082d */
[----:B------:R-:W-:Y:S01]  /*8190*/  FADD.FTZ R26, -R26, R5 ;  /* 0x000000051a1a7221 */ /* 0x000fe20000010100 */
[--C-:B------:R-:W-:Y:S01]  /*81a0*/  FFMA.FTZ R145, R20, UR21, -R45.reuse ;  /* 0x0000001514917c23 */ /* 0x100fe2000801082d */
[----:B------:R-:W-:Y:S01]  /*81b0*/  MUFU.EX2 R149, R149 ;  /* 0x0000009500957308 */ /* 0x000fe20000000800 */
[--C-:B------:R-:W-:Y:S01]  /*81c0*/  FFMA.FTZ R20, R46, UR21, -R45.reuse ;  /* 0x000000152e147c23 */ /* 0x100fe2000801082d */
[----:B------:R-:W-:Y:S01]  /*81d0*/  FMUL.FTZ R5, R26, UR21 ;  /* 0x000000151a057c20 */ /* 0x000fe20008410000 */
[--C-:B------:R-:W-:Y:S01]  /*81e0*/  FFMA.FTZ R13, R27, UR21, -R45.reuse ;  /* 0x000000151b0d7c23 */ /* 0x100fe2000801082d */
[--C-:B------:R-:W-:Y:S01]  /*81f0*/  FFMA.FTZ R12, R31, UR21, -R45.reuse ;  /* 0x000000151f0c7c23 */ /* 0x100fe2000801082d */
[----:B------:R-:W-:Y:S01]  /*8200*/  FADD.FTZ R31, R21, R2 ;  /* 0x00000002151f7221 */ /* 0x000fe20000010000 */
[--C-:B------:R-:W-:Y:S01]  /*8210*/  FFMA.FTZ R141, R30, UR21, -R45.reuse ;  /* 0x000000151e8d7c23 */ /* 0x100fe2000801082d */
[----:B------:R-:W-:Y:S01]  /*8220*/  FFMA.FTZ R143, R34, UR21, -R45 ;  /* 0x00000015228f7c23 */ /* 0x000fe2000801082d */
[----:B------:R-:W0:Y:S01]  /*8230*/  MUFU.EX2 R5, R5 ;  /* 0x0000000500057308 */ /* 0x000e220000000800 */
[----:B------:R-:W-:Y:S01]  /*8240*/  FADD.FTZ R31, R150, R31 ;  /* 0x0000001f961f7221 */ /* 0x000fe20000010000 */
[--C-:B------:R-:W-:Y:S01]  /*8250*/  FFMA.FTZ R11, R35, UR21, -R45.reuse ;  /* 0x00000015230b7c23 */ /* 0x100fe2000801082d */
[--C-:B------:R-:W-:Y:S01]  /*8260*/  FFMA.FTZ R137, R38, UR21, -R45.reuse ;  /* 0x0000001526897c23 */ /* 0x100fe2000801082d */
[----:B------:R-:W-:Y:S01]  /*8270*/  FFMA.FTZ R9, R39, UR21, -R45 ;  /* 0x0000001527097c23 */ /* 0x000fe2000801082d */
[----:B------:R-:W-:Y:S01]  /*8280*/  FADD.FTZ R31, R10, R31 ;  /* 0x0000001f0a1f7221 */ /* 0x000fe20000010000 */
[--C-:B------:R-:W-:Y:S01]  /*8290*/  FFMA.FTZ R139, R42, UR21, -R45.reuse ;  /* 0x000000152a8b7c23 */ /* 0x100fe2000801082d */
[----:B------:R-:W-:Y:S01]  /*82a0*/  FFMA.FTZ R39, R43, UR21, -R45 ;  /* 0x000000152b277c23 */ /* 0x000fe2000801082d */
[----:B------:R-:W1:Y:S01]  /*82b0*/  MUFU.EX2 R50, R50 ;  /* 0x0000003200327308 */ /* 0x000e620000000800 */
[----:B------:R-:W-:Y:S01]  /*82c0*/  FADD.FTZ R31, R144, R31 ;  /* 0x0000001f901f7221 */ /* 0x000fe20000010000 */
[--C-:B------:R-:W-:Y:S01]  /*82d0*/  FFMA.FTZ R133, R48, UR21, -R45.reuse ;  /* 0x0000001530857c23 */ /* 0x100fe2000801082d */
[--C-:B------:R-:W-:Y:S01]  /*82e0*/  FFMA.FTZ R38, R49, UR21, -R45.reuse ;  /* 0x0000001531267c23 */ /* 0x100fe2000801082d */
[----:B------:R-:W-:Y:S01]  /*82f0*/  FFMA.FTZ R135, R52, UR21, -R45 ;  /* 0x0000001534877c23 */ /* 0x000fe2000801082d */
[----:B------:R-:W-:Y:S01]  /*8300*/  FADD.FTZ R31, R8, R31 ;  /* 0x0000001f081f7221 */ /* 0x000fe20000010000 */
[--C-:B------:R-:W-:Y:S01]  /*8310*/  FFMA.FTZ R35, R53, UR21, -R45.reuse ;  /* 0x0000001535237c23 */ /* 0x100fe2000801082d */
[----:B------:R-:W-:Y:S01]  /*8320*/  FFMA.FTZ R129, R56, UR21, -R45 ;  /* 0x0000001538817c23 */ /* 0x000fe2000801082d */
[----:B------:R-:W2:Y:S01]  /*8330*/  MUFU.EX2 R151, R151 ;  /* 0x0000009700977308 */ /* 0x000ea20000000800 */
[----:B0-----:R-:W-:Y:S01]  /*8340*/  FFMA.FTZ R27, R5, R0, R149 ;  /* 0x00000000051b7223 */ /* 0x001fe20000010095 */
[----:B------:R-:W-:Y:S01]  /*8350*/  FADD.FTZ R31, R146, R31 ;  /* 0x0000001f921f7221 */ /* 0x000fe20000010000 */
[--C-:B------:R-:W-:Y:S01]  /*8360*/  FFMA.FTZ R34, R57, UR21, -R45.reuse ;  /* 0x0000001539227c23 */ /* 0x100fe2000801082d */
[--C-:B------:R-:W-:Y:S01]  /*8370*/  FFMA.FTZ R131, R60, UR21, -R45.reuse ;  /* 0x000000153c837c23 */ /* 0x100fe2000801082d */
[----:B------:R-:W-:Y:S01]  /*8380*/  FFMA.FTZ R125, R64, UR21, -R45 ;  /* 0x00000015407d7c23 */ /* 0x000fe2000801082d */
[----:B------:R-:W-:Y:S01]  /*8390*/  FADD.FTZ R31, R14, R31 ;  /* 0x0000001f0e1f7221 */ /* 0x000fe20000010000 */
[----:B------:R-:W-:Y:S01]  /*83a0*/  FFMA.FTZ R30, R65, UR21, -R45 ;  /* 0x00000015411e7c23 */ /* 0x000fe2000801082d */
[----:B------:R-:W0:Y:S01]  /*83b0*/  MUFU.EX2 R47, R47 ;  /* 0x0000002f002f7308 */ /* 0x000e220000000800 */
[----:B-1----:R-:W-:Y:S01]  /*83c0*/  FADD.FTZ R0, R50, R27 ;  /* 0x0000001b32007221 */ /* 0x002fe20000010000 */
[----:B------:R-:W-:Y:S01]  /*83d0*/  FADD.FTZ R2, R140, R31 ;  /* 0x0000001f8c027221 */ /* 0x000fe20000010000 */
[--C-:B------:R-:W-:Y:S01]  /*83e0*/  FFMA.FTZ R31, R61, UR21, -R45.reuse ;  /* 0x000000153d1f7c23 */ /* 0x100fe2000801082d */
[--C-:B------:R-:W-:Y:S01]  /*83f0*/  FFMA.FTZ R127, R68, UR21, -R45.reuse ;  /* 0x00000015447f7c23 */ /* 0x100fe2000801082d */
[--C-:B------:R-:W-:Y:S01]  /*8400*/  FFMA.FTZ R121, R72, UR21, -R45.reuse ;  /* 0x0000001548797c23 */ /* 0x100fe2000801082d */
[----:B------:R-:W-:Y:S01]  /*8410*/  FADD.FTZ R43, R15, R2 ;  /* 0x000000020f2b7221 */ /* 0x000fe20000010000 */
[----:B------:R-:W-:Y:S01]  /*8420*/  FFMA.FTZ R26, R73, UR21, -R45 ;  /* 0x00000015491a7c23 */ /* 0x000fe2000801082d */
[----:B------:R-:W1:Y:S01]  /*8430*/  MUFU.EX2 R145, R145 ;  /* 0x0000009100917308 */ /* 0x000e620000000800 */
[----:B--2---:R-:W-:Y:S01]  /*8440*/  FADD.FTZ R0, R151, R0 ;  /* 0x0000000097007221 */ /* 0x004fe20000010000 */
[----:B------:R-:W-:Y:S01]  /*8450*/  FADD.FTZ R43, R142, R43 ;  /* 0x0000002b8e2b7221 */ /* 0x000fe20000010000 */
[--C-:B------:R-:W-:Y:S01]  /*8460*/  FFMA.FTZ R123, R76, UR21, -R45.reuse ;  /* 0x000000154c7b7c23 */ /* 0x100fe2000801082d */
[----:B------:R-:W-:-:S02]  /*8470*/  FFMA.FTZ R42, R78, UR21, -R45 ;  /* 0x000000154e2a7c23 */ /* 0x000fc4000801082d */
[----:B------:R-:W-:Y:S02]  /*8480*/  FADD.FTZ R43, R24, R43 ;  /* 0x0000002b182b7221 */ /* 0x000fe40000010000 */
[----:B------:R-:W2:Y:S01]  /*8490*/  MUFU.EX2 R20, R20 ;  /* 0x0000001400147308 */ /* 0x000ea20000000800 */
[----:B0-----:R-:W-:Y:S01]  /*84a0*/  FADD.FTZ R0, R47, R0 ;  /* 0x000000002f007221 */ /* 0x001fe20000010000 */
[----:B------:R-:W-:-:S06]  /*84b0*/  FADD.FTZ R2, R136, R43 ;  /* 0x0000002b88027221 */ /* 0x000fcc0000010000 */
        /* <DEDUP_REMOVED lines=36> */
[----:B------:R-:W-:-:S06]  /*8700*/  FFMA.FTZ R27, R69, UR21, -R45 ;  /* 0x00000015451b7c23 */ /* 0x000fcc000801082d */
        /* <DEDUP_REMOVED lines=50> */
.L_x_1272:
[----:B------:R-:W-:Y:S01]  /*8a30*/  ULEA UR6, UR27, UR45, 0x3 ;  /* 0x0000002d1b067291 */ /* 0x000fe2000f8e183f */
[----:B------:R-:W-:Y:S01]  /*8a40*/  ISETP.GT.AND P1, PT, R3, UR26, PT ;  /* 0x0000001a03007c0c */ /* 0x000fe2000bf24270 */
[----:B------:R-:W-:Y:S01]  /*8a50*/  UMOV UR28, UR49 ;  /* 0x00000031001c7c82 */ /* 0x000fe20008000000 */
[----:B------:R-:W-:Y:S01]  /*8a60*/  UMOV UR27, UR48 ;  /* 0x00000030001b7c82 */ /* 0x000fe20008000000 */
        /* <DEDUP_REMOVED lines=71> */
.L_x_1254:
[----:B------:R-:W-:Y:S02]  /*8ee0*/  UISETP.NE.AND UP1, UPT, UR53, URZ, UPT ;  /* 0x0000003f3500728c */ /* 0x000fe4000bf25270 */
[----:B------:R-:W-:Y:S02]  /*8ef0*/  UISETP.NE.AND UP0, UPT, UR52, URZ, UPT ;  /* 0x0000003f3400728c */ /* 0x000fe4000bf05270 */
[----:B------:R-:W-:Y:S02]  /*8f00*/  UIADD3 UR10, UR39, 0xbf, URZ ;  /* 0x000000bf270a7890 */ /* 0x000fe4000fffe03f */
[----:B------:R-:W-:Y:S02]  /*8f10*/  UIADD3 UR11, UR40, 0x1, -UR47 ;  /* 0x00000001280b7890 */ /* 0x000fe4000fffe82f */
[----:B------:R-:W-:-:S03]  /*8f20*/  PLOP3.LUT P1, PT, PT, PT, UP0, 0x40, 0x0 ;  /* 0x000000000000781c */ /* 0x000fc60003f2e808 */
[----:B------:R-:W-:Y:S01]  /*8f30*/  @UP1 ULDC UR6, c[0x0][0x44c] ;  /* 0x0001130000061ab9 */ /* 0x000fe20000000800 */
[----:B------:R-:W-:Y:S01]  /*8f40*/  @UP1 ULDC UR14, c[0x0][0x450] ;  /* 0x00011400000e1ab9 */ /* 0x000fe20000000800 */
[----:B------:R-:W-:-:S04]  /*8f50*/  UIMAD.WIDE.U32 UR6, UR10, UR6, URZ ;  /* 0x000000060a0672a5 */ /* 0x000fc8000f8e003f */
[----:B------:R-:W-:-:S04]  /*8f60*/  @UP1 USHF.R.U32.HI UR10, URZ, UR14, UR7 ;  /* 0x0000000e3f0a1299 */ /* 0x000fc80008011607 */
[----:B------:R-:W-:-:S04]  /*8f70*/  UIADD3 UR10, UR11, UR10, URZ ;  /* 0x0000000a0b0a7290 */ /* 0x000fc8000fffe03f */
[----:B------:R-:W-:Y:S01]  /*8f80*/  UIADD3 UR23, UR10, -UR23, URZ ;  /* 0x800000170a177290 */ /* 0x000fe2000fffe03f */
[----:B------:R-:W-:Y:S11]  /*8f90*/  @P1 BRA `(.L_x_1274) ;  /* 0x0000000000501947 */ /* 0x000ff60003800000 */
[----:B------:R-:W-:Y:S02]  /*8fa0*/  UMOV UR14, UR10 ;  /* 0x0000000a000e7c82 */ /* 0x000fe40008000000 */
        /* <DEDUP_REMOVED lines=11> */
.L_x_1275:
[----:B------:R-:W-:Y:S02]  /*9060*/  ULDC UR15, c[0x0][0x9e4] ;  /* 0x00027900000f7ab9 */ /* 0x000fe40000000800 */
[----:B------:R-:W-:-:S11]  /*9070*/  UISETP.NE.AND UP0, UPT, UR15, 0x1, UPT ;  /* 0x000000010f00788c */ /* 0x000fd6000bf05270 */
[----:B------:R-:W-:Y:S02]  /*9080*/  @UP0 ULDC.64 UR6, c[0x0][0x9e8] ;  /* 0x00027a0000060ab9 */ /* 0x000fe40000000a00 */
[----:B------:R-:W-:-:S04]  /*9090*/  UIMAD.WIDE.U32 UR10, UR14, UR6, URZ ;  /* 0x000000060e0a72a5 */ /* 0x000fc8000f8e003f */
[----:B------:R-:W-:-:S12]  /*90a0*/  @UP0 USHF.R.U32.HI UR14, URZ, UR7, UR11 ;  /* 0x000000073f0e0299 */ /* 0x000fd8000801160b */
.L_x_1276:
[----:B------:R-:W-:-:S04]  /*90b0*/  UIMAD UR14, UR14, UR15, URZ ;  /* 0x0000000f0e0e72a4 */ /* 0x000fc8000f8e023f */
[----:B------:R-:W-:-:S04]  /*90c0*/  UISETP.LT.AND UP0, UPT, UR23, UR14, UPT ;  /* 0x0000000e1700728c */ /* 0x000fc8000bf01270 */
[----:B------:R-:W-:-:S12]  /*90d0*/  USEL UR23, UR23, UR14, !UP0 ;  /* 0x0000000e17177287 */ /* 0x000fd8000c000000 */
.L_x_1274:
        /* <DEDUP_REMOVED lines=12> */
[----:B------:R-:W-:Y:S01]  /*91a0*/  ULDC UR22, c[0x0][0x9d8] ;  /* 0x0002760000167ab9 */ /* 0x000fe20000000800 */
[----:B------:R-:W-:-:S05]  /*91b0*/  ULDC UR21, c[0x0][0x988] ;  /* 0x0002620000157ab9 */ /* 0x000fca0000000800 */
.L_x_1288:
[----:B------:R-:W-:Y:S01]  /*91c0*/  ISETP.NE.AND P2, PT, RZ, UR44, PT ;  /* 0x0000002cff007c0c */ /* 0x000fe2000bf45270 */
[----:B------:R-:W-:-:S04]  /*91d0*/  UISETP.NE.AND UP0, UPT, UR24, 0x1, UPT ;  /* 0x000000011800788c */ /* 0x000fc8000bf05270 */
[----:B------:R-:W-:-:S04]  /*91e0*/  USEL UR49, URZ, 0x1, UP0 ;  /* 0x000000013f317887 */ /* 0x000fc80008000000 */
[----:B------:R-:W-:-:S04]  /*91f0*/  ULOP3.LUT UR49, UR25, UR49, URZ, 0x3c, !UPT ;  /* 0x0000003119317292 */ /* 0x000fc8000f8e3c3f */
[----:B------:R-:W-:Y:S08]  /*9200*/  @P2 BRA `(.L_x_1278) ;  /* 0x0000000000382947 */ /* 0x000ff00003800000 */
[----:B------:R-:W-:Y:S05]  /*9210*/  @!P0 BRA `(.L_x_1279) ;  /* 0x0000000000048947 */ /* 0x000fea0003800000 */
[----:B------:R-:W-:Y:S01]  /*9220*/  BPT.TRAP 0x1 ;  /* 0x000000040000795c */ /* 0x000fe20000300000 */
.L_x_1279:
        /* <DEDUP_REMOVED lines=9> */
.L_x_1280:
[----:B-1----:R-:W-:Y:S05]  /*92c0*/  @P1 BRA `(.L_x_1278) ;  /* 0x0000000000081947 */ /* 0x002fea0003800000 */
[----:B------:R-:W1:Y:S02]  /*92d0*/  SYNCS.PHASECHK.TRANS64.TRYWAIT P1, [UR6+0x16830], R6 ;  /* 0x01683006ff0075a7 */ /* 0x000e640008020146 */
[----:B-1----:R-:W-:Y:S05]  /*92e0*/  @!P1 BRA `(.L_x_1281) ;  /* 0x000000f0002c9947 */ /* 0x002fea0003800000 */
.L_x_1278:
        /* <DEDUP_REMOVED lines=30> */
.L_x_1283:
[----:B------:R-:W-:Y:S01]  /*94d0*/  ULEA UR6, UR24, UR45, 0x3 ;  /* 0x0000002d18067291 */ /* 0x000fe2000f8e183f */
[----:B------:R-:W-:-:S05]  /*94e0*/  IMAD.U32 R6, RZ, RZ, UR25 ;  /* 0x00000019ff067e24 */ /* 0x000fca000f8e00ff */
[----:B------:R-:W-:-:S04]  /*94f0*/  SHF.L.U32 R6, R6, 0x1f, RZ ;  /* 0x0000001f06067819 */ /* 0x000fc800000006ff */
[----:B------:R0:W1:Y:S01]  /*9500*/  SYNCS.PHASECHK.TRANS64.TRYWAIT P1, [UR6+0x16850], R6 ;  /* 0x01685006ff0075a7 */ /* 0x0000620008020146 */
[----:B------:R-:W-:Y:S05]  /*9510*/  @!P0 BRA `(.L_x_1284) ;  /* 0x0000000000048947 */ /* 0x000fea0003800000 */
[----:B------:R-:W-:Y:S01]  /*9520*/  BPT.TRAP 0x1 ;  /* 0x000000040000795c */ /* 0x000fe20000300000 */
.L_x_1284:
[----:B-1----:R-:W-:Y:S05]  /*9530*/  @P1 BRA `(.L_x_1282) ;  /* 0x0000000000081947 */ /* 0x002fea0003800000 */
[----:B------:R-:W1:Y:S02]  /*9540*/  SYNCS.PHASECHK.TRANS64.TRYWAIT P1, [UR6+0x16850], R6 ;  /* 0x01685006ff0075a7 */ /* 0x000e640008020146 */
[----:B-1----:R-:W-:Y:S05]  /*9550*/  @!P1 BRA `(.L_x_1285) ;  /* 0x000000ec00a89947 */ /* 0x002fea0003800000 */
.L_x_1282:
        /* <DEDUP_REMOVED lines=52> */
.L_x_1286:
        /* <DEDUP_REMOVED lines=66> */
[----:B------:R-:W-:-:S04]  /*9cc0*/  ULEA UR6, UR48, UR45, 0x3 ;  /* 0x0000002d30067291 */ /* 0x000fc8000f8e183f */
[----:B------:R-:W2:Y:S01]  /*9cd0*/  MUFU.TANH R20, R20 ;  /* 0x0000001400147308 */ /* 0x000ea20000002400 */
[----:B0-----:R-:W-:Y:S01]  /*9ce0*/  FMNMX.FTZ R7, R13, R6, !PT ;  /* 0x000000060d077209 */ /* 0x001fe20007810000 */
[----:B------:R-:W-:-:S04]  /*9cf0*/  UIADD3 UR6, UR6, 0x16840, URZ ;  /* 0x0001684006067890 */ /* 0x000fc8000fffe03f */
[----:B------:R-:W-:Y:S02]  /*9d00*/  UPRMT UR6, UR43, 0x654, UR6 ;  /* 0x000006542b067896 */ /* 0x000fe40008000006 */
[----:B------:R-:W0:Y:S01]  /*9d10*/  MUFU.TANH R24, R24 ;  /* 0x0000001800187308 */ /* 0x000e220000002400 */
[----:B-1----:R-:W-:Y:S01]  /*9d20*/  FMNMX.FTZ R67, R15, R66, !PT ;  /* 0x000000420f437209 */ /* 0x002fe20007810000 */
[----:B------:R-:W-:-:S05]  /*9d30*/  FMUL.FTZ R66, R76, UR22 ;  /* 0x000000164c427c20 */ /* 0x000fca0008410000 */
[----:B------:R-:W-:Y:S01]  /*9d40*/  SYNCS.ARRIVE.TRANS64.RED.A1T0 RZ, [UR6], RZ ;  /* 0x000000ffffff79a7 */ /* 0x000fe20008100406 */
        /* <DEDUP_REMOVED lines=119> */
[----:B--2---:R-:W-:-:S05]  /*a4c0*/  FMNMX.FTZ R79, R75, R6, !PT ;  /* 0x000000064b4f7209 */ /* 0x004fca0007810000 */
[----:B------:R-:W1:Y:S01]  /*a4d0*/  SHFL.BFLY PT, R6, R79, 0x2, 0x1f ;  /* 0x0c401f004f067f89 */ /* 0x000e6200000e0000 */
[----:B0-----:R-:W-:-:S05]  /*a4e0*/  FMNMX.FTZ R78, R77, R78, !PT ;  /* 0x0000004e4d4e7209 */ /* 0x001fca0007810000 */
[----:B------:R-:W0:Y:S01]  /*a4f0*/  SHFL.BFLY PT, R7, R78, 0x2, 0x1f ;  /* 0x0c401f004e077f89 */ /* 0x000e2200000e0000 */
[----:B-1----:R-:W-:Y:S02]  /*a500*/  FMNMX.FTZ R80, R79, R6, !PT ;  /* 0x000000064f507209 */ /* 0x002fe40007810000 */
[----:B0-----:R-:W-:-:S03]  /*a510*/  FMNMX.FTZ R81, R78, R7, !PT ;  /* 0x000000074e517209 */ /* 0x001fc60007810000 */
[----:B------:R-:W0:Y:S04]  /*a520*/  SHFL.BFLY PT, R7, R80, 0x1, 0x1f ;  /* 0x0c201f0050077f89 */ /* 0x000e2800000e0000 */
[----:B------:R-:W1:Y:S01]  /*a530*/  SHFL.BFLY PT, R82, R81, 0x1, 0x1f ;  /* 0x0c201f0051527f89 */ /* 0x000e6200000e0000 */
[----:B0-----:R-:W-:Y:S02]  /*a540*/  FMNMX.FTZ R6, R80, R7, !PT ;  /* 0x0000000750067209 */ /* 0x001fe40007810000 */
[----:B-1----:R-:W-:-:S03]  /*a550*/  FMNMX.FTZ R7, R81, R82, !PT ;  /* 0x0000005251077209 */ /* 0x002fc60007810000 */
[C---:B------:R-:W-:Y:S01]  /*a560*/  FMUL.FTZ R78, R6.reuse, UR21 ;  /* 0x00000015064e7c20 */ /* 0x040fe20008410000 */
[----:B------:R-:W-:-:S03]  /*a570*/  FADD.FTZ R5, -R6, R5 ;  /* 0x0000000506057221 */ /* 0x000fc60000010100 */
[--C-:B------:R-:W-:Y:S01]  /*a580*/  FFMA.FTZ R79, R31, UR21, -R78.reuse ;  /* 0x000000151f4f7c23 */ /* 0x100fe2000801084e */
[----:B------:R-:W-:Y:S01]  /*a590*/  FFMA.FTZ R31, R35, UR21, -R78 ;  /* 0x00000015231f7c23 */ /* 0x000fe2000801084e */
[C---:B------:R-:W-:Y:S01]  /*a5a0*/  FADD.FTZ R4, -R7.reuse, R4 ;  /* 0x0000000407047221 */ /* 0x040fe20000010100 */
[----:B------:R-:W-:Y:S01]  /*a5b0*/  FMUL.FTZ R35, R7, UR21 ;  /* 0x0000001507237c20 */ /* 0x000fe20008410000 */
[----:B------:R-:W-:Y:S01]  /*a5c0*/  FMUL.FTZ R5, R5, UR21 ;  /* 0x0000001505057c20 */ /* 0x000fe20008410000 */
[--C-:B------:R-:W-:Y:S01]  /*a5d0*/  FFMA.FTZ R148, R8, UR21, -R78.reuse ;  /* 0x0000001508947c23 */ /* 0x100fe2000801084e */
[----:B------:R-:W-:Y:S01]  /*a5e0*/  FMUL.FTZ R4, R4, UR21 ;  /* 0x0000001504047c20 */ /* 0x000fe20008410000 */
        /* <DEDUP_REMOVED lines=42> */
[----:B------:R-:W-:Y:S01]  /*a890*/  FFMA.FTZ R25, R53, UR21, -R35 ;  /* 0x0000001535197c23 */ /* 0x000fe20008010823 */
[--C-:B------:R-:W-:Y:S01]  /*a8a0*/  FFMA.FTZ R128, R54, UR21, -R78.reuse ;  /* 0x0000001536807c23 */ /* 0x100fe2000801084e */
[----:B------:R-:W0:Y:S01]  /*a8b0*/  MUFU.EX2 R46, R46 ;  /* 0x0000002e002e7308 */ /* 0x000e220000000800 */
[----:B-1----:R-:W-:Y:S01]  /*a8c0*/  FFMA.FTZ R11, R4, R0, R149 ;  /* 0x00000000040b7223 */ /* 0x002fe20000010095 */
[--C-:B------:R-:W-:Y:S01]  /*a8d0*/  FFMA.FTZ R129, R56, UR21, -R35.reuse ;  /* 0x0000001538817c23 */ /* 0x100fe20008010823 */
[--C-:B------:R-:W-:Y:S01]  /*a8e0*/  FFMA.FTZ R20, R55, UR21, -R78.reuse ;  /* 0x0000001537147c23 */ /* 0x100fe2000801084e */
[--C-:B------:R-:W-:Y:S01]  /*a8f0*/  FFMA.FTZ R24, R57, UR21, -R35.reuse ;  /* 0x0000001539187c23 */ /* 0x100fe20008010823 */
[--C-:B------:R-:W-:Y:S01]  /*a900*/  FFMA.FTZ R130, R58, UR21, -R78.reuse ;  /* 0x000000153a827c23 */ /* 0x100fe2000801084e */
[--C-:B------:R-:W-:Y:S01]  /*a910*/  FFMA.FTZ R131, R60, UR21, -R35.reuse ;  /* 0x000000153c837c23 */ /* 0x100fe20008010823 */
[----:B------:R-:W-:Y:S01]  /*a920*/  FFMA.FTZ R13, R59, UR21, -R78 ;  /* 0x000000153b0d7c23 */ /* 0x000fe2000801084e */
[----:B------:R-:W1:Y:S01]  /*a930*/  MUFU.EX2 R150, R150 ;  /* 0x0000009600967308 */ /* 0x000e620000000800 */
[----:B--2---:R-:W-:Y:S01]  /*a940*/  FADD.FTZ R15, R83, R2 ;  /* 0x00000002530f7221 */ /* 0x004fe20000010000 */
[--C-:B------:R-:W-:Y:S01]  /*a950*/  FFMA.FTZ R124, R62, UR21, -R78.reuse ;  /* 0x000000153e7c7c23 */ /* 0x100fe2000801084e */
[--C-:B------:R-:W-:Y:S01]  /*a960*/  FFMA.FTZ R125, R64, UR21, -R35.reuse ;  /* 0x00000015407d7c23 */ /* 0x100fe20008010823 */
[--C-:B------:R-:W-:Y:S01]  /*a970*/  FFMA.FTZ R12, R63, UR21, -R78.reuse ;  /* 0x000000153f0c7c23 */ /* 0x100fe2000801084e */
[--C-:B------:R-:W-:Y:S01]  /*a980*/  FFMA.FTZ R14, R65, UR21, -R35.reuse ;  /* 0x00000015410e7c23 */ /* 0x100fe20008010823 */
[--C-:B------:R-:W-:Y:S01]  /*a990*/  FFMA.FTZ R126, R66, UR21, -R78.reuse ;  /* 0x00000015427e7c23 */ /* 0x100fe2000801084e */
[----:B------:R-:W-:Y:S01]  /*a9a0*/  FFMA.FTZ R127, R68, UR21, -R35 ;  /* 0x00000015447f7c23 */ /* 0x000fe20008010823 */
[----:B------:R-:W2:Y:S01]  /*a9b0*/  MUFU.EX2 R151, R151 ;  /* 0x0000009700977308 */ /* 0x000ea20000000800 */
[----:B0-----:R-:W-:Y:S01]  /*a9c0*/  FADD.FTZ R0, R46, R11 ;  /* 0x0000000b2e007221 */ /* 0x001fe20000010000 */
[--C-:B------:R-:W-:Y:S01]  /*a9d0*/  FFMA.FTZ R9, R67, UR21, -R78.reuse ;  /* 0x0000001543097c23 */ /* 0x100fe2000801084e */
[--C-:B------:R-:W-:Y:S01]  /*a9e0*/  FFMA.FTZ R120, R70, UR21, -R78.reuse ;  /* 0x0000001546787c23 */ /* 0x100fe2000801084e */
[--C-:B------:R-:W-:Y:S01]  /*a9f0*/  FFMA.FTZ R121, R72, UR21, -R35.reuse ;  /* 0x0000001548797c23 */ /* 0x100fe20008010823 */
[--C-:B------:R-:W-:Y:S01]  /*aa00*/  FFMA.FTZ R8, R71, UR21, -R78.reuse ;  /* 0x0000001547087c23 */ /* 0x100fe2000801084e */
[----:B------:R-:W-:Y:S01]  /*aa10*/  FFMA.FTZ R10, R73, UR21, -R35 ;  /* 0x00000015490a7c23 */ /* 0x000fe20008010823 */
[--C-:B------:R-:W-:Y:S01]  /*aa20*/  FFMA.FTZ R122, R74, UR21, -R78.reuse ;  /* 0x000000154a7a7c23 */ /* 0x100fe2000801084e */
[----:B------:R-:W0:Y:S01]  /*aa30*/  MUFU.EX2 R82, R82 ;  /* 0x0000005200527308 */ /* 0x000e220000000800 */
[----:B-1----:R-:W-:Y:S01]  /*aa40*/  FADD.FTZ R15, R150, R15 ;  /* 0x0000000f960f7221 */ /* 0x002fe20000010000 */
[----:B------:R-:W-:Y:S01]  /*aa50*/  FFMA.FTZ R123, R76, UR21, -R35 ;  /* 0x000000154c7b7c23 */ /* 0x000fe20008010823 */
[----:B------:R-:W-:-:S05]  /*aa60*/  FFMA.FTZ R34, R75, UR21, -R78 ;  /* 0x000000154b227c23 */ /* 0x000fca000801084e */
        /* <DEDUP_REMOVED lines=24> */
[----:B------:R-:W-:-:S06]  /*abf0*/  FFMA.FTZ R15, R61, UR21, -R35 ;  /* 0x000000153d0f7c23 */ /* 0x000fcc0008010823 */
        /* <DEDUP_REMOVED lines=36> */
[--C-:B------:R-:W-:Y:S01]  /*ae40*/  FFMA.FTZ R11, R69, UR21, -R35.reuse ;  /* 0x00000015450b7c23 */ /* 0x100fe20008010823 */
        /* <DEDUP_REMOVED lines=59> */
.L_x_1287:
        /* <DEDUP_REMOVED lines=75> */
.L_x_1277:
[----:B------:R-:W-:-:S13]  /*b6b0*/  ISETP.GE.AND P1, PT, R3, UR42, PT ;  /* 0x0000002a03007c0c */ /* 0x000fda000bf26270 */
[----:B------:R-:W-:Y:S05]  /*b6c0*/  @!P1 BRA `(.L_x_1289) ;  /* 0x0000003400909947 */ /* 0x000fea0003800000 */
[----:B------:R-:W-:Y:S01]  /*b6d0*/  IMAD.MOV.U32 R4, RZ, RZ, R7 ;  /* 0x000000ffff047224 */ /* 0x000fe200078e0007 */
[----:B------:R-:W-:Y:S01]  /*b6e0*/  UMOV UR27, UR49 ;  /* 0x00000031001b7c82 */ /* 0x000fe20008000000 */
[----:B------:R-:W-:Y:S01]  /*b6f0*/  IMAD.MOV.U32 R5, RZ, RZ, R6 ;  /* 0x000000ffff057224 */ /* 0x000fe200078e0006 */
[----:B------:R-:W-:Y:S01]  /*b700*/  UMOV UR26, UR48 ;  /* 0x00000030001a7c82 */ /* 0x000fe20008000000 */
[----:B------:R-:W-:Y:S01]  /*b710*/  ULDC UR22, c[0x0][0x9e4] ;  /* 0x0002790000167ab9 */ /* 0x000fe20000000800 */
[----:B------:R-:W-:Y:S01]  /*b720*/  ULDC UR24, c[0x0][0x9dc] ;  /* 0x0002770000187ab9 */ /* 0x000fe20000000800 */
[----:B------:R-:W-:Y:S01]  /*b730*/  ULDC UR25, c[0x0][0x9d8] ;  /* 0x0002760000197ab9 */ /* 0x000fe20000000800 */
[----:B------:R-:W-:Y:S01]  /*b740*/  ULDC UR21, c[0x0][0x988] ;  /* 0x0002620000157ab9 */ /* 0x000fe20000000800 */
[----:B------:R-:W-:-:S05]  /*b750*/  ULDC UR23, c[0x0][0x9e0] ;  /* 0x0002780000177ab9 */ /* 0x000fca0000000800 */
.L_x_1308:
[----:B------:R-:W-:Y:S01]  /*b760*/  UIADD3 UR48, UR26, 0x1, URZ ;  /* 0x000000011a307890 */ /* 0x000fe2000fffe03f */
[----:B------:R-:W-:-:S03]  /*b770*/  ISETP.NE.AND P2, PT, RZ, UR44, PT ;  /* 0x0000002cff007c0c */ /* 0x000fc6000bf45270 */
[----:B------:R-:W-:-:S04]  /*b780*/  UISETP.NE.AND UP0, UPT, UR48, 0x2, UPT ;  /* 0x000000023000788c */ /* 0x000fc8000bf05270 */
[----:B------:R-:W-:Y:S02]  /*b790*/  USEL UR49, URZ, 0x1, UP0 ;  /* 0x000000013f317887 */ /* 0x000fe40008000000 */
[----:B------:R-:W-:Y:S02]  /*b7a0*/  USEL UR48, UR48, URZ, UP0 ;  /* 0x0000003f30307287 */ /* 0x000fe40008000000 */
[----:B------:R-:W-:Y:S02]  /*b7b0*/  ULOP3.LUT UR49, UR27, UR49, URZ, 0x3c, !UPT ;  /* 0x000000311b317292 */ /* 0x000fe4000f8e3c3f */
[----:B------:R-:W-:Y:S10]  /*b7c0*/  @P2 BRA `(.L_x_1290) ;  /* 0x00000000002c2947 */ /* 0x000ff40003800000 */
[----:B------:R-:W-:Y:S05]  /*b7d0*/  @!P0 BRA `(.L_x_1291) ;  /* 0x0000000000048947 */ /* 0x000fea0003800000 */
[----:B------:R-:W-:Y:S01]  /*b7e0*/  BPT.TRAP 0x1 ;  /* 0x000000040000795c */ /* 0x000fe20000300000 */
.L_x_1291:
[----:B------:R-:W-:Y:S01]  /*b7f0*/  ULEA UR6, UR48, UR45, 0x3 ;  /* 0x0000002d30067291 */ /* 0x000fe2000f8e183f */
[----:B------:R-:W-:-:S05]  /*b800*/  IMAD.U32 R6, RZ, RZ, UR49 ;  /* 0x00000031ff067e24 */ /* 0x000fca000f8e00ff */
[----:B------:R-:W-:-:S04]  /*b810*/  SHF.L.U32 R6, R6, 0x1f, RZ ;  /* 0x0000001f06067819 */ /* 0x000fc800000006ff */
[----:B------:R0:W1:Y:S01]  /*b820*/  SYNCS.PHASECHK.TRANS64.TRYWAIT P1, [UR6+0x16830], R6 ;  /* 0x01683006ff0075a7 */ /* 0x0000620008020146 */
[----:B------:R-:W-:Y:S05]  /*b830*/  @!P0 BRA `(.L_x_1292) ;  /* 0x0000000000048947 */ /* 0x000fea0003800000 */
[----:B------:R-:W-:Y:S01]  /*b840*/  BPT.TRAP 0x1 ;  /* 0x000000040000795c */ /* 0x000fe20000300000 */
.L_x_1292:
[----:B-1----:R-:W-:Y:S05]  /*b850*/  @P1 BRA `(.L_x_1290) ;  /* 0x0000000000081947 */ /* 0x002fea0003800000 */
[----:B------:R-:W1:Y:S02]  /*b860*/  SYNCS.PHASECHK.TRANS64.TRYWAIT P1, [UR6+0x16830], R6 ;  /* 0x01683006ff0075a7 */ /* 0x000e640008020146 */
[----:B-1----:R-:W-:Y:S05]  /*b870*/  @!P1 BRA `(.L_x_1293) ;  /* 0x000000c800f89947 */ /* 0x002fea0003800000 */
.L_x_1290:
[----:B-1----:R-:W1:Y:S01]  /*b880*/  S2R R7, SR_TID.X ;  /* 0x0000000000077919 */ /* 0x002e620000002100 */
[----:B------:R-:W-:Y:S01]  /*b890*/  ULEA UR18, UR48, UR20, 0xa ;  /* 0x0000001430127291 */ /* 0x000fe2000f8e503f */
[----:B------:R-:W-:Y:S01]  /*b8a0*/  UMOV UR19, 0x40000040 ;  /* 0x4000004000137882 */ /* 0x000fe20000000000 */
[----:B------:R-:W-:Y:S02]  /*b8b0*/  UMOV UR7, 0x40000040 ;  /* 0x4000004000077882 */ /* 0x000fe40000000000 */
[----:B------:R-:W-:Y:S02]  /*b8c0*/  UIADD3 UR6, UR18, 0x2, URZ ;  /* 0x0000000212067890 */ /* 0x000fe4000fffe03f */
[----:B------:R-:W-:Y:S01]  /*b8d0*/  UIADD3 UR10, UR18, 0x4, URZ ;  /* 0x00000004120a7890 */ /* 0x000fe2000fffe03f */
[----:B------:R-:W-:Y:S01]  /*b8e0*/  UMOV UR11, 0x40000040 ;  /* 0x40000040000b7882 */ /* 0x000fe20000000000 */
[----:B------:R-:W-:Y:S01]  /*b8f0*/  UIADD3 UR14, UR18, 0x6, URZ ;  /* 0x00000006120e7890 */ /* 0x000fe2000fffe03f */
[----:B------:R-:W-:Y:S01]  /*b900*/  UMOV UR15, 0x40000040 ;  /* 0x40000040000f7882 */ /* 0x000fe20000000000 */
        /* <DEDUP_REMOVED lines=18> */
.L_x_1295:
[----:B------:R-:W-:Y:S01]  /*ba30*/  ULEA UR6, UR26, UR45, 0x3 ;  /* 0x0000002d1a067291 */ /* 0x000fe2000f8e183f */
[----:B------:R-:W-:-:S05]  /*ba40*/  IMAD.U32 R6, RZ, RZ, UR27 ;  /* 0x0000001bff067e24 */ /* 0x000fca000f8e00ff */
[----:B------:R-:W-:-:S04]  /*ba50*/  SHF.L.U32 R6, R6, 0x1f, RZ ;  /* 0x0000001f06067819 */ /* 0x000fc800000006ff */
[----:B------:R0:W1:Y:S01]  /*ba60*/  SYNCS.PHASECHK.TRANS64.TRYWAIT P1, [UR6+0x16850], R6 ;  /* 0x01685006ff0075a7 */ /* 0x0000620008020146 */
[----:B------:R-:W-:Y:S05]  /*ba70*/  @!P0 BRA `(.L_x_1296) ;  /* 0x0000000000048947 */ /* 0x000fea0003800000 */
[----:B------:R-:W-:Y:S01]  /*ba80*/  BPT.TRAP 0x1 ;  /* 0x000000040000795c */ /* 0x000fe20000300000 */
.L_x_1296:
[----:B-1----:R-:W-:Y:S05]  /*ba90*/  @P1 BRA `(.L_x_1294) ;  /* 0x0000000000081947 */ /* 0x002fea0003800000 */
[----:B------:R-:W1:Y:S02]  /*baa0*/  SYNCS.PHASECHK.TRANS64.TRYWAIT P1, [UR6+0x16850], R6 ;  /* 0x01685006ff0075a7 */ /* 0x000e640008020146 */
[----:B-1----:R-:W-:Y:S05]  /*bab0*/  @!P1 BRA `(.L_x_1297) ;  /* 0x000000c800809947 */ /* 0x002fea0003800000 */
.L_x_1294:
        /* <DEDUP_REMOVED lines=52> */
.L_x_1298:
        /* <DEDUP_REMOVED lines=166> */
.L_x_1301:
[----:B------:R-:W-:-:S05]  /*c860*/  IMAD.U32 R84, RZ, RZ, UR22 ;  /* 0x00000016ff547e24 */ /* 0x000fca000f8e00ff */
[----:B------:R-:W-:-:S13]  /*c870*/  ISETP.NE.AND P1, PT, R84, 0x1, PT ;  /* 0x000000015400780c */ /* 0x000fda0003f25270 */
[----:B------:R-:W1:Y:S02]  /*c880*/  @P1 LDC.64 R46, c[0x0][0x9e8] ;  /* 0x00027a00ff2e1b82 */ /* 0x000e640000000a00 */
[----:B-1----:R-:W-:-:S05]  /*c890*/  @P1 IMAD.HI.U32 R46, R85, R46, RZ ;  /* 0x0000002e552e1227 */ /* 0x002fca00078e00ff */
[----:B------:R-:W-:-:S07]  /*c8a0*/  @P1 SHF.R.U32.HI R85, RZ, R47, R46 ;  /* 0x0000002fff551219 */ /* 0x000fce000001162e */
.L_x_1302:
[----:B------:R-:W-:Y:S05]  /*c8b0*/  BSYNC B0 ;  /* 0x0000000000007941 */ /* 0x000fea0003800000 */
.L_x_1300:
[----:B------:R-:W-:-:S04]  /*c8c0*/  IMAD R85, R85, R84, -R78 ;  /* 0x0000005455557224 */ /* 0x000fc800078e0a4e */
[----:B------:R-:W-:-:S05]  /*c8d0*/  IMAD.IADD R85, R85, 0x1, -R16 ;  /* 0x0000000155557824 */ /* 0x000fca00078e0a10 */
[----:B------:R-:W-:Y:S02]  /*c8e0*/  VIADDMNMX R80, R85, R84, R80, PT ;  /* 0x0000005455507246 */ /* 0x000fe40003800150 */
[----:B------:R-:W-:-:S07]  /*c8f0*/  VIMNMX R79, R79, R85, !PT ;  /* 0x000000554f4f7248 */ /* 0x000fce0007fe0100 */
.L_x_1299:
        /* <DEDUP_REMOVED lines=116> */
.L_x_1305:
[----:B------:R-:W-:-:S05]  /*d040*/  IMAD.U32 R79, RZ, RZ, UR22 ;  /* 0x00000016ff4f7e24 */ /* 0x000fca000f8e00ff */
[----:B------:R-:W-:-:S13]  /*d050*/  ISETP.NE.AND P2, PT, R79, 0x1, PT ;  /* 0x000000014f00780c */ /* 0x000fda0003f45270 */
[----:B------:R-:W0:Y:S02]  /*d060*/  @P2 LDC.64 R6, c[0x0][0x9e8] ;  /* 0x00027a00ff062b82 */ /* 0x000e240000000a00 */
[----:B0-----:R-:W-:-:S05]  /*d070*/  @P2 IMAD.HI.U32 R6, R83, R6, RZ ;  /* 0x0000000653062227 */ /* 0x001fca00078e00ff */
[----:B------:R-:W-:-:S07]  /*d080*/  @P2 SHF.R.U32.HI R83, RZ, R7, R6 ;  /* 0x00000007ff532219 */ /* 0x000fce0000011606 */
.L_x_1306:
[----:B------:R-:W-:Y:S05]  /*d090*/  BSYNC B0 ;  /* 0x0000000000007941 */ /* 0x000fea0003800000 */
.L_x_1304:
[----:B------:R-:W-:-:S04]  /*d0a0*/  IMAD R83, R83, R79, -R78 ;  /* 0x0000004f53537224 */ /* 0x000fc800078e0a4e */
[----:B------:R-:W-:-:S05]  /*d0b0*/  IMAD.IADD R83, R83, 0x1, -R16 ;  /* 0x0000000153537824 */ /* 0x000fca00078e0a10 */
[----:B------:R-:W-:Y:S02]  /*d0c0*/  VIADDMNMX R82, R83, R79, R82, PT ;  /* 0x0000004f53527246 */ /* 0x000fe40003800152 */
[----:B------:R-:W-:-:S07]  /*d0d0*/  VIMNMX R81, R81, R83, !PT ;  /* 0x0000005351517248 */ /* 0x000fce0007fe0100 */
.L_x_1303:
        /* <DEDUP_REMOVED lines=15> */
[----:B------:R-:W-:Y:S02]  /*d1d0*/  ISETP.GT.AND P2, PT, R81, 0x1, P1 ;  /* 0x000000015100780c */ /* 0x000fe40000f44270 */
[----:B------:R-:W-:Y:S02]  /*d1e0*/  FMNMX.FTZ R7, R28, R7, !PT ;  /* 0x000000071c077209 */ /* 0x000fe40007810000 */
[----:B------:R-:W-:-:S02]  /*d1f0*/  ISETP.LT.OR P5, PT, R82, 0x1, P5 ;  /* 0x000000015200780c */ /* 0x000fc40002fa1670 */
[----:B------:R-:W-:Y:S02]  /*d200*/  FMNMX.FTZ R7, R30, R7, !PT ;  /* 0x000000071e077209 */ /* 0x000fe40007810000 */
[C---:B------:R-:W-:Y:S02]  /*d210*/  ISETP.GT.AND P3, PT, R81.reuse, 0x8, P1 ;  /* 0x000000085100780c */ /* 0x040fe40000f64270 */
        /* <DEDUP_REMOVED lines=11> */
[----:B------:R-:W-:Y:S02]  /*d2d0*/  FSEL R11, R11, -INF , !P3 ;  /* 0xff8000000b0b7808 */ /* 0x000fe40005800000 */
[----:B------:R-:W-:Y:S02]  /*d2e0*/  FMNMX.FTZ R7, R44, R7, !PT ;  /* 0x000000072c077209 */ /* 0x000fe40007810000 */
[----:B------:R-:W-:Y:S02]  /*d2f0*/  ISETP.GT.AND P2, PT, R81, 0x11, P1 ;  /* 0x000000115100780c */ /* 0x000fe40000f44270 */
[----:B------:R-:W-:Y:S02]  /*d300*/  FMNMX.FTZ R7, R48, R7, !PT ;  /* 0x0000000730077209 */ /* 0x000fe40007810000 */
[----:B------:R-:W-:-:S02]  /*d310*/  FSEL R13, R13, -INF , !P4 ;  /* 0xff8000000d0d7808 */ /* 0x000fc40006000000 */
[----:B------:R-:W-:Y:S02]  /*d320*/  FMNMX.FTZ R7, R50, R7, !PT ;  /* 0x0000000732077209 */ /* 0x000fe40007810000 */
[----:B------:R-:W-:Y:S02]  /*d330*/  ISETP.LT.OR P2, PT, R82, 0x12, P2 ;  /* 0x000000125200780c */ /* 0x000fe40001741670 */
        /* <DEDUP_REMOVED lines=64> */
[--C-:B------:R-:W-:Y:S01]  /*d740*/  FFMA.FTZ R148, R46, UR21, -R7.reuse ;  /* 0x000000152e947c23 */ /* 0x100fe20008010807 */
[----:B------:R-:W-:Y:S01]  /*d750*/  FMNMX.FTZ R8, R12, R4, !PT ;  /* 0x000000040c087209 */ /* 0x000fe20007810000 */
[--C-:B------:R-:W-:Y:S01]  /*d760*/  FFMA.FTZ R20, R20, UR21, -R7.reuse ;  /* 0x0000001514147c23 */ /* 0x100fe20008010807 */
[----:B------:R-:W-:Y:S01]  /*d770*/  FSEL R46, R21, -INF , !P2 ;  /* 0xff800000152e7808 */ /* 0x000fe20005000000 */
[--C-:B------:R-:W-:Y:S01]  /*d780*/  FFMA.FTZ R146, R24, UR21, -R7.reuse ;  /* 0x0000001518927c23 */ /* 0x100fe20008010807 */
[----:B------:R-:W-:Y:S01]  /*d790*/  FMNMX.FTZ R14, R9, R8, !PT ;  /* 0x00000008090e7209 */ /* 0x000fe20007810000 */
[----:B------:R0:W-:Y:S01]  /*d7a0*/  MUFU.EX2 R21, R47 ;  /* 0x0000002f00157308 */ /* 0x0001e20000000800 */
[----:B------:R-:W-:Y:S01]  /*d7b0*/  ISETP.GT.AND P2, PT, R81, 0x21, P1 ;  /* 0x000000215100780c */ /* 0x000fe20000f44270 */
[--C-:B------:R-:W-:Y:S01]  /*d7c0*/  FFMA.FTZ R140, R28, UR21, -R7.reuse ;  /* 0x000000151c8c7c23 */ /* 0x100fe20008010807 */
[----:B------:R-:W-:Y:S01]  /*d7d0*/  FMNMX.FTZ R14, R11, R14, !PT ;  /* 0x0000000e0b0e7209 */ /* 0x000fe20007810000 */
[--C-:B------:R-:W-:Y:S01]  /*d7e0*/  FFMA.FTZ R30, R30, UR21, -R7.reuse ;  /* 0x000000151e1e7c23 */ /* 0x100fe20008010807 */
[----:B------:R-:W-:Y:S01]  /*d7f0*/  ISETP.LT.OR P2, PT, R82, 0x22, P2 ;  /* 0x000000225200780c */ /* 0x000fe20001741670 */
[--C-:B------:R-:W-:Y:S01]  /*d800*/  FFMA.FTZ R142, R32, UR21, -R7.reuse ;  /* 0x00000015208e7c23 */ /* 0x100fe20008010807 */
[----:B------:R-:W-:Y:S01]  /*d810*/  FMNMX.FTZ R14, R13, R14, !PT ;  /* 0x0000000e0d0e7209 */ /* 0x000fe20007810000 */
[----:B------:R1:W-:Y:S01]  /*d820*/  MUFU.EX2 R8, R20 ;  /* 0x0000001400087308 */ /* 0x0003e20000000800 */
[----:B------:R-:W-:Y:S01]  /*d830*/  FSEL R31, R31, -INF , !P2 ;  /* 0xff8000001f1f7808 */ /* 0x000fe20005000000 */
[--C-:B------:R-:W-:Y:S01]  /*d840*/  FFMA.FTZ R132, R44, UR21, -R7.reuse ;  /* 0x000000152c847c23 */ /* 0x100fe20008010807 */
[----:B0-----:R-:W-:Y:S01]  /*d850*/  FMNMX.FTZ R47, R15, R14, !PT ;  /* 0x0000000e0f2f7209 */ /* 0x001fe20007810000 */
[--C-:B------:R-:W-:Y:S01]  /*d860*/  FFMA.FTZ R14, R26, UR21, -R7.reuse ;  /* 0x000000151a0e7c23 */ /* 0x100fe20008010807 */
[C---:B------:R-:W-:Y:S01]  /*d870*/  ISETP.GT.AND P2, PT, R81.reuse, 0x30, P1 ;  /* 0x000000305100780c */ /* 0x040fe20000f44270 */
[--C-:B------:R-:W-:Y:S01]  /*d880*/  FFMA.FTZ R34, R34, UR21, -R7.reuse ;  /* 0x0000001522227c23 */ /* 0x100fe20008010807 */
[----:B------:R-:W-:Y:S01]  /*d890*/  ISETP.GT.AND P5, PT, R81, 0x38, P1 ;  /* 0x000000385100780c */ /* 0x000fe20000fa4270 */
[--C-:B------:R-:W-:Y:S01]  /*d8a0*/  FFMA.FTZ R38, R38, UR21, -R7.reuse ;  /* 0x0000001526267c23 */ /* 0x100fe20008010807 */
[----:B-1----:R-:W-:Y:S01]  /*d8b0*/  FMNMX.FTZ R20, R46, R47, !PT ;  /* 0x0000002f2e147209 */ /* 0x002fe20007810000 */
        /* <DEDUP_REMOVED lines=18> */
[----:B------:R-:W-:Y:S01]  /*d9e0*/  MUFU.EX2 R20, R30 ;  /* 0x0000001e00147308 */ /* 0x000fe20000000800 */
        /* <DEDUP_REMOVED lines=9> */
[----:B------:R-:W-:Y:S01]  /*da80*/  FFMA.FTZ R76, R76, UR21, -R7 ;  /* 0x000000154c4c7c23 */ /* 0x000fe20008010807 */
[----:B------:R-:W-:Y:S01]  /*da90*/  FSEL R45, R45, -INF , !P2 ;  /* 0xff8000002d2d7808 */ /* 0x000fe20005000000 */
[----:B------:R-:W-:Y:S01]  /*daa0*/  MUFU.EX2 R148, R148 ;  /* 0x0000009400947308 */ /* 0x000fe20000000800 */
[----:B------:R-:W-:-:S02]  /*dab0*/  FMNMX.FTZ R26, R39, R24, !PT ;  /* 0x00000018271a7209 */ /* 0x000fc40007810000 */
[----:B------:R-:W-:Y:S02]  /*dac0*/  ISETP.LT.OR P5, PT, R82, 0x49, P5 ;  /* 0x000000495200780c */ /* 0x000fe40002fa1670 */
[----:B------:R-:W-:Y:S02]  /*dad0*/  FMNMX.FTZ R26, R41, R26, !PT ;  /* 0x0000001a291a7209 */ /* 0x000fe40007810000 */
[----:B------:R-:W-:Y:S01]  /*dae0*/  ISETP.GT.AND P2, PT, R81, 0x50, P1 ;  /* 0x000000505100780c */ /* 0x000fe20000f44270 */
[----:B------:R0:W-:Y:S01]  /*daf0*/  MUFU.EX2 R24, R34 ;  /* 0x0000002200187308 */ /* 0x0001e20000000800 */
[----:B------:R-:W-:Y:S02]  /*db00*/  FMNMX.FTZ R26, R43, R26, !PT ;  /* 0x0000001a2b1a7209 */ /* 0x000fe40007810000 */
[----:B------:R-:W-:Y:S02]  /*db10*/  FSEL R51, R51, -INF , !P5 ;  /* 0xff80000033337808 */ /* 0x000fe40006800000 */
[----:B------:R-:W-:-:S02]  /*db20*/  FMNMX.FTZ R26, R45, R26, !PT ;  /* 0x0000001a2d1a7209 */ /* 0x000fc40007810000 */
[----:B------:R-:W-:Y:S01]  /*db30*/  ISETP.LT.OR P2, PT, R82, 0x51, P2 ;  /* 0x000000515200780c */ /* 0x000fe20001741670 */
[----:B------:R-:W-:Y:S01]  /*db40*/  MUFU.EX2 R150, R150 ;  /* 0x0000009600967308 */ /* 0x000fe20000000800 */
[----:B------:R-:W-:Y:S01]  /*db50*/  FMNMX.FTZ R28, R49, R26, !PT ;  /* 0x0000001a311c7209 */ /* 0x000fe20007810000 */
[----:B0-----:R-:W-:Y:S01]  /*db60*/  FFMA.FTZ R34, R68, UR21, -R7 ;  /* 0x0000001544227c23 */ /* 0x001fe20008010807 */
[----:B------:R-:W-:Y:S02]  /*db70*/  ISETP.GT.AND P5, PT, R81, 0x58, P1 ;  /* 0x000000585100780c */ /* 0x000fe40000fa4270 */
[----:B------:R-:W-:Y:S02]  /*db80*/  FMNMX.FTZ R28, R51, R28, !PT ;  /* 0x0000001c331c7209 */ /* 0x000fe40007810000 */
[----:B------:R-:W-:Y:S01]  /*db90*/  FSEL R55, R55, -INF , !P2 ;  /* 0xff80000037377808 */ /* 0x000fe20005000000 */
[----:B------:R0:W-:Y:S01]  /*dba0*/  MUFU.EX2 R26, R38 ;  /* 0x00000026001a7308 */ /* 0x0001e20000000800 */
[----:B------:R-:W-:-:S02]  /*dbb0*/  FMNMX.FTZ R28, R53, R28, !PT ;  /* 0x0000001c351c7209 */ /* 0x000fc40007810000 */
[----:B------:R-:W-:Y:S02]  /*dbc0*/  ISETP.LT.OR P5, PT, R82, 0x59, P5 ;  /* 0x000000595200780c */ /* 0x000fe40002fa1670 */
[----:B------:R-:W-:Y:S02]  /*dbd0*/  FMNMX.FTZ R28, R55, R28, !PT ;  /* 0x0000001c371c7209 */ /* 0x000fe40007810000 */
[----:B------:R-:W-:Y:S01]  /*dbe0*/  ISETP.GT.AND P2, PT, R81, 0x60, P1 ;  /* 0x000000605100780c */ /* 0x000fe20000f44270 */
[----:B------:R-:W-:Y:S01]  /*dbf0*/  MUFU.EX2 R10, R10 ;  /* 0x0000000a000a7308 */ /* 0x000fe20000000800 */
[----:B------:R-:W-:Y:S01]  /*dc00*/  FSEL R59, R59, -INF , !P5 ;  /* 0xff8000003b3b7808 */ /* 0x000fe20006800000 */
[----:B0-----:R-:W-:Y:S01]  /*dc10*/  FFMA.FTZ R38, R60, UR21, -R7 ;  /* 0x000000153c267c23 */ /* 0x001fe20008010807 */
[----:B------:R-:W-:Y:S02]  /*dc20*/  FMNMX.FTZ R30, R57, R28, !PT ;  /* 0x0000001c391e7209 */ /* 0x000fe40007810000 */
[----:B------:R-:W-:-:S02]  /*dc30*/  ISETP.LT.OR P2, PT, R82, 0x61, P2 ;  /* 0x000000615200780c */ /* 0x000fc40001741670 */
[----:B------:R-:W-:Y:S01]  /*dc40*/  FMNMX.FTZ R30, R59, R30, !PT ;  /* 0x0000001e3b1e7209 */ /* 0x000fe20007810000 */
[----:B------:R0:W-:Y:S01]  /*dc50*/  MUFU.EX2 R28, R42 ;  /* 0x0000002a001c7308 */ /* 0x0001e20000000800 */
[----:B------:R-:W-:Y:S02]  /*dc60*/  ISETP.GT.AND P5, PT, R81, 0x68, P1 ;  /* 0x000000685100780c */ /* 0x000fe40000fa4270 */
[----:B------:R-:W-:Y:S02]  /*dc70*/  FSEL R63, R63, -INF , !P2 ;  /* 0xff8000003f3f7808 */ /* 0x000fe40005000000 */
[----:B------:R-:W-:Y:S02]  /*dc80*/  FMNMX.FTZ R30, R61, R30, !PT ;  /* 0x0000001e3d1e7209 */ /* 0x000fe40007810000 */
[----:B------:R-:W-:Y:S01]  /*dc90*/  ISETP.LT.OR P5, PT, R82, 0x69, P5 ;  /* 0x000000695200780c */ /* 0x000fe20002fa1670 */
[----:B------:R-:W-:Y:S01]  /*dca0*/  MUFU.EX2 R144, R144 ;  /* 0x0000009000907308 */ /* 0x000fe20000000800 */
[----:B------:R-:W-:Y:S01]  /*dcb0*/  FMNMX.FTZ R30, R63, R30, !PT ;  /* 0x0000001e3f1e7209 */ /* 0x000fe20007810000 */
[----:B0-----:R-:W-:Y:S01]  /*dcc0*/  FFMA.FTZ R42, R52, UR21, -R7 ;  /* 0x00000015342a7c23 */ /* 0x001fe20008010807 */
[----:B------:R-:W-:-:S02]  /*dcd0*/  ISETP.GT.AND P2, PT, R81, 0x70, P1 ;  /* 0x000000705100780c */ /* 0x000fc40000f44270 */
[----:B------:R-:W-:Y:S02]  /*dce0*/  FSEL R67, R67, -INF , !P5 ;  /* 0xff80000043437808 */ /* 0x000fe40006800000 */
[----:B------:R-:W-:Y:S01]  /*dcf0*/  FMNMX.FTZ R32, R65, R30, !PT ;  /* 0x0000001e41207209 */ /* 0x000fe20007810000 */
[----:B------:R-:W-:Y:S01]  /*dd00*/  MUFU.EX2 R146, R146 ;  /* 0x0000009200927308 */ /* 0x000fe20000000800 */
[----:B------:R-:W-:Y:S02]  /*dd10*/  ISETP.LT.OR P2, PT, R82, 0x71, P2 ;  /* 0x000000715200780c */ /* 0x000fe40001741670 */
[----:B------:R-:W-:Y:S02]  /*dd20*/  FMNMX.FTZ R32, R67, R32, !PT ;  /* 0x0000002043207209 */ /* 0x000fe40007810000 */
[----:B------:R-:W-:Y:S02]  /*dd30*/  ISETP.GT.AND P5, PT, R81, 0x78, P1 ;  /* 0x000000785100780c */ /* 0x000fe40000fa4270 */
[----:B------:R-:W-:Y:S01]  /*dd40*/  FSEL R71, R71, -INF , !P2 ;  /* 0xff80000047477808 */ /* 0x000fe20005000000 */
[----:B------:R0:W-:Y:S01]  /*dd50*/  MUFU.EX2 R30, R48 ;  /* 0x00000030001e7308 */ /* 0x0001e20000000800 */
[----:B------:R-:W-:-:S02]  /*dd60*/  FMNMX.FTZ R32, R69, R32, !PT ;  /* 0x0000002045207209 */ /* 0x000fc40007810000 */
[----:B------:R-:W-:Y:S02]  /*dd70*/  ISETP.GT.AND P1, PT, R81, 0x79, P1 ;  /* 0x000000795100780c */ /* 0x000fe40000f24270 */
[C---:B------:R-:W-:Y:S02]  /*dd80*/  ISETP.LT.OR P5, PT, R82.reuse, 0x79, P5 ;  /* 0x000000795200780c */ /* 0x040fe40002fa1670 */
        /* <DEDUP_REMOVED lines=8> */
[----:B0-----:R-:W-:Y:S02]  /*de10*/  FSEL R48, R6, RZ, P6 ;  /* 0x000000ff06307208 */ /* 0x001fe40003000000 */
        /* <DEDUP_REMOVED lines=9> */
[----:B------:R-:W-:-:S04]  /*deb0*/  FFMA.FTZ R32, R72, UR21, -R7 ;  /* 0x0000001548207c23 */ /* 0x000fc80008010807 */
        /* <DEDUP_REMOVED lines=22> */
[----:B------:R-:W-:Y:S01]  /*e020*/  FFMA.FTZ R13, R27, UR21, -R48 ;  /* 0x000000151b0d7c23 */ /* 0x000fe20008010830 */
[----:B------:R-:W-:Y:S01]  /*e030*/  FADD.FTZ R27, R21, R2 ;  /* 0x00000002151b7221 */ /* 0x000fe20000010000 */
[--C-:B------:R-:W-:Y:S01]  /*e040*/  FFMA.FTZ R141, R29, UR21, -R48.reuse ;  /* 0x000000151d8d7c23 */ /* 0x100fe20008010830 */
[--C-:B------:R-:W-:Y:S01]  /*e050*/  FFMA.FTZ R12, R31, UR21, -R48.reuse ;  /* 0x000000151f0c7c23 */ /* 0x100fe20008010830 */
[--C-:B------:R-:W-:Y:S01]  /*e060*/  FFMA.FTZ R143, R33, UR21, -R48.reuse ;  /* 0x00000015218f7c23 */ /* 0x100fe20008010830 */
[----:B------:R-:W0:Y:S01]  /*e070*/  MUFU.EX2 R4, R4 ;  /* 0x0000000400047308 */ /* 0x000e220000000800 */
[----:B------:R-:W-:Y:S01]  /*e080*/  FADD.FTZ R27, R150, R27 ;  /* 0x0000001b961b7221 */ /* 0x000fe20000010000 */
[--C-:B------:R-:W-:Y:S01]  /*e090*/  FFMA.FTZ R11, R35, UR21, -R48.reuse ;  /* 0x00000015230b7c23 */ /* 0x100fe20008010830 */
[--C-:B------:R-:W-:Y:S01]  /*e0a0*/  FFMA.FTZ R137, R37, UR21, -R48.reuse ;  /* 0x0000001525897c23 */ /* 0x100fe20008010830 */
[--C-:B------:R-:W-:Y:S01]  /*e0b0*/  FFMA.FTZ R9, R39, UR21, -R48.reuse ;  /* 0x0000001527097c23 */ /* 0x100fe20008010830 */
[----:B------:R-:W-:Y:S01]  /*e0c0*/  FADD.FTZ R27, R10, R27 ;  /* 0x0000001b0a1b7221 */ /* 0x000fe20000010000 */
[--C-:B------:R-:W-:Y:S01]  /*e0d0*/  FFMA.FTZ R139, R41, UR21, -R48.reuse ;  /* 0x00000015298b7c23 */ /* 0x100fe20008010830 */
[--C-:B------:R-:W-:Y:S01]  /*e0e0*/  FFMA.FTZ R39, R43, UR21, -R48.reuse ;  /* 0x000000152b277c23 */ /* 0x100fe20008010830 */
[----:B------:R-:W1:Y:S01]  /*e0f0*/  MUFU.EX2 R50, R50 ;  /* 0x0000003200327308 */ /* 0x000e620000000800 */
[----:B------:R-:W-:Y:S01]  /*e100*/  FADD.FTZ R27, R144, R27 ;  /* 0x0000001b901b7221 */ /* 0x000fe20000010000 */
[--C-:B------:R-:W-:Y:S01]  /*e110*/  FFMA.FTZ R133, R45, UR21, -R48.reuse ;  /* 0x000000152d857c23 */ /* 0x100fe20008010830 */
[--C-:B------:R-:W-:Y:S01]  /*e120*/  FFMA.FTZ R37, R49, UR21, -R48.reuse ;  /* 0x0000001531257c23 */ /* 0x100fe20008010830 */
[--C-:B------:R-:W-:Y:S01]  /*e130*/  FFMA.FTZ R135, R51, UR21, -R48.reuse ;  /* 0x0000001533877c23 */ /* 0x100fe20008010830 */
[----:B------:R-:W-:Y:S01]  /*e140*/  FADD.FTZ R27, R8, R27 ;  /* 0x0000001b081b7221 */ /* 0x000fe20000010000 */
[--C-:B------:R-:W-:Y:S01]  /*e150*/  FFMA.FTZ R35, R53, UR21, -R48.reuse ;  /* 0x0000001535237c23 */ /* 0x100fe20008010830 */
[--C-:B------:R-:W-:Y:S01]  /*e160*/  FFMA.FTZ R129, R55, UR21, -R48.reuse ;  /* 0x0000001537817c23 */ /* 0x100fe20008010830 */
[----:B------:R-:W2:Y:S01]  /*e170*/  MUFU.EX2 R151, R151 ;  /* 0x0000009700977308 */ /* 0x000ea20000000800 */
[----:B0-----:R-:W-:Y:S01]  /*e180*/  FFMA.FTZ R25, R4, R0, R149 ;  /* 0x0000000004197223 */ /* 0x001fe20000010095 */
[----:B------:R-:W-:Y:S01]  /*e190*/  FADD.FTZ R27, R146, R27 ;  /* 0x0000001b921b7221 */ /* 0x000fe20000010000 */
[--C-:B------:R-:W-:Y:S01]  /*e1a0*/  FFMA.FTZ R33, R57, UR21, -R48.reuse ;  /* 0x0000001539217c23 */ /* 0x100fe20008010830 */
[--C-:B------:R-:W-:Y:S01]  /*e1b0*/  FFMA.FTZ R131, R59, UR21, -R48.reuse ;  /* 0x000000153b837c23 */ /* 0x100fe20008010830 */
[--C-:B------:R-:W-:Y:S01]  /*e1c0*/  FFMA.FTZ R31, R61, UR21, -R48.reuse ;  /* 0x000000153d1f7c23 */ /* 0x100fe20008010830 */
[----:B------:R-:W-:Y:S01]  /*e1d0*/  FADD.FTZ R27, R14, R27 ;  /* 0x0000001b0e1b7221 */ /* 0x000fe20000010000 */
[--C-:B------:R-:W-:Y:S01]  /*e1e0*/  FFMA.FTZ R125, R63, UR21, -R48.reuse ;  /* 0x000000153f7d7c23 */ /* 0x100fe20008010830 */
        /* <DEDUP_REMOVED lines=22> */
[----:B------:R-:W-:-:S06]  /*e350*/  FADD.FTZ R27, R132, R27 ;  /* 0x0000001b841b7221 */ /* 0x000fcc0000010000 */
        /* <DEDUP_REMOVED lines=8> */
[----:B------:R-:W-:Y:S01]  /*e3e0*/  FADD.FTZ R25, R30, R27 ;  /* 0x0000001b1e197221 */ /* 0x000fe20000010000 */
[----:B------:R-:W-:-:S03]  /*e3f0*/  FFMA.FTZ R27, R69, UR21, -R48 ;  /* 0x00000015451b7c23 */ /* 0x000fc60008010830 */
[----:B------:R-:W-:Y:S02]  /*e400*/  FADD.FTZ R25, R134, R25 ;  /* 0x0000001986197221 */ /* 0x000fe40000010000 */
[----:B------:R-:W0:Y:S01]  /*e410*/  MUFU.EX2 R137, R137 ;  /* 0x0000008900897308 */ /* 0x000e220000000800 */
[----:B-1----:R-:W-:Y:S01]  /*e420*/  FADD.FTZ R0, R143, R0 ;  /* 0x000000008f007221 */ /* 0x002fe20000010000 */
[----:B------:R-:W-:-:S04]  /*e430*/  FADD.FTZ R25, R42, R25 ;  /* 0x000000192a197221 */ /* 0x000fc80000010000 */
[----:B------:R-:W-:Y:S02]  /*e440*/  FADD.FTZ R25, R128, R25 ;  /* 0x0000001980197221 */ /* 0x000fe40000010000 */
[----:B------:R-:W1:Y:S01]  /*e450*/  MUFU.EX2 R9, R9 ;  /* 0x0000000900097308 */ /* 0x000e620000000800 */
[----:B--2---:R-:W-:Y:S01]  /*e460*/  FADD.FTZ R0, R11, R0 ;  /* 0x000000000b007221 */ /* 0x004fe20000010000 */
[----:B------:R-:W-:Y:S01]  /*e470*/  FADD.FTZ R41, R40, R25 ;  /* 0x0000001928297221 */ /* 0x000fe20000010000 */
[----:B------:R-:W-:-:S05]  /*e480*/  FFMA.FTZ R25, R73, UR21, -R48 ;  /* 0x0000001549197c23 */ /* 0x000fca0008010830 */
        /* <DEDUP_REMOVED lines=61> */
.L_x_1307:
        /* <DEDUP_REMOVED lines=75> */
.L_x_1289:
[----:B------:R-:W-:Y:S06]  /*ed10*/  BAR.ARV 0x8, 0x200 ;  /* 0x0208000000007b1d */ /* 0x000fec0000002000 */
[----:B------:R-:W-:Y:S05]  /*ed20*/  @!P0 BRA `(.L_x_1309) ;  /* 0x0000000000048947 */ /* 0x000fea0003800000 */
[----:B------:R-:W-:Y:S01]  /*ed30*/  BPT.TRAP 0x1 ;  /* 0x000000040000795c */ /* 0x000fe20000300000 */
.L_x_1309:
[----:B------:R-:W-:Y:S01]  /*ed40*/  ULEA UR5, UR48, UR45, 0x3 ;  /* 0x0000002d30057291 */ /* 0x000fe2000f8e183f */
[----:B------:R-:W-:-:S05]  /*ed50*/  IMAD.U32 R3, RZ, RZ, UR49 ;  /* 0x00000031ff037e24 */ /* 0x000fca000f8e00ff */
[----:B------:R-:W-:-:S04]  /*ed60*/  SHF.L.U32 R3, R3, 0x1f, RZ ;  /* 0x0000001f03037819 */ /* 0x000fc800000006ff */
[----:B------:R0:W1:Y:S01]  /*ed70*/  SYNCS.PHASECHK.TRANS64.TRYWAIT P1, [UR5+0x16850], R3 ;  /* 0x01685003ff0075a7 */ /* 0x0000620008020145 */
[----:B------:R-:W-:Y:S05]  /*ed80*/  @!P0 BRA `(.L_x_1310) ;  /* 0x0000000000048947 */ /* 0x000fea0003800000 */
[----:B------:R-:W-:Y:S01]  /*ed90*/  BPT.TRAP 0x1 ;  /* 0x000000040000795c */ /* 0x000fe20000300000 */
.L_x_1310:
[----:B-1----:R-:W-:Y:S05]  /*eda0*/  @P1 BRA `(.L_x_1311) ;  /* 0x0000000000081947 */ /* 0x002fea0003800000 */
[----:B------:R-:W1:Y:S02]  /*edb0*/  SYNCS.PHASECHK.TRANS64.TRYWAIT P1, [UR5+0x16850], R3 ;  /* 0x01685003ff0075a7 */ /* 0x000e640008020145 */
[----:B-1----:R-:W-:Y:S05]  /*edc0*/  @!P1 BRA `(.L_x_1312) ;  /* 0x0000009400d49947 */ /* 0x002fea0003800000 */
.L_x_1311:
[----:B------:R-:W-:Y:S01]  /*edd0*/  UIADD3 UR45, UR45, 0x400, URZ ;  /* 0x000004002d2d7890 */ /* 0x000fe2000fffe03f */
[----:B------:R-:W-:Y:S01]  /*ede0*/  WARPGROUP.ARRIVE ;  /* 0x00000000000079c5 */ /* 0x000fe20000000000 */
[----:B------:R-:W-:Y:S01]  /*edf0*/  UMOV UR7, 0x40000040 ;  /* 0x4000004000077882 */ /* 0x000fe20000000000 */
[----:B01----:R-:W0:Y:S01]  /*ee00*/  SHFL.BFLY PT, R3, R2, 0x2, 0x1f ;  /* 0x0c401f0002037f89 */ /* 0x003e2200000e0000 */
[----:B------:R-:W-:Y:S01]  /*ee10*/  USHF.R.U32.HI UR45, URZ, 0x4, UR45 ;  /* 0x000000043f2d7899 */ /* 0x000fe2000801162d */
[----:B------:R-:W-:Y:S02]  /*ee20*/  IMAD.MOV.U32 R21, RZ, RZ, -0x800000 ;  /* 0xff800000ff157424 */ /* 0x000fe400078e00ff */
[----:B------:R-:W1:Y:S01]  /*ee30*/  SHFL.BFLY PT, R5, R0, 0x2, 0x1f ;  /* 0x0c401f0000057f89 */ /* 0x000e6200000e0000 */
[----:B------:R-:W-:Y:S01]  /*ee40*/  ULOP3.LUT UR4, UR45, 0x3fff, URZ, 0xc0, !UPT ;  /* 0x00003fff2d047892 */ /* 0x000fe2000f8ec03f */
[----:B------:R-:W-:-:S03]  /*ee50*/  IMAD.MOV.U32 R20, RZ, RZ, -0x800000 ;  /* 0xff800000ff147424 */ /* 0x000fc600078e00ff */
[----:B------:R-:W-:-:S07]  /*ee60*/  ULEA UR4, UR48, UR4, 0xa ;  /* 0x0000000430047291 */ /* 0x000fce000f8e503f */
[----:B------:R-:W-:Y:S02]  /*ee70*/  UMOV UR6, UR4 ;  /* 0x0000000400067c82 */ /* 0x000fe40008000000 */
[----:B------:R-:W-:Y:S01]  /*ee80*/  HGMMA.64x64x16.F32.BF16 R88, R148, gdesc[UR4].tnspB, R88, gsb0 ;  /* 0x40e0000494587df0 */ /* 0x000fe20008001858 */
[----:B------:R-:W-:Y:S01]  /*ee90*/  UIADD3 UR6, UR4, 0x80, URZ ;  /* 0x0000008004067890 */ /* 0x000fe2000fffe03f */
[----:B------:R-:W-:Y:S01]  /*eea0*/  UMOV UR7, 0x40000040 ;  /* 0x4000004000077882 */ /* 0x000fe20000000000 */
[----:B0-----:R-:W-:Y:S01]  /*eeb0*/  FADD.FTZ R3, R3, R2 ;  /* 0x0000000203037221 */ /* 0x001fe20000010000 */
[----:B-1----:R-:W-:-:S04]  /*eec0*/  FADD.FTZ R5, R5, R0 ;  /* 0x0000000005057221 */ /* 0x002fc80000010000 */
[----:B------:R-:W0:Y:S01]  /*eed0*/  SHFL.BFLY PT, R4, R3, 0x1, 0x1f ;  /* 0x0c201f0003047f89 */ /* 0x000e2200000e0000 */
[----:B------:R-:W-:-:S03]  /*eee0*/  IMAD.MOV.U32 R0, RZ, RZ, RZ ;  /* 0x000000ffff007224 */ /* 0x000fc600078e00ff */
[----:B------:R-:W1:Y:S01]  /*eef0*/  SHFL.BFLY PT, R8, R5, 0x1, 0x1f ;  /* 0x0c201f0005087f89 */ /* 0x000e6200000e0000 */
[----:B0-----:R-:W-:Y:S01]  /*ef00*/  FADD.FTZ R9, R3, R4 ;  /* 0x0000000403097221 */ /* 0x001fe20000010000 */
[----:B------:R-:W-:Y:S02]  /*ef10*/  IMAD.MOV.U32 R4, RZ, RZ, RZ ;  /* 0x000000ffff047224 */ /* 0x000fe400078e00ff */
[----:B------:R-:W-:Y:S02]  /*ef20*/  IMAD.U32 R3, RZ, RZ, UR21 ;  /* 0x00000015ff037e24 */ /* 0x000fe4000f8e00ff */
        /* <DEDUP_REMOVED lines=51> */
.L_x_1313:
        /* <DEDUP_REMOVED lines=14> */
[----:B------:R-:W-:Y:S01]  /*f340*/  USEL UR4, URZ, 0x1, UP0 ;  /* 0x000000013f047887 */ /* 0x000fe20008000000 */
[-C--:B------:R-:W-:Y:S01]  /*f350*/  FMUL.FTZ R105, R105, R0.reuse ;  /* 0x0000000069697220 */ /* 0x080fe20000410000 */
[-C--:B------:R-:W-:Y:S01]  /*f360*/  FMUL.FTZ R108, R108, R0.reuse ;  /* 0x000000006c6c7220 */ /* 0x080fe20000410000 */
        /* <DEDUP_REMOVED lines=22> */
[----:B------:R-:W-:-:S02]  /*f4d0*/  UIADD3 UR50, UR50, 0x1, URZ ;  /* 0x0000000132327890 */ /* 0x000fc4000fffe03f */
[----:B------:R-:W-:Y:S02]  /*f4e0*/  USEL UR48, UR48, URZ, UP0 ;  /* 0x0000003f30307287 */ /* 0x000fe40008000000 */
[----:B------:R-:W-:-:S12]  /*f4f0*/  ULOP3.LUT UR49, UR49, UR4, URZ, 0x3c, !UPT ;  /* 0x0000000431317292 */ /* 0x000fd8000f8e3c3f */
.L_x_1235:
[----:B------:R-:W0:Y:S01]  /*f500*/  S2R R5, SR_CgaCtaId ;  /* 0x0000000000057919 */ /* 0x000e220000008800 */
[----:B------:R-:W-:Y:S01]  /*f510*/  MOV R0, 0x400 ;  /* 0x0000040000007802 */ /* 0x000fe20000000f00 */
[----:B------:R-:W-:Y:S01]  /*f520*/  BSSY B0, `(.L_x_1314) ;  /* 0x000023f000007945 */ /* 0x000fe20003800000 */
[----:B------:R-:W-:Y:S02]  /*f530*/  BAR.SYNC.DEFER_BLOCKING 0x5, 0x200 ;  /* 0x0148000000007b1d */ /* 0x000fe40000010000 */
[----:B0-----:R-:W-:-:S05]  /*f540*/  LEA R0, R5, R0, 0x18 ;  /* 0x0000000005007211 */ /* 0x001fca00078ec0ff */
[----:B------:R-:W0:Y:S02]  /*f550*/  LDS.128 R4, [R0+0x168d0] ;  /* 0x0168d00000047984 */ /* 0x000e240000000c00 */
[----:B0-----:R-:W-:Y:S02]  /*f560*/  R2UR UR6, R5 ;  /* 0x00000000050672ca */ /* 0x001fe400000e0000 */
[----:B------:R-:W-:Y:S02]  /*f570*/  R2UR UR5, R6 ;  /* 0x00000000060572ca */ /* 0x000fe400000e0000 */
[----:B------:R-:W-:Y:S01]  /*f580*/  R2UR UR7, R7 ;  /* 0x00000000070772ca */ /* 0x000fe200000e0000 */
[----:B------:R-:W-:Y:S06]  /*f590*/  BAR.ARV 0x4, 0x200 ;  /* 0x0108000000007b1d */ /* 0x000fec0000002000 */
[----:B------:R-:W-:Y:S08]  /*f5a0*/  @P0 BRA `(.L_x_1315) ;  /* 0x00000018002c0947 */ /* 0x000ff00003800000 */
[----:B------:R-:W2:Y:S01]  /*f5b0*/  LDL R8, [R1+0x38] ;  /* 0x0000380001087983 */ /* 0x000ea20000100800 */
[----:B------:R-:W-:Y:S01]  /*f5c0*/  F2FP.BF16.F32.PACK_AB R12, R105, R104 ;  /* 0x00000068690c723e */ /* 0x000fe200000010ff */
[----:B------:R-:W-:Y:S01]  /*f5d0*/  ULDC.64 UR10, c[0x0][0xc00] ;  /* 0x00030000000a7ab9 */ /* 0x000fe20000000a00 */
[----:B------:R-:W-:Y:S01]  /*f5e0*/  F2FP.BF16.F32.PACK_AB R14, R109, R108 ;  /* 0x0000006c6d0e723e */ /* 0x000fe200000010ff */
[----:B------:R-:W0:Y:S01]  /*f5f0*/  S2R R5, SR_SWINHI ;  /* 0x0000000000057919 */ /* 0x000e220000002f00 */
[----:B------:R-:W-:Y:S01]  /*f600*/  F2FP.BF16.F32.PACK_AB R15, R111, R110 ;  /* 0x0000006e6f0f723e */ /* 0x000fe200000010ff */
[----:B------:R-:W-:Y:S01]  /*f610*/  ULDC.64 UR8, c[0x0][0xc00] ;  /* 0x0003000000087ab9 */ /* 0x000fe20000000a00 */
[----:B------:R-:W-:Y:S01]  /*f620*/  F2FP.BF16.F32.PACK_AB R24, R113, R112 ;  /* 0x000000707118723e */ /* 0x000fe200000010ff */
[----:B------:R-:W-:Y:S01]  /*f630*/  UIMAD.WIDE UR8, UR38, 0x4, UR8 ;  /* 0x00000004260878a5 */ /* 0x000fe2000f8e0208 */
[----:B------:R-:W-:Y:S02]  /*f640*/  F2FP.BF16.F32.PACK_AB R25, R115, R114 ;  /* 0x000000727319723e */ /* 0x000fe400000010ff */
[----:B------:R-:W-:-:S02]  /*f650*/  F2FP.BF16.F32.PACK_AB R26, R117, R116 ;  /* 0x00000074751a723e */ /* 0x000fc400000010ff */
[----:B------:R-:W-:Y:S01]  /*f660*/  F2FP.BF16.F32.PACK_AB R27, R119, R118 ;  /* 0x00000076771b723e */ /* 0x000fe200000010ff */
[----:B------:R-:W-:Y:S02]  /*f670*/  IMAD.U32 R30, RZ, RZ, UR8 ;  /* 0x00000008ff1e7e24 */ /* 0x000fe4000f8e00ff */
[----:B------:R-:W-:Y:S01]  /*f680*/  IMAD.U32 R31, RZ, RZ, UR9 ;  /* 0x00000009ff1f7e24 */ /* 0x000fe2000f8e00ff */
[----:B------:R-:W-:Y:S01]  /*f690*/  ULDC.64 UR8, c[0x0][0xc08] ;  /* 0x0003020000087ab9 */ /* 0x000fe20000000a00 */
[----:B------:R-:W-:Y:S02]  /*f6a0*/  MOV R28, R0 ;  /* 0x00000000001c7202 */ /* 0x000fe40000000f00 */
[----:B0-----:R-:W-:Y:S01]  /*f6b0*/  MOV R29, R5 ;  /* 0x00000005001d7202 */ /* 0x001fe20000000f00 */
[----:B------:R-:W-:Y:S02]  /*f6c0*/  BAR.SYNC.DEFER_BLOCKING 0x1, 0x180 ;  /* 0x0046000000007b1d */ /* 0x000fe40000010000 */
[----:B--2---:R-:W-:-:S03]  /*f6d0*/  IMAD.WIDE R4, R8, 0x2, R28 ;  /* 0x0000000208047825 */ /* 0x004fc600078e021c */
[C---:B------:R-:W-:Y:S02]  /*f6e0*/  IADD3 R9, P1, R4.reuse, 0x40, RZ ;  /* 0x0000004004097810 */ /* 0x040fe40007f3e0ff */
[C---:B------:R-:W-:Y:S02]  /*f6f0*/  IADD3 R11, P2, R4.reuse, 0x20, RZ ;  /* 0x00000020040b7810 */ /* 0x040fe40007f5e0ff */
[C---:B------:R-:W-:Y:S02]  /*f700*/  IADD3 R13, P0, R4.reuse, 0x60, RZ ;  /* 0x00000060040d7810 */ /* 0x040fe40007f1e0ff */
[----:B------:R-:W-:Y:S02]  /*f710*/  LOP3.LUT R7, R4, 0x380, RZ, 0xc0, !PT ;  /* 0x0000038004077812 */ /* 0x000fe400078ec0ff */
[----:B------:R-:W-:Y:S02]  /*f720*/  LOP3.LUT R8, R9, 0x380, RZ, 0xc0, !PT ;  /* 0x0000038009087812 */ /* 0x000fe400078ec0ff */
[----:B------:R-:W-:-:S02]  /*f730*/  LOP3.LUT R10, R11, 0x380, RZ, 0xc0, !PT ;  /* 0x000003800b0a7812 */ /* 0x000fc400078ec0ff */
[----:B------:R-:W-:Y:S02]  /*f740*/  LOP3.LUT R6, R13, 0x380, RZ, 0xc0, !PT ;  /* 0x000003800d067812 */ /* 0x000fe400078ec0ff */
[----:B------:R-:W-:Y:S02]  /*f750*/  SHF.R.U64 R7, R7, 0x3, RZ ;  /* 0x0000000307077819 */ /* 0x000fe400000012ff */
[----:B------:R-:W-:Y:S02]  /*f760*/  SHF.R.U64 R8, R8, 0x3, RZ ;  /* 0x0000000308087819 */ /* 0x000fe400000012ff */
[----:B------:R-:W-:Y:S02]  /*f770*/  SHF.R.U64 R10, R10, 0x3, RZ ;  /* 0x000000030a0a7819 */ /* 0x000fe400000012ff */
[----:B------:R-:W-:Y:S02]  /*f780*/  SHF.R.U64 R6, R6, 0x3, RZ ;  /* 0x0000000306067819 */ /* 0x000fe400000012ff */
[----:B------:R-:W-:Y:S01]  /*f790*/  LOP3.LUT R4, R7, R4, RZ, 0x3c, !PT ;  /* 0x0000000407047212 */ /* 0x000fe200078e3cff */
[--C-:B------:R-:W-:Y:S01]  /*f7a0*/  IMAD.X R7, RZ, RZ, R5.reuse, P0 ;  /* 0x000000ffff077224 */ /* 0x100fe200000e0605 */
[----:B------:R-:W-:Y:S01]  /*f7b0*/  LOP3.LUT R8, R8, R9, RZ, 0x3c, !PT ;  /* 0x0000000908087212 */ /* 0x000fe200078e3cff */
[--C-:B------:R-:W-:Y:S01]  /*f7c0*/  IMAD.X R9, RZ, RZ, R5.reuse, P1 ;  /* 0x000000ffff097224 */ /* 0x100fe200008e0605 */
[----:B------:R-:W-:Y:S01]  /*f7d0*/  LOP3.LUT R10, R10, R11, RZ, 0x3c, !PT ;  /* 0x0000000b0a0a7212 */ /* 0x000fe200078e3cff */
[----:B------:R-:W-:Y:S01]  /*f7e0*/  IMAD.X R11, RZ, RZ, R5, P2 ;  /* 0x000000ffff0b7224 */ /* 0x000fe200010e0605 */
[----:B------:R-:W-:-:S02]  /*f7f0*/  LOP3.LUT R6, R6, R13, RZ, 0x3c, !PT ;  /* 0x0000000d06067212 */ /* 0x000fc400078e3cff */
[----:B------:R-:W-:Y:S02]  /*f800*/  MOV R36, R4 ;  /* 0x0000000400247202 */ /* 0x000fe40000000f00 */
[----:B------:R-:W-:Y:S02]  /*f810*/  MOV R32, R6 ;  /* 0x0000000600207202 */ /* 0x000fe40000000f00 */
[----:B------:R-:W-:Y:S02]  /*f820*/  MOV R34, R8 ;  /* 0x0000000800227202 */ /* 0x000fe40000000f00 */
[----:B------:R-:W-:Y:S02]  /*f830*/  MOV R35, R10 ;  /* 0x0000000a00237202 */ /* 0x000fe40000000f00 */
[----:B------:R-:W-:Y:S02]  /*f840*/  F2FP.BF16.F32.PACK_AB R4, R3, R2 ;  /* 0x000000020304723e */ /* 0x000fe400000010ff */
[----:B------:R-:W-:-:S02]  /*f850*/  F2FP.BF16.F32.PACK_AB R5, R91, R90 ;  /* 0x0000005a5b05723e */ /* 0x000fc400000010ff */
[----:B------:R-:W-:Y:S02]  /*f860*/  F2FP.BF16.F32.PACK_AB R6, R93, R92 ;  /* 0x0000005c5d06723e */ /* 0x000fe400000010ff */
[----:B------:R-:W-:Y:S02]  /*f870*/  F2FP.BF16.F32.PACK_AB R7, R95, R94 ;  /* 0x0000005e5f07723e */ /* 0x000fe400000010ff */
[----:B------:R-:W-:Y:S02]  /*f880*/  F2FP.BF16.F32.PACK_AB R8, R97, R96 ;  /* 0x000000606108723e */ /* 0x000fe400000010ff */
[----:B------:R-:W-:Y:S01]  /*f890*/  F2FP.BF16.F32.PACK_AB R9, R99, R98 ;  /* 0x000000626309723e */ /* 0x000fe200000010ff */
[----:B------:R-:W-:Y:S01]  /*f8a0*/  STSM.16.M88.4 [R36], R4 ;  /* 0x0000000424007844 */ /* 0x000fe20000000200 */
[----:B------:R-:W-:Y:S02]  /*f8b0*/  F2FP.BF16.F32.PACK_AB R10, R101, R100 ;  /* 0x00000064650a723e */ /* 0x000fe400000010ff */
[----:B------:R-:W-:-:S02]  /*f8c0*/  F2FP.BF16.F32.PACK_AB R11, R103, R102 ;  /* 0x00000066670b723e */ /* 0x000fc400000010ff */
[----:B------:R-:W-:Y:S02]  /*f8d0*/  F2FP.BF16.F32.PACK_AB R13, R107, R106 ;  /* 0x0000006a6b0d723e */ /* 0x000fe400000010ff */
[----:B------:R-:W-:Y:S01]  /*f8e0*/  ISETP.NE.U32.AND P0, PT, RZ, UR10, PT ;  /* 0x0000000aff007c0c */ /* 0x000fe2000bf05070 */
[----:B------:R-:W-:Y:S03]  /*f8f0*/  STSM.16.M88.4 [R35], R8 ;  /* 0x0000000823007844 */ /* 0x000fe60000000200 */
[----:B------:R-:W-:Y:S01]  /*f900*/  ISETP.NE.AND.EX P0, PT, RZ, UR11, PT, P0 ;  /* 0x0000000bff007c0c */ /* 0x000fe2000bf05300 */
[----:B------:R-:W-:Y:S04]  /*f910*/  STSM.16.M88.4 [R34], R12 ;  /* 0x0000000c22007844 */ /* 0x000fe80000000200 */
[----:B------:R0:W-:Y:S01]  /*f920*/  STSM.16.M88.4 [R32], R24 ;  /* 0x0000001820007844 */ /* 0x0001e20000000200 */
[----:B------:R-:W-:Y:S08]  /*f930*/  BAR.SYNC.DEFER_BLOCKING 0x1, 0x180 ;  /* 0x0046000000007b1d */ /* 0x000ff00000010000 */
[----:B0-----:R-:W0:Y:S01]  /*f940*/  LDC R32, c[0x0][0xbe8] ;  /* 0x0002fa00ff207b82 */ /* 0x001e220000000800 */
[----:B------:R-:W2:Y:S01]  /*f950*/  @P0 LDG.E R33, desc[UR54][R30.64] ;  /* 0x000000361e210981 */ /* 0x000ea2000c1e1900 */
[----:B------:R-:W-:Y:S01]  /*f960*/  UISETP.NE.U32.AND UP0, UPT, UR8, URZ, UPT ;  /* 0x0000003f0800728c */ /* 0x000fe2000bf05070 */
[----:B------:R-:W-:-:S03]  /*f970*/  ULDC UR4, c[0x0][0xa88] ;  /* 0x0002a20000047ab9 */ /* 0x000fc60000000800 */
[----:B------:R-:W-:Y:S01]  /*f980*/  UISETP.NE.AND.EX UP0, UPT, UR9, URZ, UPT, UP0 ;  /* 0x0000003f0900728c */ /* 0x000fe2000bf05300 */
[----:B------:R-:W-:Y:S01]  /*f990*/  IMAD.U32 R9, RZ, RZ, UR4 ;  /* 0x00000004ff097e24 */ /* 0x000fe2000f8e00ff */
[----:B------:R-:W-:-:S04]  /*f9a0*/  ULDC UR4, c[0x0][0xad4] ;  /* 0x0002b50000047ab9 */ /* 0x000fc80000000800 */
[----:B------:R-:W-:Y:S02]  /*f9b0*/  PLOP3.LUT P4, PT, PT, PT, UP0, 0x80, 0x0 ;  /* 0x000000000000781c */ /* 0x000fe40003f8f008 */
[----:B0-----:R-:W-:-:S03]  /*f9c0*/  ISETP.NE.AND P1, PT, R32, 0x1, PT ;  /* 0x000000012000780c */ /* 0x001fc60003f25270 */
[----:B------:R-:W-:Y:S02]  /*f9d0*/  @UP0 ULDC.64 UR8, c[0x0][0xc08] ;  /* 0x0003020000080ab9 */ /* 0x000fe40000000a00 */
[----:B------:R-:W-:Y:S02]  /*f9e0*/  @UP0 UIMAD.WIDE UR8, UR38, 0x4, UR8 ;  /* 0x00000004260808a5 */ /* 0x000fe4000f8e0208 */
[----:B------:R-:W-:-:S06]  /*f9f0*/  UISETP.NE.AND UP0, UPT, UR46, URZ, UPT ;  /* 0x0000003f2e00728c */ /* 0x000fcc000bf05270 */
[----:B------:R-:W0:Y:S01]  /*fa00*/  @P1 LDC R6, c[0x0][0xbec] ;  /* 0x0002fb00ff061b82 */ /* 0x000e220000000800 */
[----:B------:R-:W-:Y:S01]  /*fa10*/  USEL UR4, UR46, UR4, UP0 ;  /* 0x000000042e047287 */ /* 0x000fe20008000000 */
[----:B------:R-:W-:Y:S01]  /*fa20*/  IMAD.U32 R4, RZ, RZ, UR8 ;  /* 0x00000008ff047e24 */ /* 0x000fe2000f8e00ff */
[----:B------:R-:W-:Y:S01]  /*fa30*/  UMOV UR19, 0x9b8 ;  /* 0x000009b800137882 */ /* 0x000fe20000000000 */
[----:B------:R-:W-:Y:S01]  /*fa40*/  IMAD.U32 R5, RZ, RZ, UR9 ;  /* 0x00000009ff057e24 */ /* 0x000fe2000f8e00ff */
[----:B------:R-:W-:-:S03]  /*fa50*/  UISETP.GT.AND UP1, UPT, UR4, 0x1, UPT ;  /* 0x000000010400788c */ /* 0x000fc6000bf24270 */
[----:B------:R-:W1:Y:S01]  /*fa60*/  @P1 LDC R11, c[0x0][0xbf0] ;  /* 0x0002fc00ff0b1b82 */ /* 0x000e620000000800 */
[----:B------:R-:W-:Y:S01]  /*fa70*/  USEL UR19, UR19, 0x978, UP1 ;  /* 0x0000097813137887 */ /* 0x000fe20008800000 */
[----:B------:R-:W-:Y:S01]  /*fa80*/  VIADD R13, R17, UR39 ;  /* 0x00000027110d7c36 */ /* 0x000fe20008000000 */
[----:B------:R-:W-:Y:S01]  /*fa90*/  UISETP.NE.U32.AND UP0, UPT, UR10, URZ, UPT ;  /* 0x0000003f0a00728c */ /* 0x000fe2000bf05070 */
[----:B------:R0:W5:Y:S01]  /*faa0*/  @P4 LDG.E R9, desc[UR54][R4.64] ;  /* 0x0000003604094981 */ /* 0x000162000c1e1900 */
[----:B------:R-:W-:Y:S01]  /*fab0*/  UMOV UR4, URZ ;  /* 0x0000003f00047c82 */ /* 0x000fe20008000000 */
[----:B------:R-:W-:Y:S01]  /*fac0*/  USHF.R.S32.HI UR10, URZ, 0x1f, UR38 ;  /* 0x0000001f3f0a7899 */ /* 0x000fe20008011426 */
[----:B------:R-:W-:Y:S01]  /*fad0*/  IMAD.MOV.U32 R7, RZ, RZ, R13 ;  /* 0x000000ffff077224 */ /* 0x000fe200078e000d */
[----:B------:R-:W-:Y:S02]  /*fae0*/  UISETP.NE.AND.EX UP0, UPT, UR11, URZ, UPT, UP0 ;  /* 0x0000003f0b00728c */ /* 0x000fe4000bf05300 */
[----:B------:R-:W-:-:S02]  /*faf0*/  USEL UR9, UR41, URZ, UP1 ;  /* 0x0000003f29097287 */ /* 0x000fc40008800000 */
[----:B------:R-:W-:Y:S02]  /*fb00*/  USEL UR8, UR38, URZ, !UP0 ;  /* 0x0000003f26087287 */ /* 0x000fe4000c000000 */
[----:B------:R-:W-:Y:S01]  /*fb10*/  USEL UR18, UR10, URZ, !UP0 ;  /* 0x0000003f0a127287 */ /* 0x000fe2000c000000 */
[----:B------:R-:W-:Y:S02]  /*fb20*/  ULDC.64 UR12, c[0x0][UR19+0x220] ;  /* 0x00008800130c7abb */ /* 0x000fe40008000a00 */
[----:B------:R-:W-:Y:S01]  /*fb30*/  ULDC.64 UR10, c[0x0][UR19+0x218] ;  /* 0x00008600130a7abb */ /* 0x000fe20008000a00 */
[----:B0-----:R-:W-:Y:S01]  /*fb40*/  @P1 IMAD.HI.U32 R4, R13, R6, RZ ;  /* 0x000000060d041227 */ /* 0x001fe200078e00ff */
[----:B------:R-:W-:Y:S01]  /*fb50*/  ULDC.64 UR14, c[0x0][UR19+0x228] ;  /* 0x00008a00130e7abb */ /* 0x000fe20008000a00 */
[----:B------:R-:W-:Y:S02]  /*fb60*/  UIMAD UR13, UR13, UR8, URZ ;  /* 0x000000080d0d72a4 */ /* 0x000fe4000f8e023f */
[----:B------:R-:W-:-:S02]  /*fb70*/  UIMAD.WIDE.U32 UR16, UR10, UR37, URZ ;  /* 0x000000250a1072a5 */ /* 0x000fc4000f8e003f */
[----:B------:R-:W-:Y:S01]  /*fb80*/  UIMAD UR20, UR11, UR37, URZ ;  /* 0x000000250b1472a4 */ /* 0x000fe2000f8e023f */
[----:B-1----:R-:W-:Y:S01]  /*fb90*/  @P1 SHF.R.U32.HI R7, RZ, R11, R4 ;  /* 0x0000000bff071219 */ /* 0x002fe20000011604 */
[----:B------:R-:W-:Y:S02]  /*fba0*/  UIMAD.WIDE.U32 UR10, UR12, UR8, URZ ;  /* 0x000000080c0a72a5 */ /* 0x000fe4000f8e003f */
[----:B------:R-:W-:Y:S02]  /*fbb0*/  UIMAD.WIDE.U32 UR22, UR14, UR9, URZ ;  /* 0x000000090e1672a5 */ /* 0x000fe4000f8e003f */
[----:B------:R-:W-:Y:S01]  /*fbc0*/  UIMAD UR9, UR15, UR9, URZ ;  /* 0x000000090f0972a4 */ /* 0x000fe2000f8e023f */
[----:B------:R-:W-:Y:S01]  /*fbd0*/  IMAD.MOV R11, RZ, RZ, -R7 ;  /* 0x000000ffff0b7224 */ /* 0x000fe200078e0a07 */
[----:B------:R-:W-:Y:S02]  /*fbe0*/  UIMAD UR13, UR12, UR18, UR13 ;  /* 0x000000120c0d72a4 */ /* 0x000fe4000f8e020d */
[----:B------:R-:W-:Y:S01]  /*fbf0*/  UIADD3 UR20, UR17, UR20, URZ ;  /* 0x0000001411147290 */ /* 0x000fe2000fffe03f */
[----:B------:R-:W-:-:S02]  /*fc00*/  IMAD.U32 R4, RZ, RZ, UR22 ;  /* 0x00000016ff047e24 */ /* 0x000fc4000f8e00ff */
[----:B------:R-:W-:Y:S01]  /*fc10*/  IMAD.U32 R5, RZ, RZ, UR23 ;  /* 0x00000017ff057e24 */ /* 0x000fe2000f8e00ff */
[----:B------:R-:W-:Y:S01]  /*fc20*/  SHF.R.S32.HI R5, RZ, 0x1f, R7 ;  /* 0x0000001fff057819 */ /* 0x000fe20000011407 */
[----:B------:R-:W-:-:S05]  /*fc30*/  IMAD R11, R32, R11, R13 ;  /* 0x0000000b200b7224 */ /* 0x000fca00078e020d */
[----:B------:R-:W-:Y:S02]  /*fc40*/  SHF.R.S32.HI R6, RZ, 0x1f, R11 ;  /* 0x0000001fff067819 */ /* 0x000fe4000001140b */
[----:B--2---:R-:W-:-:S13]  /*fc50*/  @P0 R2UR UR4, R33 ;  /* 0x00000000210402ca */ /* 0x004fda00000e0000 */
[----:B------:R-:W-:Y:S02]  /*fc60*/  UIADD3 UR16, UP0, UP2, UR10, UR16, UR4 ;  /* 0x000000100a107290 */ /* 0x000fe4000fa1e004 */
[----:B------:R-:W-:Y:S02]  /*fc70*/  UIADD3 UR10, UR23, UR9, URZ ;  /* 0x00000009170a7290 */ /* 0x000fe4000fffe03f */
[----:B------:R-:W-:Y:S02]  /*fc80*/  UIADD3 UR9, UR11, UR13, URZ ;  /* 0x0000000d0b097290 */ /* 0x000fe4000fffe03f */
[----:B------:R-:W-:Y:S01]  /*fc90*/  USHF.R.S32.HI UR14, URZ, 0x1f, UR4 ;  /* 0x0000001f3f0e7899 */ /* 0x000fe20008011404 */
[----:B------:R-:W-:Y:S01]  /*fca0*/  IADD3 R4, P2, P3, R7, UR16, R4 ;  /* 0x0000001007047c10 */ /* 0x000fe2000fb5e004 */
[----:B------:R-:W-:Y:S01]  /*fcb0*/  IMAD.U32 R8, RZ, RZ, UR10 ;  /* 0x0000000aff087e24 */ /* 0x000fe2000f8e00ff */
[----:B------:R-:W-:Y:S01]  /*fcc0*/  ULDC.64 UR10, c[0x0][UR19+0x210] ;  /* 0x00008400130a7abb */ /* 0x000fe20008000a00 */
[----:B------:R-:W-:Y:S01]  /*fcd0*/  UIADD3.X UR9, UR9, UR20, UR14, UP0, UP2 ;  /* 0x0000001409097290 */ /* 0x000fe200087e440e */
[----:B------:R-:W-:Y:S01]  /*fce0*/  IMAD R7, R11, UR11, RZ ;  /* 0x0000000b0b077c24 */ /* 0x000fe2000f8e02ff */
[----:B------:R-:W-:Y:S01]  /*fcf0*/  ULDC.64 UR12, c[0x0][0xba8] ;  /* 0x0002ea00000c7ab9 */ /* 0x000fe20000000a00 */
[----:B------:R-:W-:Y:S01]  /*fd00*/  @!UP1 ULDC UR12, c[0x0][0xb50] ;  /* 0x0002d400000c9ab9 */ /* 0x000fe20000000800 */
[----:B------:R-:W-:Y:S01]  /*fd10*/  @!UP1 ULDC UR13, c[0x0][0xb54] ;  /* 0x0002d500000d9ab9 */ /* 0x000fe20000000800 */
[----:B------:R-:W-:Y:S01]  /*fd20*/  IMAD R7, R6, UR10, R7 ;  /* 0x0000000a06077c24 */ /* 0x000fe2000f8e0207 */
[----:B------:R-:W-:-:S03]  /*fd30*/  IADD3.X R5, R5, UR9, R8, P2, P3 ;  /* 0x0000000905057c10 */ /* 0x000fc600097e6408 */
[----:B------:R-:W-:-:S04]  /*fd40*/  IMAD.WIDE.U32 R4, R11, UR10, R4 ;  /* 0x0000000a0b047c25 */ /* 0x000fc8000f8e0004 */
[----:B------:R-:W-:Y:S01]  /*fd50*/  IMAD.IADD R5, R5, 0x1, R7 ;  /* 0x0000000105057824 */ /* 0x000fe200078e0207 */
[----:B------:R-:W-:-:S04]  /*fd60*/  LEA R8, P2, R4, UR12, 0x2 ;  /* 0x0000000c04087c11 */ /* 0x000fc8000f8410ff */
[----:B------:R-:W-:Y:S01]  /*fd70*/  LEA.HI.X R10, R4, UR13, R5, 0x2, P2 ;  /* 0x0000000d040a7c11 */ /* 0x000fe200090f1405 */
[----:B------:R-:W-:Y:S08]  /*fd80*/  @P4 BRA `(.L_x_1316) ;  /* 0x0000000000104947 */ /* 0x000ff00003800000 */
[----:B------:R-:W-:Y:S05]  /*fd90*/  @!P0 BRA `(.L_x_1316) ;  /* 0x00000000000c8947 */ /* 0x000fea0003800000 */
[----:B------:R-:W2:Y:S04]  /*fda0*/  LDG.E R4, desc[UR54][R30.64] ;  /* 0x000000361e047981 */ /* 0x000ea8000c1e1900 */
[----:B-----5:R-:W2:Y:S02]  /*fdb0*/  LDG.E R9, desc[UR54][R30.64+0x4] ;  /* 0x000004361e097981 */ /* 0x020ea4000c1e1900 */
[----:B--2---:R-:W-:-:S07]  /*fdc0*/  IMAD.IADD R9, R9, 0x1, -R4 ;  /* 0x0000000109097824 */ /* 0x004fce00078e0a04 */
.L_x_1316:
        /* <DEDUP_REMOVED lines=9> */
[----:B------:R-:W-:Y:S01]  /*fe60*/  LOP3.LUT R12, R12, 0xffffff80, RZ, 0xc0, !PT ;  /* 0xffffff800c0c7812 */ /* 0x000fe200078ec0ff */
[----:B-----5:R-:W-:-:S04]  /*fe70*/  IMAD R30, R9, R32, RZ ;  /* 0x00000020091e7224 */ /* 0x020fc800078e02ff */
[----:B------:R-:W-:Y:S01]  /*fe80*/  IMAD.IADD R12, R14, 0x1, -R12 ;  /* 0x000000010e0c7824 */ /* 0x000fe200078e0a0c */
[----:B------:R-:W-:-:S04]  /*fe90*/  PLOP3.LUT P3, PT, PT, PT, UP1, 0x80, 0x0 ;  /* 0x000000000000781c */ /* 0x000fc80003f6f018 */
[----:B------:R-:W-:Y:S01]  /*fea0*/  LOP3.LUT P0, RZ, R12, 0x3, RZ, 0xc0, !PT ;  /* 0x000000030cff7812 */ /* 0x000fe2000780c0ff */
[----:B--2---:R-:W-:-:S04]  /*feb0*/  VIADD R11, R11, UR39 ;  /* 0x000000270b0b7c36 */ /* 0x004fc80008000000 */
[C---:B------:R-:W-:Y:S01]  /*fec0*/  VIADD R9, R11.reuse, 0x8 ;  /* 0x000000080b097836 */ /* 0x040fe20000000000 */
[----:B------:R-:W-:-:S04]  /*fed0*/  ISETP.GE.OR P2, PT, R11, R30, P0 ;  /* 0x0000001e0b00720c */ /* 0x000fc80000746670 */
[----:B------:R-:W-:-:S09]  /*fee0*/  ISETP.GE.OR P0, PT, R9, R30, P0 ;  /* 0x0000001e0900720c */ /* 0x000fd20000706670 */
[----:B0-----:R0:W-:Y:S01]  /*fef0*/  @!P2 ST.E desc[UR54][R4.64], R21 ;  /* 0x000000150400a985 */ /* 0x0011e2000c101936 */
[----:B------:R-:W-:-:S03]  /*ff00*/  ISETP.GE.AND P2, PT, R11, R30, PT ;  /* 0x0000001e0b00720c */ /* 0x000fc60003f46270 */
[----:B------:R0:W-:Y:S01]  /*ff10*/  @!P0 ST.E desc[UR54][R6.64], R20 ;  /* 0x0000001406008985 */ /* 0x0001e2000c101936 */
[----:B------:R-:W-:Y:S01]  /*ff20*/  ISETP.GE.AND P0, PT, R9, R30, PT ;  /* 0x0000001e0900720c */ /* 0x000fe20003f06270 */
[----:B------:R-:W-:-:S12]  /*ff30*/  @P3 BRA `(.L_x_1317) ;  /* 0x0000000400c43947 */ /* 0x000fd80003800000 */
[----:B------:R-:W1:Y:S01]  /*ff40*/  S2R R12, SR_TID.X ;  /* 0x00000000000c7919 */ /* 0x000e620000002100 */
[----:B------:R-:W-:Y:S01]  /*ff50*/  ULDC.64 UR12, c[0x0][0xaa0] ;  /* 0x0002a800000c7ab9 */ /* 0x000fe20000000a00 */
[----:B-1----:R-:W-:-:S05]  /*ff60*/  VIADD R12, R12, 0xffffff80 ;  /* 0xffffff800c0c7836 */ /* 0x002fca0000000000 */
[----:B------:R-:W-:-:S04]  /*ff70*/  SHF.R.S32.HI R35, RZ, 0x1f, R12 ;  /* 0x0000001fff237819 */ /* 0x000fc8000001140c */
[----:B------:R-:W-:-:S04]  /*ff80*/  LEA.HI R35, R35, R12, RZ, 0x3 ;  /* 0x0000000c23237211 */ /* 0x000fc800078f18ff */
[----:B------:R-:W-:-:S05]  /*ff90*/  SHF.R.S32.HI R35, RZ, 0x3, R35 ;  /* 0x00000003ff237819 */ /* 0x000fca0000011423 */
[----:B------:R-:W-:-:S04]  /*ffa0*/  IMAD R3, R35, 0x40, R19 ;  /* 0x0000004023037824 */ /* 0x000fc800078e0213 */
[----:B------:R-:W-:-:S03]  /*ffb0*/  IMAD.WIDE R28, R3, 0x2, R28 ;  /* 0x00000002031c7825 */ /* 0x000fc600078e021c */
[C---:B------:R-:W-:Y:S02]  /*ffc0*/  IADD3 R9, P0, R28.reuse, 0x1800, RZ ;  /* 0x000018001c097810 */ /* 0x040fe40007f1e0ff */
[C---:B------:R-:W-:Y:S02]  /*ffd0*/  IADD3 R13, P2, R28.reuse, 0x3000, RZ ;  /* 0x000030001c0d7810 */ /* 0x040fe40007f5e0ff */
[----:B0-----:R-:W-:Y:S02]  /*ffe0*/  LOP3.LUT R5, R28, 0x380, RZ, 0xc0, !PT ;  /* 0x000003801c057812 */ /* 0x001fe400078ec0ff */
        /* <DEDUP_REMOVED lines=11> */
[----:B------:R-:W2:Y:S04]  /*100a0*/  LD.E.128 R4, desc[UR54][R4.64] ;  /* 0x0000003604047980 */ /* 0x000ea8000c101d00 */
[----:B------:R-:W3:Y:S04]  /*100b0*/  LD.E.128 R8, desc[UR54][R8.64] ;  /* 0x0000003608087980 */ /* 0x000ee8000c101d00 */
[----:B------:R-:W4:Y:S01]  /*100c0*/  LD.E.128 R12, desc[UR54][R12.64] ;  /* 0x000000360c0c7980 */ /* 0x000f22000c101d00 */
[----:B------:R-:W-:-:S04]  /*100d0*/  IADD3 R3, P0, R28, 0x4800, RZ ;  /* 0x000048001c037810 */ /* 0x000fc80007f1e0ff */
[----:B------:R-:W-:Y:S01]  /*100e0*/  LOP3.LUT R2, R3, 0x380, RZ, 0xc0, !PT ;  /* 0x0000038003027812 */ /* 0x000fe200078ec0ff */
[----:B------:R-:W-:Y:S01]  /*100f0*/  IMAD.X R25, RZ, RZ, R29, P0 ;  /* 0x000000ffff197224 */ /* 0x000fe200000e061d */
[----:B------:R-:W-:Y:S01]  /*10100*/  UIMAD UR9, UR14, UR12, URZ ;  /* 0x0000000c0e0972a4 */ /* 0x000fe2000f8e023f */
[----:B------:R-:W0:Y:S01]  /*10110*/  @P1 LDC R29, c[0x0][0xbf0] ;  /* 0x0002fc00ff1d1b82 */ /* 0x000e220000000800 */
[----:B------:R-:W-:-:S04]  /*10120*/  SHF.R.U64 R2, R2, 0x3, RZ ;  /* 0x0000000302027819 */ /* 0x000fc800000012ff */
[----:B------:R-:W-:-:S03]  /*10130*/  LOP3.LUT R24, R2, R3, RZ, 0x3c, !PT ;  /* 0x0000000302187212 */ /* 0x000fc600078e3cff */
[----:B------:R-:W1:Y:S01]  /*10140*/  @P1 LDC R3, c[0x0][0xbec] ;  /* 0x0002fb00ff031b82 */ /* 0x000e620000000800 */
[----:B------:R-:W-:Y:S02]  /*10150*/  UIMAD.WIDE.U32 UR10, UR4, UR12, URZ ;  /* 0x0000000c040a72a5 */ /* 0x000fe4000f8e003f */
[----:B------:R-:W-:Y:S01]  /*10160*/  UIMAD UR9, UR4, UR13, UR9 ;  /* 0x0000000d040972a4 */ /* 0x000fe2000f8e0209 */
[----:B------:R-:W-:Y:S01]  /*10170*/  IMAD R2, R18, 0x30, R35 ;  /* 0x0000003012027824 */ /* 0x000fe200078e0223 */
[----:B------:R-:W5:Y:S01]  /*10180*/  LD.E.128 R24, desc[UR54][R24.64] ;  /* 0x0000003618187980 */ /* 0x000f62000c101d00 */
[----:B------:R-:W-:Y:S01]  /*10190*/  ULDC.64 UR12, c[0x0][0xae8] ;  /* 0x0002ba00000c7ab9 */ /* 0x000fe20000000a00 */
[----:B------:R-:W-:Y:S01]  /*101a0*/  UIADD3 UR11, UR11, UR9, URZ ;  /* 0x000000090b0b7290 */ /* 0x000fe2000fffe03f */
[----:B------:R-:W-:Y:S01]  /*101b0*/  VIADD R28, R2, UR39 ;  /* 0x00000027021c7c36 */ /* 0x000fe20008000000 */
[----:B------:R-:W-:Y:S01]  /*101c0*/  USHF.R.S32.HI UR4, URZ, 0x1f, UR8 ;  /* 0x0000001f3f047899 */ /* 0x000fe20008011408 */
[----:B------:R-:W-:Y:S01]  /*101d0*/  @!PT LDS RZ, [RZ] ;  /* 0x00000000fffff984 */ /* 0x000fe20000000800 */
[----:B------:R-:W-:Y:S01]  /*101e0*/  @!PT LDS RZ, [RZ] ;  /* 0x00000000fffff984 */ /* 0x000fe20000000800 */
[----:B------:R-:W-:Y:S01]  /*101f0*/  @!PT LDS RZ, [RZ] ;  /* 0x00000000fffff984 */ /* 0x000fe20000000800 */
[----:B------:R-:W-:Y:S01]  /*10200*/  @!PT LDS RZ, [RZ] ;  /* 0x00000000fffff984 */ /* 0x000fe20000000800 */
[----:B------:R0:W-:Y:S06]  /*10210*/  MEMBAR.ALL.CTA ;  /* 0x0000000000007992 */ /* 0x0001ec0000008000 */
[----:B0-----:R-:W0:Y:S01]  /*10220*/  FENCE.VIEW.ASYNC.S ;  /* 0x00000000000073c6 */ /* 0x001e220000000000 */
[----:B------:R-:W-:Y:S01]  /*10230*/  UIMAD.WIDE.U32 UR10, UR37, UR12, UR10 ;  /* 0x0000000c250a72a5 */ /* 0x000fe2000f8e000a */
[----:B------:R-:W-:-:S02]  /*10240*/  IMAD.MOV.U32 R21, RZ, RZ, R28 ;  /* 0x000000ffff157224 */ /* 0x000fc400078e001c */
[----:B------:R-:W-:Y:S01]  /*10250*/  VIADD R0, R0, 0x16820 ;  /* 0x0001682000007836 */ /* 0x000fe20000000000 */
[----:B------:R-:W-:-:S03]  /*10260*/  UIMAD UR11, UR37, UR13, UR11 ;  /* 0x0000000d250b72a4 */ /* 0x000fc6000f8e020b */
[----:B------:R-:W-:Y:S01]  /*10270*/  ULDC.64 UR12, c[0x0][0xaf0] ;  /* 0x0002bc00000c7ab9 */ /* 0x000fe20000000a00 */
[----:B------:R-:W-:Y:S01]  /*10280*/  PRMT R0, RZ, 0x654, R0 ;  /* 0x00000654ff007816 */ /* 0x000fe20000000000 */
[----:B------:R-:W-:Y:S01]  /*10290*/  UIMAD UR4, UR4, UR12, URZ ;  /* 0x0000000c040472a4 */ /* 0x000fe2000f8e023f */
[----:B-1----:R-:W-:-:S03]  /*102a0*/  @P1 IMAD.HI.U32 R2, R28, R3, RZ ;  /* 0x000000031c021227 */ /* 0x002fc600078e00ff */
[----:B------:R-:W-:Y:S02]  /*102b0*/  UIMAD UR4, UR8, UR13, UR4 ;  /* 0x0000000d080472a4 */ /* 0x000fe4000f8e0204 */
[----:B------:R-:W-:Y:S01]  /*102c0*/  UIMAD.WIDE.U32 UR8, UR8, UR12, UR10 ;  /* 0x0000000c080872a5 */ /* 0x000fe2000f8e000a */
[----:B------:R-:W-:Y:S02]  /*102d0*/  @P1 SHF.R.U32.HI R21, RZ, R29, R2 ;  /* 0x0000001dff151219 */ /* 0x000fe40000011602 */
[----:B------:R-:W-:Y:S01]  /*102e0*/  ULDC.64 UR10, c[0x0][0xae0] ;  /* 0x0002b800000a7ab9 */ /* 0x000fe20000000a00 */
[----:B------:R-:W-:Y:S01]  /*102f0*/  UIADD3 UR4, UR9, UR4, URZ ;  /* 0x0000000409047290 */ /* 0x000fe2000fffe03f */
[--C-:B------:R-:W-:Y:S01]  /*10300*/  SHF.R.S32.HI R20, RZ, 0x1f, R21.reuse ;  /* 0x0000001fff147819 */ /* 0x100fe20000011415 */
[----:B------:R-:W-:Y:S01]  /*10310*/  IMAD.MOV R29, RZ, RZ, -R21 ;  /* 0x000000ffff1d7224 */ /* 0x000fe200078e0a15 */
[----:B0-----:R0:W-:Y:S01]  /*10320*/  SYNCS.ARRIVE.TRANS64.RED.A1T0 RZ, [R0+URZ], RZ ;  /* 0x000000ff00ff79a7 */ /* 0x0011e2000810043f */
[----:B------:R-:W-:-:S02]  /*10330*/  IMAD.U32 R3, RZ, RZ, UR9 ;  /* 0x00000009ff037e24 */ /* 0x000fc4000f8e00ff */
[----:B------:R-:W-:Y:S02]  /*10340*/  IMAD R20, R20, UR10, RZ ;  /* 0x0000000a14147c24 */ /* 0x000fe4000f8e02ff */
[----:B------:R-:W-:Y:S02]  /*10350*/  IMAD R29, R32, R29, R28 ;  /* 0x0000001d201d7224 */ /* 0x000fe400078e021c */
[----:B------:R-:W-:Y:S01]  /*10360*/  IMAD.U32 R2, RZ, RZ, UR8 ;  /* 0x00000008ff027e24 */ /* 0x000fe2000f8e00ff */
[----:B------:R-:W-:Y:S01]  /*10370*/  ULDC.64 UR8, c[0x0][0xad8] ;  /* 0x0002b60000087ab9 */ /* 0x000fe20000000a00 */
[----:B------:R-:W-:Y:S01]  /*10380*/  IMAD.U32 R3, RZ, RZ, UR4 ;  /* 0x00000004ff037e24 */ /* 0x000fe2000f8e00ff */
[----:B------:R-:W-:Y:S01]  /*10390*/  ULDC UR4, c[0x0][0xac8] ;  /* 0x0002b20000047ab9 */ /* 0x000fe20000000800 */
[C---:B------:R-:W-:Y:S01]  /*103a0*/  IMAD R31, R21.reuse, UR11, R20 ;  /* 0x0000000b151f7c24 */ /* 0x040fe2000f8e0214 */
[----:B------:R-:W-:Y:S01]  /*103b0*/  SHF.R.S32.HI R20, RZ, 0x1f, R29 ;  /* 0x0000001fff147819 */ /* 0x000fe2000001141d */
[----:B------:R-:W-:-:S04]  /*103c0*/  IMAD.WIDE.U32 R2, R21, UR10, R2 ;  /* 0x0000000a15027c25 */ /* 0x000fc8000f8e0002 */
[----:B------:R-:W-:Y:S02]  /*103d0*/  IMAD.IADD R3, R3, 0x1, R31 ;  /* 0x0000000103037824 */ /* 0x000fe400078e021f */
[----:B------:R-:W-:Y:S02]  /*103e0*/  IMAD R20, R20, UR8, RZ ;  /* 0x0000000814147c24 */ /* 0x000fe4000f8e02ff */
[----:B------:R-:W-:-:S04]  /*103f0*/  IMAD.WIDE.U32 R2, R29, UR8, R2 ;  /* 0x000000081d027c25 */ /* 0x000fc8000f8e0002 */
[----:B------:R-:W-:Y:S01]  /*10400*/  IMAD R21, R29, UR9, R20 ;  /* 0x000000091d157c24 */ /* 0x000fe2000f8e0214 */
[----:B------:R-:W-:Y:S01]  /*10410*/  ULDC.64 UR8, c[0x0][0xa80] ;  /* 0x0002a00000087ab9 */ /* 0x000fe20000000a00 */
[----:B------:R-:W-:Y:S01]  /*10420*/  VIADD R31, R35, UR39 ;  /* 0x00000027231f7c36 */ /* 0x000fe20008000000 */
[C---:B------:R-:W-:Y:S01]  /*10430*/  LEA R32, P0, R2.reuse, UR8, 0x1 ;  /* 0x0000000802207c11 */ /* 0x040fe2000f8008ff */
[----:B------:R-:W-:Y:S01]  /*10440*/  IMAD.IADD R3, R3, 0x1, R21 ;  /* 0x0000000103037824 */ /* 0x000fe200078e0215 */
[----:B------:R-:W-:Y:S01]  /*10450*/  SHF.R.S32.HI R35, RZ, 0x1f, R19 ;  /* 0x0000001fff237819 */ /* 0x000fe20000011413 */
[C---:B------:R-:W-:Y:S02]  /*10460*/  VIADD R21, R31.reuse, 0x60 ;  /* 0x000000601f157836 */ /* 0x040fe40000000000 */
[----:B------:R-:W1:Y:S01]  /*10470*/  SHFL.IDX PT, R20, R32, 0x1, 0x181f ;  /* 0x00381f0020147f89 */ /* 0x000e6200000e0000 */
[----:B------:R-:W-:Y:S01]  /*10480*/  LEA.HI.X R33, R2, UR9, R3, 0x1, P0 ;  /* 0x0000000902217c11 */ /* 0x000fe200080f0c03 */
[----:B------:R-:W-:Y:S01]  /*10490*/  VIADD R3, R31, 0x30 ;  /* 0x000000301f037836 */ /* 0x000fe20000000000 */
[----:B------:R-:W-:Y:S01]  /*104a0*/  ISETP.GE.AND P0, PT, R19, UR4, PT ;  /* 0x0000000413007c0c */ /* 0x000fe2000bf06270 */
[----:B------:R-:W0:Y:S03]  /*104b0*/  SHFL.IDX PT, R2, R32, RZ, 0x181f ;  /* 0x00181fff20027589 */ /* 0x000e2600000e0000 */
[-C--:B------:R-:W-:Y:S01]  /*104c0*/  ISETP.GE.OR P1, PT, R31, R30.reuse, P0 ;  /* 0x0000001e1f00720c */ /* 0x080fe20000726670 */
[----:B------:R-:W0:Y:S01]  /*104d0*/  SHFL.IDX PT, R28, R32, 0x2, 0x181f ;  /* 0x00581f00201c7f89 */ /* 0x000e2200000e0000 */
[-C--:B------:R-:W-:Y:S01]  /*104e0*/  ISETP.GE.OR P2, PT, R3, R30.reuse, P0 ;  /* 0x0000001e0300720c */ /* 0x080fe20000746670 */
[----:B------:R-:W-:Y:S01]  /*104f0*/  VIADD R31, R31, 0x90 ;  /* 0x000000901f1f7836 */ /* 0x000fe20000000000 */
[-C--:B------:R-:W-:Y:S01]  /*10500*/  ISETP.GE.OR P3, PT, R21, R30.reuse, P0 ;  /* 0x0000001e1500720c */ /* 0x080fe20000766670 */
[----:B------:R-:W0:Y:S03]  /*10510*/  SHFL.IDX PT, R34, R33, RZ, 0x181f ;  /* 0x00181fff21227589 */ /* 0x000e2600000e0000 */
[----:B------:R-:W-:Y:S01]  /*10520*/  ISETP.GE.OR P0, PT, R31, R30, P0 ;  /* 0x0000001e1f00720c */ /* 0x000fe20000706670 */
[----:B------:R-:W0:Y:S04]  /*10530*/  SHFL.IDX PT, R36, R33, 0x1, 0x181f ;  /* 0x00381f0021247f89 */ /* 0x000e2800000e0000 */
[----:B------:R-:W0:Y:S02]  /*10540*/  SHFL.IDX PT, R38, R33, 0x2, 0x181f ;  /* 0x00581f0021267f89 */ /* 0x000e2400000e0000 */
[----:B-1----:R-:W-:-:S02]  /*10550*/  @!P2 LEA R20, P5, R19, R20, 0x1 ;  /* 0x000000141314a211 */ /* 0x002fc400078a08ff */
[----:B------:R-:W1:Y:S01]  /*10560*/  SHFL.IDX PT, R32, R32, 0x3, 0x181f ;  /* 0x00781f0020207f89 */ /* 0x000e6200000e0000 */
[----:B0-----:R-:W-:-:S03]  /*10570*/  @!P1 LEA R2, P4, R19, R2, 0x1 ;  /* 0x0000000213029211 */ /* 0x001fc600078808ff */
[----:B------:R0:W0:Y:S01]  /*10580*/  SHFL.IDX PT, R0, R33, 0x3, 0x181f ;  /* 0x00781f0021007f89 */ /* 0x00002200000e0000 */
[C---:B------:R-:W-:Y:S02]  /*10590*/  @!P3 LEA R28, P6, R19.reuse, R28, 0x1 ;  /* 0x0000001c131cb211 */ /* 0x040fe400078c08ff */
[C-C-:B------:R-:W-:Y:S02]  /*105a0*/  @!P1 LEA.HI.X R3, R19.reuse, R34, R35.reuse, 0x1, P4 ;  /* 0x0000002213039211 */ /* 0x140fe400020f0c23 */
[C-C-:B------:R-:W-:Y:S02]  /*105b0*/  @!P2 LEA.HI.X R21, R19.reuse, R36, R35.reuse, 0x1, P5 ;  /* 0x000000241315a211 */ /* 0x140fe400028f0c23 */
[----:B------:R-:W-:Y:S01]  /*105c0*/  @!P3 LEA.HI.X R29, R19, R38, R35, 0x1, P6 ;  /* 0x00000026131db211 */ /* 0x000fe200030f0c23 */
[----:B--2---:R2:W-:Y:S04]  /*105d0*/  @!P1 ST.E.128 desc[UR54][R2.64], R4 ;  /* 0x0000000402009985 */ /* 0x0045e8000c101d36 */
[----:B---3--:R2:W-:Y:S04]  /*105e0*/  @!P2 ST.E.128 desc[UR54][R20.64], R8 ;  /* 0x000000081400a985 */ /* 0x0085e8000c101d36 */
[----:B----4-:R2:W-:Y:S01]  /*105f0*/  @!P3 ST.E.128 desc[UR54][R28.64], R12 ;  /* 0x0000000c1c00b985 */ /* 0x0105e2000c101d36 */
[----:B01----:R-:W-:Y:S05]  /*10600*/  @P0 BRA `(.L_x_1318) ;  /* 0x0000001000c00947 */ /* 0x003fea0003800000 */
[----:B--2---:R-:W-:-:S04]  /*10610*/  LEA R2, P0, R19, R32, 0x1 ;  /* 0x0000002013027211 */ /* 0x004fc800078008ff */
[----:B------:R-:W-:-:S05]  /*10620*/  LEA.HI.X R3, R19, R0, R35, 0x1, P0 ;  /* 0x0000000013037211 */ /* 0x000fca00000f0c23 */
[----:B-----5:R3:W-:Y:S01]  /*10630*/  ST.E.128 desc[UR54][R2.64], R24 ;  /* 0x0000001802007985 */ /* 0x0207e2000c101d36 */
[----:B------:R-:W-:Y:S05]  /*10640*/  BRA `(.L_x_1318) ;  /* 0x0000001000b07947 */ /* 0x000fea0003800000 */
.L_x_1317:
[----:B------:R-:W-:Y:S01]  /*10650*/  ULDC.64 UR12, c[0x0][0xb08] ;  /* 0x0002c200000c7ab9 */ /* 0x000fe20000000a00 */
[----:B0-----:R-:W0:Y:S01]  /*10660*/  @P1 LDC R4, c[0x0][0xbec] ;  /* 0x0002fb00ff041b82 */ /* 0x001e220000000800 */
[----:B------:R-:W-:Y:S01]  /*10670*/  UIMAD UR9, UR14, UR12, URZ ;  /* 0x0000000c0e0972a4 */ /* 0x000fe2000f8e023f */
[----:B------:R-:W-:Y:S01]  /*10680*/  IMAD.MOV.U32 R7, RZ, RZ, R13 ;  /* 0x000000ffff077224 */ /* 0x000fe200078e000d */
[----:B------:R-:W-:Y:S01]  /*10690*/  UIMAD.WIDE.U32 UR10, UR4, UR12, URZ ;  /* 0x0000000c040a72a5 */ /* 0x000fe2000f8e003f */
[----:B------:R-:W-:Y:S01]  /*106a0*/  BSSY B1, `(.L_x_1319) ;  /* 0x0000055000017945 */ /* 0x000fe20003800000 */
[----:B------:R-:W-:Y:S01]  /*106b0*/  UIMAD UR9, UR4, UR13, UR9 ;  /* 0x0000000d040972a4 */ /* 0x000fe2000f8e0209 */
[----:B------:R-:W-:Y:S01]  /*106c0*/  SHF.R.S32.HI R20, RZ, 0x1f, R22 ;  /* 0x0000001fff147819 */ /* 0x000fe20000011416 */
[----:B------:R-:W-:Y:S01]  /*106d0*/  USHF.R.S32.HI UR4, URZ, 0x1f, UR8 ;  /* 0x0000001f3f047899 */ /* 0x000fe20008011408 */
[----:B------:R-:W1:Y:S01]  /*106e0*/  @P1 LDC R5, c[0x0][0xbf0] ;  /* 0x0002fc00ff051b82 */ /* 0x000e620000000800 */
[----:B------:R-:W-:Y:S01]  /*106f0*/  UIADD3 UR11, UR11, UR9, URZ ;  /* 0x000000090b0b7290 */ /* 0x000fe2000fffe03f */
[----:B------:R-:W-:Y:S01]  /*10700*/  SHF.R.S32.HI R24, RZ, 0x1f, R152 ;  /* 0x0000001fff187819 */ /* 0x000fe20000011498 */
[----:B------:R-:W-:Y:S01]  /*10710*/  ULDC.64 UR12, c[0x0][0xb38] ;  /* 0x0002ce00000c7ab9 */ /* 0x000fe20000000a00 */
[----:B------:R-:W-:Y:S01]  /*10720*/  SHF.R.S32.HI R25, RZ, 0x1f, R153 ;  /* 0x0000001fff197819 */ /* 0x000fe20000011499 */
[----:B------:R-:W-:Y:S01]  /*10730*/  UIMAD.WIDE.U32 UR10, UR37, UR12, UR10 ;  /* 0x0000000c250a72a5 */ /* 0x000fe2000f8e000a */
[----:B------:R-:W-:-:S02]  /*10740*/  SHF.R.S32.HI R26, RZ, 0x1f, R154 ;  /* 0x0000001fff1a7819 */ /* 0x000fc4000001149a */
[----:B------:R-:W-:Y:S01]  /*10750*/  SHF.R.S32.HI R27, RZ, 0x1f, R155 ;  /* 0x0000001fff1b7819 */ /* 0x000fe2000001149b */
[----:B------:R-:W-:Y:S01]  /*10760*/  UIMAD UR11, UR37, UR13, UR11 ;  /* 0x0000000d250b72a4 */ /* 0x000fe2000f8e020b */
[----:B------:R-:W-:Y:S02]  /*10770*/  SHF.R.S32.HI R28, RZ, 0x1f, R156 ;  /* 0x0000001fff1c7819 */ /* 0x000fe4000001149c */
[----:B------:R-:W-:Y:S01]  /*10780*/  ULDC.64 UR12, c[0x0][0xb40] ;  /* 0x0002d000000c7ab9 */ /* 0x000fe20000000a00 */
[----:B------:R-:W-:Y:S01]  /*10790*/  SHF.R.S32.HI R29, RZ, 0x1f, R157 ;  /* 0x0000001fff1d7819 */ /* 0x000fe2000001149d */
[----:B------:R-:W-:Y:S01]  /*107a0*/  UIMAD UR4, UR4, UR12, URZ ;  /* 0x0000000c040472a4 */ /* 0x000fe2000f8e023f */
[----:B------:R-:W-:Y:S01]  /*107b0*/  SHF.R.S32.HI R30, RZ, 0x1f, R16 ;  /* 0x0000001fff1e7819 */ /* 0x000fe20000011410 */
[----:B0-----:R-:W-:Y:S02]  /*107c0*/  @P1 IMAD.HI.U32 R4, R13, R4, RZ ;  /* 0x000000040d041227 */ /* 0x001fe400078e00ff */
[----:B------:R-:W-:-:S02]  /*107d0*/  UIMAD UR4, UR8, UR13, UR4 ;  /* 0x0000000d080472a4 */ /* 0x000fc4000f8e0204 */
[----:B------:R-:W-:-:S03]  /*107e0*/  UIMAD.WIDE.U32 UR8, UR8, UR12, UR10 ;  /* 0x0000000c080872a5 */ /* 0x000fc6000f8e000a */
[----:B------:R-:W-:Y:S01]  /*107f0*/  ULDC.64 UR10, c[0x0][0xb48] ;  /* 0x0002d200000a7ab9 */ /* 0x000fe20000000a00 */
[----:B------:R-:W-:Y:S01]  /*10800*/  UIADD3 UR9, UR9, UR4, URZ ;  /* 0x0000000409097290 */ /* 0x000fe2000fffe03f */
[----:B-1----:R-:W-:-:S03]  /*10810*/  @P1 SHF.R.U32.HI R7, RZ, R5, R4 ;  /* 0x00000005ff071219 */ /* 0x002fc60000011604 */
[----:B------:R-:W-:Y:S01]  /*10820*/  UIMAD.WIDE.U32 UR8, UR41, UR10, UR8 ;  /* 0x0000000a290872a5 */ /* 0x000fe2000f8e0008 */
[--C-:B------:R-:W-:Y:S01]  /*10830*/  SHF.R.S32.HI R4, RZ, 0x1f, R7.reuse ;  /* 0x0000001fff047819 */ /* 0x100fe20000011407 */
[----:B------:R-:W-:Y:S02]  /*10840*/  IMAD.MOV R9, RZ, RZ, -R7 ;  /* 0x000000ffff097224 */ /* 0x000fe400078e0a07 */
[----:B------:R-:W-:Y:S02]  /*10850*/  UIMAD UR41, UR41, UR11, UR9 ;  /* 0x0000000b292972a4 */ /* 0x000fe4000f8e0209 */
[----:B------:R-:W-:Y:S01]  /*10860*/  IMAD R9, R32, R9, R13 ;  /* 0x0000000920097224 */ /* 0x000fe200078e020d */
[----:B------:R-:W-:Y:S01]  /*10870*/  ULDC.64 UR10, c[0x0][0xb30] ;  /* 0x0002cc00000a7ab9 */ /* 0x000fe20000000a00 */
[----:B------:R-:W-:Y:S02]  /*10880*/  IMAD.U32 R5, RZ, RZ, UR9 ;  /* 0x00000009ff057e24 */ /* 0x000fe4000f8e00ff */
[----:B------:R-:W-:-:S02]  /*10890*/  IMAD R6, R4, UR10, RZ ;  /* 0x0000000a04067c24 */ /* 0x000fc4000f8e02ff */
[----:B------:R-:W-:Y:S01]  /*108a0*/  IMAD.U32 R4, RZ, RZ, UR8 ;  /* 0x00000008ff047e24 */ /* 0x000fe2000f8e00ff */
[----:B------:R-:W-:Y:S01]  /*108b0*/  ULDC.64 UR8, c[0x0][0xb28] ;  /* 0x0002ca0000087ab9 */ /* 0x000fe20000000a00 */
[----:B------:R-:W-:Y:S02]  /*108c0*/  IMAD.U32 R5, RZ, RZ, UR41 ;  /* 0x00000029ff057e24 */ /* 0x000fe4000f8e00ff */
        /* <DEDUP_REMOVED lines=8> */
[----:B------:R-:W-:Y:S01]  /*10950*/  VIADD R6, R0, 0x16820 ;  /* 0x0001682000067836 */ /* 0x000fe20000000000 */
[----:B------:R-:W-:Y:S01]  /*10960*/  LEA R0, P1, R4, UR8, 0x2 ;  /* 0x0000000804007c11 */ /* 0x000fe2000f8210ff */
[----:B------:R-:W-:-:S03]  /*10970*/  IMAD.IADD R5, R5, 0x1, R7 ;  /* 0x0000000105057824 */ /* 0x000fc600078e0207 */
[----:B------:R-:W-:Y:S01]  /*10980*/  PRMT R6, RZ, 0x654, R6 ;  /* 0x00000654ff067816 */ /* 0x000fe20000000006 */
[----:B------:R0:W1:Y:S01]  /*10990*/  SHFL.IDX PT, R21, R0, RZ, 0x1c1f ;  /* 0x001c1fff00157589 */ /* 0x00006200000e0000 */
[----:B------:R-:W-:Y:S02]  /*109a0*/  LEA.HI.X R14, R4, UR9, R5, 0x2, P1 ;  /* 0x00000009040e7c11 */ /* 0x000fe400088f1405 */
[----:B------:R0:W-:Y:S03]  /*109b0*/  SYNCS.ARRIVE.TRANS64.RED.A1T0 RZ, [R6+URZ], RZ ;  /* 0x000000ff06ff79a7 */ /* 0x0001e6000810043f */
[----:B------:R0:W2:Y:S01]  /*109c0*/  SHFL.IDX PT, R15, R14, RZ, 0x1c1f ;  /* 0x001c1fff0e0f7589 */ /* 0x0000a200000e0000 */
[----:B------:R-:W-:Y:S05]  /*109d0*/  @P2 BRA `(.L_x_1320) ;  /* 0x0000000000842947 */ /* 0x000fea0003800000 */
[----:B------:R-:W-:Y:S02]  /*109e0*/  ULDC UR4, c[0x0][0xac8] ;  /* 0x0002b20000047ab9 */ /* 0x000fe40000000800 */
[----:B------:R-:W-:Y:S02]  /*109f0*/  ISETP.GE.AND P2, PT, R16, UR4, PT ;  /* 0x0000000410007c0c */ /* 0x000fe4000bf46270 */
[----:B------:R-:W-:Y:S02]  /*10a00*/  ISETP.GE.AND P3, PT, R157, UR4, PT ;  /* 0x000000049d007c0c */ /* 0x000fe4000bf66270 */
[----:B------:R-:W-:Y:S02]  /*10a10*/  ISETP.GE.AND P6, PT, R156, UR4, PT ;  /* 0x000000049c007c0c */ /* 0x000fe4000bfc6270 */
[----:B------:R-:W-:-:S07]  /*10a20*/  ISETP.GE.AND P1, PT, R155, UR4, PT ;  /* 0x000000049b007c0c */ /* 0x000fce000bf26270 */
[CC--:B-1----:R-:W-:Y:S02]  /*10a30*/  @!P2 LEA R4, P4, R16.reuse, R21.reuse, 0x2 ;  /* 0x000000151004a211 */ /* 0x0c2fe400078810ff */
[C---:B0-----:R-:W-:Y:S02]  /*10a40*/  @!P3 LEA R6, P5, R157.reuse, R21, 0x2 ;  /* 0x000000159d06b211 */ /* 0x041fe400078a10ff */
[-C--:B--2---:R-:W-:Y:S02]  /*10a50*/  @!P2 LEA.HI.X R5, R16, R15.reuse, R30, 0x2, P4 ;  /* 0x0000000f1005a211 */ /* 0x084fe400020f141e */
[----:B------:R-:W-:Y:S02]  /*10a60*/  @!P3 LEA.HI.X R7, R157, R15, R29, 0x2, P5 ;  /* 0x0000000f9d07b211 */ /* 0x000fe400028f141d */
[----:B------:R-:W-:Y:S01]  /*10a70*/  @!P6 LEA R8, P4, R156, R21, 0x2 ;  /* 0x000000159c08e211 */ /* 0x000fe200078810ff */
[----:B------:R0:W-:Y:S01]  /*10a80*/  @!P2 ST.E.64 desc[UR54][R4.64], R2 ;  /* 0x000000020400a985 */ /* 0x0001e2000c101b36 */
[----:B------:R-:W-:-:S02]  /*10a90*/  ISETP.GE.AND P2, PT, R154, UR4, PT ;  /* 0x000000049a007c0c */ /* 0x000fc4000bf46270 */
[----:B------:R-:W-:Y:S01]  /*10aa0*/  @!P6 LEA.HI.X R9, R156, R15, R28, 0x2, P4 ;  /* 0x0000000f9c09e211 */ /* 0x000fe200020f141c */
[----:B------:R1:W-:Y:S01]  /*10ab0*/  @!P3 ST.E.64 desc[UR54][R6.64], R92 ;  /* 0x0000005c0600b985 */ /* 0x0003e2000c101b36 */
[----:B------:R-:W-:Y:S02]  /*10ac0*/  ISETP.GE.AND P3, PT, R153, UR4, PT ;  /* 0x0000000499007c0c */ /* 0x000fe4000bf66270 */
[C---:B------:R-:W-:Y:S01]  /*10ad0*/  @!P1 LEA R10, P5, R155.reuse, R21, 0x2 ;  /* 0x000000159b0a9211 */ /* 0x040fe200078a10ff */
[----:B------:R3:W-:Y:S01]  /*10ae0*/  @!P6 ST.E.64 desc[UR54][R8.64], R96 ;  /* 0x000000600800e985 */ /* 0x0007e2000c101b36 */
[----:B------:R-:W-:Y:S02]  /*10af0*/  ISETP.GE.AND P4, PT, R152, UR4, PT ;  /* 0x0000000498007c0c */ /* 0x000fe4000bf86270 */
[----:B------:R-:W-:Y:S02]  /*10b00*/  ISETP.GE.AND P6, PT, R22, UR4, PT ;  /* 0x0000000416007c0c */ /* 0x000fe4000bfc6270 */
[----:B------:R-:W-:-:S02]  /*10b10*/  @!P1 LEA.HI.X R11, R155, R15, R27, 0x2, P5 ;  /* 0x0000000f9b0b9211 */ /* 0x000fc400028f141b */
[----:B------:R-:W-:-:S03]  /*10b20*/  @!P2 LEA R12, P5, R154, R21, 0x2 ;  /* 0x000000159a0ca211 */ /* 0x000fc600078a10ff */
[----:B------:R3:W-:Y:S01]  /*10b30*/  @!P1 ST.E.64 desc[UR54][R10.64], R100 ;  /* 0x000000640a009985 */ /* 0x0007e2000c101b36 */
[C---:B0-----:R-:W-:Y:S02]  /*10b40*/  @!P3 LEA R2, P1, R153.reuse, R21, 0x2 ;  /* 0x000000159902b211 */ /* 0x041fe400078210ff */
[----:B------:R-:W-:Y:S02]  /*10b50*/  @!P2 LEA.HI.X R13, R154, R15, R26, 0x2, P5 ;  /* 0x0000000f9a0da211 */ /* 0x000fe400028f141a */
[----:B------:R-:W-:Y:S02]  /*10b60*/  @!P4 LEA R4, P5, R152, R21, 0x2 ;  /* 0x000000159804c211 */ /* 0x000fe400078a10ff */
[----:B------:R-:W-:Y:S01]  /*10b70*/  @!P3 LEA.HI.X R3, R153, R15, R25, 0x2, P1 ;  /* 0x0000000f9903b211 */ /* 0x000fe200008f1419 */
[----:B------:R3:W-:Y:S01]  /*10b80*/  @!P2 ST.E.64 desc[UR54][R12.64], R104 ;  /* 0x000000680c00a985 */ /* 0x0007e2000c101b36 */
[----:B-1----:R-:W-:Y:S02]  /*10b90*/  @!P6 LEA R6, P1, R22, R21, 0x2 ;  /* 0x000000151606e211 */ /* 0x002fe400078210ff */
[-C--:B------:R-:W-:Y:S01]  /*10ba0*/  @!P4 LEA.HI.X R5, R152, R15.reuse, R24, 0x2, P5 ;  /* 0x0000000f9805c211 */ /* 0x080fe200028f1418 */
[----:B------:R3:W-:Y:S01]  /*10bb0*/  @!P3 ST.E.64 desc[UR54][R2.64], R108 ;  /* 0x0000006c0200b985 */ /* 0x0007e2000c101b36 */
[----:B------:R-:W-:-:S03]  /*10bc0*/  @!P6 LEA.HI.X R7, R22, R15, R20, 0x2, P1 ;  /* 0x0000000f1607e211 */ /* 0x000fc600008f1414 */
[----:B------:R3:W-:Y:S04]  /*10bd0*/  @!P4 ST.E.64 desc[UR54][R4.64], R112 ;  /* 0x000000700400c985 */ /* 0x0007e8000c101b36 */
[----:B------:R3:W-:Y:S02]  /*10be0*/  @!P6 ST.E.64 desc[UR54][R6.64], R116 ;  /* 0x000000740600e985 */ /* 0x0007e4000c101b36 */
.L_x_1320:
[----:B------:R-:W-:Y:S05]  /*10bf0*/  BSYNC B1 ;  /* 0x0000000000017941 */ /* 0x000fea0003800000 */
.L_x_1319:
[----:B--2---:R4:W2:Y:S04]  /*10c00*/  SHFL.IDX PT, R15, R14, 0x1, 0x1c1f ;  /* 0x003c1f000e0f7f89 */ /* 0x0048a800000e0000 */
[----:B-1----:R4:W1:Y:S01]  /*10c10*/  SHFL.IDX PT, R21, R0, 0x1, 0x1c1f ;  /* 0x003c1f0000157f89 */ /* 0x00286200000e0000 */
[----:B------:R-:W-:Y:S05]  /*10c20*/  @P0 BRA `(.L_x_1318) ;  /* 0x0000000c00380947 */ /* 0x000fea0003800000 */
[----:B------:R-:W-:Y:S02]  /*10c30*/  ULDC UR4, c[0x0][0xac8] ;  /* 0x0002b20000047ab9 */ /* 0x000fe40000000800 */
[----:B------:R-:W-:Y:S02]  /*10c40*/  ISETP.GE.AND P1, PT, R16, UR4, PT ;  /* 0x0000000410007c0c */ /* 0x000fe4000bf26270 */
[----:B------:R-:W-:Y:S02]  /*10c50*/  ISETP.GE.AND P5, PT, R157, UR4, PT ;  /* 0x000000049d007c0c */ /* 0x000fe4000bfa6270 */
[----:B------:R-:W-:Y:S02]  /*10c60*/  ISETP.GE.AND P3, PT, R156, UR4, PT ;  /* 0x000000049c007c0c */ /* 0x000fe4000bf66270 */
[----:B------:R-:W-:-:S07]  /*10c70*/  ISETP.GE.AND P2, PT, R155, UR4, PT ;  /* 0x000000049b007c0c */ /* 0x000fce000bf46270 */
[CC--:B-1-3--:R-:W-:Y:S02]  /*10c80*/  @!P1 LEA R2, P0, R16.reuse, R21.reuse, 0x2 ;  /* 0x0000001510029211 */ /* 0x0cafe400078010ff */
[----:B------:R-:W-:Y:S02]  /*10c90*/  @!P5 LEA R4, P4, R157, R21, 0x2 ;  /* 0x000000159d04d211 */ /* 0x000fe400078810ff */
[-C--:B--2---:R-:W-:Y:S02]  /*10ca0*/  @!P1 LEA.HI.X R3, R16, R15.reuse, R30, 0x2, P0 ;  /* 0x0000000f10039211 */ /* 0x084fe400000f141e */
[----:B------:R-:W-:Y:S02]  /*10cb0*/  ISETP.GE.AND P0, PT, R153, UR4, PT ;  /* 0x0000000499007c0c */ /* 0x000fe4000bf06270 */
[----:B------:R-:W-:Y:S01]  /*10cc0*/  @!P5 LEA.HI.X R5, R157, R15, R29, 0x2, P4 ;  /* 0x0000000f9d05d211 */ /* 0x000fe200020f141d */
[----:B------:R1:W-:Y:S01]  /*10cd0*/  @!P1 ST.E.64 desc[UR54][R2.64], R90 ;  /* 0x0000005a02009985 */ /* 0x0003e2000c101b36 */
[----:B------:R-:W-:-:S02]  /*10ce0*/  ISETP.GE.AND P1, PT, R154, UR4, PT ;  /* 0x000000049a007c0c */ /* 0x000fc4000bf26270 */
[----:B------:R-:W-:Y:S01]  /*10cf0*/  ISETP.GE.AND P4, PT, R152, UR4, PT ;  /* 0x0000000498007c0c */ /* 0x000fe2000bf86270 */
[----:B------:R2:W-:Y:S01]  /*10d00*/  @!P5 ST.E.64 desc[UR54][R4.64], R94 ;  /* 0x0000005e0400d985 */ /* 0x0005e2000c101b36 */
[CC--:B0-----:R-:W-:Y:S02]  /*10d10*/  @!P3 LEA R6, P6, R156.reuse, R21.reuse, 0x2 ;  /* 0x000000159c06b211 */ /* 0x0c1fe400078c10ff */
[C---:B------:R-:W-:Y:S02]  /*10d20*/  @!P2 LEA R8, P5, R155.reuse, R21, 0x2 ;  /* 0x000000159b08a211 */ /* 0x040fe400078a10ff */
[-C--:B------:R-:W-:Y:S02]  /*10d30*/  @!P3 LEA.HI.X R7, R156, R15.reuse, R28, 0x2, P6 ;  /* 0x0000000f9c07b211 */ /* 0x080fe400030f141c */
[----:B------:R-:W-:-:S03]  /*10d40*/  @!P2 LEA.HI.X R9, R155, R15, R27, 0x2, P5 ;  /* 0x0000000f9b09a211 */ /* 0x000fc600028f141b */
[----:B------:R2:W-:Y:S01]  /*10d50*/  @!P3 ST.E.64 desc[UR54][R6.64], R98 ;  /* 0x000000620600b985 */ /* 0x0005e2000c101b36 */
[-C--:B-1----:R-:W-:Y:S02]  /*10d60*/  @!P1 LEA R2, P6, R154, R21.reuse, 0x2 ;  /* 0x000000159a029211 */ /* 0x082fe400078c10ff */
[CC--:B------:R-:W-:Y:S01]  /*10d70*/  @!P0 LEA R10, P3, R153.reuse, R21.reuse, 0x2 ;  /* 0x00000015990a8211 */ /* 0x0c0fe200078610ff */
[----:B------:R2:W-:Y:S01]  /*10d80*/  @!P2 ST.E.64 desc[UR54][R8.64], R102 ;  /* 0x000000660800a985 */ /* 0x0005e2000c101b36 */
[----:B------:R-:W-:Y:S02]  /*10d90*/  @!P4 LEA R12, P5, R152, R21, 0x2 ;  /* 0x00000015980cc211 */ /* 0x000fe400078a10ff */
[-C--:B------:R-:W-:Y:S02]  /*10da0*/  @!P1 LEA.HI.X R3, R154, R15.reuse, R26, 0x2, P6 ;  /* 0x0000000f9a039211 */ /* 0x080fe400030f141a */
[-C--:B------:R-:W-:Y:S02]  /*10db0*/  @!P0 LEA.HI.X R11, R153, R15.reuse, R25, 0x2, P3 ;  /* 0x0000000f990b8211 */ /* 0x080fe400018f1419 */
[----:B------:R-:W-:Y:S01]  /*10dc0*/  @!P4 LEA.HI.X R13, R152, R15, R24, 0x2, P5 ;  /* 0x0000000f980dc211 */ /* 0x000fe200028f1418 */
[----:B------:R2:W-:Y:S04]  /*10dd0*/  @!P1 ST.E.64 desc[UR54][R2.64], R106 ;  /* 0x0000006a02009985 */ /* 0x0005e8000c101b36 */
[----:B------:R2:W-:Y:S01]  /*10de0*/  @!P0 ST.E.64 desc[UR54][R10.64], R110 ;  /* 0x0000006e0a008985 */ /* 0x0005e2000c101b36 */
[----:B------:R-:W-:-:S03]  /*10df0*/  ISETP.GE.AND P0, PT, R22, UR4, PT ;  /* 0x0000000416007c0c */ /* 0x000fc6000bf06270 */
[----:B------:R2:W-:Y:S10]  /*10e00*/  @!P4 ST.E.64 desc[UR54][R12.64], R114 ;  /* 0x000000720c00c985 */ /* 0x0005f4000c101b36 */
[----:B------:R-:W-:Y:S05]  /*10e10*/  @P0 BRA `(.L_x_1318) ;  /* 0x0000000800bc0947 */ /* 0x000fea0003800000 */
[----:B--2---:R-:W-:-:S04]  /*10e20*/  LEA R2, P0, R22, R21, 0x2 ;  /* 0x0000001516027211 */ /* 0x004fc800078010ff */
[----:B------:R-:W-:-:S05]  /*10e30*/  LEA.HI.X R3, R22, R15, R20, 0x2, P0 ;  /* 0x0000000f16037211 */ /* 0x000fca00000f1414 */
[----:B------:R0:W-:Y:S01]  /*10e40*/  ST.E.64 desc[UR54][R2.64], R118 ;  /* 0x0000007602007985 */ /* 0x0001e2000c101b36 */
[----:B------:R-:W-:Y:S05]  /*10e50*/  BRA `(.L_x_1318) ;  /* 0x0000000800ac7947 */ /* 0x000fea0003800000 */
.L_x_1315:
[----:B------:R-:W-:Y:S02]  /*10e60*/  ULDC.64 UR8, c[0x0][0xc00] ;  /* 0x0003000000087ab9 */ /* 0x000fe40000000a00 */
[----:B------:R-:W-:-:S04]  /*10e70*/  UISETP.NE.U32.AND UP0, UPT, UR8, URZ, UPT ;  /* 0x0000003f0800728c */ /* 0x000fc8000bf05070 */
[----:B------:R-:W-:-:S03]  /*10e80*/  UISETP.NE.AND.EX UP0, UPT, UR9, URZ, UPT, UP0 ;  /* 0x0000003f0900728c */ /* 0x000fc6000bf05300 */
[----:B------:R-:W-:Y:S02]  /*10e90*/  ULDC.64 UR8, c[0x0][0xc00] ;  /* 0x0003000000087ab9 */ /* 0x000fe40000000a00 */
[----:B------:R-:W-:Y:S01]  /*10ea0*/  UIMAD.WIDE UR8, UR38, 0x4, UR8 ;  /* 0x00000004260878a5 */ /* 0x000fe2000f8e0208 */
[----:B------:R-:W-:-:S05]  /*10eb0*/  PLOP3.LUT P1, PT, PT, PT, UP0, 0x80, 0x0 ;  /* 0x000000000000781c */ /* 0x000fca0003f2f008 */
[----:B------:R-:W-:Y:S02]  /*10ec0*/  IMAD.U32 R2, RZ, RZ, UR8 ;  /* 0x00000008ff027e24 */ /* 0x000fe4000f8e00ff */
[----:B------:R-:W-:Y:S01]  /*10ed0*/  IMAD.U32 R3, RZ, RZ, UR9 ;  /* 0x00000009ff037e24 */ /* 0x000fe2000f8e00ff */
[----:B------:R-:W-:Y:S02]  /*10ee0*/  ULDC.64 UR8, c[0x0][0xc08] ;  /* 0x0003020000087ab9 */ /* 0x000fe40000000a00 */
[----:B------:R-:W-:Y:S01]  /*10ef0*/  UISETP.NE.U32.AND UP1, UPT, UR8, URZ, UPT ;  /* 0x0000003f0800728c */ /* 0x000fe2000bf25070 */
[----:B------:R-:W-:Y:S02]  /*10f00*/  ULDC UR4, c[0x0][0xa88] ;  /* 0x0002a20000047ab9 */ /* 0x000fe40000000800 */
[----:B------:R-:W2:Y:S01]  /*10f10*/  @P1 LDG.E R6, desc[UR54][R2.64] ;  /* 0x0000003602061981 */ /* 0x000ea2000c1e1900 */
[----:B------:R-:W-:Y:S01]  /*10f20*/  UISETP.NE.AND.EX UP1, UPT, UR9, URZ, UPT, UP1 ;  /* 0x0000003f0900728c */ /* 0x000fe2000bf25310 */
[----:B------:R-:W-:Y:S01]  /*10f30*/  IMAD.U32 R0, RZ, RZ, UR4 ;  /* 0x00000004ff007e24 */ /* 0x000fe2000f8e00ff */
[----:B------:R-:W0:Y:S04]  /*10f40*/  S2R R7, SR_TID.X ;  /* 0x0000000000077919 */ /* 0x000e280000002100 */
[----:B------:R-:W-:-:S05]  /*10f50*/  PLOP3.LUT P2, PT, PT, PT, UP1, 0x80, 0x0 ;  /* 0x000000000000781c */ /* 0x000fca0003f4f018 */
[----:B------:R-:W-:Y:S02]  /*10f60*/  @UP1 ULDC.64 UR8, c[0x0][0xc08] ;  /* 0x0003020000081ab9 */ /* 0x000fe40000000a00 */
[----:B------:R-:W-:-:S06]  /*10f70*/  @UP1 UIMAD.WIDE UR8, UR38, 0x4, UR8 ;  /* 0x00000004260818a5 */ /* 0x000fcc000f8e0208 */
[----:B------:R-:W-:Y:S02]  /*10f80*/  IMAD.U32 R4, RZ, RZ, UR8 ;  /* 0x00000008ff047e24 */ /* 0x000fe4000f8e00ff */
[----:B------:R-:W-:-:S05]  /*10f90*/  IMAD.U32 R5, RZ, RZ, UR9 ;  /* 0x00000009ff057e24 */ /* 0x000fca000f8e00ff */
[----:B------:R1:W5:Y:S01]  /*10fa0*/  @P2 LDG.E R0, desc[UR54][R4.64] ;  /* 0x0000003604002981 */ /* 0x000362000c1e1900 */
[----:B------:R-:W-:Y:S01]  /*10fb0*/  UISETP.NE.AND UP1, UPT, UR46, URZ, UPT ;  /* 0x0000003f2e00728c */ /* 0x000fe2000bf25270 */
[----:B------:R-:W-:Y:S01]  /*10fc0*/  UMOV UR4, URZ ;  /* 0x0000003f00047c82 */ /* 0x000fe20008000000 */
[----:B0-----:R-:W-:-:S09]  /*10fd0*/  VIADD R8, R7, 0xffffff80 ;  /* 0xffffff8007087836 */ /* 0x001fd20000000000 */
[----:B------:R-:W-:Y:S01]  /*10fe0*/  @!UP1 ULDC UR46, c[0x0][0xad4] ;  /* 0x0002b500002e9ab9 */ /* 0x000fe20000000800 */
[----:B------:R-:W-:Y:S02]  /*10ff0*/  ISETP.GT.AND P0, PT, R8, 0xbf, PT ;  /* 0x000000bf0800780c */ /* 0x000fe40003f04270 */
[----:B--2---:R-:W-:Y:S01]  /*11000*/  @P1 R2UR UR4, R6 ;  /* 0x00000000060412ca */ /* 0x004fe200000e0000 */
[----:B-1----:R-:W-:-:S14]  /*11010*/  @P2 BRA `(.L_x_1321) ;  /* 0x0000000000102947 */ /* 0x002fdc0003800000 */
[----:B------:R-:W-:Y:S05]  /*11020*/  @!P1 BRA `(.L_x_1321) ;  /* 0x00000000000c9947 */ /* 0x000fea0003800000 */
[----:B------:R-:W2:Y:S04]  /*11030*/  LDG.E R5, desc[UR54][R2.64] ;  /* 0x0000003602057981 */ /* 0x000ea8000c1e1900 */
[----:B-----5:R-:W2:Y:S02]  /*11040*/  LDG.E R0, desc[UR54][R2.64+0x4] ;  /* 0x0000043602007981 */ /* 0x020ea4000c1e1900 */
[----:B--2---:R-:W-:-:S07]  /*11050*/  IMAD.IADD R0, R0, 0x1, -R5 ;  /* 0x0000000100007824 */ /* 0x004fce00078e0a05 */
.L_x_1321:
[----:B------:R-:W-:Y:S01]  /*11060*/  USHF.R.S32.HI UR13, URZ, 0x1f, UR38 ;  /* 0x0000001f3f0d7899 */ /* 0x000fe20008011426 */
[----:B------:R-:W-:Y:S01]  /*11070*/  BSSY B1, `(.L_x_1322) ;  /* 0x0000039000017945 */ /* 0x000fe20003800000 */
[----:B------:R-:W-:Y:S02]  /*11080*/  USHF.R.S32.HI UR21, URZ, 0x1f, UR4 ;  /* 0x0000001f3f157899 */ /* 0x000fe40008011404 */
[----:B------:R-:W-:Y:S02]  /*11090*/  USEL UR12, UR38, URZ, !UP0 ;  /* 0x0000003f260c7287 */ /* 0x000fe4000c000000 */
[----:B------:R-:W-:Y:S01]  /*110a0*/  USEL UR13, UR13, URZ, !UP0 ;  /* 0x0000003f0d0d7287 */ /* 0x000fe2000c000000 */
[----:B------:R-:W-:Y:S11]  /*110b0*/  @P0 BRA `(.L_x_1323) ;  /* 0x0000000000d00947 */ /* 0x000ff60003800000 */
[----:B------:R-:W0:Y:S01]  /*110c0*/  LDC R9, c[0x0][0xbe8] ;  /* 0x0002fa00ff097b82 */ /* 0x000e220000000800 */
[----:B------:R-:W-:-:S05]  /*110d0*/  IMAD.U32 R4, RZ, RZ, UR39 ;  /* 0x00000027ff047e24 */ /* 0x000fca000f8e00ff */
[----:B------:R-:W-:Y:S01]  /*110e0*/  IADD3 R4, R4, -0x80, R7 ;  /* 0xffffff8004047810 */ /* 0x000fe20007ffe007 */
[----:B0----5:R-:W-:-:S05]  /*110f0*/  IMAD R2, R0, R9, RZ ;  /* 0x0000000900027224 */ /* 0x021fca00078e02ff */
[----:B------:R-:W-:-:S13]  /*11100*/  ISETP.GE.AND P0, PT, R4, R2, PT ;  /* 0x000000020400720c */ /* 0x000fda0003f06270 */
[----:B------:R-:W-:Y:S05]  /*11110*/  @P0 BRA `(.L_x_1323) ;  /* 0x0000000000b80947 */ /* 0x000fea0003800000 */
[----:B------:R-:W-:Y:S01]  /*11120*/  ISETP.NE.AND P0, PT, R9, 0x1, PT ;  /* 0x000000010900780c */ /* 0x000fe20003f05270 */
[----:B------:R-:W-:Y:S01]  /*11130*/  UISETP.GT.AND UP0, UPT, UR46, 0x1, UPT ;  /* 0x000000012e00788c */ /* 0x000fe2000bf04270 */
[----:B------:R-:W-:Y:S01]  /*11140*/  IMAD.MOV.U32 R5, RZ, RZ, R4 ;  /* 0x000000ffff057224 */ /* 0x000fe200078e0004 */
[----:B------:R-:W-:Y:S02]  /*11150*/  UMOV UR19, 0x9b8 ;  /* 0x000009b800137882 */ /* 0x000fe40000000000 */
[----:B------:R-:W-:Y:S02]  /*11160*/  USEL UR19, UR19, 0x978, UP0 ;  /* 0x0000097813137887 */ /* 0x000fe40008000000 */
[----:B------:R-:W-:-:S06]  /*11170*/  USEL UR18, UR41, URZ, UP0 ;  /* 0x0000003f29127287 */ /* 0x000fcc0008000000 */
[----:B------:R-:W0:Y:S04]  /*11180*/  @P0 LDC R3, c[0x0][0xbec] ;  /* 0x0002fb00ff030b82 */ /* 0x000e280000000800 */
[----:B------:R-:W-:Y:S01]  /*11190*/  ULDC.64 UR8, c[0x0][UR19+0x218] ;  /* 0x0000860013087abb */ /* 0x000fe20008000a00 */
[----:B------:R-:W-:Y:S01]  /*111a0*/  ULDC.64 UR14, c[0x0][UR19+0x220] ;  /* 0x00008800130e7abb */ /* 0x000fe20008000a00 */
[----:B------:R-:W-:Y:S01]  /*111b0*/  ULDC.64 UR16, c[0x0][UR19+0x228] ;  /* 0x00008a0013107abb */ /* 0x000fe20008000a00 */
[----:B------:R-:W-:Y:S01]  /*111c0*/  UIMAD.WIDE.U32 UR10, UR8, UR37, URZ ;  /* 0x00000025080a72a5 */ /* 0x000fe2000f8e003f */
[----:B------:R-:W1:Y:S01]  /*111d0*/  @P0 LDC R7, c[0x0][0xbf0] ;  /* 0x0002fc00ff070b82 */ /* 0x000e620000000800 */
[----:B------:R-:W-:Y:S02]  /*111e0*/  UIMAD UR20, UR9, UR37, URZ ;  /* 0x00000025091472a4 */ /* 0x000fe4000f8e023f */
[----:B------:R-:W-:-:S02]  /*111f0*/  UIMAD UR15, UR15, UR12, URZ ;  /* 0x0000000c0f0f72a4 */ /* 0x000fc4000f8e023f */
[----:B------:R-:W-:Y:S02]  /*11200*/  UIMAD.WIDE.U32 UR22, UR16, UR18, URZ ;  /* 0x00000012101672a5 */ /* 0x000fe4000f8e003f */
[----:B------:R-:W-:Y:S02]  /*11210*/  UIMAD.WIDE.U32 UR8, UR14, UR12, URZ ;  /* 0x0000000c0e0872a5 */ /* 0x000fe4000f8e003f */
[----:B------:R-:W-:Y:S02]  /*11220*/  UIMAD UR16, UR17, UR18, URZ ;  /* 0x00000012111072a4 */ /* 0x000fe4000f8e023f */
[----:B------:R-:W-:Y:S02]  /*11230*/  UIMAD UR15, UR14, UR13, UR15 ;  /* 0x0000000d0e0f72a4 */ /* 0x000fe4000f8e020f */
[----:B------:R-:W-:Y:S02]  /*11240*/  UIADD3 UR10, UP1, UP2, UR8, UR10, UR4 ;  /* 0x0000000a080a7290 */ /* 0x000fe4000fa3e004 */
[----:B------:R-:W-:Y:S01]  /*11250*/  UIADD3 UR16, UR23, UR16, URZ ;  /* 0x0000001017107290 */ /* 0x000fe2000fffe03f */
[----:B0-----:R-:W-:Y:S01]  /*11260*/  @P0 IMAD.HI.U32 R2, R4, R3, RZ ;  /* 0x0000000304020227 */ /* 0x001fe200078e00ff */
[----:B------:R-:W-:-:S02]  /*11270*/  UIADD3 UR20, UR11, UR20, URZ ;  /* 0x000000140b147290 */ /* 0x000fc4000fffe03f */
[----:B------:R-:W-:Y:S01]  /*11280*/  UIADD3 UR15, UR9, UR15, URZ ;  /* 0x0000000f090f7290 */ /* 0x000fe2000fffe03f */
[----:B------:R-:W-:Y:S02]  /*11290*/  IMAD.U32 R3, RZ, RZ, UR23 ;  /* 0x00000017ff037e24 */ /* 0x000fe4000f8e00ff */
[----:B------:R-:W-:Y:S01]  /*112a0*/  IMAD.U32 R6, RZ, RZ, UR16 ;  /* 0x00000010ff067e24 */ /* 0x000fe2000f8e00ff */
[----:B------:R-:W-:Y:S01]  /*112b0*/  ULDC.64 UR8, c[0x0][UR19+0x210] ;  /* 0x0000840013087abb */ /* 0x000fe20008000a00 */
[----:B-1----:R-:W-:Y:S01]  /*112c0*/  @P0 SHF.R.U32.HI R5, RZ, R7, R2 ;  /* 0x00000007ff050219 */ /* 0x002fe20000011602 */
[----:B------:R-:W-:-:S04]  /*112d0*/  IMAD.U32 R2, RZ, RZ, UR22 ;  /* 0x00000016ff027e24 */ /* 0x000fc8000f8e00ff */
[--C-:B------:R-:W-:Y:S01]  /*112e0*/  IMAD.MOV R7, RZ, RZ, -R5.reuse ;  /* 0x000000ffff077224 */ /* 0x100fe200078e0a05 */
[----:B------:R-:W-:Y:S01]  /*112f0*/  IADD3 R2, P0, P1, R5, UR10, R2 ;  /* 0x0000000a05027c10 */ /* 0x000fe2000f91e002 */
[----:B------:R-:W-:Y:S01]  /*11300*/  UIADD3.X UR10, UR15, UR20, UR21, UP1, UP2 ;  /* 0x000000140f0a7290 */ /* 0x000fe20008fe4415 */
[----:B------:R-:W-:Y:S01]  /*11310*/  SHF.R.S32.HI R5, RZ, 0x1f, R5 ;  /* 0x0000001fff057819 */ /* 0x000fe20000011405 */
[----:B------:R-:W-:-:S04]  /*11320*/  IMAD R7, R9, R7, R4 ;  /* 0x0000000709077224 */ /* 0x000fc800078e0204 */
[----:B------:R-:W-:Y:S01]  /*11330*/  IADD3.X R3, R5, UR10, R6, P0, P1 ;  /* 0x0000000a05037c10 */ /* 0x000fe200087e2406 */
[C---:B------:R-:W-:Y:S01]  /*11340*/  IMAD R9, R7.reuse, UR9, RZ ;  /* 0x0000000907097c24 */ /* 0x040fe2000f8e02ff */
[----:B------:R-:W-:Y:S01]  /*11350*/  SHF.R.S32.HI R4, RZ, 0x1f, R7 ;  /* 0x0000001fff047819 */ /* 0x000fe20000011407 */
[----:B------:R-:W-:Y:S01]  /*11360*/  ULDC.64 UR10, c[0x0][0xba8] ;  /* 0x0002ea00000a7ab9 */ /* 0x000fe20000000a00 */
[----:B------:R-:W-:Y:S01]  /*11370*/  @!UP0 ULDC UR10, c[0x0][0xb50] ;  /* 0x0002d400000a8ab9 */ /* 0x000fe20000000800 */
[----:B------:R-:W-:Y:S01]  /*11380*/  IMAD.WIDE.U32 R2, R7, UR8, R2 ;  /* 0x0000000807027c25 */ /* 0x000fe2000f8e0002 */
[----:B------:R-:W-:-:S03]  /*11390*/  @!UP0 ULDC UR11, c[0x0][0xb54] ;  /* 0x0002d500000b8ab9 */ /* 0x000fc60000000800 */
[----:B------:R-:W-:Y:S01]  /*113a0*/  IMAD R9, R4, UR8, R9 ;  /* 0x0000000804097c24 */ /* 0x000fe2000f8e0209 */
[----:B------:R-:W-:-:S03]  /*113b0*/  LEA R4, P0, R2, UR10, 0x2 ;  /* 0x0000000a02047c11 */ /* 0x000fc6000f8010ff */
[----:B------:R-:W-:-:S05]  /*113c0*/  IMAD.IADD R3, R3, 0x1, R9 ;  /* 0x0000000103037824 */ /* 0x000fca00078e0209 */
[----:B------:R-:W-:Y:S01]  /*113d0*/  LEA.HI.X R5, R2, UR11, R3, 0x2, P0 ;  /* 0x0000000b02057c11 */ /* 0x000fe200080f1403 */
[----:B------:R-:W-:-:S05]  /*113e0*/  IMAD.MOV.U32 R3, RZ, RZ, -0x800000 ;  /* 0xff800000ff037424 */ /* 0x000fca00078e00ff */
[----:B------:R0:W-:Y:S02]  /*113f0*/  STG.E desc[UR54][R4.64], R3 ;  /* 0x0000000304007986 */ /* 0x0001e4000c101936 */
.L_x_1323:
[----:B------:R-:W-:Y:S05]  /*11400*/  BSYNC B1 ;  /* 0x0000000000017941 */ /* 0x000fea0003800000 */
.L_x_1322:
[----:B------:R-:W-:-:S06]  /*11410*/  UISETP.GT.AND UP0, UPT, UR46, 0x1, UPT ;  /* 0x000000012e00788c */ /* 0x000fcc000bf04270 */
[----:B------:R-:W-:-:S13]  /*11420*/  PLOP3.LUT P0, PT, PT, PT, UP0, 0x80, 0x0 ;  /* 0x000000000000781c */ /* 0x000fda0003f0f008 */
[----:B------:R-:W-:Y:S05]  /*11430*/  @P0 BRA `(.L_x_1318) ;  /* 0x0000000400340947 */ /* 0x000fea0003800000 */
[----:B------:R-:W1:Y:S01]  /*11440*/  LDC R11, c[0x0][0xbe8] ;  /* 0x0002fa00ff0b7b82 */ /* 0x000e620000000800 */
[----:B------:R-:W-:Y:S01]  /*11450*/  SHF.R.S32.HI R6, RZ, 0x1f, R8 ;  /* 0x0000001fff067819 */ /* 0x000fe20000011408 */
[----:B------:R-:W-:Y:S01]  /*11460*/  ULDC.64 UR14, c[0x0][0xaa0] ;  /* 0x0002a800000e7ab9 */ /* 0x000fe20000000a00 */
[----:B------:R-:W-:Y:S01]  /*11470*/  SHF.R.S32.HI R13, RZ, 0x1f, R19 ;  /* 0x0000001fff0d7819 */ /* 0x000fe20000011413 */
[----:B------:R-:W-:Y:S01]  /*11480*/  UIMAD UR10, UR21, UR14, URZ ;  /* 0x0000000e150a72a4 */ /* 0x000fe2000f8e023f */
[----:B------:R-:W-:Y:S01]  /*11490*/  LEA.HI R6, R6, R8, RZ, 0x3 ;  /* 0x0000000806067211 */ /* 0x000fe200078f18ff */
[----:B------:R-:W-:Y:S02]  /*114a0*/  UIMAD.WIDE.U32 UR8, UR4, UR14, URZ ;  /* 0x0000000e040872a5 */ /* 0x000fe4000f8e003f */
[----:B------:R-:W-:Y:S01]  /*114b0*/  UIMAD UR10, UR4, UR15, UR10 ;  /* 0x0000000f040a72a4 */ /* 0x000fe2000f8e020a */
[----:B------:R-:W-:-:S03]  /*114c0*/  SHF.R.S32.HI R6, RZ, 0x3, R6 ;  /* 0x00000003ff067819 */ /* 0x000fc60000011406 */
[----:B------:R-:W-:Y:S02]  /*114d0*/  UIADD3 UR9, UR9, UR10, URZ ;  /* 0x0000000a09097290 */ /* 0x000fe4000fffe03f */
[----:B------:R-:W-:Y:S01]  /*114e0*/  IMAD R2, R18, 0x30, R6 ;  /* 0x0000003012027824 */ /* 0x000fe200078e0206 */
[----:B------:R-:W-:Y:S01]  /*114f0*/  ULDC.64 UR10, c[0x0][0xae8] ;  /* 0x0002ba00000a7ab9 */ /* 0x000fe20000000a00 */
[----:B------:R-:W-:Y:S01]  /*11500*/  VIADD R30, R6, UR39 ;  /* 0x00000027061e7c36 */ /* 0x000fe20008000000 */
[----:B------:R-:W-:Y:S01]  /*11510*/  UIMAD.WIDE.U32 UR8, UR37, UR10, UR8 ;  /* 0x0000000a250872a5 */ /* 0x000fe2000f8e0008 */
[----:B0-----:R-:W-:-:S03]  /*11520*/  VIADD R4, R2, UR39 ;  /* 0x0000002702047c36 */ /* 0x001fc60008000000 */
[----:B------:R-:W-:Y:S01]  /*11530*/  UIMAD UR9, UR37, UR11, UR9 ;  /* 0x0000000b250972a4 */ /* 0x000fe2000f8e0209 */
[----:B------:R-:W-:Y:S01]  /*11540*/  IMAD.MOV.U32 R5, RZ, RZ, R4 ;  /* 0x000000ffff057224 */ /* 0x000fe200078e0004 */
[----:B-1----:R-:W-:Y:S01]  /*11550*/  ISETP.NE.AND P0, PT, R11, 0x1, PT ;  /* 0x000000010b00780c */ /* 0x002fe20003f05270 */
[----:B------:R-:W-:Y:S02]  /*11560*/  ULDC.64 UR10, c[0x0][0xaf0] ;  /* 0x0002bc00000a7ab9 */ /* 0x000fe40000000a00 */
[----:B------:R-:W-:-:S04]  /*11570*/  UIMAD UR13, UR13, UR10, URZ ;  /* 0x0000000a0d0d72a4 */ /* 0x000fc8000f8e023f */
[----:B------:R-:W-:Y:S02]  /*11580*/  UIMAD UR4, UR12, UR11, UR13 ;  /* 0x0000000b0c0472a4 */ /* 0x000fe4000f8e020d */
[----:B------:R-:W-:-:S03]  /*11590*/  UIMAD.WIDE.U32 UR12, UR12, UR10, UR8 ;  /* 0x0000000a0c0c72a5 */ /* 0x000fc6000f8e0008 */
[----:B------:R-:W-:Y:S01]  /*115a0*/  ULDC.64 UR8, c[0x0][0xae0] ;  /* 0x0002b80000087ab9 */ /* 0x000fe20000000a00 */
[----:B------:R-:W0:Y:S01]  /*115b0*/  @P0 LDC R3, c[0x0][0xbec] ;  /* 0x0002fb00ff030b82 */ /* 0x000e220000000800 */
[----:B------:R-:W-:-:S07]  /*115c0*/  UIADD3 UR4, UR13, UR4, URZ ;  /* 0x000000040d047290 */ /* 0x000fce000fffe03f */
[----:B------:R-:W1:Y:S01]  /*115d0*/  @P0 LDC R7, c[0x0][0xbf0] ;  /* 0x0002fc00ff070b82 */ /* 0x000e620000000800 */
[----:B0-----:R-:W-:-:S04]  /*115e0*/  @P0 IMAD.HI.U32 R2, R4, R3, RZ ;  /* 0x0000000304020227 */ /* 0x001fc800078e00ff */
[----:B------:R-:W-:Y:S02]  /*115f0*/  IMAD.U32 R3, RZ, RZ, UR13 ;  /* 0x0000000dff037e24 */ /* 0x000fe4000f8e00ff */
[----:B------:R-:W-:Y:S01]  /*11600*/  IMAD.U32 R3, RZ, RZ, UR4 ;  /* 0x00000004ff037e24 */ /* 0x000fe2000f8e00ff */
[----:B------:R-:W-:Y:S01]  /*11610*/  ULDC UR4, c[0x0][0xac8] ;  /* 0x0002b20000047ab9 */ /* 0x000fe20000000800 */
[----:B-1----:R-:W-:-:S04]  /*11620*/  @P0 SHF.R.U32.HI R5, RZ, R7, R2 ;  /* 0x00000007ff050219 */ /* 0x002fc80000011602 */
[--C-:B------:R-:W-:Y:S01]  /*11630*/  SHF.R.S32.HI R2, RZ, 0x1f, R5.reuse ;  /* 0x0000001fff027819 */ /* 0x100fe20000011405 */
[----:B------:R-:W-:-:S04]  /*11640*/  IMAD.MOV R7, RZ, RZ, -R5 ;  /* 0x000000ffff077224 */ /* 0x000fc800078e0a05 */
[----:B------:R-:W-:Y:S02]  /*11650*/  IMAD R7, R11, R7, R4 ;  /* 0x000000070b077224 */ /* 0x000fe400078e0204 */
[----:B------:R-:W-:Y:S02]  /*11660*/  IMAD R4, R2, UR8, RZ ;  /* 0x0000000802047c24 */ /* 0x000fe4000f8e02ff */
[----:B------:R-:W-:Y:S02]  /*11670*/  IMAD.U32 R2, RZ, RZ, UR12 ;  /* 0x0000000cff027e24 */ /* 0x000fe4000f8e00ff */
[C---:B------:R-:W-:Y:S01]  /*11680*/  IMAD R9, R5.reuse, UR9, R4 ;  /* 0x0000000905097c24 */ /* 0x040fe2000f8e0204 */
[----:B------:R-:W-:Y:S01]  /*11690*/  SHF.R.S32.HI R4, RZ, 0x1f, R7 ;  /* 0x0000001fff047819 */ /* 0x000fe20000011407 */
[----:B------:R-:W-:Y:S01]  /*116a0*/  IMAD.WIDE.U32 R2, R5, UR8, R2 ;  /* 0x0000000805027c25 */ /* 0x000fe2000f8e0002 */
[----:B------:R-:W-:-:S03]  /*116b0*/  ULDC.64 UR8, c[0x0][0xad8] ;  /* 0x0002b60000087ab9 */ /* 0x000fc60000000a00 */
[----:B------:R-:W-:Y:S02]  /*116c0*/  IMAD R4, R4, UR8, RZ ;  /* 0x0000000804047c24 */ /* 0x000fe4000f8e02ff */
[----:B------:R-:W-:Y:S02]  /*116d0*/  IMAD.IADD R3, R3, 0x1, R9 ;  /* 0x0000000103037824 */ /* 0x000fe400078e0209 */
[C---:B------:R-:W-:Y:S02]  /*116e0*/  IMAD R5, R7.reuse, UR9, R4 ;  /* 0x0000000907057c24 */ /* 0x040fe4000f8e0204 */
[----:B------:R-:W-:Y:S01]  /*116f0*/  IMAD.WIDE.U32 R2, R7, UR8, R2 ;  /* 0x0000000807027c25 */ /* 0x000fe2000f8e0002 */
[----:B------:R-:W-:-:S03]  /*11700*/  ULDC.64 UR8, c[0x0][0xa80] ;  /* 0x0002a00000087ab9 */ /* 0x000fc60000000a00 */
[----:B------:R-:W-:Y:S01]  /*11710*/  IMAD.IADD R3, R3, 0x1, R5 ;  /* 0x0000000103037824 */ /* 0x000fe200078e0205 */
[----:B------:R-:W-:Y:S01]  /*11720*/  LEA R4, P0, R2, UR8, 0x1 ;  /* 0x0000000802047c11 */ /* 0x000fe2000f8008ff */
[----:B-----5:R-:W-:Y:S02]  /*11730*/  IMAD R11, R0, R11, RZ ;  /* 0x0000000b000b7224 */ /* 0x020fe400078e02ff */
[----:B------:R-:W-:Y:S01]  /*11740*/  VIADD R0, R30, 0x30 ;  /* 0x000000301e007836 */ /* 0x000fe20000000000 */
[----:B------:R-:W-:Y:S01]  /*11750*/  LEA.HI.X R8, R2, UR9, R3, 0x1, P0 ;  /* 0x0000000902087c11 */ /* 0x000fe200080f0c03 */
        /* <DEDUP_REMOVED lines=12> */
[----:B------:R-:W4:Y:S04]  /*11820*/  SHFL.IDX PT, R12, R8, 0x1, 0x181f ;  /* 0x00381f00080c7f89 */ /* 0x000f2800000e0000 */
[----:B------:R-:W4:Y:S01]  /*11830*/  SHFL.IDX PT, R20, R8, 0x2, 0x181f ;  /* 0x00581f0008147f89 */ /* 0x000f2200000e0000 */
[----:B0-----:R-:W-:-:S03]  /*11840*/  @!P3 LEA R2, P6, R19, R6, 0x1 ;  /* 0x000000061302b211 */ /* 0x001fc600078c08ff */
[----:B------:R4:W0:Y:S01]  /*11850*/  SHFL.IDX PT, R26, R8, 0x3, 0x181f ;  /* 0x00781f00081a7f89 */ /* 0x00082200000e0000 */
[C---:B-1----:R-:W-:Y:S02]  /*11860*/  @!P2 LEA R4, P5, R19.reuse, R14, 0x1 ;  /* 0x0000000e1304a211 */ /* 0x042fe400078a08ff */
[C---:B--2---:R-:W-:Y:S02]  /*11870*/  @!P1 LEA R6, P4, R19.reuse, R24, 0x1 ;  /* 0x0000001813069211 */ /* 0x044fe400078808ff */
[C---:B---3--:R-:W-:Y:S02]  /*11880*/  @!P3 LEA.HI.X R3, R19.reuse, R10, R13, 0x1, P6 ;  /* 0x0000000a1303b211 */ /* 0x048fe400030f0c0d */
[----:B----4-:R-:W-:-:S03]  /*11890*/  @!P0 LEA R8, P6, R19, R28, 0x1 ;  /* 0x0000001c13088211 */ /* 0x010fc600078c08ff */
[----:B------:R1:W-:Y:S01]  /*118a0*/  @!P3 ST.E.128 desc[UR54][R2.64], RZ ;  /* 0x000000ff0200b985 */ /* 0x0003e2000c101d36 */
[C-C-:B------:R-:W-:Y:S02]  /*118b0*/  @!P2 LEA.HI.X R5, R19.reuse, R12, R13.reuse, 0x1, P5 ;  /* 0x0000000c1305a211 */ /* 0x140fe400028f0c0d */
[----:B------:R-:W-:-:S03]  /*118c0*/  @!P1 LEA.HI.X R7, R19, R20, R13, 0x1, P4 ;  /* 0x0000001413079211 */ /* 0x000fc600020f0c0d */
[----:B------:R1:W-:Y:S01]  /*118d0*/  @!P2 ST.E.128 desc[UR54][R4.64], RZ ;  /* 0x000000ff0400a985 */ /* 0x0003e2000c101d36 */
[----:B0-----:R-:W-:-:S03]  /*118e0*/  @!P0 LEA.HI.X R9, R19, R26, R13, 0x1, P6 ;  /* 0x0000001a13098211 */ /* 0x001fc600030f0c0d */
[----:B------:R1:W-:Y:S04]  /*118f0*/  @!P1 ST.E.128 desc[UR54][R6.64], RZ ;  /* 0x000000ff06009985 */ /* 0x0003e8000c101d36 */
[----:B------:R1:W-:Y:S02]  /*11900*/  @!P0 ST.E.128 desc[UR54][R8.64], RZ ;  /* 0x000000ff08008985 */ /* 0x0003e4000c101d36 */
.L_x_1318:
[----:B------:R-:W-:Y:S05]  /*11910*/  BSYNC B0 ;  /* 0x0000000000007941 */ /* 0x000fea0003800000 */
.L_x_1314:
[----:B------:R-:W-:Y:S02]  /*11920*/  ULDC UR4, c[0x0][0xc3c] ;  /* 0x00030f0000047ab9 */ /* 0x000fe40000000800 */
[----:B------:R-:W-:-:S06]  /*11930*/  UISETP.GE.AND UP0, UPT, UR7, UR4, UPT ;  /* 0x000000040700728c */ /* 0x000fcc000bf06270 */
[----:B------:R-:W-:-:S13]  /*11940*/  PLOP3.LUT P0, PT, PT, PT, UP0, 0x80, 0x0 ;  /* 0x000000000000781c */ /* 0x000fda0003f0f008 */
[----:B------:R-:W-:Y:S05]  /*11950*/  @!P0 BRA `(.L_x_1324) ;  /* 0xfffffef400388947 */ /* 0x000fea000383ffff */
[----:B------:R-:W-:Y:S05]  /*11960*/  EXIT ;  /* 0x000000000000794d */ /* 0x000fea0003800000 */
.L_x_1223:
[----:B------:R-:W-:-:S08]  /*11970*/  NOP ;  /* 0x0000000000007918 */ /* 0x000fd00000000000 */
[----:B------:R-:W0:-:S00]  /*11980*/  USETMAXREG.DEALLOC.CTAPOOL 0x20 ;  /* 0x00000020000079c8 */ /* 0x000e0000080e0500 */
[----:B0-----:R-:W-:Y:S01]  /*11990*/  LOP3.LUT R0, R0, 0x3, RZ, 0xc0, !PT ;  /* 0x0000000300007812 */ /* 0x001fe200078ec0ff */
[----:B------:R-:W-:Y:S01]  /*119a0*/  IMAD.MOV.U32 R6, RZ, RZ, RZ ;  /* 0x000000ffff067224 */ /* 0x000fe200078e00ff */
[----:B------:R-:W-:-:S04]  /*119b0*/  LOP3.LUT R23, R23, 0xffffffdf, RZ, 0xc0, !PT ;  /* 0xffffffdf17177812 */ /* 0x000fc800078ec0ff */
[----:B------:R-:W0:Y:S02]  /*119c0*/  SHFL.IDX PT, R0, R0, RZ, 0x1f ;  /* 0x00001fff00007589 */ /* 0x000e2400000e0000 */
[----:B0-----:R-:W-:-:S13]  /*119d0*/  ISETP.NE.AND P0, PT, R0, RZ, PT ;  /* 0x000000ff0000720c */ /* 0x001fda0003f05270 */
[----:B------:R-:W-:Y:S01]  /*119e0*/  @P0 LOP3.LUT R23, R23, 0x20, RZ, 0xfc, !PT ;  /* 0x0000002017170812 */ /* 0x000fe200078efcff */
[----:B------:R-:W-:Y:S06]  /*119f0*/  @!P0 BRA `(.L_x_1325) ;  /* 0x00000000001c8947 */ /* 0x000fec0003800000 */
[----:B------:R-:W0:Y:S08]  /*11a00*/  S2UR UR5, SR_CgaCtaId ;  /* 0x00000000000579c3 */ /* 0x000e300000008800 */
[----:B------:R-:W-:Y:S06]  /*11a10*/  BAR.SYNC.DEFER_BLOCKING 0x5, 0x200 ;  /* 0x0148000000007b1d */ /* 0x000fec0000010000 */
[----:B------:R-:W-:-:S02]  /*11a20*/  UMOV UR4, 0x400 ;  /* 0x0000040000047882 */ /* 0x000fc40000000000 */
[----:B0-----:R-:W-:-:S09]  /*11a30*/  ULEA UR4, UR5, UR4, 0x18 ;  /* 0x0000000405047291 */ /* 0x001fd2000f8ec03f */
[----:B------:R-:W1:Y:S01]  /*11a40*/  LDS.128 R16, [UR4+0x168d0] ;  /* 0x0168d004ff107984 */ /* 0x000e620008000c00 */
[----:B------:R-:W-:Y:S06]  /*11a50*/  BAR.ARV 0x4, 0x200 ;  /* 0x0108000000007b1d */ /* 0x000fec0000002000 */
[----:B------:R-:W-:Y:S05]  /*11a60*/  BRA `(.L_x_1326) ;  /* 0x0000000c00907947 */ /* 0x000fea0003800000 */
.L_x_1325:
[----:B------:R-:W0:Y:S01]  /*11a70*/  S2R R0, SR_TID.X ;  /* 0x0000000000007919 */ /* 0x000e220000002100 */
        /* <DEDUP_REMOVED lines=43> */
.L_x_1329:
[----:B------:R-:W0:Y:S01]  /*11d30*/  LDC R2, c[0x0][0xc3c] ;  /* 0x00030f00ff027b82 */ /* 0x000e220000000800 */
[----:B------:R-:W-:-:S06]  /*11d40*/  UIADD3 UR4, UR4, 0x1f, URZ ;  /* 0x0000001f04047890 */ /* 0x000fcc000fffe03f */
[----:B0-----:R-:W-:-:S13]  /*11d50*/  ISETP.LE.AND P6, PT, R2, UR4, PT ;  /* 0x0000000402007c0c */ /* 0x001fda000bfc3270 */
[----:B------:R-:W-:Y:S05]  /*11d60*/  @P6 BRA `(.L_x_1328) ;  /* 0x0000000800a46947 */ /* 0x000fea0003800000 */
[----:B------:R-:W-:-:S05]  /*11d70*/  VIADD R7, R0, UR4 ;  /* 0x0000000400077c36 */ /* 0x000fca0008000000 */
[----:B------:R-:W-:-:S13]  /*11d80*/  ISETP.GE.OR P6, PT, R7, R2, !P0 ;  /* 0x000000020700720c */ /* 0x000fda00047c6670 */
[----:B------:R-:W0:Y:S08]  /*11d90*/  @!P6 LDC.64 R4, c[0x0][0xc80] ;  /* 0x00032000ff04eb82 */ /* 0x000e300000000a00 */
[----:B------:R-:W1:Y:S01]  /*11da0*/  @!P6 LDC.64 R2, c[0x0][0xc78] ;  /* 0x00031e00ff02eb82 */ /* 0x000e620000000a00 */
[----:B0-----:R-:W-:-:S04]  /*11db0*/  @!P6 IMAD.WIDE R4, R7, 0x4, R4 ;  /* 0x000000040704e825 */ /* 0x001fc800078e0204 */
[----:B-1----:R-:W-:Y:S01]  /*11dc0*/  @!P6 IMAD.WIDE R2, R7, 0x4, R2 ;  /* 0x000000040702e825 */ /* 0x002fe200078e0202 */
[----:B------:R-:W-:-:S06]  /*11dd0*/  CS2R R6, SRZ ;  /* 0x0000000000067805 */ /* 0x000fcc000001ff00 */
[----:B------:R-:W2:Y:S04]  /*11de0*/  @!P6 LDG.E R6, desc[UR54][R4.64] ;  /* 0x000000360406e981 */ /* 0x000ea8000c1e1900 */
        /* <DEDUP_REMOVED lines=22> */
.L_x_1327:
        /* <DEDUP_REMOVED lines=8> */
[----:B------:R1:W2:Y:S01]  /*11fd0*/  SHFL.IDX PT, R6, R6, R19, 0x1f ;  /* 0x00001f1306067589 */ /* 0x0002a200000e0000 */
[----:B0-----:R-:W-:-:S07]  /*11fe0*/  ISETP.NE.AND P1, PT, R7, 0x1, PT ;  /* 0x000000010700780c */ /* 0x001fce0003f25270 */
[----:B-1----:R-:W-:Y:S06]  /*11ff0*/  @!P0 BRA `(.L_x_1330) ;  /* 0x0000000000088947 */ /* 0x002fec0003800000 */
[----:B------:R-:W-:-:S06]  /*12000*/  VIADD R16, R19, 0xffffffff ;  /* 0xffffffff13107836 */ /* 0x000fcc0000000000 */
[----:B------:R0:W1:Y:S02]  /*12010*/  SHFL.IDX PT, R16, R5, R16, 0x1f ;  /* 0x00001f1005107589 */ /* 0x00006400000e0000 */
.L_x_1330:
[----:B-1----:R-:W-:Y:S02]  /*12020*/  IMAD R16, R16, UR5, R3 ;  /* 0x0000000510107c24 */ /* 0x002fe4000f8e0203 */
[----:B------:R-:W-:-:S03]  /*12030*/  VIADD R19, R19, UR4 ;  /* 0x0000000413137c36 */ /* 0x000fc60008000000 */
[----:B0-----:R-:W-:Y:S01]  /*12040*/  IADD3 R5, -R16, UR6, RZ ;  /* 0x0000000610057c10 */ /* 0x001fe2000fffe1ff */
[----:B------:R-:W-:Y:S06]  /*12050*/  @!P1 BRA `(.L_x_1331) ;  /* 0x0000000000e89947 */ /* 0x000fec0003800000 */
[-C--:B--2---:R-:W-:Y:S02]  /*12060*/  IABS R8, R6.reuse ;  /* 0x0000000600087213 */ /* 0x084fe40000000000 */
[----:B------:R-:W-:Y:S02]  /*12070*/  IABS R4, R7 ;  /* 0x0000000700047213 */ /* 0x000fe40000000000 */
[----:B------:R-:W0:Y:S01]  /*12080*/  I2F.RP R9, R8 ;  /* 0x0000000800097306 */ /* 0x000e220000209400 */
[----:B------:R-:W-:Y:S02]  /*12090*/  IABS R10, R5 ;  /* 0x00000005000a7213 */ /* 0x000fe40000000000 */
[----:B------:R-:W-:-:S05]  /*120a0*/  IABS R12, R6 ;  /* 0x00000006000c7213 */ /* 0x000fca0000000000 */
[----:B0-----:R-:W0:Y:S02]  /*120b0*/  MUFU.RCP R9, R9 ;  /* 0x0000000900097308 */ /* 0x001e240000001000 */
[----:B0-----:R-:W-:-:S06]  /*120c0*/  VIADD R2, R9, 0xffffffe ;  /* 0x0ffffffe09027836 */ /* 0x001fcc0000000000 */
[----:B------:R-:W0:Y:S08]  /*120d0*/  I2F.RP R9, R4 ;  /* 0x0000000400097306 */ /* 0x000e300000209400 */
[----:B------:R1:W2:Y:S08]  /*120e0*/  F2I.FTZ.U32.TRUNC.NTZ R3, R2 ;  /* 0x0000000200037305 */ /* 0x0002b0000021f000 */
[----:B0-----:R-:W0:Y:S01]  /*120f0*/  MUFU.RCP R9, R9 ;  /* 0x0000000900097308 */ /* 0x001e220000001000 */
[----:B-1----:R-:W-:-:S02]  /*12100*/  IMAD.MOV.U32 R2, RZ, RZ, RZ ;  /* 0x000000ffff027224 */ /* 0x002fc400078e00ff */
[----:B--2---:R-:W-:-:S04]  /*12110*/  IMAD.MOV R11, RZ, RZ, -R3 ;  /* 0x000000ffff0b7224 */ /* 0x004fc800078e0a03 */
[----:B------:R-:W-:-:S04]  /*12120*/  IMAD R11, R11, R8, RZ ;  /* 0x000000080b0b7224 */ /* 0x000fc800078e02ff */
[----:B------:R-:W-:-:S04]  /*12130*/  IMAD.HI.U32 R3, R3, R11, R2 ;  /* 0x0000000b03037227 */ /* 0x000fc800078e0002 */
[----:B------:R-:W-:Y:S02]  /*12140*/  IMAD.MOV R11, RZ, RZ, -R12 ;  /* 0x000000ffff0b7224 */ /* 0x000fe400078e0a0c */
[----:B------:R-:W-:-:S04]  /*12150*/  IMAD.HI.U32 R2, R3, R10, RZ ;  /* 0x0000000a03027227 */ /* 0x000fc800078e00ff */
[----:B------:R-:W-:Y:S02]  /*12160*/  IMAD R3, R2, R11, R10 ;  /* 0x0000000b02037224 */ /* 0x000fe400078e020a */
[----:B0-----:R-:W-:-:S03]  /*12170*/  VIADD R10, R9, 0xffffffe ;  /* 0x0ffffffe090a7836 */ /* 0x001fc60000000000 */
[----:B------:R-:W-:-:S13]  /*12180*/  ISETP.GT.U32.AND P1, PT, R8, R3, PT ;  /* 0x000000030800720c */ /* 0x000fda0003f24070 */
[----:B------:R-:W-:Y:S02]  /*12190*/  @!P1 IMAD.IADD R3, R3, 0x1, -R8 ;  /* 0x0000000103039824 */ /* 0x000fe400078e0a08 */
[----:B------:R-:W-:Y:S01]  /*121a0*/  @!P1 VIADD R2, R2, 0x1 ;  /* 0x0000000102029836 */ /* 0x000fe20000000000 */
[----:B------:R-:W-:Y:S02]  /*121b0*/  ISETP.NE.AND P1, PT, R6, RZ, PT ;  /* 0x000000ff0600720c */ /* 0x000fe40003f25270 */
[----:B------:R-:W-:Y:S02]  /*121c0*/  ISETP.GE.U32.AND P0, PT, R3, R8, PT ;  /* 0x000000080300720c */ /* 0x000fe40003f06070 */
[----:B------:R-:W-:Y:S01]  /*121d0*/  LOP3.LUT R8, R5, R6, RZ, 0x3c, !PT ;  /* 0x0000000605087212 */ /* 0x000fe200078e3cff */
[----:B------:R-:W0:Y:S03]  /*121e0*/  F2I.FTZ.U32.TRUNC.NTZ R3, R10 ;  /* 0x0000000a00037305 */ /* 0x000e26000021f000 */
[----:B------:R-:W-:-:S07]  /*121f0*/  ISETP.GE.AND P2, PT, R8, RZ, PT ;  /* 0x000000ff0800720c */ /* 0x000fce0003f46270 */
[----:B------:R-:W-:-:S04]  /*12200*/  @P0 VIADD R2, R2, 0x1 ;  /* 0x0000000102020836 */ /* 0x000fc80000000000 */
[----:B------:R-:W-:Y:S01]  /*12210*/  IMAD.MOV.U32 R12, RZ, RZ, R2 ;  /* 0x000000ffff0c7224 */ /* 0x000fe200078e0002 */
[----:B------:R-:W-:Y:S01]  /*12220*/  IABS R2, R7 ;  /* 0x0000000700027213 */ /* 0x000fe20000000000 */
[----:B0-----:R-:W-:Y:S02]  /*12230*/  IMAD.MOV R9, RZ, RZ, -R3 ;  /* 0x000000ffff097224 */ /* 0x001fe400078e0a03 */
[----:B------:R-:W-:Y:S01]  /*12240*/  @!P2 IMAD.MOV R12, RZ, RZ, -R12 ;  /* 0x000000ffff0ca224 */ /* 0x000fe200078e0a0c */
[----:B------:R-:W-:Y:S01]  /*12250*/  @!P1 LOP3.LUT R12, RZ, R6, RZ, 0x33, !PT ;  /* 0x00000006ff0c9212 */ /* 0x000fe200078e33ff */
[----:B------:R-:W-:Y:S02]  /*12260*/  IMAD.MOV R10, RZ, RZ, -R2 ;  /* 0x000000ffff0a7224 */ /* 0x000fe400078e0a02 */
[----:B------:R-:W-:Y:S01]  /*12270*/  IMAD R9, R9, R4, RZ ;  /* 0x0000000409097224 */ /* 0x000fe200078e02ff */
[----:B------:R-:W-:Y:S01]  /*12280*/  IABS R8, R12 ;  /* 0x0000000c00087213 */ /* 0x000fe20000000000 */
[----:B------:R-:W-:-:S04]  /*12290*/  IMAD.MOV.U32 R2, RZ, RZ, RZ ;  /* 0x000000ffff027224 */ /* 0x000fc800078e00ff */
[----:B------:R-:W-:-:S04]  /*122a0*/  IMAD.HI.U32 R2, R3, R9, R2 ;  /* 0x0000000903027227 */ /* 0x000fc800078e0002 */
[----:B------:R-:W-:Y:S02]  /*122b0*/  IMAD.MOV.U32 R3, RZ, RZ, R8 ;  /* 0x000000ffff037224 */ /* 0x000fe400078e0008 */
[----:B------:R-:W-:Y:S02]  /*122c0*/  IMAD.MOV.U32 R8, RZ, RZ, R10 ;  /* 0x000000ffff087224 */ /* 0x000fe400078e000a */
[----:B------:R-:W-:-:S04]  /*122d0*/  IMAD.HI.U32 R2, R2, R3, RZ ;  /* 0x0000000302027227 */ /* 0x000fc800078e00ff */
[----:B------:R-:W-:-:S05]  /*122e0*/  IMAD R3, R2, R8, R3 ;  /* 0x0000000802037224 */ /* 0x000fca00078e0203 */
[----:B------:R-:W-:-:S13]  /*122f0*/  ISETP.GT.U32.AND P1, PT, R4, R3, PT ;  /* 0x000000030400720c */ /* 0x000fda0003f24070 */
[----:B------:R-:W-:Y:S02]  /*12300*/  @!P1 IMAD.IADD R3, R3, 0x1, -R4 ;  /* 0x0000000103039824 */ /* 0x000fe400078e0a04 */
[----:B------:R-:W-:Y:S01]  /*12310*/  @!P1 VIADD R2, R2, 0x1 ;  /* 0x0000000102029836 */ /* 0x000fe20000000000 */
[----:B------:R-:W-:Y:S02]  /*12320*/  ISETP.NE.AND P1, PT, R7, RZ, PT ;  /* 0x000000ff0700720c */ /* 0x000fe40003f25270 */
[----:B------:R-:W-:Y:S02]  /*12330*/  ISETP.GE.U32.AND P0, PT, R3, R4, PT ;  /* 0x000000040300720c */ /* 0x000fe40003f06070 */
[----:B------:R-:W-:-:S04]  /*12340*/  LOP3.LUT R3, R12, R7, RZ, 0x3c, !PT ;  /* 0x000000070c037212 */ /* 0x000fc800078e3cff */
[----:B------:R-:W-:Y:S01]  /*12350*/  ISETP.GE.AND P2, PT, R3, RZ, PT ;  /* 0x000000ff0300720c */ /* 0x000fe20003f46270 */
[----:B------:R-:W-:-:S06]  /*12360*/  IMAD.MOV R3, RZ, RZ, -R12 ;  /* 0x000000ffff037224 */ /* 0x000fcc00078e0a0c */
[----:B------:R-:W-:-:S06]  /*12370*/  @P0 VIADD R2, R2, 0x1 ;  /* 0x0000000102020836 */ /* 0x000fcc0000000000 */
[----:B------:R-:W-:Y:S01]  /*12380*/  @!P2 IMAD.MOV R2, RZ, RZ, -R2 ;  /* 0x000000ffff02a224 */ /* 0x000fe200078e0a02 */
[----:B------:R-:W-:-:S05]  /*12390*/  @!P1 LOP3.LUT R2, RZ, R7, RZ, 0x33, !PT ;  /* 0x00000007ff029212 */ /* 0x000fca00078e33ff */
[----:B------:R-:W-:-:S04]  /*123a0*/  IMAD.MOV R18, RZ, RZ, -R2 ;  /* 0x000000ffff127224 */ /* 0x000fc800078e0a02 */
[C---:B------:R-:W-:Y:S02]  /*123b0*/  IMAD R18, R7.reuse, R18, R12 ;  /* 0x0000001207127224 */ /* 0x040fe400078e020c */
[----:B------:R-:W-:Y:S02]  /*123c0*/  IMAD R7, R7, 0x1000000, R2 ;  /* 0x0100000007077824 */ /* 0x000fe400078e0202 */
[----:B------:R-:W-:Y:S02]  /*123d0*/  IMAD R2, R6, R3, R5 ;  /* 0x0000000306027224 */ /* 0x000fe400078e0205 */
[----:B------:R-:W-:Y:S01]  /*123e0*/  IMAD R18, R18, 0x10000, R7 ;  /* 0x0001000012127824 */ /* 0x000fe200078e0207 */
[----:B------:R-:W-:Y:S06]  /*123f0*/  BRA `(.L_x_1332) ;  /* 0x0000000000f47947 */ /* 0x000fec0003800000 */
.L_x_1331:
[----:B------:R-:W0:Y:S02]  /*12400*/  LDC.64 R2, c[0x0][0xc90] ;  /* 0x00032400ff027b82 */ /* 0x000e240000000a00 */
[----:B0-----:R-:W-:-:S05]  /*12410*/  IMAD.WIDE R2, R19, 0x4, R2 ;  /* 0x0000000413027825 */ /* 0x001fca00078e0202 */
[----:B------:R0:W2:Y:S01]  /*12420*/  LDG.E R7, desc[UR54][R2.64] ;  /* 0x0000003602077981 */ /* 0x0000a2000c1e1900 */
[----:B------:R-:W-:Y:S01]  /*12430*/  IABS R13, R5 ;  /* 0x00000005000d7213 */ /* 0x000fe20000000000 */
[----:B0-----:R-:W-:Y:S02]  /*12440*/  IMAD.MOV.U32 R2, RZ, RZ, RZ ;  /* 0x000000ffff027224 */ /* 0x001fe400078e00ff */
[----:B--2---:R-:W-:-:S05]  /*12450*/  IMAD R4, R6, R7, RZ ;  /* 0x0000000706047224 */ /* 0x004fca00078e02ff */
[-C--:B------:R-:W-:Y:S02]  /*12460*/  IABS R10, R4.reuse ;  /* 0x00000004000a7213 */ /* 0x080fe40000000000 */
[----:B------:R-:W-:Y:S02]  /*12470*/  IABS R12, R4 ;  /* 0x00000004000c7213 */ /* 0x000fe40000000000 */
[----:B------:R-:W0:Y:S08]  /*12480*/  I2F.RP R8, R10 ;  /* 0x0000000a00087306 */ /* 0x000e300000209400 */
[----:B0-----:R-:W0:Y:S02]  /*12490*/  MUFU.RCP R8, R8 ;  /* 0x0000000800087308 */ /* 0x001e240000001000 */
[----:B0-----:R-:W-:-:S06]  /*124a0*/  VIADD R9, R8, 0xffffffe ;  /* 0x0ffffffe08097836 */ /* 0x001fcc0000000000 */
[----:B------:R-:W0:Y:S02]  /*124b0*/  F2I.FTZ.U32.TRUNC.NTZ R3, R9 ;  /* 0x0000000900037305 */ /* 0x000e24000021f000 */
[----:B0-----:R-:W-:-:S04]  /*124c0*/  IMAD.MOV R11, RZ, RZ, -R3 ;  /* 0x000000ffff0b7224 */ /* 0x001fc800078e0a03 */
[----:B------:R-:W-:-:S04]  /*124d0*/  IMAD R11, R11, R10, RZ ;  /* 0x0000000a0b0b7224 */ /* 0x000fc800078e02ff */
[----:B------:R-:W-:-:S04]  /*124e0*/  IMAD.HI.U32 R2, R3, R11, R2 ;  /* 0x0000000b03027227 */ /* 0x000fc800078e0002 */
[----:B------:R-:W-:Y:S02]  /*124f0*/  IMAD.MOV R3, RZ, RZ, -R12 ;  /* 0x000000ffff037224 */ /* 0x000fe400078e0a0c */
        /* <DEDUP_REMOVED lines=12> */
[----:B------:R-:W-:Y:S02]  /*125c0*/  IMAD R8, R7, R2, RZ ;  /* 0x0000000207087224 */ /* 0x000fe400078e02ff */
[----:B------:R-:W-:Y:S02]  /*125d0*/  IMAD.MOV R2, RZ, RZ, -R2 ;  /* 0x000000ffff027224 */ /* 0x000fe400078e0a02 */
[----:B------:R-:W-:Y:S02]  /*125e0*/  IMAD.MOV R10, RZ, RZ, -R8 ;  /* 0x000000ffff0a7224 */ /* 0x000fe400078e0a08 */
[----:B------:R-:W-:-:S03]  /*125f0*/  IMAD R12, R4, R2, R5 ;  /* 0x00000002040c7224 */ /* 0x000fc600078e0205 */
[----:B------:R-:W-:-:S04]  /*12600*/  VIADDMNMX R7, R10, UR5, R7, PT ;  /* 0x000000050a077c46 */ /* 0x000fc8000b800107 */
[-C--:B------:R-:W-:Y:S01]  /*12610*/  IABS R9, R7.reuse ;  /* 0x0000000700097213 */ /* 0x080fe20000000000 */
[----:B------:R-:W-:Y:S01]  /*12620*/  IMAD.MOV R18, RZ, RZ, -R7 ;  /* 0x000000ffff127224 */ /* 0x000fe200078e0a07 */
[----:B------:R-:W-:Y:S02]  /*12630*/  IABS R4, R7 ;  /* 0x0000000700047213 */ /* 0x000fe40000000000 */
[----:B------:R-:W0:Y:S03]  /*12640*/  I2F.RP R10, R9 ;  /* 0x00000009000a7306 */ /* 0x000e260000209400 */
[----:B------:R-:W-:-:S05]  /*12650*/  IMAD.MOV R4, RZ, RZ, -R4 ;  /* 0x000000ffff047224 */ /* 0x000fca00078e0a04 */
[----:B0-----:R-:W0:Y:S02]  /*12660*/  MUFU.RCP R10, R10 ;  /* 0x0000000a000a7308 */ /* 0x001e240000001000 */
[----:B0-----:R-:W-:-:S06]  /*12670*/  VIADD R3, R10, 0xffffffe ;  /* 0x0ffffffe0a037836 */ /* 0x001fcc0000000000 */
[----:B------:R-:W0:Y:S02]  /*12680*/  F2I.FTZ.U32.TRUNC.NTZ R3, R3 ;  /* 0x0000000300037305 */ /* 0x000e24000021f000 */
[----:B0-----:R-:W-:-:S04]  /*12690*/  IMAD.MOV R11, RZ, RZ, -R3 ;  /* 0x000000ffff0b7224 */ /* 0x001fc800078e0a03 */
[----:B------:R-:W-:Y:S01]  /*126a0*/  IMAD.MOV.U32 R2, RZ, RZ, R11 ;  /* 0x000000ffff027224 */ /* 0x000fe200078e000b */
[----:B------:R-:W-:-:S03]  /*126b0*/  IABS R11, R12 ;  /* 0x0000000c000b7213 */ /* 0x000fc60000000000 */
[----:B------:R-:W-:Y:S02]  /*126c0*/  IMAD R5, R2, R9, RZ ;  /* 0x0000000902057224 */ /* 0x000fe400078e02ff */
[----:B------:R-:W-:-:S04]  /*126d0*/  IMAD.MOV.U32 R2, RZ, RZ, RZ ;  /* 0x000000ffff027224 */ /* 0x000fc800078e00ff */
[----:B------:R-:W-:Y:S01]  /*126e0*/  IMAD.HI.U32 R2, R3, R5, R2 ;  /* 0x0000000503027227 */ /* 0x000fe200078e0002 */
[----:B------:R-:W-:-:S04]  /*126f0*/  LOP3.LUT R3, R12, R7, RZ, 0x3c, !PT ;  /* 0x000000070c037212 */ /* 0x000fc800078e3cff */
[----:B------:R-:W-:Y:S01]  /*12700*/  ISETP.GE.AND P2, PT, R3, RZ, PT ;  /* 0x000000ff0300720c */ /* 0x000fe20003f46270 */
[----:B------:R-:W-:Y:S01]  /*12710*/  IMAD.HI.U32 R2, R2, R11, RZ ;  /* 0x0000000b02027227 */ /* 0x000fe200078e00ff */
[----:B------:R-:W-:-:S03]  /*12720*/  IADD3 R3, R8, 0x1000000, R12 ;  /* 0x0100000008037810 */ /* 0x000fc60007ffe00c */
        /* <DEDUP_REMOVED lines=8> */
[----:B------:R-:W-:-:S05]  /*127b0*/  @!P1 LOP3.LUT R2, RZ, R7, RZ, 0x33, !PT ;  /* 0x00000007ff029212 */ /* 0x000fca00078e33ff */
[----:B------:R-:W-:-:S07]  /*127c0*/  IMAD R18, R2, R18, R3 ;  /* 0x0000001202127224 */ /* 0x000fce00078e0203 */
.L_x_1332:
[----:B------:R-:W-:-:S05]  /*127d0*/  LOP3.LUT R17, RZ, R2, RZ, 0x33, !PT ;  /* 0x00000002ff117212 */ /* 0x000fca00078e33ff */
[----:B------:R-:W-:Y:S01]  /*127e0*/  IMAD.IADD R17, R6, 0x1, R17 ;  /* 0x0000000106117824 */ /* 0x000fe200078e0211 */
[----:B------:R-:W-:Y:S06]  /*127f0*/  BRA `(.L_x_1333) ;  /* 0x0000000000147947 */ /* 0x000fec0003800000 */
.L_x_1328:
[----:B------:R-:W-:Y:S01]  /*12800*/  ULDC UR4, c[0x0][0xc3c] ;  /* 0x00030f0000047ab9 */ /* 0x000fe20000000800 */
[----:B------:R-:W-:Y:S02]  /*12810*/  IMAD.MOV.U32 R17, RZ, RZ, RZ ;  /* 0x000000ffff117224 */ /* 0x000fe400078e00ff */
[----:B------:R-:W-:Y:S02]  /*12820*/  IMAD.U32 R16, RZ, RZ, UR6 ;  /* 0x00000006ff107e24 */ /* 0x000fe4000f8e00ff */
[----:B------:R-:W-:Y:S02]  /*12830*/  IMAD.MOV.U32 R18, RZ, RZ, RZ ;  /* 0x000000ffff127224 */ /* 0x000fe400078e00ff */
[----:B------:R-:W-:-:S07]  /*12840*/  IMAD.U32 R19, RZ, RZ, UR4 ;  /* 0x00000004ff137e24 */ /* 0x000fce000f8e00ff */
.L_x_1333:
[----:B------:R-:W-:-:S13]  /*12850*/  ISETP.NE.AND P0, PT, R0, RZ, PT ;  /* 0x000000ff0000720c */ /* 0x000fda0003f05270 */
[----:B------:R-:W0:Y:S01]  /*12860*/  @!P0 S2R R3, SR_CgaCtaId ;  /* 0x0000000000038919 */ /* 0x000e220000008800 */
[----:B------:R-:W-:-:S04]  /*12870*/  @!P0 MOV R0, 0x400 ;  /* 0x0000040000008802 */ /* 0x000fc80000000f00 */
[----:B0-----:R-:W-:-:S05]  /*12880*/  @!P0 LEA R0, R3, R0, 0x18 ;  /* 0x0000000003008211 */ /* 0x001fca00078ec0ff */
[----:B------:R0:W-:Y:S01]  /*12890*/  @!P0 STS.128 [R0+0x168d0], R16 ;  /* 0x0168d01000008388 */ /* 0x0001e20000000c00 */
[----:B------:R-:W-:Y:S06]  /*128a0*/  BAR.ARV 0x5, 0x200 ;  /* 0x0148000000007b1d */ /* 0x000fec0000002000 */
.L_x_1326:
        /* <DEDUP_REMOVED lines=10> */
[----:B------:R3:W-:Y:S01]  /*12950*/  STL [R1+0x30], RZ ;  /* 0x000030ff01007387 */ /* 0x0007e20000100800 */
[----:B------:R-:W-:Y:S01]  /*12960*/  IMAD.MOV.U32 R28, RZ, RZ, 0x1 ;  /* 0x00000001ff1c7424 */ /* 0x000fe200078e00ff */
[----:B------:R-:W-:Y:S01]  /*12970*/  ULOP3.LUT UR37, UR36, 0x2, URZ, 0xfc, !UPT ;  /* 0x0000000224257892 */ /* 0x000fe2000f8efc3f */
[----:B------:R-:W-:Y:S01]  /*12980*/  IMAD.MOV.U32 R25, RZ, RZ, RZ ;  /* 0x000000ffff197224 */ /* 0x000fe200078e00ff */
[----:B------:R-:W-:Y:S01]  /*12990*/  ULDC UR38, c[0x0][0xc] ;  /* 0x0000030000267ab9 */ /* 0x000fe20000000800 */
[----:B--2---:R-:W-:-:S06]  /*129a0*/  ULEA UR4, UR5, UR4, 0x18 ;  /* 0x0000000405047291 */ /* 0x004fcc000f8ec03f */
[----:B------:R-:W-:Y:S01]  /*129b0*/  IMAD.U32 R22, RZ, RZ, UR4 ;  /* 0x00000004ff167e24 */ /* 0x000fe2000f8e00ff */
[C---:B-1----:R-:W-:Y:S01]  /*129c0*/  LOP3.LUT R3, R4.reuse, 0x7f, RZ, 0xc0, !PT ;  /* 0x0000007f04037812 */ /* 0x042fe200078ec0ff */
[C---:B------:R-:W-:Y:S02]  /*129d0*/  IMAD.SHL.U32 R29, R4.reuse, 0x8, RZ ;  /* 0x00000008041d7824 */ /* 0x040fe400078e00ff */
[----:B------:R-:W-:Y:S01]  /*129e0*/  IMAD.SHL.U32 R2, R4, 0x10, RZ ;  /* 0x0000001004027824 */ /* 0x000fe200078e00ff */
[----:B------:R-:W-:Y:S02]  /*129f0*/  SHF.R.U32.HI R3, RZ, 0x3, R3 ;  /* 0x00000003ff037819 */ /* 0x000fe40000011603 */
[----:B0-----:R-:W-:Y:S02]  /*12a00*/  LOP3.LUT R0, R29, 0x1f8, RZ, 0xc0, !PT ;  /* 0x000001f81d007812 */ /* 0x001fe400078ec0ff */
[----:B------:R-:W-:Y:S02]  /*12a10*/  LOP3.LUT R2, R2, 0x70, RZ, 0xc0, !PT ;  /* 0x0000007002027812 */ /* 0x000fe400078ec0ff */
[----:B------:R-:W-:-:S02]  /*12a20*/  LOP3.LUT R0, R0, 0x38, R4, 0x78, !PT ;  /* 0x0000003800007812 */ /* 0x000fc400078e7804 */
[----:B------:R-:W-:Y:S02]  /*12a30*/  LOP3.LUT R2, R3, R2, RZ, 0xfc, !PT ;  /* 0x0000000203027212 */ /* 0x000fe400078efcff */
[----:B------:R-:W-:Y:S02]  /*12a40*/  LOP3.LUT R0, R0, 0x200, R29, 0xf8, !PT ;  /* 0x0000020000007812 */ /* 0x000fe400078ef81d */
[----:B------:R-:W-:-:S03]  /*12a50*/  LOP3.LUT R29, R29, 0x38, RZ, 0xc0, !PT ;  /* 0x000000381d1d7812 */ /* 0x000fc600078ec0ff */
[----:B------:R-:W-:-:S05]  /*12a60*/  IMAD R0, R0, 0x2, R22 ;  /* 0x0000000200007824 */ /* 0x000fca00078e0216 */
[----:B------:R3:W-:Y:S02]  /*12a70*/  STL [R1+0x1c], R0 ;  /* 0x00001c0001007387 */ /* 0x0007e40000100800 */
.L_x_1405:
[----:B------:R-:W-:Y:S05]  /*12a80*/  YIELD ;  /* 0x0000000000007946 */ /* 0x000fea0003800000 */
[----:B------:R-:W-:Y:S01]  /*12a90*/  ULDC.64 UR4, c[0x0][0xa28] ;  /* 0x00028a0000047ab9 */ /* 0x000fe20000000a00 */
[----:B------:R-:W-:Y:S01]  /*12aa0*/  IMAD.MOV.U32 R24, RZ, RZ, RZ ;  /* 0x000000ffff187224 */ /* 0x000fe200078e00ff */
[----:B------:R-:W-:-:S04]  /*12ab0*/  ISETP.NE.U32.AND P0, PT, RZ, UR4, PT ;  /* 0x00000004ff007c0c */ /* 0x000fc8000bf05070 */
[----:B------:R-:W-:Y:S01]  /*12ac0*/  ISETP.NE.AND.EX P0, PT, RZ, UR5, PT, P0 ;  /* 0x00000005ff007c0c */ /* 0x000fe2000bf05300 */
[----:B------:R-:W-:-:S12]  /*12ad0*/  ULDC.64 UR4, c[0x0][0xa18] ;  /* 0x0002860000047ab9 */ /* 0x000fd80000000a00 */
[----:B0-----:R-:W0:Y:S02]  /*12ae0*/  @P0 LDC.64 R2, c[0x0][0xa28] ;  /* 0x00028a00ff020b82 */ /* 0x001e240000000a00 */
[----:B0-----:R-:W-:-:S05]  /*12af0*/  @P0 IMAD.WIDE R2, R19, 0x4, R2 ;  /* 0x0000000413020825 */ /* 0x001fca00078e0202 */
[----:B------:R0:W2:Y:S01]  /*12b00*/  @P0 LDG.E R24, desc[UR54][R2.64] ;  /* 0x0000003602180981 */ /* 0x0000a2000c1e1900 */
[----:B------:R-:W-:Y:S01]  /*12b10*/  ISETP.NE.U32.AND P0, PT, RZ, UR4, PT ;  /* 0x00000004ff007c0c */ /* 0x000fe2000bf05070 */
[----:B---3--:R-:W-:Y:S01]  /*12b20*/  IMAD.MOV.U32 R0, RZ, RZ, RZ ;  /* 0x000000ffff007224 */ /* 0x008fe200078e00ff */
[----:B------:R-:W-:Y:S02]  /*12b30*/  LOP3.LUT R23, R23, 0xffffffef, RZ, 0xc0, !PT ;  /* 0xffffffef17177812 */ /* 0x000fe400078ec0ff */
[----:B------:R-:W-:Y:S01]  /*12b40*/  ISETP.NE.AND.EX P1, PT, RZ, UR5, PT, P0 ;  /* 0x00000005ff007c0c */ /* 0x000fe2000bf25300 */
[----:B------:R-:W-:Y:S02]  /*12b50*/  ULDC.64 UR4, c[0x0][0xa00] ;  /* 0x0002800000047ab9 */ /* 0x000fe40000000a00 */
[----:B------:R-:W-:Y:S01]  /*12b60*/  ISETP.NE.U32.AND P0, PT, RZ, UR4, PT ;  /* 0x00000004ff007c0c */ /* 0x000fe2000bf05070 */
[----:B0-----:R-:W0:Y:S03]  /*12b70*/  LDC.64 R2, c[0x0][0xa00] ;  /* 0x00028000ff027b82 */ /* 0x001e260000000a00 */
[----:B------:R-:W-:Y:S01]  /*12b80*/  ISETP.NE.AND.EX P2, PT, RZ, UR5, PT, P0 ;  /* 0x00000005ff007c0c */ /* 0x000fe2000bf45300 */
[----:B------:R-:W-:-:S05]  /*12b90*/  ULDC.64 UR4, c[0x0][0x418] ;  /* 0x0001060000047ab9 */ /* 0x000fca0000000a00 */
[----:B-1----:R-:W1:Y:S07]  /*12ba0*/  @P1 LDC.64 R4, c[0x0][0xa18] ;  /* 0x00028600ff041b82 */ /* 0x002e6e0000000a00 */
[----:B------:R-:W-:Y:S01]  /*12bb0*/  @P2 LOP3.LUT R23, R23, 0x10, RZ, 0xfc, !PT ;  /* 0x0000001017172812 */ /* 0x000fe200078efcff */
[----:B0-----:R-:W-:-:S05]  /*12bc0*/  IMAD.WIDE R2, R19, 0x4, R2 ;  /* 0x0000000413027825 */ /* 0x001fca00078e0202 */
[----:B------:R-:W3:Y:S01]  /*12bd0*/  @P2 LDG.E R0, desc[UR54][R2.64] ;  /* 0x0000003602002981 */ /* 0x000ee2000c1e1900 */
[----:B-1----:R-:W-:-:S06]  /*12be0*/  @P1 IMAD.WIDE R4, R19, 0x4, R4 ;  /* 0x0000000413041825 */ /* 0x002fcc00078e0204 */
[----:B------:R-:W4:Y:S01]  /*12bf0*/  @P1 LDG.E R4, desc[UR54][R4.64] ;  /* 0x0000003604041981 */ /* 0x000f22000c1e1900 */
[----:B------:R-:W-:-:S03]  /*12c00*/  UISETP.NE.U32.AND UP0, UPT, UR4, URZ, UPT ;  /* 0x0000003f0400728c */ /* 0x000fc6000bf05070 */
[----:B------:R-:W-:Y:S01]  /*12c10*/  ULDC UR4, c[0x0][0x424] ;  /* 0x0001090000047ab9 */ /* 0x000fe20000000800 */
[----:B------:R-:W-:-:S03]  /*12c20*/  UISETP.NE.AND.EX UP0, UPT, UR5, URZ, UPT, UP0 ;  /* 0x0000003f0500728c */ /* 0x000fc6000bf05300 */
[----:B------:R-:W-:Y:S01]  /*12c30*/  ULDC UR5, c[0x0][0x2f0] ;  /* 0x0000bc0000057ab9 */ /* 0x000fe20000000800 */
[----:B------:R-:W-:-:S04]  /*12c40*/  USEL UR4, UR4, 0x1, UP0 ;  /* 0x0000000104047887 */ /* 0x000fc80008000000 */
[----:B------:R-:W-:Y:S01]  /*12c50*/  UIMAD UR4, UR4, UR5, URZ ;  /* 0x00000005040472a4 */ /* 0x000fe2000f8e023f */
[----:B---3--:R0:W-:Y:S04]  /*12c60*/  STL [R1+0x20], R0 ;  /* 0x0000200001007387 */ /* 0x0081e80000100800 */
[----:B--2---:R1:W-:Y:S04]  /*12c70*/  STL [R1+0x14], R24 ;  /* 0x0000141801007387 */ /* 0x0043e80000100800 */
[----:B----4-:R1:W-:Y:S01]  /*12c80*/  @P1 STL [R1], R4 ;  /* 0x0000000401001387 */ /* 0x0103e20000100800 */
[----:B0-----:R-:W-:Y:S01]  /*12c90*/  IMAD.U32 R0, RZ, RZ, UR4 ;  /* 0x00000004ff007e24 */ /* 0x001fe2000f8e00ff */
[----:B------:R-:W-:Y:S06]  /*12ca0*/  @P1 BRA `(.L_x_1335) ;  /* 0x0000000000201947 */ /* 0x000fec0003800000 */
[----:B------:R-:W-:Y:S02]  /*12cb0*/  ULDC UR4, c[0x0][0x288] ;  /* 0x0000a20000047ab9 */ /* 0x000fe40000000800 */
[----:B-1----:R-:W-:-:S05]  /*12cc0*/  IMAD.U32 R4, RZ, RZ, UR4 ;  /* 0x00000004ff047e24 */ /* 0x002fca000f8e00ff */
[----:B------:R0:W-:Y:S01]  /*12cd0*/  STL [R1], R4 ;  /* 0x0000000401007387 */ /* 0x0001e20000100800 */
[----:B------:R-:W-:Y:S05]  /*12ce0*/  @!P2 BRA `(.L_x_1335) ;  /* 0x000000000010a947 */ /* 0x000fea0003800000 */
[----:B------:R-:W2:Y:S04]  /*12cf0*/  LDG.E R5, desc[UR54][R2.64] ;  /* 0x0000003602057981 */ /* 0x000ea8000c1e1900 */
[----:B0-----:R-:W2:Y:S02]  /*12d00*/  LDG.E R4, desc[UR54][R2.64+0x4] ;  /* 0x0000043602047981 */ /* 0x001ea4000c1e1900 */
[----:B--2---:R-:W-:-:S05]  /*12d10*/  IMAD.IADD R2, R4, 0x1, -R5 ;  /* 0x0000000104027824 */ /* 0x004fca00078e0a05 */
[----:B------:R2:W-:Y:S02]  /*12d20*/  STL [R1], R2 ;  /* 0x0000000201007387 */ /* 0x0005e40000100800 */
.L_x_1335:
[----:B------:R-:W-:Y:S02]  /*12d30*/  ULDC.64 UR4, c[0x0][0xa20] ;  /* 0x0002880000047ab9 */ /* 0x000fe40000000a00 */
[----:B------:R-:W-:-:S04]  /*12d40*/  ISETP.NE.U32.AND P0, PT, RZ, UR4, PT ;  /* 0x00000004ff007c0c */ /* 0x000fc8000bf05070 */
[----:B------:R-:W-:-:S13]  /*12d50*/  ISETP.NE.AND.EX P0, PT, RZ, UR5, PT, P0 ;  /* 0x00000005ff007c0c */ /* 0x000fda000bf05300 */
[----:B------:R-:W-:Y:S05]  /*12d60*/  @!P0 BRA `(.L_x_1336) ;  /* 0x0000000000108947 */ /* 0x000fea0003800000 */
[----:B--2---:R-:W2:Y:S02]  /*12d70*/  LDC.64 R2, c[0x0][0xa20] ;  /* 0x00028800ff027b82 */ /* 0x004ea40000000a00 */
[----:B--2---:R-:W-:-:S05]  /*12d80*/  IMAD.WIDE R2, R19, 0x4, R2 ;  /* 0x0000000413027825 */ /* 0x004fca00078e0202 */
[----:B------:R2:W5:Y:S01]  /*12d90*/  LDG.E R0, desc[UR54][R2.64] ;  /* 0x0000003602007981 */ /* 0x000562000c1e1900 */
[----:B------:R-:W-:Y:S05]  /*12da0*/  BRA `(.L_x_1337) ;  /* 0x0000000000247947 */ /* 0x000fea0003800000 */
.L_x_1336:
[----:B------:R-:W-:Y:S02]  /*12db0*/  ULDC.64 UR4, c[0x0][0xa08] ;  /* 0x0002820000047ab9 */ /* 0x000fe40000000a00 */
[----:B------:R-:W-:-:S04]  /*12dc0*/  ISETP.NE.U32.AND P0, PT, RZ, UR4, PT ;  /* 0x00000004ff007c0c */ /* 0x000fc8000bf05070 */
[----:B------:R-:W-:-:S13]  /*12dd0*/  ISETP.NE.AND.EX P0, PT, RZ, UR5, PT, P0 ;  /* 0x00000005ff007c0c */ /* 0x000fda000bf05300 */
[----:B------:R-:W-:Y:S05]  /*12de0*/  @!P0 BRA `(.L_x_1337) ;  /* 0x0000000000148947 */ /* 0x000fea0003800000 */
[----:B--2---:R-:W2:Y:S02]  /*12df0*/  LDC.64 R2, c[0x0][0xa08] ;  /* 0x00028200ff027b82 */ /* 0x004ea40000000a00 */
[----:B--2---:R-:W-:-:S05]  /*12e00*/  IMAD.WIDE R2, R19, 0x4, R2 ;  /* 0x0000000413027825 */ /* 0x004fca00078e0202 */
[----:B------:R-:W2:Y:S04]  /*12e10*/  LDG.E R0, desc[UR54][R2.64] ;  /* 0x0000003602007981 */ /* 0x000ea8000c1e1900 */
[----:B------:R-:W2:Y:S02]  /*12e20*/  LDG.E R5, desc[UR54][R2.64+0x4] ;  /* 0x0000043602057981 */ /* 0x000ea4000c1e1900 */
[----:B--2---:R-:W-:-:S07]  /*12e30*/  IMAD.IADD R0, R5, 0x1, -R0 ;  /* 0x0000000105007824 */ /* 0x004fce00078e0a00 */
.L_x_1337:
[----:B------:R-:W3:Y:S01]  /*12e40*/  LDL R9, [R1] ;  /* 0x0000000001097983 */ /* 0x000ee20000100800 */
[----:B--2---:R-:W2:Y:S01]  /*12e50*/  LDC R2, c[0x0][0x448] ;  /* 0x00011200ff027b82 */ /* 0x004ea20000000800 */
[----:B-----5:R-:W-:Y:S01]  /*12e60*/  IMAD.IADD R8, R0, 0x1, -R24 ;  /* 0x0000000100087824 */ /* 0x020fe200078e0a18 */
[----:B------:R-:W-:Y:S01]  /*12e70*/  LOP3.LUT R23, R23, 0xfffffff7, RZ, 0xc0, !PT ;  /* 0xfffffff717177812 */ /* 0x000fe200078ec0ff */
[----:B------:R-:W-:-:S03]  /*12e80*/  IMAD R27, R17, 0xc0, RZ ;  /* 0x000000c0111b7824 */ /* 0x000fc600078e02ff */
[----:B------:R4:W-:Y:S01]  /*12e90*/  STL [R1+0xc], R8 ;  /* 0x00000c0801007387 */ /* 0x0009e20000100800 */
[----:B------:R-:W-:Y:S01]  /*12ea0*/  VIADD R7, R27, 0xbf ;  /* 0x000000bf1b077836 */ /* 0x000fe20000000000 */
[----:B--2---:R-:W-:Y:S02]  /*12eb0*/  ISETP.NE.AND P2, PT, R2, 0x1, PT ;  /* 0x000000010200780c */ /* 0x004fe40003f45270 */
[----:B------:R-:W2:Y:S11]  /*12ec0*/  LDC.64 R2, c[0x0][0x9e0] ;  /* 0x00027800ff027b82 */ /* 0x000eb60000000a00 */
[----:B------:R-:W4:Y:S01]  /*12ed0*/  @P2 LDC R6, c[0x0][0x44c] ;  /* 0x00011300ff062b82 */ /* 0x000f220000000800 */
[----:B------:R-:W-:-:S07]  /*12ee0*/  @P2 LOP3.LUT R23, R23, 0x8, RZ, 0xfc, !PT ;  /* 0x0000000817172812 */ /* 0x000fce00078efcff */
[----:B01----:R-:W0:Y:S01]  /*12ef0*/  @P2 LDC R4, c[0x0][0x450] ;  /* 0x00011400ff042b82 */ /* 0x003e220000000800 */
[----:B--2---:R-:W-:Y:S01]  /*12f00*/  ISETP.GE.AND P1, PT, R3, 0x1, PT ;  /* 0x000000010300780c */ /* 0x004fe20003f26270 */
[----:B----4-:R-:W-:-:S05]  /*12f10*/  @P2 IMAD.HI.U32 R5, R7, R6, RZ ;  /* 0x0000000607052227 */ /* 0x010fca00078e00ff */
[----:B0-----:R-:W-:Y:S02]  /*12f20*/  @P2 SHF.R.U32.HI R7, RZ, R4, R5 ;  /* 0x00000004ff072219 */ /* 0x001fe40000011605 */
[----:B---3--:R-:W-:-:S05]  /*12f30*/  IADD3 R0, R8, 0x1, -R9 ;  /* 0x0000000108007810 */ /* 0x008fca0007ffe809 */
[----:B------:R-:W-:-:S04]  /*12f40*/  IMAD.IADD R7, R0, 0x1, R7 ;  /* 0x0000000100077824 */ /* 0x000fc800078e0207 */
[----:B------:R-:W-:Y:S01]  /*12f50*/  IMAD.IADD R2, R7, 0x1, R2 ;  /* 0x0000000107027824 */ /* 0x000fe200078e0202 */
[----:B------:R-:W-:Y:S06]  /*12f60*/  @!P1 BRA `(.L_x_1338) ;  /* 0x0000000000489947 */ /* 0x000fec0003800000 */
[C---:B------:R-:W-:Y:S01]  /*12f70*/  ISETP.GT.AND P0, PT, R7.reuse, RZ, PT ;  /* 0x000000ff0700720c */ /* 0x040fe20003f04270 */
[----:B------:R-:W-:Y:S01]  /*12f80*/  BSSY B0, `(.L_x_1339) ;  /* 0x000000e000007945 */ /* 0x000fe20003800000 */
[----:B------:R-:W-:-:S11]  /*12f90*/  VIADD R0, R7, 0xffffffff ;  /* 0xffffffff07007836 */ /* 0x000fd60000000000 */
[----:B------:R-:W-:Y:S05]  /*12fa0*/  @P0 BRA `(.L_x_1340) ;  /* 0x00000000001c0947 */ /* 0x000fea0003800000 */
[----:B------:R-:W-:Y:S01]  /*12fb0*/  ISETP.NE.AND P0, PT, R3, 0x1, PT ;  /* 0x000000010300780c */ /* 0x000fe20003f05270 */
[----:B------:R-:W-:-:S12]  /*12fc0*/  IMAD.MOV R7, RZ, RZ, -R7 ;  /* 0x000000ffff077224 */ /* 0x000fd800078e0a07 */
[----:B------:R-:W0:Y:S02]  /*12fd0*/  @P0 LDC.64 R4, c[0x0][0x9e8] ;  /* 0x00027a00ff040b82 */ /* 0x000e240000000a00 */
[----:B0-----:R-:W-:-:S05]  /*12fe0*/  @P0 IMAD.HI.U32 R4, R7, R4, RZ ;  /* 0x0000000407040227 */ /* 0x001fca00078e00ff */
[----:B------:R-:W-:-:S04]  /*12ff0*/  @P0 SHF.R.U32.HI R7, RZ, R5, R4 ;  /* 0x00000005ff070219 */ /* 0x000fc80000011604 */
[----:B------:R-:W-:Y:S01]  /*13000*/  LOP3.LUT R0, RZ, R7, RZ, 0x33, !PT ;  /* 0x00000007ff007212 */ /* 0x000fe200078e33ff */
[----:B------:R-:W-:Y:S06]  /*13010*/  BRA `(.L_x_1341) ;  /* 0x0000000000107947 */ /* 0x000fec0003800000 */
.L_x_1340:
[----:B------:R-:W-:-:S13]  /*13020*/  ISETP.NE.AND P0, PT, R3, 0x1, PT ;  /* 0x000000010300780c */ /* 0x000fda0003f05270 */
[----:B------:R-:W0:Y:S02]  /*13030*/  @P0 LDC.64 R4, c[0x0][0x9e8] ;  /* 0x00027a00ff040b82 */ /* 0x000e240000000a00 */
[----:B0-----:R-:W-:-:S05]  /*13040*/  @P0 IMAD.HI.U32 R4, R0, R4, RZ ;  /* 0x0000000400040227 */ /* 0x001fca00078e00ff */
[----:B------:R-:W-:-:S07]  /*13050*/  @P0 SHF.R.U32.HI R0, RZ, R5, R4 ;  /* 0x00000005ff000219 */ /* 0x000fce0000011604 */
.L_x_1341:
[----:B------:R-:W-:Y:S05]  /*13060*/  BSYNC B0 ;  /* 0x0000000000007941 */ /* 0x000fea0003800000 */
.L_x_1339:
[----:B------:R-:W-:-:S05]  /*13070*/  IMAD R5, R0, R3, R3 ;  /* 0x0000000300057224 */ /* 0x000fca00078e0203 */
[----:B------:R-:W-:-:S07]  /*13080*/  VIMNMX R2, R2, R5, PT ;  /* 0x0000000502027248 */ /* 0x000fce0003fe0100 */
.L_x_1338:
[----:B------:R-:W0:Y:S01]  /*13090*/  @P2 LDC R0, c[0x0][0x44c] ;  /* 0x00011300ff002b82 */ /* 0x000e220000000800 */
[----:B------:R-:W-:Y:S01]  /*130a0*/  VIADD R2, R2, 0x7f ;  /* 0x0000007f02027836 */ /* 0x000fe20000000000 */
[----:B------:R-:W-:Y:S01]  /*130b0*/  ULDC UR4, c[0x0][0x9dc] ;  /* 0x0002770000047ab9 */ /* 0x000fe20000000800 */
[----:B------:R-:W-:-:S05]  /*130c0*/  IMAD.MOV.U32 R4, RZ, RZ, R27 ;  /* 0x000000ffff047224 */ /* 0x000fca00078e001b */
[----:B------:R-:W1:Y:S01]  /*130d0*/  @P2 LDC R5, c[0x0][0x450] ;  /* 0x00011400ff052b82 */ /* 0x000e620000000800 */
[----:B0-----:R-:W-:-:S05]  /*130e0*/  @P2 IMAD.HI.U32 R0, R27, R0, RZ ;  /* 0x000000001b002227 */ /* 0x001fca00078e00ff */
[----:B-1----:R-:W-:Y:S01]  /*130f0*/  @P2 SHF.R.U32.HI R4, RZ, R5, R0 ;  /* 0x00000005ff042219 */ /* 0x002fe20000011600 */
[----:B------:R-:W-:Y:S01]  /*13100*/  VIADD R0, R8, 0x7f ;  /* 0x0000007f08007836 */ /* 0x000fe20000000000 */
[----:B------:R-:W-:Y:S02]  /*13110*/  SHF.R.S32.HI R5, RZ, 0x1f, R2 ;  /* 0x0000001fff057819 */ /* 0x000fe40000011402 */
[----:B------:R-:W-:Y:S02]  /*13120*/  IADD3 R6, R4, R8, -R9 ;  /* 0x0000000804067210 */ /* 0x000fe40007ffe809 */
[----:B------:R-:W-:Y:S02]  /*13130*/  LEA.HI R2, R5, R2, RZ, 0x7 ;  /* 0x0000000205027211 */ /* 0x000fe400078f38ff */
[----:B------:R-:W-:Y:S02]  /*13140*/  SHF.R.S32.HI R5, RZ, 0x1f, R0 ;  /* 0x0000001fff057819 */ /* 0x000fe40000011400 */
[----:B------:R-:W-:Y:S01]  /*13150*/  SHF.R.S32.HI R7, RZ, 0x7, R2 ;  /* 0x00000007ff077819 */ /* 0x000fe20000011402 */
[----:B------:R-:W-:Y:S01]  /*13160*/  VIADD R2, R6, -UR4 ;  /* 0x8000000406027c36 */ /* 0x000fe20008000000 */
[----:B------:R-:W-:-:S04]  /*13170*/  LEA.HI R5, R5, R0, RZ, 0x7 ;  /* 0x0000000005057211 */ /* 0x000fc800078f38ff */
[----:B------:R-:W-:-:S04]  /*13180*/  SHF.R.S32.HI R0, RZ, 0x7, R5 ;  /* 0x00000007ff007819 */ /* 0x000fc80000011405 */
[----:B------:R-:W-:Y:S01]  /*13190*/  VIMNMX R0, R0, R7, PT ;  /* 0x0000000700007248 */ /* 0x000fe20003fe0100 */
[----:B------:R-:W-:Y:S06]  /*131a0*/  @!P1 BRA `(.L_x_1342) ;  /* 0x0000000000449947 */ /* 0x000fec0003800000 */
[----:B------:R-:W-:Y:S01]  /*131b0*/  ISETP.GT.AND P0, PT, R6, -0x1, PT ;  /* 0xffffffff0600780c */ /* 0x000fe20003f04270 */
[----:B------:R-:W-:-:S12]  /*131c0*/  BSSY B0, `(.L_x_1343) ;  /* 0x000000d000007945 */ /* 0x000fd80003800000 */
[----:B------:R-:W-:Y:S05]  /*131d0*/  @P0 BRA `(.L_x_1344) ;  /* 0x00000000001c0947 */ /* 0x000fea0003800000 */
[----:B------:R-:W-:Y:S02]  /*131e0*/  ISETP.NE.AND P0, PT, R3, 0x1, PT ;  /* 0x000000010300780c */ /* 0x000fe40003f05270 */
[----:B------:R-:W-:-:S11]  /*131f0*/  LOP3.LUT R7, RZ, R6, RZ, 0x33, !PT ;  /* 0x00000006ff077212 */ /* 0x000fd600078e33ff */
[----:B------:R-:W0:Y:S02]  /*13200*/  @P0 LDC.64 R4, c[0x0][0x9e8] ;  /* 0x00027a00ff040b82 */ /* 0x000e240000000a00 */
[----:B0-----:R-:W-:-:S05]  /*13210*/  @P0 IMAD.HI.U32 R4, R7, R4, RZ ;  /* 0x0000000407040227 */ /* 0x001fca00078e00ff */
[----:B------:R-:W-:-:S04]  /*13220*/  @P0 SHF.R.U32.HI R7, RZ, R5, R4 ;  /* 0x00000005ff070219 */ /* 0x000fc80000011604 */
[----:B------:R-:W-:Y:S01]  /*13230*/  LOP3.LUT R6, RZ, R7, RZ, 0x33, !PT ;  /* 0x00000007ff067212 */ /* 0x000fe200078e33ff */
[----:B------:R-:W-:Y:S06]  /*13240*/  BRA `(.L_x_1345) ;  /* 0x0000000000107947 */ /* 0x000fec0003800000 */
.L_x_1344:
[----:B------:R-:W-:-:S13]  /*13250*/  ISETP.NE.AND P0, PT, R3, 0x1, PT ;  /* 0x000000010300780c */ /* 0x000fda0003f05270 */
[----:B------:R-:W0:Y:S02]  /*13260*/  @P0 LDC.64 R4, c[0x0][0x9e8] ;  /* 0x00027a00ff040b82 */ /* 0x000e240000000a00 */
[----:B0-----:R-:W-:-:S05]  /*13270*/  @P0 IMAD.HI.U32 R4, R6, R4, RZ ;  /* 0x0000000406040227 */ /* 0x001fca00078e00ff */
[----:B------:R-:W-:-:S07]  /*13280*/  @P0 SHF.R.U32.HI R6, RZ, R5, R4 ;  /* 0x00000005ff060219 */ /* 0x000fce0000011604 */
.L_x_1345:
[----:B------:R-:W-:Y:S05]  /*13290*/  BSYNC B0 ;  /* 0x0000000000007941 */ /* 0x000fea0003800000 */
.L_x_1343:
[----:B------:R-:W-:-:S05]  /*132a0*/  IMAD R3, R6, R3, RZ ;  /* 0x0000000306037224 */ /* 0x000fca00078e02ff */
[----:B------:R-:W-:-:S07]  /*132b0*/  VIMNMX R2, R2, R3, !PT ;  /* 0x0000000302027248 */ /* 0x000fce0007fe0100 */
.L_x_1342:
[----:B------:R-:W-:Y:S01]  /*132c0*/  SHF.R.S32.HI R3, RZ, 0x1f, R2 ;  /* 0x0000001fff037819 */ /* 0x000fe20000011402 */
[----:B------:R-:W-:Y:S03]  /*132d0*/  BSSY B0, `(.L_x_1346) ;  /* 0x000002a000007945 */ /* 0x000fe60003800000 */
[----:B------:R-:W-:Y:S02]  /*132e0*/  LEA.HI R3, R3, R2, RZ, 0x7 ;  /* 0x0000000203037211 */ /* 0x000fe400078f38ff */
[----:B------:R-:W-:Y:S02]  /*132f0*/  LOP3.LUT R2, R18, 0xff000000, RZ, 0xc0, !PT ;  /* 0xff00000012027812 */ /* 0x000fe400078ec0ff */
[----:B------:R-:W-:-:S04]  /*13300*/  SHF.R.S32.HI R3, RZ, 0x7, R3 ;  /* 0x00000007ff037819 */ /* 0x000fc80000011403 */
[----:B------:R-:W-:Y:S02]  /*13310*/  VIMNMX R4, RZ, R3, !PT ;  /* 0x00000003ff047248 */ /* 0x000fe40007fe0100 */
[----:B------:R-:W-:Y:S02]  /*13320*/  SHF.R.U32.HI R3, RZ, 0x8, R2 ;  /* 0x00000008ff037819 */ /* 0x000fe40000011602 */
[----:B------:R-:W-:Y:S02]  /*13330*/  ISETP.GT.AND P0, PT, R0, R4, PT ;  /* 0x000000040000720c */ /* 0x000fe40003f04270 */
[----:B------:R-:W-:-:S04]  /*13340*/  LOP3.LUT R2, R18, 0xff0000, RZ, 0xc0, !PT ;  /* 0x00ff000012027812 */ /* 0x000fc800078ec0ff */
[----:B------:R-:W-:Y:S01]  /*13350*/  LEA.HI R2, R2, R3, RZ, 0x10 ;  /* 0x0000000302027211 */ /* 0x000fe200078f80ff */
[----:B------:R-:W-:-:S03]  /*13360*/  IMAD.MOV.U32 R3, RZ, RZ, RZ ;  /* 0x000000ffff037224 */ /* 0x000fc600078e00ff */
[----:B------:R-:W-:-:S03]  /*13370*/  LOP3.LUT R5, R2, 0xff, RZ, 0xc0, !PT ;  /* 0x000000ff02057812 */ /* 0x000fc600078ec0ff */
[----:B------:R-:W-:Y:S05]  /*13380*/  @!P0 BRA `(.L_x_1347) ;  /* 0x0000000000788947 */ /* 0x000fea0003800000 */
[----:B------:R-:W-:-:S04]  /*13390*/  SHF.R.U32.HI R6, RZ, 0x10, R2 ;  /* 0x00000010ff067819 */ /* 0x000fc80000011602 */
[----:B------:R-:W-:-:S13]  /*133a0*/  ISETP.NE.AND P0, PT, R6, RZ, PT ;  /* 0x000000ff0600720c */ /* 0x000fda0003f05270 */
[----:B------:R-:W0:Y:S02]  /*133b0*/  @!P0 LDC R6, c[0x0][0x9f0] ;  /* 0x00027c00ff068b82 */ /* 0x000e240000000800 */
[----:B0-----:R-:W-:Y:S02]  /*133c0*/  IABS R8, R6 ;  /* 0x0000000600087213 */ /* 0x001fe40000000000 */
[----:B------:R-:W-:Y:S02]  /*133d0*/  IADD3 R7, R6, -0x1, R0 ;  /* 0xffffffff06077810 */ /* 0x000fe40007ffe000 */
[----:B------:R-:W0:Y:S03]  /*133e0*/  I2F.RP R10, R8 ;  /* 0x00000008000a7306 */ /* 0x000e260000209400 */
[----:B------:R-:W-:-:S05]  /*133f0*/  IMAD.IADD R7, R7, 0x1, -R4 ;  /* 0x0000000107077824 */ /* 0x000fca00078e0a04 */
[----:B------:R-:W-:-:S04]  /*13400*/  LOP3.LUT R2, R7, R6, RZ, 0x3c, !PT ;  /* 0x0000000607027212 */ /* 0x000fc800078e3cff */
[----:B------:R-:W-:Y:S01]  /*13410*/  ISETP.GE.AND P2, PT, R2, RZ, PT ;  /* 0x000000ff0200720c */ /* 0x000fe20003f46270 */
[----:B0-----:R-:W0:Y:S02]  /*13420*/  MUFU.RCP R10, R10 ;  /* 0x0000000a000a7308 */ /* 0x001e240000001000 */
[----:B0-----:R-:W-:-:S06]  /*13430*/  VIADD R3, R10, 0xffffffe ;  /* 0x0ffffffe0a037836 */ /* 0x001fcc0000000000 */
[----:B------:R-:W0:Y:S02]  /*13440*/  F2I.FTZ.U32.TRUNC.NTZ R3, R3 ;  /* 0x0000000300037305 */ /* 0x000e24000021f000 */
[----:B0-----:R-:W-:-:S04]  /*13450*/  IMAD.MOV R2, RZ, RZ, -R3 ;  /* 0x000000ffff027224 */ /* 0x001fc800078e0a03 */
        /* <DEDUP_REMOVED lines=9> */
[----:B------:R-:W-:Y:S02]  /*134f0*/  @!P1 IMAD.IADD R2, R2, 0x1, -R8 ;  /* 0x0000000102029824 */ /* 0x000fe400078e0a08 */
[----:B------:R-:W-:Y:S01]  /*13500*/  @!P1 VIADD R9, R9, 0x1 ;  /* 0x0000000109099836 */ /* 0x000fe20000000000 */
[----:B------:R-:W-:Y:S02]  /*13510*/  ISETP.NE.AND P1, PT, R6, RZ, PT ;  /* 0x000000ff0600720c */ /* 0x000fe40003f25270 */
[----:B------:R-:W-:-:S13]  /*13520*/  ISETP.GE.U32.AND P0, PT, R2, R8, PT ;  /* 0x000000080200720c */ /* 0x000fda0003f06070 */
[----:B------:R-:W-:-:S04]  /*13530*/  @P0 VIADD R9, R9, 0x1 ;  /* 0x0000000109090836 */ /* 0x000fc80000000000 */
[----:B------:R-:W-:-:S04]  /*13540*/  IMAD.MOV.U32 R3, RZ, RZ, R9 ;  /* 0x000000ffff037224 */ /* 0x000fc800078e0009 */
[----:B------:R-:W-:Y:S01]  /*13550*/  @!P2 IMAD.MOV R3, RZ, RZ, -R3 ;  /* 0x000000ffff03a224 */ /* 0x000fe200078e0a03 */
[----:B------:R-:W-:-:S07]  /*13560*/  @!P1 LOP3.LUT R3, RZ, R6, RZ, 0x33, !PT ;  /* 0x00000006ff039212 */ /* 0x000fce00078e33ff */
.L_x_1347:
[----:B------:R-:W-:Y:S05]  /*13570*/  BSYNC B0 ;  /* 0x0000000000007941 */ /* 0x000fea0003800000 */
.L_x_1346:
[-C--:B------:R-:W-:Y:S01]  /*13580*/  IMAD R2, R5, R3.reuse, R4 ;  /* 0x0000000305027224 */ /* 0x080fe200078e0204 */
[----:B------:R-:W-:Y:S04]  /*13590*/  BSSY B7, `(.L_x_1348) ;  /* 0x000038b000077945 */ /* 0x000fe80003800000 */
        /* <DEDUP_REMOVED lines=22> */
.L_x_1349:
        /* <DEDUP_REMOVED lines=20> */
.L_x_1352:
[----:B------:R-:W-:Y:S05]  /*13840*/  BSYNC B6 ;  /* 0x0000000000067941 */ /* 0x000fea0003800000 */
.L_x_1351:
        /* <DEDUP_REMOVED lines=9> */
[----:B------:R-:W-:Y:S02]  /*138e0*/  IMAD.U32 R4, RZ, RZ, UR6 ;  /* 0x00000006ff047e24 */ /* 0x000fe4000f8e00ff */
[----:B------:R-:W-:Y:S02]  /*138f0*/  IMAD.U32 R5, RZ, RZ, UR7 ;  /* 0x00000007ff057e24 */ /* 0x000fe4000f8e00ff */
[----:B------:R-:W-:Y:S02]  /*13900*/  IMAD.U32 R6, RZ, RZ, UR8 ;  /* 0x00000008ff067e24 */ /* 0x000fe4000f8e00ff */
[----:B------:R-:W-:-:S02]  /*13910*/  IMAD.U32 R7, RZ, RZ, UR9 ;  /* 0x00000009ff077e24 */ /* 0x000fc4000f8e00ff */
[----:B------:R-:W-:Y:S02]  /*13920*/  IMAD.U32 R10, RZ, RZ, UR4 ;  /* 0x00000004ff0a7e24 */ /* 0x000fe4000f8e00ff */
[----:B------:R-:W-:Y:S02]  /*13930*/  IMAD.U32 R11, RZ, RZ, UR5 ;  /* 0x00000005ff0b7e24 */ /* 0x000fe4000f8e00ff */
[----:B------:R-:W-:Y:S02]  /*13940*/  IMAD.MOV.U32 R8, RZ, RZ, 0x70 ;  /* 0x00000070ff087424 */ /* 0x000fe400078e00ff */
[----:B------:R-:W-:Y:S02]  /*13950*/  IMAD.MOV.U32 R12, RZ, RZ, 0x1 ;  /* 0x00000001ff0c7424 */ /* 0x000fe400078e00ff */
[----:B0-----:R-:W-:-:S07]  /*13960*/  IMAD.MOV.U32 R13, RZ, RZ, RZ ;  /* 0x000000ffff0d7224 */ /* 0x001fce00078e00ff */
[----:B------:R-:W-:-:S07]  /*13970*/  LEPC R20, `(.L_x_1355) ;  /* 0x000000001014794e */ /* 0x000fce0000000000 */
[----:B-1----:R-:W-:Y:S05]  /*13980*/  CALL.ABS.NOINC R2 ;  /* 0x0000000002007343 */ /* 0x002fea0003c00000 */
.L_x_1355:
[----:B------:R0:W1:Y:S01]  /*13990*/  LDC.64 R2, c[0x4][R17] ;  /* 0x0100000011027b82 */ /* 0x0000620000000a00 */
[----:B------:R-:W-:Y:S01]  /*139a0*/  ULDC.64 UR6, c[0x4][0x88] ;  /* 0x0100220000067ab9 */ /* 0x000fe20000000a00 */
[----:B------:R-:W-:Y:S01]  /*139b0*/  ULDC.64 UR8, c[0x4][0x90] ;  /* 0x0100240000087ab9 */ /* 0x000fe20000000a00 */
[----:B------:R-:W-:Y:S01]  /*139c0*/  ULDC.64 UR4, c[0x4][0x18] ;  /* 0x0100060000047ab9 */ /* 0x000fe20000000a00 */
        /* <DEDUP_REMOVED lines=11> */
.L_x_1354:
[----:B------:R-:W-:Y:S05]  /*13a80*/  BSYNC B6 ;  /* 0x0000000000067941 */ /* 0x000fea0003800000 */
.L_x_1353:
[----:B------:R-:W-:Y:S01]  /*13a90*/  ULDC.64 UR4, c[0x0][0x9f8] ;  /* 0x00027e0000047ab9 */ /* 0x000fe20000000a00 */
[----:B------:R-:W2:Y:S01]  /*13aa0*/  LDL R17, [R1+0xc] ;  /* 0x00000c0001117983 */ /* 0x000ea20000100800 */
[----:B------:R-:W-:Y:S01]  /*13ab0*/  ISETP.NE.U32.AND P0, PT, RZ, UR4, PT ;  /* 0x00000004ff007c0c */ /* 0x000fe2000bf05070 */
[----:B------:R-:W-:Y:S01]  /*13ac0*/  IMAD.MOV.U32 R7, RZ, RZ, R19 ;  /* 0x000000ffff077224 */ /* 0x000fe200078e0013 */
[----:B------:R-:W0:Y:S02]  /*13ad0*/  LDC R6, c[0x0][0x430] ;  /* 0x00010c00ff067b82 */ /* 0x000e240000000800 */
[----:B------:R-:W-:-:S13]  /*13ae0*/  ISETP.NE.AND.EX P0, PT, RZ, UR5, PT, P0 ;  /* 0x00000005ff007c0c */ /* 0x000fda000bf05300 */
[----:B------:R-:W1:Y:S02]  /*13af0*/  @P0 LDC.64 R2, c[0x0][0x9f8] ;  /* 0x00027e00ff020b82 */ /* 0x000e640000000a00 */
[----:B-1----:R-:W-:-:S05]  /*13b00*/  @P0 IMAD.WIDE R2, R19, 0x4, R2 ;  /* 0x0000000413020825 */ /* 0x002fca00078e0202 */
[----:B------:R1:W3:Y:S01]  /*13b10*/  @P0 LDG.E R7, desc[UR54][R2.64] ;  /* 0x0000003602070981 */ /* 0x0002e2000c1e1900 */
[----:B0-----:R-:W-:Y:S01]  /*13b20*/  ISETP.NE.AND P1, PT, R6, 0x1, PT ;  /* 0x000000010600780c */ /* 0x001fe20003f25270 */
[----:B------:R-:W-:Y:S01]  /*13b30*/  VIADD R26, R26, 0xffffffff ;  /* 0xffffffff1a1a7836 */ /* 0x000fe20000000000 */
[----:B------:R-:W-:Y:S01]  /*13b40*/  LOP3.LUT R23, R23, 0xfffffffb, RZ, 0xc0, !PT ;  /* 0xfffffffb17177812 */ /* 0x000fe200078ec0ff */
[----:B------:R-:W0:Y:S02]  /*13b50*/  S2R R21, SR_TID.X ;  /* 0x0000000000157919 */ /* 0x000e240000002100 */
[----:B------:R-:W-:Y:S01]  /*13b60*/  IMAD.SHL.U32 R8, R26, 0x80, RZ ;  /* 0x000000801a087824 */ /* 0x000fe200078e00ff */
[----:B------:R-:W4:Y:S07]  /*13b70*/  S2R R20, SR_TID.X ;  /* 0x0000000000147919 */ /* 0x000f2e0000002100 */
[----:B-1----:R-:W1:Y:S01]  /*13b80*/  @P1 LDC R3, c[0x0][0x434] ;  /* 0x00010d00ff031b82 */ /* 0x002e620000000800 */
[----:B------:R-:W-:-:S07]  /*13b90*/  @P1 LOP3.LUT R23, R23, 0x4, RZ, 0xfc, !PT ;  /* 0x0000000417171812 */ /* 0x000fce00078efcff */
[----:B------:R-:W1:Y:S01]  /*13ba0*/  @P1 LDC R2, c[0x0][0x438] ;  /* 0x00010e00ff021b82 */ /* 0x000e620000000800 */
[----:B0-----:R-:W-:Y:S01]  /*13bb0*/  IMAD.SHL.U32 R21, R21, 0x10, RZ ;  /* 0x0000001015157824 */ /* 0x001fe200078e00ff */
[----:B----4-:R-:W-:-:S04]  /*13bc0*/  LOP3.LUT R20, R20, 0x7f, RZ, 0xc0, !PT ;  /* 0x0000007f14147812 */ /* 0x010fc800078ec0ff */
[----:B------:R-:W-:Y:S02]  /*13bd0*/  LOP3.LUT R21, R21, 0x70, RZ, 0xc0, !PT ;  /* 0x0000007015157812 */ /* 0x000fe400078ec0ff */
[----:B------:R-:W-:-:S04]  /*13be0*/  SHF.R.U32.HI R20, RZ, 0x3, R20 ;  /* 0x00000003ff147819 */ /* 0x000fc80000011614 */
[----:B------:R-:W-:-:S04]  /*13bf0*/  LOP3.LUT R0, R8, R20, R21, 0xfe, !PT ;  /* 0x0000001408007212 */ /* 0x000fc800078efe15 */
[C---:B--2---:R-:W-:Y:S01]  /*13c00*/  ISETP.GE.AND P0, PT, R0.reuse, R17, PT ;  /* 0x000000110000720c */ /* 0x044fe20003f06270 */
[----:B------:R-:W-:-:S04]  /*13c10*/  IMAD.IADD R0, R0, 0x1, R24 ;  /* 0x0000000100007824 */ /* 0x000fc800078e0218 */
[----:B-1----:R-:W-:-:S04]  /*13c20*/  @P1 IMAD.HI.U32 R3, R0, R3, RZ ;  /* 0x0000000300031227 */ /* 0x002fc800078e00ff */
[----:B------:R-:W-:Y:S01]  /*13c30*/  IMAD.MOV.U32 R4, RZ, RZ, R0 ;  /* 0x000000ffff047224 */ /* 0x000fe200078e0000 */
[----:B------:R-:W-:-:S03]  /*13c40*/  @P1 SHF.R.U32.HI R4, RZ, R2, R3 ;  /* 0x00000002ff041219 */ /* 0x000fc60000011603 */
[----:B------:R-:W0:Y:S02]  /*13c50*/  @!P0 LDC.64 R2, c[0x0][0x428] ;  /* 0x00010a00ff028b82 */ /* 0x000e240000000a00 */
[----:B------:R-:W-:-:S04]  /*13c60*/  IMAD.MOV R5, RZ, RZ, -R4 ;  /* 0x000000ffff057224 */ /* 0x000fc800078e0a04 */
[----:B------:R-:W-:Y:S01]  /*13c70*/  IMAD R0, R6, R5, R0 ;  /* 0x0000000506007224 */ /* 0x000fe200078e0200 */
[--C-:B------:R-:W-:Y:S02]  /*13c80*/  @!P0 SHF.R.S32.HI R5, RZ, 0x1f, R4.reuse ;  /* 0x0000001fff058819 */ /* 0x100fe40000011404 */
[----:B---3--:R-:W-:Y:S01]  /*13c90*/  SHF.R.S32.HI R6, RZ, 0x1f, R7 ;  /* 0x0000001fff067819 */ /* 0x008fe20000011407 */
[----:B------:R-:W-:Y:S01]  /*13ca0*/  STL [R1+0x4], R7 ;  /* 0x0000040701007387 */ /* 0x000fe20000100800 */
[----:B0-----:R-:W-:-:S03]  /*13cb0*/  @!P0 IMAD.WIDE.U32 R4, R7, R2, R4 ;  /* 0x0000000207048225 */ /* 0x001fc600078e0004 */
[----:B------:R0:W-:Y:S02]  /*13cc0*/  STL [R1+0x18], R6 ;  /* 0x0000180601007387 */ /* 0x0001e40000100800 */
[----:B0-----:R-:W-:-:S04]  /*13cd0*/  @!P0 IMAD R6, R6, R2, RZ ;  /* 0x0000000206068224 */ /* 0x001fc800078e02ff */
[----:B------:R-:W-:Y:S02]  /*13ce0*/  @!P0 IMAD R6, R7, R3, R6 ;  /* 0x0000000307068224 */ /* 0x000fe400078e0206 */
[----:B------:R-:W0:Y:S02]  /*13cf0*/  @!P0 LDC.64 R2, c[0x0][0x418] ;  /* 0x00010600ff028b82 */ /* 0x000e240000000a00 */
[----:B------:R-:W-:Y:S01]  /*13d00*/  @!P0 IMAD.IADD R5, R5, 0x1, R6 ;  /* 0x0000000105058824 */ /* 0x000fe200078e0206 */
[----:B0-----:R-:W-:-:S04]  /*13d10*/  @!P0 LEA R2, P1, R4, R2, 0x2 ;  /* 0x0000000204028211 */ /* 0x001fc800078210ff */
[----:B------:R-:W-:Y:S01]  /*13d20*/  @!P0 LEA.HI.X R3, R4, R3, R5, 0x2, P1 ;  /* 0x0000000304038211 */ /* 0x000fe200008f1405 */
[----:B------:R-:W-:-:S06]  /*13d30*/  IMAD.MOV.U32 R4, RZ, RZ, RZ ;  /* 0x000000ffff047224 */ /* 0x000fcc00078e00ff */
[----:B------:R0:W5:Y:S01]  /*13d40*/  @!P0 LDG.E R4, desc[UR54][R2.64] ;  /* 0x0000003602048981 */ /* 0x000162000c1e1900 */
[----:B------:R-:W-:Y:S01]  /*13d50*/  IMAD.U32 R7, RZ, RZ, UR37 ;  /* 0x00000025ff077e24 */ /* 0x000fe2000f8e00ff */
[----:B------:R-:W-:Y:S01]  /*13d60*/  UMOV UR4, 0xffffffff ;  /* 0xffffffff00047882 */ /* 0x000fe20000000000 */
[----:B------:R-:W-:-:S03]  /*13d70*/  LOP3.LUT R23, R23, 0xfffffffd, RZ, 0xc0, !PT ;  /* 0xfffffffd17177812 */ /* 0x000fc600078ec0ff */
[----:B------:R-:W-:-:S13]  /*13d80*/  ISETP.NE.AND P2, PT, R7, 0x3, PT ;  /* 0x000000030700780c */ /* 0x000fda0003f45270 */
[----:B------:R-:W-:Y:S01]  /*13d90*/  @P2 LOP3.LUT R23, R23, 0x2, RZ, 0xfc, !PT ;  /* 0x0000000217172812 */ /* 0x000fe200078efcff */
[----:B0-----:R-:W-:Y:S06]  /*13da0*/  BRA.DIV UR4, `(.L_x_1356) ;  /* 0x0000004604f47947 */ /* 0x001fec000b800000 */
.L_x_1422:
[----:B------:R-:W-:Y:S01]  /*13db0*/  LOP3.LUT R24, R18, 0xffff, RZ, 0xc0, !PT ;  /* 0x0000ffff12187812 */ /* 0x000fe200078ec0ff */
[----:B------:R-:W-:Y:S06]  /*13dc0*/  @!P2 BRA `(.L_x_1357) ;  /* 0x000000000004a947 */ /* 0x000fec0003800000 */
[----:B------:R-:W-:Y:S01]  /*13dd0*/  BPT.TRAP 0x1 ;  /* 0x000000040000795c */ /* 0x000fe20000300000 */
.L_x_1357:
[----:B------:R-:W-:Y:S01]  /*13de0*/  SHF.R.S32.HI R6, RZ, 0x1f, R0 ;  /* 0x0000001fff067819 */ /* 0x000fe20000011400 */
        /* <DEDUP_REMOVED lines=22> */
.L_x_1423:
[----:B------:R-:W-:Y:S05]  /*13f50*/  BSYNC B0 ;  /* 0x0000000000007941 */ /* 0x000fea0003800000 */
.L_x_1358:
[----:B------:R-:W2:Y:S01]  /*13f60*/  LDL R10, [R1+0xc] ;  /* 0x00000c00010a7983 */ /* 0x000ea20000100800 */
[----:B------:R-:W-:Y:S01]  /*13f70*/  ULDC.64 UR4, c[0x0][0x300] ;  /* 0x0000c00000047ab9 */ /* 0x000fe20000000a00 */
[----:B------:R-:W-:Y:S01]  /*13f80*/  ULDC.64 UR6, c[0x0][0x2e8] ;  /* 0x0000ba0000067ab9 */ /* 0x000fe20000000a00 */
[----:B------:R-:W-:Y:S01]  /*13f90*/  IMAD R6, R6, UR4, RZ ;  /* 0x0000000406067c24 */ /* 0x000fe2000f8e02ff */
[----:B------:R-:W1:Y:S01]  /*13fa0*/  S2R R9, SR_TID.X ;  /* 0x0000000000097919 */ /* 0x000e620000002100 */
[C---:B0-----:R-:W-:Y:S01]  /*13fb0*/  IMAD.WIDE.U32 R2, R0.reuse, UR4, RZ ;  /* 0x0000000400027c25 */ /* 0x041fe2000f8e00ff */
[----:B------:R-:W-:Y:S01]  /*13fc0*/  LOP3.LUT R23, R23, 0xfffffffe, RZ, 0xc0, !PT ;  /* 0xfffffffe17177812 */ /* 0x000fe200078ec0ff */
[----:B------:R-:W0:Y:S02]  /*13fd0*/  S2R R11, SR_TID.X ;  /* 0x00000000000b7919 */ /* 0x000e240000002100 */
[----:B------:R-:W-:Y:S01]  /*13fe0*/  IMAD R6, R0, UR5, R6 ;  /* 0x0000000500067c24 */ /* 0x000fe2000f8e0206 */
[----:B------:R-:W-:-:S02]  /*13ff0*/  ULDC.64 UR4, c[0x0][0x310] ;  /* 0x0000c40000047ab9 */ /* 0x000fc40000000a00 */
[----:B------:R-:W-:Y:S02]  /*14000*/  IMAD R7, R7, UR4, RZ ;  /* 0x0000000407077c24 */ /* 0x000fe4000f8e02ff */
[----:B------:R-:W-:Y:S02]  /*14010*/  IMAD.IADD R3, R3, 0x1, R6 ;  /* 0x0000000103037824 */ /* 0x000fe400078e0206 */
[C---:B------:R-:W-:Y:S02]  /*14020*/  IMAD R7, R4.reuse, UR5, R7 ;  /* 0x0000000504077c24 */ /* 0x040fe4000f8e0207 */
[----:B------:R-:W-:Y:S01]  /*14030*/  IMAD.WIDE.U32 R2, R4, UR4, R2 ;  /* 0x0000000404027c25 */ /* 0x000fe2000f8e0002 */
[----:B------:R-:W-:-:S03]  /*14040*/  ULDC.64 UR4, c[0x0][0x308] ;  /* 0x0000c20000047ab9 */ /* 0x000fc60000000a00 */
[----:B------:R-:W-:Y:S02]  /*14050*/  IMAD.IADD R3, R3, 0x1, R7 ;  /* 0x0000000103037824 */ /* 0x000fe400078e0207 */
[C---:B------:R-:W-:Y:S01]  /*14060*/  IMAD.WIDE.U32 R2, R24.reuse, UR4, R2 ;  /* 0x0000000418027c25 */ /* 0x040fe2000f8e0002 */
[----:B------:R-:W-:Y:S02]  /*14070*/  ULDC UR4, c[0x0][0x2f4] ;  /* 0x0000bd0000047ab9 */ /* 0x000fe40000000800 */
[----:B------:R-:W-:Y:S01]  /*14080*/  ISETP.GE.AND P2, PT, R29, UR4, PT ;  /* 0x000000041d007c0c */ /* 0x000fe2000bf46270 */
[----:B------:R-:W-:Y:S01]  /*14090*/  IMAD R3, R24, UR5, R3 ;  /* 0x0000000518037c24 */ /* 0x000fe2000f8e0203 */
[----:B------:R-:W-:Y:S01]  /*140a0*/  LEA R0, P0, R2, UR6, 0x1 ;  /* 0x0000000602007c11 */ /* 0x000fe2000f8008ff */
[----:B------:R-:W-:-:S03]  /*140b0*/  UMOV UR4, 0xffffffff ;  /* 0xffffffff00047882 */ /* 0x000fc60000000000 */
[----:B------:R-:W-:Y:S02]  /*140c0*/  LEA.HI.X R2, R2, UR7, R3, 0x1, P0 ;  /* 0x0000000702027c11 */ /* 0x000fe400080f0c03 */
[----:B-1----:R-:W-:-:S04]  /*140d0*/  LOP3.LUT R9, R9, 0x7f, RZ, 0xc0, !PT ;  /* 0x0000007f09097812 */ /* 0x002fc800078ec0ff */
[----:B------:R-:W-:Y:S02]  /*140e0*/  SHF.R.U32.HI R9, RZ, 0x3, R9 ;  /* 0x00000003ff097819 */ /* 0x000fe40000011609 */
[----:B------:R-:W-:Y:S02]  /*140f0*/  @P2 LOP3.LUT R23, R23, 0x1, RZ, 0xfc, !PT ;  /* 0x0000000117172812 */ /* 0x000fe400078efcff */
[----:B--2---:R-:W-:Y:S01]  /*14100*/  IADD3 R4, -R9, R10, -R8 ;  /* 0x0000000a09047210 */ /* 0x004fe20007ffe908 */
[C---:B0-----:R-:W-:Y:S02]  /*14110*/  IMAD.SHL.U32 R9, R11.reuse, 0x8, RZ ;  /* 0x000000080b097824 */ /* 0x041fe400078e00ff */
[----:B------:R-:W-:Y:S01]  /*14120*/  IMAD.SHL.U32 R10, R11, 0x8, RZ ;  /* 0x000000080b0a7824 */ /* 0x000fe200078e00ff */
[----:B------:R-:W-:Y:S02]  /*14130*/  ISETP.GE.AND P0, PT, R4, 0x1, PT ;  /* 0x000000010400780c */ /* 0x000fe40003f06270 */
[----:B------:R-:W-:-:S04]  /*14140*/  LOP3.LUT R9, R9, 0x1f8, RZ, 0xc0, !PT ;  /* 0x000001f809097812 */ /* 0x000fc800078ec0ff */
[----:B------:R-:W-:-:S04]  /*14150*/  LOP3.LUT R9, R9, 0x38, R11, 0x78, !PT ;  /* 0x0000003809097812 */ /* 0x000fc800078e780b */
[----:B------:R-:W-:-:S05]  /*14160*/  LOP3.LUT R9, R9, 0x200, R10, 0xf8, !PT ;  /* 0x0000020009097812 */ /* 0x000fca00078ef80a */
[----:B------:R-:W-:Y:S01]  /*14170*/  IMAD R3, R25, 0x2000, R9 ;  /* 0x0000200019037824 */ /* 0x000fe200078e0209 */
[----:B------:R-:W-:Y:S06]  /*14180*/  BRA.DIV UR4, `(.L_x_1360) ;  /* 0x0000004604447947 */ /* 0x000fec000b800000 */
[----:B------:R-:W0:Y:S01]  /*14190*/  SHFL.IDX PT, R7, R0, RZ, 0x181f ;  /* 0x00181fff00077589 */ /* 0x000e2200000e0000 */
[----:B------:R-:W-:-:S03]  /*141a0*/  @P0 IMAD R8, R3, 0x2, R22 ;  /* 0x0000000203080824 */ /* 0x000fc600078e0216 */
[----:B------:R-:W1:Y:S01]  /*141b0*/  SHFL.IDX PT, R6, R2, RZ, 0x181f ;  /* 0x00181fff02067589 */ /* 0x000e6200000e0000 */
[----:B0-----:R-:W-:-:S05]  /*141c0*/  @P0 LEA R7, P1, R29, R7, 0x1 ;  /* 0x000000071d070211 */ /* 0x001fca00078208ff */
[----:B-1----:R-:W-:Y:S01]  /*141d0*/  @P0 IMAD.X R6, RZ, RZ, R6, P1 ;  /* 0x000000ffff060224 */ /* 0x002fe200008e0606 */
[----:B------:R-:W-:-:S04]  /*141e0*/  ISETP.GE.AND P1, PT, R4, 0x11, PT ;  /* 0x000000110400780c */ /* 0x000fc80003f26270 */
[----:B------:R-:W-:-:S04]  /*141f0*/  @P0 LOP3.LUT R7, R7, R6, RZ, 0x3c, !PT ;  /* 0x0000000607070212 */ /* 0x000fc800078e3cff */
[----:B------:R-:W-:-:S04]  /*14200*/  @P0 LOP3.LUT R6, R7, R6, RZ, 0x3c, !PT ;  /* 0x0000000607060212 */ /* 0x000fc800078e3cff */
[----:B------:R-:W-:-:S05]  /*14210*/  @P0 LOP3.LUT R7, R7, R6, RZ, 0x3c, !PT ;  /* 0x0000000607070212 */ /* 0x000fca00078e3cff */
[----:B------:R-:W-:Y:S01]  /*14220*/  @!PT LDS RZ, [RZ] ;  /* 0x00000000fffff984 */ /* 0x000fe20000000800 */
[----:B------:R0:W-:Y:S04]  /*14230*/  @P0 LDGSTS.E.BYPASS.LTC128B.128 [R8+0xe400], desc[UR54][R6.64], !P2 ;  /* 0x0e40000006080fae */ /* 0x0001e8000d101d76 */
[----:B0-----:R-:W0:Y:S01]  /*14240*/  SHFL.IDX PT, R7, R0, 0x1, 0x181f ;  /* 0x00381f0000077f89 */ /* 0x001e2200000e0000 */
[----:B------:R-:W-:-:S03]  /*14250*/  @P1 IMAD R8, R3, 0x2, R22 ;  /* 0x0000000203081824 */ /* 0x000fc600078e0216 */
[----:B------:R-:W1:Y:S01]  /*14260*/  SHFL.IDX PT, R6, R2, 0x1, 0x181f ;  /* 0x00381f0002067f89 */ /* 0x000e6200000e0000 */
[----:B0-----:R-:W-:-:S05]  /*14270*/  @P1 LEA R7, P0, R29, R7, 0x1 ;  /* 0x000000071d071211 */ /* 0x001fca00078008ff */
[----:B-1----:R-:W-:-:S05]  /*14280*/  @P1 IMAD.X R6, RZ, RZ, R6, P0 ;  /* 0x000000ffff061224 */ /* 0x002fca00000e0606 */
[----:B------:R-:W-:-:S04]  /*14290*/  @P1 LOP3.LUT R7, R7, R6, RZ, 0x3c, !PT ;  /* 0x0000000607071212 */ /* 0x000fc800078e3cff */
[----:B------:R-:W-:-:S04]  /*142a0*/  @P1 LOP3.LUT R6, R7, R6, RZ, 0x3c, !PT ;  /* 0x0000000607061212 */ /* 0x000fc800078e3cff */
[----:B------:R-:W-:-:S05]  /*142b0*/  @P1 LOP3.LUT R7, R7, R6, RZ, 0x3c, !PT ;  /* 0x0000000607071212 */ /* 0x000fca00078e3cff */
[----:B------:R0:W-:Y:S01]  /*142c0*/  @P1 LDGSTS.E.BYPASS.LTC128B.128 [R8+0xec00], desc[UR54][R6.64], !P2 ;  /* 0x0ec0000006081fae */ /* 0x0001e2000d101d76 */
[----:B------:R-:W-:-:S03]  /*142d0*/  ISETP.GE.AND P1, PT, R4, 0x21, PT ;  /* 0x000000210400780c */ /* 0x000fc60003f26270 */
[----:B0-----:R-:W0:Y:S10]  /*142e0*/  SHFL.IDX PT, R7, R0, 0x2, 0x181f ;  /* 0x00581f0000077f89 */ /* 0x001e3400000e0000 */
[----:B------:R-:W-:Y:S01]  /*142f0*/  @P1 IMAD R8, R3, 0x2, R22 ;  /* 0x0000000203081824 */ /* 0x000fe200078e0216 */
        /* <DEDUP_REMOVED lines=40> */
[----:B------:R-:W1:Y:S04]  /*14580*/  SHFL.IDX PT, R6, R2, 0x6, 0x181f ;  /* 0x00d81f0002067f89 */ /* 0x000e6800000e0000 */
[----:B------:R-:W2:Y:S04]  /*14590*/  SHFL.IDX PT, R2, R2, 0x7, 0x181f ;  /* 0x00f81f0002027f89 */ /* 0x000ea800000e0000 */
[----:B------:R-:W3:Y:S01]  /*145a0*/  SHFL.IDX PT, R0, R0, 0x7, 0x181f ;  /* 0x00f81f0000007f89 */ /* 0x000ee200000e0000 */
[----:B0-----:R-:W-:-:S05]  /*145b0*/  @P1 LEA R7, P0, R29, R7, 0x1 ;  /* 0x000000071d071211 */ /* 0x001fca00078008ff */
[----:B-1----:R-:W-:-:S05]  /*145c0*/  @P1 IMAD.X R6, RZ, RZ, R6, P0 ;  /* 0x000000ffff061224 */ /* 0x002fca00000e0606 */
[----:B------:R-:W-:-:S04]  /*145d0*/  @P1 LOP3.LUT R7, R7, R6, RZ, 0x3c, !PT ;  /* 0x0000000607071212 */ /* 0x000fc800078e3cff */
[----:B------:R-:W-:-:S04]  /*145e0*/  @P1 LOP3.LUT R6, R7, R6, RZ, 0x3c, !PT ;  /* 0x0000000607061212 */ /* 0x000fc800078e3cff */
[----:B------:R-:W-:-:S05]  /*145f0*/  @P1 LOP3.LUT R7, R7, R6, RZ, 0x3c, !PT ;  /* 0x0000000607071212 */ /* 0x000fca00078e3cff */
[----:B--23--:R1:W-:Y:S02]  /*14600*/  @P1 LDGSTS.E.BYPASS.LTC128B.128 [R8+0x11400], desc[UR54][R6.64], !P2 ;  /* 0x1140000006081fae */ /* 0x00c3e4000d101d76 */
.L_x_1441:
        /* <DEDUP_REMOVED lines=10> */
.L_x_1361:
        /* <DEDUP_REMOVED lines=11> */
.L_x_1362:
[----:B0-----:R0:W5:Y:S01]  /*14760*/  LDL.LU R3, [R1+0x20] ;  /* 0x0000200001037983 */ /* 0x0011620000300800 */
[----:B------:R0:W-:Y:S02]  /*14770*/  SYNCS.ARRIVE.TRANS64.A1T0 RZ, [R5+URZ+0x16830], RZ ;  /* 0x016830ff05ff79a7 */ /* 0x0001e4000810003f */
[----:B------:R-:W-:Y:S05]  /*14780*/  WARPSYNC.ALL ;  /* 0x0000000000007948 */ /* 0x000fea0003800000 */
[----:B------:R-:W-:Y:S01]  /*14790*/  ULDC.64 UR4, c[0x0][0x298] ;  /* 0x0000a60000047ab9 */ /* 0x000fe20000000a00 */
[----:B------:R-:W-:Y:S01]  /*147a0*/  VIADD R2, R22, 0x8400 ;  /* 0x0000840016027836 */ /* 0x000fe20000000000 */
[----:B------:R-:W-:Y:S01]  /*147b0*/  BSSY B6, `(.L_x_1363) ;  /* 0x000001b000067945 */ /* 0x000fe20003800000 */
[----:B------:R-:W-:Y:S03]  /*147c0*/  BAR.SYNC.DEFER_BLOCKING 0x8, 0x200 ;  /* 0x0208000000007b1d */ /* 0x000fe60000010000 */
[----:B------:R-:W-:-:S02]  /*147d0*/  LOP3.LUT P0, RZ, R2, 0x3ff, RZ, 0xc0, !PT ;  /* 0x000003ff02ff7812 */ /* 0x000fc4000780c0ff */
[----:B-----5:R-:W-:-:S05]  /*147e0*/  SHF.R.S32.HI R0, RZ, 0x1f, R3 ;  /* 0x0000001fff007819 */ /* 0x020fca0000011403 */
[----:B------:R-:W-:-:S04]  /*147f0*/  IMAD R0, R0, UR4, RZ ;  /* 0x0000000400007c24 */ /* 0x000fc8000f8e02ff */
[C---:B------:R-:W-:Y:S02]  /*14800*/  IMAD R0, R3.reuse, UR5, R0 ;  /* 0x0000000503007c24 */ /* 0x040fe4000f8e0200 */
[----:B------:R-:W-:-:S04]  /*14810*/  IMAD.WIDE.U32 R2, R3, UR4, RZ ;  /* 0x0000000403027c25 */ /* 0x000fc8000f8e00ff */
[----:B------:R-:W-:Y:S01]  /*14820*/  IMAD.IADD R0, R3, 0x1, R0 ;  /* 0x0000000103007824 */ /* 0x000fe200078e0200 */
[----:B------:R1:W-:Y:S04]  /*14830*/  STL.64 [R1+0x20], R2 ;  /* 0x0000200201007387 */ /* 0x0003e80000100a00 */
[----:B------:R1:W-:Y:S01]  /*14840*/  STL [R1+0x2c], R0 ;  /* 0x00002c0001007387 */ /* 0x0003e20000100800 */
[----:B------:R-:W-:Y:S05]  /*14850*/  @!P0 BRA `(.L_x_1364) ;  /* 0x0000000000408947 */ /* 0x000fea0003800000 */
[----:B-1----:R-:W-:Y:S01]  /*14860*/  MOV R2, 0x0 ;  /* 0x0000000000027802 */ /* 0x002fe20000000f00 */
[----:B------:R-:W-:Y:S01]  /*14870*/  ULDC.64 UR6, c[0x4][0x88] ;  /* 0x0100220000067ab9 */ /* 0x000fe20000000a00 */
[----:B------:R-:W-:Y:S01]  /*14880*/  ULDC.64 UR8, c[0x4][0x90] ;  /* 0x0100240000087ab9 */ /* 0x000fe20000000a00 */
[----:B------:R-:W-:Y:S01]  /*14890*/  ULDC.64 UR4, c[0x4][0x20] ;  /* 0x0100080000047ab9 */ /* 0x000fe20000000a00 */
[----:B------:R-:W-:Y:S02]  /*148a0*/  IMAD.U32 R4, RZ, RZ, UR6 ;  /* 0x00000006ff047e24 */ /* 0x000fe4000f8e00ff */
[----:B------:R-:W1:Y:S01]  /*148b0*/  LDC.64 R2, c[0x4][R2] ;  /* 0x0100000002027b82 */ /* 0x000e620000000a00 */
[----:B0-----:R-:W-:Y:S02]  /*148c0*/  IMAD.U32 R5, RZ, RZ, UR7 ;  /* 0x00000007ff057e24 */ /* 0x001fe4000f8e00ff */
        /* <DEDUP_REMOVED lines=8> */
[----:B-1----:R-:W-:Y:S05]  /*14950*/  CALL.ABS.NOINC R2 ;  /* 0x0000000002007343 */ /* 0x002fea0003c00000 */
.L_x_1364:
[----:B------:R-:W-:Y:S05]  /*14960*/  BSYNC B6 ;  /* 0x0000000000067941 */ /* 0x000fea0003800000 */
.L_x_1363:
[----:B-1----:R-:W2:Y:S01]  /*14970*/  LDL.LU R2, [R1+0x2c] ;  /* 0x00002c0001027983 */ /* 0x002ea20000300800 */
[----:B------:R-:W1:Y:S01]  /*14980*/  LDC R4, c[0x0][0x448] ;  /* 0x00011200ff047b82 */ /* 0x000e620000000800 */
[----:B------:R-:W-:Y:S01]  /*14990*/  LOP3.LUT P6, RZ, R23, 0x10, RZ, 0xc0, !PT ;  /* 0x0000001017ff7812 */ /* 0x000fe200078cc0ff */
[----:B------:R-:W-:Y:S01]  /*149a0*/  ULDC.64 UR4, c[0x0][0x2d8] ;  /* 0x0000b60000047ab9 */ /* 0x000fe20000000a00 */
[----:B------:R-:W3:Y:S01]  /*149b0*/  LDL.LU.64 R20, [R1+0x20] ;  /* 0x0000200001147983 */ /* 0x000ee20000300a00 */
[----:B0-----:R-:W-:Y:S01]  /*149c0*/  SHF.R.S32.HI R5, RZ, 0x1f, R19 ;  /* 0x0000001fff057819 */ /* 0x001fe20000011413 */
[----:B------:R-:W-:Y:S01]  /*149d0*/  ULDC.64 UR6, c[0x0][0x2e0] ;  /* 0x0000b80000067ab9 */ /* 0x000fe20000000a00 */
[----:B------:R-:W-:Y:S01]  /*149e0*/  SEL R0, R19, RZ, !P6 ;  /* 0x000000ff13007207 */ /* 0x000fe20007000000 */
[----:B------:R0:W5:Y:S01]  /*149f0*/  LDL R10, [R1+0x1c] ;  /* 0x00001c00010a7983 */ /* 0x0001620000100800 */
[----:B------:R-:W-:Y:S01]  /*14a00*/  SEL R5, R5, RZ, !P6 ;  /* 0x000000ff05057207 */ /* 0x000fe20007000000 */
[----:B------:R-:W4:Y:S01]  /*14a10*/  LDC R9, c[0x0][0x448] ;  /* 0x00011200ff097b82 */ /* 0x000f220000000800 */
[----:B------:R-:W-:-:S03]  /*14a20*/  ULDC.64 UR8, c[0x0][0x280] ;  /* 0x0000a00000087ab9 */ /* 0x000fc60000000a00 */
[----:B------:R-:W-:-:S04]  /*14a30*/  IMAD R5, R5, UR6, RZ ;  /* 0x0000000605057c24 */ /* 0x000fc8000f8e02ff */
[----:B------:R-:W-:Y:S01]  /*14a40*/  IMAD R5, R0, UR7, R5 ;  /* 0x0000000700057c24 */ /* 0x000fe2000f8e0205 */
[----:B-1----:R-:W-:-:S13]  /*14a50*/  ISETP.NE.AND P6, PT, R4, 0x1, PT ;  /* 0x000000010400780c */ /* 0x002fda0003fc5270 */
[----:B------:R-:W1:Y:S08]  /*14a60*/  @P6 LDC R4, c[0x0][0x450] ;  /* 0x00011400ff046b82 */ /* 0x000e700000000800 */
[----:B------:R-:W0:Y:S01]  /*14a70*/  @P6 LDC R8, c[0x0][0x44c] ;  /* 0x00011300ff086b82 */ /* 0x000e220000000800 */
[----:B--2---:R-:W-:Y:S01]  /*14a80*/  IMAD.MOV.U32 R3, RZ, RZ, R2 ;  /* 0x000000ffff037224 */ /* 0x004fe200078e0002 */
[----:B---3--:R-:W2:Y:S01]  /*14a90*/  S2R R21, SR_TID.X ;  /* 0x0000000000157919 */ /* 0x008ea20000002100 */
[----:B------:R-:W-:-:S02]  /*14aa0*/  IMAD.MOV.U32 R2, RZ, RZ, R20 ;  /* 0x000000ffff027224 */ /* 0x000fc400078e0014 */
[----:B------:R-:W3:Y:S02]  /*14ab0*/  S2R R20, SR_TID.X ;  /* 0x0000000000147919 */ /* 0x000ee40000002100 */
[----:B------:R-:W-:-:S04]  /*14ac0*/  IMAD.WIDE.U32 R2, R24, UR4, R2 ;  /* 0x0000000418027c25 */ /* 0x000fc8000f8e0002 */
[----:B------:R-:W-:Y:S01]  /*14ad0*/  IMAD R3, R24, UR5, R3 ;  /* 0x0000000518037c24 */ /* 0x000fe2000f8e0203 */
[----:B------:R-:W-:Y:S01]  /*14ae0*/  ULDC.64 UR4, c[0x0][0x2d0] ;  /* 0x0000b40000047ab9 */ /* 0x000fe20000000a00 */
[----:B------:R-:W-:Y:S01]  /*14af0*/  IMAD.WIDE.U32 R2, R0, UR6, R2 ;  /* 0x0000000600027c25 */ /* 0x000fe2000f8e0002 */
[----:B------:R-:W-:Y:S01]  /*14b00*/  ULDC.64 UR6, c[0x0][0x2c8] ;  /* 0x0000b20000067ab9 */ /* 0x000fe20000000a00 */
[----:B------:R-:W4:Y:S02]  /*14b10*/  @P6 LDC R0, c[0x0][0x44c] ;  /* 0x00011300ff006b82 */ /* 0x000f240000000800 */
[----:B------:R-:W-:Y:S02]  /*14b20*/  IMAD.IADD R3, R3, 0x1, R5 ;  /* 0x0000000103037824 */ /* 0x000fe400078e0205 */
[----:B--2---:R-:W-:Y:S01]  /*14b30*/  IMAD.SHL.U32 R21, R21, 0x10, RZ ;  /* 0x0000001015157824 */ /* 0x004fe200078e00ff */
[----:B---3--:R-:W-:-:S04]  /*14b40*/  LOP3.LUT R20, R20, 0x7f, RZ, 0xc0, !PT ;  /* 0x0000007f14147812 */ /* 0x008fc800078ec0ff */
[----:B------:R-:W-:Y:S02]  /*14b50*/  LOP3.LUT R21, R21, 0x70, RZ, 0xc0, !PT ;  /* 0x0000007015157812 */ /* 0x000fe400078ec0ff */
[----:B------:R-:W-:-:S04]  /*14b60*/  SHF.R.U32.HI R20, RZ, 0x3, R20 ;  /* 0x00000003ff147819 */ /* 0x000fc80000011614 */
[----:B------:R-:W-:Y:S02]  /*14b70*/  LOP3.LUT R20, R20, R21, RZ, 0xfc, !PT ;  /* 0x0000001514147212 */ /* 0x000fe400078efcff */
[----:B------:R2:W5:Y:S03]  /*14b80*/  LDL R21, [R1] ;  /* 0x0000000001157983 */ /* 0x0005660000100800 */
[----:B------:R-:W-:-:S04]  /*14b90*/  IMAD.IADD R6, R20, 0x1, R27 ;  /* 0x0000000114067824 */ /* 0x000fc800078e021b */
[----:B----4-:R-:W-:-:S04]  /*14ba0*/  @P6 IMAD.HI.U32 R0, R6, R0, RZ ;  /* 0x0000000006006227 */ /* 0x010fc800078e00ff */
        /* <DEDUP_REMOVED lines=13> */
[----:B------:R-:W-:-:S03]  /*14c80*/  LEA R0, P0, R4, UR8, 0x1 ;  /* 0x0000000804007c11 */ /* 0x000fc6000f8008ff */
[----:B------:R-:W-:-:S05]  /*14c90*/  IMAD.IADD R5, R5, 0x1, R7 ;  /* 0x0000000105057824 */ /* 0x000fca00078e0207 */
[----:B------:R-:W-:Y:S02]  /*14ca0*/  LEA.HI.X R4, R4, UR9, R5, 0x1, P0 ;  /* 0x0000000904047c11 */ /* 0x000fe400080f0c05 */
[----:B------:R-:W1:Y:S01]  /*14cb0*/  @P6 LDC R5, c[0x0][0x450] ;  /* 0x00011400ff056b82 */ /* 0x000e620000000800 */
[----:B------:R-:W-:-:S04]  /*14cc0*/  VIADD R7, R6, 0x80 ;  /* 0x0000008006077836 */ /* 0x000fc80000000000 */
[----:B0-----:R-:W-:-:S04]  /*14cd0*/  @P6 IMAD.HI.U32 R8, R7, R8, RZ ;  /* 0x0000000807086227 */ /* 0x001fc800078e00ff */
[----:B------:R-:W-:Y:S01]  /*14ce0*/  IMAD.MOV.U32 R6, RZ, RZ, R7 ;  /* 0x000000ffff067224 */ /* 0x000fe200078e0007 */
[----:B------:R-:W0:Y:S01]  /*14cf0*/  S2R R20, SR_TID.X ;  /* 0x0000000000147919 */ /* 0x000e220000002100 */
[----:B-1----:R-:W-:-:S05]  /*14d00*/  @P6 SHF.R.U32.HI R6, RZ, R5, R8 ;  /* 0x00000005ff066219 */ /* 0x002fca0000011608 */
        /* <DEDUP_REMOVED lines=16> */
[----:B0-----:R-:W-:Y:S02]  /*14e10*/  LOP3.LUT R20, R20, 0x7f, RZ, 0xc0, !PT ;  /* 0x0000007f14147812 */ /* 0x001fe400078ec0ff */
[----:B------:R-:W-:Y:S02]  /*14e20*/  LEA.HI.X R2, R2, UR9, R6, 0x1, P1 ;  /* 0x0000000902027c11 */ /* 0x000fe400088f0c06 */
[----:B------:R-:W-:Y:S01]  /*14e30*/  SHF.R.U32.HI R20, RZ, 0x3, R20 ;  /* 0x00000003ff147819 */ /* 0x000fe20000011614 */
[----:B--2---:R-:W-:Y:S06]  /*14e40*/  BRA.DIV UR4, `(.L_x_1365) ;  /* 0x0000004204c47947 */ /* 0x004fec000b800000 */
[----:B------:R-:W0:Y:S01]  /*14e50*/  SHFL.IDX PT, R7, R0, RZ, 0x181f ;  /* 0x00181fff00077589 */ /* 0x000e2200000e0000 */
[----:B-----5:R-:W-:Y:S02]  /*14e60*/  IMAD R3, R21, R9, RZ ;  /* 0x0000000915037224 */ /* 0x020fe400078e02ff */
[----:B------:R-:W-:Y:S01]  /*14e70*/  IMAD.IADD R27, R20, 0x1, R27 ;  /* 0x00000001141b7824 */ /* 0x000fe200078e021b */
        /* <DEDUP_REMOVED lines=103> */
.L_x_1466:
[----:B------:R-:W-:-:S05]  /*154f0*/  VIADD R27, R27, 0xb0 ;  /* 0x000000b01b1b7836 */ /* 0x000fca0000000000 */
        /* <DEDUP_REMOVED lines=9> */
.L_x_1366:
        /* <DEDUP_REMOVED lines=14> */
[----:B------:R-:W2:Y:S01]  /*15670*/  LDL.LU R4, [R1+0x28] ;  /* 0x0000280001047983 */ /* 0x000ea20000300800 */
[----:B------:R1:W-:Y:S03]  /*15680*/  SYNCS.ARRIVE.TRANS64.A1T0 RZ, [R22+URZ+0x16800], RZ ;  /* 0x016800ff16ff79a7 */ /* 0x0003e6000810003f */
[----:B0-----:R-:W3:Y:S01]  /*15690*/  LDL R2, [R1+0x10] ;  /* 0x0000100001027983 */ /* 0x001ee20000100800 */
[----:B------:R-:W-:Y:S01]  /*156a0*/  BSSY B0, `(.L_x_1367) ;  /* 0x0000005000007945 */ /* 0x000fe20003800000 */
[----:B------:R-:W0:Y:S01]  /*156b0*/  SYNCS.PHASECHK.TRANS64.TRYWAIT P0, [R22+URZ+0x16820], R3 ;  /* 0x01682003160075a7 */ /* 0x000e22000800017f */
[----:B--2---:R-:W-:-:S05]  /*156c0*/  VIADD R7, R4, 0xfffffffe ;  /* 0xfffffffe04077836 */ /* 0x004fca0000000000 */
[----:B---3--:R-:W-:Y:S01]  /*156d0*/  ISETP.GE.AND P1, PT, R7, R2, PT ;  /* 0x000000020700720c */ /* 0x008fe20003f26270 */
[----:B01----:R-:W-:-:S12]  /*156e0*/  @!P0 BRA `(.L_x_1368) ;  /* 0x0000004800808947 */ /* 0x003fd80003800000 */
.L_x_1467:
[----:B------:R-:W-:Y:S05]  /*156f0*/  BSYNC B0 ;  /* 0x0000000000007941 */ /* 0x000fea0003800000 */
.L_x_1367:
[----:B------:R-:W-:Y:S04]  /*15700*/  BSSY B0, `(.L_x_1369) ;  /* 0x00000ff000007945 */ /* 0x000fe80003800000 */
[----:B------:R-:W-:Y:S05]  /*15710*/  @!P1 BRA `(.L_x_1370) ;  /* 0x0000000c00f49947 */ /* 0x000fea0003800000 */
[----:B------:R1:W-:Y:S01]  /*15720*/  STL [R1], R26 ;  /* 0x0000001a01007387 */ /* 0x0003e20000100800 */
[----:B------:R-:W-:Y:S01]  /*15730*/  ULDC UR4, c[0x0][0x2f4] ;  /* 0x0000bd0000047ab9 */ /* 0x000fe20000000800 */
[----:B------:R-:W-:Y:S01]  /*15740*/  IMAD.MOV.U32 R6, RZ, RZ, R25 ;  /* 0x000000ffff067224 */ /* 0x000fe200078e0019 */
[----:B------:R-:W-:Y:S01]  /*15750*/  ISETP.GE.AND P1, PT, R29, UR4, PT ;  /* 0x000000041d007c0c */ /* 0x000fe2000bf26270 */
[----:B------:R-:W-:-:S12]  /*15760*/  IMAD.MOV.U32 R20, RZ, RZ, R28 ;  /* 0x000000ffff147224 */ /* 0x000fd800078e001c */
.L_x_1383:
[----:B------:R-:W2:Y:S01]  /*15770*/  LDL R9, [R1+0x14] ;  /* 0x0000140001097983 */ /* 0x000ea20000100800 */
[----:B0-----:R-:W0:Y:S03]  /*15780*/  LDC R3, c[0x0][0x430] ;  /* 0x00010c00ff037b82 */ /* 0x001e260000000800 */
[----:B------:R-:W3:Y:S04]  /*15790*/  LDL R8, [R1+0x18] ;  /* 0x0000180001087983 */ /* 0x000ee80000100800 */
[----:B------:R-:W4:Y:S01]  /*157a0*/  LDL R5, [R1+0x4] ;  /* 0x0000040001057983 */ /* 0x000f220000100800 */
[----:B------:R-:W5:Y:S01]  /*157b0*/  S2R R2, SR_TID.X ;  /* 0x0000000000027919 */ /* 0x000f620000002100 */
[----:B0-----:R-:W-:-:S13]  /*157c0*/  ISETP.NE.AND P0, PT, R3, 0x1, PT ;  /* 0x000000010300780c */ /* 0x001fda0003f05270 */
[----:B------:R-:W0:Y:S01]  /*157d0*/  @P0 LDC R4, c[0x0][0x434] ;  /* 0x00010d00ff040b82 */ /* 0x000e220000000800 */
[----:B-----5:R-:W-:-:S04]  /*157e0*/  LOP3.LUT R0, R2, 0x7f, RZ, 0xc0, !PT ;  /* 0x0000007f02007812 */ /* 0x020fc800078ec0ff */
[----:B------:R-:W-:-:S03]  /*157f0*/  SHF.R.U32.HI R3, RZ, 0x3, R0 ;  /* 0x00000003ff037819 */ /* 0x000fc60000011600 */
[----:B------:R-:W5:Y:S01]  /*15800*/  @P0 LDC R0, c[0x0][0x438] ;  /* 0x00010e00ff000b82 */ /* 0x000f620000000800 */
[----:B------:R-:W-:Y:S02]  /*15810*/  IMAD.SHL.U32 R2, R2, 0x10, RZ ;  /* 0x0000001002027824 */ /* 0x000fe400078e00ff */
[----:B------:R-:W-:-:S03]  /*15820*/  IMAD R3, R7, 0x80, R3 ;  /* 0x0000008007037824 */ /* 0x000fc600078e0203 */
[----:B------:R-:W-:Y:S01]  /*15830*/  LOP3.LUT R2, R2, 0x70, RZ, 0xc0, !PT ;  /* 0x0000007002027812 */ /* 0x000fe200078ec0ff */
[----:B------:R-:W-:Y:S05]  /*15840*/  YIELD ;  /* 0x0000000000007946 */ /* 0x000fea0003800000 */
[----:B------:R-:W-:Y:S01]  /*15850*/  ULDC UR4, c[0x0][0x430] ;  /* 0x00010c0000047ab9 */ /* 0x000fe20000000800 */
[----:B--2---:R-:W-:-:S05]  /*15860*/  IADD3 R3, R2, R3, R9 ;  /* 0x0000000302037210 */ /* 0x004fca0007ffe009 */
[----:B0-----:R-:W-:-:S04]  /*15870*/  @P0 IMAD.HI.U32 R4, R3, R4, RZ ;  /* 0x0000000403040227 */ /* 0x001fc800078e00ff */
[----:B------:R-:W-:Y:S01]  /*15880*/  IMAD.MOV.U32 R2, RZ, RZ, R3 ;  /* 0x000000ffff027224 */ /* 0x000fe200078e0003 */
[----:B-----5:R-:W-:-:S05]  /*15890*/  @P0 SHF.R.U32.HI R2, RZ, R0, R4 ;  /* 0x00000000ff020219 */ /* 0x020fca0000011604 */
[----:B------:R-:W-:-:S04]  /*158a0*/  IMAD.MOV R0, RZ, RZ, -R2 ;  /* 0x000000ffff007224 */ /* 0x000fc800078e0a02 */
[----:B------:R-:W-:Y:S01]  /*158b0*/  IMAD R0, R0, UR4, R3 ;  /* 0x0000000400007c24 */ /* 0x000fe2000f8e0203 */
[----:B------:R-:W-:Y:S01]  /*158c0*/  ULDC.64 UR4, c[0x0][0x428] ;  /* 0x00010a0000047ab9 */ /* 0x000fe20000000a00 */
        /* <DEDUP_REMOVED lines=9> */
[----:B------:R-:W-:Y:S02]  /*15960*/  IMAD.U32 R8, RZ, RZ, UR37 ;  /* 0x00000025ff087e24 */ /* 0x000fe4000f8e00ff */
[----:B------:R-:W-:-:S03]  /*15970*/  VIADD R25, R6, 0x1 ;  /* 0x0000000106197836 */ /* 0x000fc60000000000 */
[----:B------:R-:W-:Y:S02]  /*15980*/  ISETP.NE.AND P2, PT, R8, 0x3, PT ;  /* 0x000000030800780c */ /* 0x000fe40003f45270 */
[----:B------:R-:W-:-:S04]  /*15990*/  ISETP.NE.AND P0, PT, R25, 0x2, PT ;  /* 0x000000021900780c */ /* 0x000fc80003f05270 */
[----:B------:R-:W-:Y:S01]  /*159a0*/  SEL R28, RZ, 0x1, P0 ;  /* 0x00000001ff1c7807 */ /* 0x000fe20000000000 */
[----:B-1----:R-:W-:Y:S01]  /*159b0*/  IMAD.MOV.U32 R26, RZ, RZ, R7 ;  /* 0x000000ffff1a7224 */ /* 0x002fe200078e0007 */
[----:B------:R-:W-:Y:S02]  /*159c0*/  SEL R25, R25, RZ, P0 ;  /* 0x000000ff19197207 */ /* 0x000fe40000000000 */
[----:B------:R-:W-:Y:S02]  /*159d0*/  LOP3.LUT R28, R20, R28, RZ, 0x3c, !PT ;  /* 0x0000001c141c7212 */ /* 0x000fe400078e3cff */
[----:B--2---:R-:W-:Y:S01]  /*159e0*/  SHF.R.S32.HI R27, RZ, 0x1f, R4 ;  /* 0x0000001fff1b7819 */ /* 0x004fe20000011404 */
[----:B------:R-:W-:Y:S06]  /*159f0*/  @!P2 BRA `(.L_x_1371) ;  /* 0x000000000004a947 */ /* 0x000fec0003800000 */
[----:B------:R-:W-:Y:S01]  /*15a00*/  BPT.TRAP 0x1 ;  /* 0x000000040000795c */ /* 0x000fe20000300000 */
.L_x_1371:
[----:B------:R-:W-:Y:S01]  /*15a10*/  IMAD R5, R25, 0x8, R22 ;  /* 0x0000000819057824 */ /* 0x000fe200078e0216 */
[----:B------:R-:W-:Y:S01]  /*15a20*/  SHF.L.U32 R2, R28, 0x1f, RZ ;  /* 0x0000001f1c027819 */ /* 0x000fe200000006ff */
[----:B------:R-:W-:Y:S03]  /*15a30*/  BSSY B1, `(.L_x_1372) ;  /* 0x0000003000017945 */ /* 0x000fe60003800000 */
[----:B------:R-:W0:Y:S02]  /*15a40*/  SYNCS.PHASECHK.TRANS64.TRYWAIT P0, [R5+URZ+0x16840], R2 ;  /* 0x01684002050075a7 */ /* 0x000e24000800017f */
[----:B0-----:R-:W-:Y:S05]  /*15a50*/  @!P0 BRA `(.L_x_1373) ;  /* 0x0000004400b88947 */ /* 0x001fea0003800000 */
.L_x_1468:
[----:B------:R-:W-:Y:S05]  /*15a60*/  BSYNC B1 ;  /* 0x0000000000017941 */ /* 0x000fea0003800000 */
.L_x_1372:
[----:B------:R-:W1:Y:S01]  /*15a70*/  S2R R8, SR_TID.X ;  /* 0x0000000000087919 */ /* 0x000e620000002100 */
[----:B------:R-:W-:Y:S01]  /*15a80*/  SHF.R.S32.HI R21, RZ, 0x1f, R0 ;  /* 0x0000001fff157819 */ /* 0x000fe20000011400 */
[----:B------:R-:W-:Y:S01]  /*15a90*/  ULDC.64 UR4, c[0x0][0x300] ;  /* 0x0000c00000047ab9 */ /* 0x000fe20000000a00 */
[----:B------:R-:W-:Y:S01]  /*15aa0*/  ULDC.64 UR6, c[0x0][0x2e8] ;  /* 0x0000ba0000067ab9 */ /* 0x000fe20000000a00 */
[----:B0-----:R-:W-:Y:S01]  /*15ab0*/  IMAD.WIDE.U32 R2, R0, UR4, RZ ;  /* 0x0000000400027c25 */ /* 0x001fe2000f8e00ff */
[----:B------:R-:W-:-:S03]  /*15ac0*/  LOP3.LUT P2, RZ, R23, 0x1, RZ, 0xc0, !PT ;  /* 0x0000000117ff7812 */ /* 0x000fc6000784c0ff */
        /* <DEDUP_REMOVED lines=9> */
[----:B-1----:R-:W-:Y:S02]  /*15b60*/  IMAD.SHL.U32 R9, R8, 0x8, RZ ;  /* 0x0000000808097824 */ /* 0x002fe400078e00ff */
[----:B------:R-:W-:Y:S01]  /*15b70*/  IMAD.WIDE.U32 R2, R24, UR4, R2 ;  /* 0x0000000418027c25 */ /* 0x000fe2000f8e0002 */
[----:B------:R-:W-:Y:S02]  /*15b80*/  UMOV UR4, 0xffffffff ;  /* 0xffffffff00047882 */ /* 0x000fe40000000000 */
[----:B------:R-:W-:Y:S01]  /*15b90*/  LOP3.LUT R9, R9, 0x1f8, RZ, 0xc0, !PT ;  /* 0x000001f809097812 */ /* 0x000fe200078ec0ff */
[----:B------:R-:W-:Y:S02]  /*15ba0*/  IMAD.SHL.U32 R11, R8, 0x8, RZ ;  /* 0x00000008080b7824 */ /* 0x000fe400078e00ff */
[----:B------:R-:W-:Y:S01]  /*15bb0*/  IMAD R10, R24, UR5, R3 ;  /* 0x00000005180a7c24 */ /* 0x000fe2000f8e0203 */
[----:B------:R-:W-:-:S02]  /*15bc0*/  LOP3.LUT R9, R9, 0x38, R8, 0x78, !PT ;  /* 0x0000003809097812 */ /* 0x000fc400078e7808 */
[C---:B------:R-:W-:Y:S02]  /*15bd0*/  LEA R8, P0, R2.reuse, UR6, 0x1 ;  /* 0x0000000602087c11 */ /* 0x040fe4000f8008ff */
[----:B------:R-:W-:Y:S02]  /*15be0*/  LOP3.LUT R9, R9, 0x200, R11, 0xf8, !PT ;  /* 0x0000020009097812 */ /* 0x000fe400078ef80b */
[----:B------:R-:W-:-:S03]  /*15bf0*/  LEA.HI.X R10, R2, UR7, R10, 0x1, P0 ;  /* 0x00000007020a7c11 */ /* 0x000fc600080f0c0a */
[----:B------:R-:W-:Y:S01]  /*15c00*/  IMAD R9, R25, 0x2000, R9 ;  /* 0x0000200019097824 */ /* 0x000fe200078e0209 */
[----:B------:R-:W-:Y:S06]  /*15c10*/  BRA.DIV UR4, `(.L_x_1374) ;  /* 0x00000046045c7947 */ /* 0x000fec000b800000 */
        /* <DEDUP_REMOVED lines=40> */
.L_x_1486:
        /* <DEDUP_REMOVED lines=8> */
.L_x_1375:
        /* <DEDUP_REMOVED lines=11> */
.L_x_1376:
[----:B------:R1:W-:Y:S01]  /*15fd0*/  SYNCS.ARRIVE.TRANS64.A1T0 RZ, [R5+URZ+0x16830], RZ ;  /* 0x016830ff05ff79a7 */ /* 0x0003e2000810003f */
[----:B------:R-:W-:Y:S05]  /*15fe0*/  @!P3 BRA `(.L_x_1377) ;  /* 0x000000000004b947 */ /* 0x000fea0003800000 */
[----:B------:R-:W-:Y:S01]  /*15ff0*/  BPT.TRAP 0x1 ;  /* 0x000000040000795c */ /* 0x000fe20000300000 */
.L_x_1377:
[----:B------:R-:W-:Y:S01]  /*16000*/  SHF.L.U32 R2, R20, 0x1f, RZ ;  /* 0x0000001f14027819 */ /* 0x000fe200000006ff */
[----:B-1----:R-:W-:Y:S01]  /*16010*/  IMAD R5, R6, 0x8, R22 ;  /* 0x0000000806057824 */ /* 0x002fe200078e0216 */
[----:B------:R-:W-:Y:S03]  /*16020*/  BSSY B1, `(.L_x_1378) ;  /* 0x0000003000017945 */ /* 0x000fe60003800000 */
[----:B------:R-:W1:Y:S02]  /*16030*/  SYNCS.PHASECHK.TRANS64.TRYWAIT P0, [R5+URZ+0x16860], R2 ;  /* 0x01686002050075a7 */ /* 0x000e64000800017f */
[----:B-1----:R-:W-:Y:S05]  /*16040*/  @!P0 BRA `(.L_x_1379) ;  /* 0x0000004800808947 */ /* 0x002fea0003800000 */
.L_x_1487:
[----:B------:R-:W-:Y:S05]  /*16050*/  BSYNC B1 ;  /* 0x0000000000017941 */ /* 0x000fea0003800000 */
.L_x_1378:
[----:B------:R-:W2:Y:S04]  /*16060*/  LDL R11, [R1+0xc] ;  /* 0x00000c00010b7983 */ /* 0x000ea80000100800 */
[----:B0-----:R-:W2:Y:S01]  /*16070*/  LDL.LU R8, [R1] ;  /* 0x0000000001087983 */ /* 0x001ea20000300800 */
        /* <DEDUP_REMOVED lines=59> */
.L_x_1505:
        /* <DEDUP_REMOVED lines=25> */
.L_x_1381:
        /* <DEDUP_REMOVED lines=11> */
.L_x_1382:
[----:B------:R-:W2:Y:S01]  /*16670*/  LDL R0, [R1+0x10] ;  /* 0x0000100001007983 */ /* 0x000ea20000100800 */
[----:B------:R3:W-:Y:S01]  /*16680*/  SYNCS.ARRIVE.TRANS64.A1T0 RZ, [R5+URZ+0x16850], RZ ;  /* 0x016850ff05ff79a7 */ /* 0x0007e2000810003f */
[C---:B------:R-:W-:Y:S02]  /*16690*/  VIADD R7, R26.reuse, 0xffffffff ;  /* 0xffffffff1a077836 */ /* 0x040fe40000000000 */
[----:B------:R3:W-:Y:S01]  /*166a0*/  STL [R1], R26 ;  /* 0x0000001a01007387 */ /* 0x0007e20000100800 */
[----:B------:R-:W-:Y:S02]  /*166b0*/  IMAD.MOV.U32 R6, RZ, RZ, R25 ;  /* 0x000000ffff067224 */ /* 0x000fe400078e0019 */
[----:B------:R-:W-:Y:S01]  /*166c0*/  IMAD.MOV.U32 R20, RZ, RZ, R28 ;  /* 0x000000ffff147224 */ /* 0x000fe200078e001c */
[----:B--2---:R-:W-:-:S13]  /*166d0*/  ISETP.GT.AND P0, PT, R26, R0, PT ;  /* 0x000000001a00720c */ /* 0x004fda0003f04270 */
[----:B---3--:R-:W-:Y:S05]  /*166e0*/  @P0 BRA `(.L_x_1383) ;  /* 0xfffffff000200947 */ /* 0x008fea000383ffff */
.L_x_1370:
[----:B------:R-:W-:Y:S05]  /*166f0*/  BSYNC B0 ;  /* 0x0000000000007941 */ /* 0x000fea0003800000 */
.L_x_1369:
[----:B------:R-:W1:Y:S01]  /*16700*/  S2R R0, SR_TID.X ;  /* 0x0000000000007919 */ /* 0x000e620000002100 */
[----:B------:R-:W-:Y:S01]  /*16710*/  BSSY B0, `(.L_x_1384) ;  /* 0x0000010000007945 */ /* 0x000fe20003800000 */
[----:B-1----:R-:W-:-:S04]  /*16720*/  LOP3.LUT R0, R0, 0x7f, RZ, 0xc0, !PT ;  /* 0x0000007f00007812 */ /* 0x002fc800078ec0ff */
[----:B------:R-:W-:-:S13]  /*16730*/  ISETP.NE.AND P0, PT, R0, RZ, PT ;  /* 0x000000ff0000720c */ /* 0x000fda0003f05270 */
[----:B------:R-:W-:Y:S05]  /*16740*/  @P0 BRA `(.L_x_1385) ;  /* 0x0000000000300947 */ /* 0x000fea0003800000 */
[----:B------:R-:W1:Y:S01]  /*16750*/  S2R R5, SR_LANEID ;  /* 0x0000000000057919 */ /* 0x000e620000000000 */
[----:B------:R-:W-:Y:S01]  /*16760*/  VOTEU.ANY UR4, UPT, PT ;  /* 0x0000000000047886 */ /* 0x000fe200038e0100 */
[----:B0-----:R-:W0:Y:S01]  /*16770*/  LDC.64 R2, c[0x0][0xc60] ;  /* 0x00031800ff027b82 */ /* 0x001e220000000a00 */
[----:B------:R-:W1:Y:S02]  /*16780*/  FLO.U32 R0, UR4 ;  /* 0x0000000400007d00 */ /* 0x000e6400080e0000 */
[----:B-1----:R-:W-:-:S06]  /*16790*/  ISETP.EQ.U32.AND P0, PT, R0, R5, PT ;  /* 0x000000050000720c */ /* 0x002fcc0003f02070 */
[----:B------:R-:W0:Y:S07]  /*167a0*/  POPC R5, UR4 ;  /* 0x0000000400057d09 */ /* 0x000e2e0008000000 */
[----:B0-----:R-:W2:Y:S01]  /*167b0*/  @P0 ATOMG.E.ADD.STRONG.GPU PT, R3, desc[UR54][R2.64], R5 ;  /* 0x00000005020309a8 */ /* 0x001ea200081ee1f6 */
[----:B------:R-:W0:Y:S02]  /*167c0*/  S2R R4, SR_LTMASK ;  /* 0x0000000000047919 */ /* 0x000e240000003900 */
[----:B0-----:R-:W-:-:S04]  /*167d0*/  LOP3.LUT R4, R4, UR4, RZ, 0xc0, !PT ;  /* 0x0000000404047c12 */ /* 0x001fc8000f8ec0ff */
[----:B------:R-:W0:Y:S01]  /*167e0*/  POPC R7, R4 ;  /* 0x0000000400077309 */ /* 0x000e220000000000 */
[----:B--2---:R-:W0:Y:S02]  /*167f0*/  SHFL.IDX PT, R0, R3, R0, 0x1f ;  /* 0x00001f0003007589 */ /* 0x004e2400000e0000 */
[----:B0-----:R-:W-:-:S07]  /*16800*/  IADD3 R16, R0, UR38, R7 ;  /* 0x0000002600107c10 */ /* 0x001fce000fffe007 */
.L_x_1385:
[----:B------:R-:W-:Y:S05]  /*16810*/  BSYNC B0 ;  /* 0x0000000000007941 */ /* 0x000fea0003800000 */
.L_x_1384:
[----:B------:R-:W-:-:S05]  /*16820*/  IMAD.U32 R0, RZ, RZ, UR37 ;  /* 0x00000025ff007e24 */ /* 0x000fca000f8e00ff */
[----:B------:R-:W-:-:S13]  /*16830*/  ISETP.NE.AND P0, PT, R0, 0x3, PT ;  /* 0x000000030000780c */ /* 0x000fda0003f05270 */
[----:B------:R-:W-:Y:S05]  /*16840*/  @!P0 BRA `(.L_x_1386) ;  /* 0x0000000000048947 */ /* 0x000fea0003800000 */
[----:B------:R-:W-:Y:S01]  /*16850*/  BPT.TRAP 0x1 ;  /* 0x000000040000795c */ /* 0x000fe20000300000 */
.L_x_1386:
[----:B------:R-:W2:Y:S01]  /*16860*/  LDL.LU R2, [R1+0xc] ;  /* 0x00000c0001027983 */ /* 0x000ea20000300800 */
[----:B------:R-:W-:Y:S01]  /*16870*/  IMAD R0, R25, 0x8, R22 ;  /* 0x0000000819007824 */ /* 0x000fe200078e0216 */
[----:B0-----:R-:W-:Y:S01]  /*16880*/  SHF.L.U32 R3, R28, 0x1f, RZ ;  /* 0x0000001f1c037819 */ /* 0x001fe200000006ff */
[----:B------:R-:W-:Y:S03]  /*16890*/  BSSY B0, `(.L_x_1387) ;  /* 0x0000004000007945 */ /* 0x000fe60003800000 */
[----:B------:R-:W0:Y:S01]  /*168a0*/  SYNCS.PHASECHK.TRANS64.TRYWAIT P0, [R0+URZ+0x16860], R3 ;  /* 0x01686003000075a7 */ /* 0x000e22000800017f */
[----:B--2---:R-:W-:Y:S01]  /*168b0*/  IMAD R6, R26, -0x80, R2 ;  /* 0xffffff801a067824 */ /* 0x004fe200078e0202 */
[----:B0-----:R-:W-:Y:S06]  /*168c0*/  @!P0 BRA `(.L_x_1388) ;  /* 0x0000004800bc8947 */ /* 0x001fec0003800000 */
.L_x_1506:
[----:B------:R-:W-:Y:S05]  /*168d0*/  BSYNC B0 ;  /* 0x0000000000007941 */ /* 0x000fea0003800000 */
.L_x_1387:
[----:B------:R-:W1:Y:S01]  /*168e0*/  S2R R7, SR_TID.X ;  /* 0x0000000000077919 */ /* 0x000e620000002100 */
[----:B------:R-:W-:Y:S02]  /*168f0*/  ULDC UR4, c[0x0][0x2f4] ;  /* 0x0000bd0000047ab9 */ /* 0x000fe40000000800 */
[----:B------:R-:W-:Y:S01]  /*16900*/  ISETP.GE.AND P0, PT, R29, UR4, PT ;  /* 0x000000041d007c0c */ /* 0x000fe2000bf06270 */
[----:B------:R-:W-:Y:S01]  /*16910*/  UMOV UR4, 0xffffffff ;  /* 0xffffffff00047882 */ /* 0x000fe20000000000 */
[C---:B-1----:R-:W-:Y:S01]  /*16920*/  IMAD.SHL.U32 R2, R7.reuse, 0x8, RZ ;  /* 0x0000000807027824 */ /* 0x042fe200078e00ff */
[C---:B------:R-:W-:Y:S01]  /*16930*/  LOP3.LUT R5, R7.reuse, 0x7f, RZ, 0xc0, !PT ;  /* 0x0000007f07057812 */ /* 0x040fe200078ec0ff */
[----:B------:R-:W-:-:S03]  /*16940*/  IMAD.SHL.U32 R4, R7, 0x8, RZ ;  /* 0x0000000807047824 */ /* 0x000fc600078e00ff */
[----:B------:R-:W-:Y:S02]  /*16950*/  LOP3.LUT R2, R2, 0x1f8, RZ, 0xc0, !PT ;  /* 0x000001f802027812 */ /* 0x000fe400078ec0ff */
[----:B------:R-:W-:Y:S02]  /*16960*/  SHF.R.U32.HI R5, RZ, 0x3, R5 ;  /* 0x00000003ff057819 */ /* 0x000fe40000011605 */
        /* <DEDUP_REMOVED lines=9> */
[----:B0-----:R-:W0:Y:S04]  /*16a00*/  SHFL.IDX PT, R3, R18, RZ, 0x181f ;  /* 0x00181fff12037589 */ /* 0x001e2800000e0000 */
[----:B------:R-:W2:Y:S04]  /*16a10*/  SHFL.IDX PT, R9, R17, 0x1, 0x181f ;  /* 0x00381f0011097f89 */ /* 0x000ea800000e0000 */
[----:B------:R-:W3:Y:S04]  /*16a20*/  SHFL.IDX PT, R7, R18, 0x1, 0x181f ;  /* 0x00381f0012077f89 */ /* 0x000ee800000e0000 */
[----:B------:R-:W4:Y:S04]  /*16a30*/  SHFL.IDX PT, R10, R17, 0x2, 0x181f ;  /* 0x00581f00110a7f89 */ /* 0x000f2800000e0000 */
[----:B------:R-:W5:Y:S01]  /*16a40*/  SHFL.IDX PT, R8, R18, 0x2, 0x181f ;  /* 0x00581f0012087f89 */ /* 0x000f6200000e0000 */
[----:B-1----:R-:W-:-:S03]  /*16a50*/  IADD3 R2, P2, R14, R5, RZ ;  /* 0x000000050e027210 */ /* 0x002fc60007f5e0ff */
[----:B------:R-:W-:Y:S02]  /*16a60*/  SHFL.IDX PT, R14, R17, 0x6, 0x181f ;  /* 0x00d81f00110e7f89 */ /* 0x000fe400000e0000 */
[----:B0-----:R-:W-:-:S05]  /*16a70*/  IMAD.X R3, RZ, RZ, R3, P2 ;  /* 0x000000ffff037224 */ /* 0x001fca00010e0603 */
        /* <DEDUP_REMOVED lines=20> */
[----:B--2---:R-:W-:-:S05]  /*16bc0*/  IADD3 R2, P2, R10, R5, RZ ;  /* 0x000000050a027210 */ /* 0x004fca0007f5e0ff */
[----:B---3--:R-:W-:Y:S02]  /*16bd0*/  IMAD.X R3, RZ, RZ, R8, P2 ;  /* 0x000000ffff037224 */ /* 0x008fe400010e0608 */
[----:B------:R-:W2:Y:S04]  /*16be0*/  SHFL.IDX PT, R8, R18, 0x6, 0x181f ;  /* 0x00d81f0012087f89 */ /* 0x000ea800000e0000 */
[----:B------:R0:W-:Y:S01]  /*16bf0*/  LDGSTS.E.BYPASS.LTC128B.128 [R4+0x2400], desc[UR54][R2.64], !P1 ;  /* 0x0240000002047fae */ /* 0x0001e2000c901d76 */
[----:B------:R-:W-:-:S03]  /*16c00*/  ISETP.LT.OR P1, PT, R6, 0x51, P0 ;  /* 0x000000510600780c */ /* 0x000fc60000721670 */
[----:B------:R-:W3:Y:S01]  /*16c10*/  SHFL.IDX PT, R18, R18, 0x7, 0x181f ;  /* 0x00f81f0012127f89 */ /* 0x000ee200000e0000 */
[----:B0-----:R-:W-:-:S05]  /*16c20*/  IADD3 R2, P2, R9, R5, RZ ;  /* 0x0000000509027210 */ /* 0x001fca0007f5e0ff */
[----:B-1----:R-:W-:-:S05]  /*16c30*/  IMAD.X R3, RZ, RZ, R7, P2 ;  /* 0x000000ffff037224 */ /* 0x002fca00010e0607 */
[----:B------:R0:W-:Y:S01]  /*16c40*/  LDGSTS.E.BYPASS.LTC128B.128 [R4+0x2c00], desc[UR54][R2.64], !P1 ;  /* 0x02c0000002047fae */ /* 0x0001e2000c901d76 */
[----:B------:R-:W-:Y:S02]  /*16c50*/  ISETP.LT.OR P1, PT, R6, 0x61, P0 ;  /* 0x000000610600780c */ /* 0x000fe40000721670 */
[----:B0-----:R-:W-:Y:S02]  /*16c60*/  IADD3 R2, P2, R14, R5, RZ ;  /* 0x000000050e027210 */ /* 0x001fe40007f5e0ff */
[----:B------:R0:W1:Y:S03]  /*16c70*/  SHFL.IDX PT, R14, R17, 0x7, 0x181f ;  /* 0x00f81f00110e7f89 */ /* 0x00006600000e0000 */
[----:B--2---:R-:W-:-:S06]  /*16c80*/  IMAD.X R3, RZ, RZ, R8, P2 ;  /* 0x000000ffff037224 */ /* 0x004fcc00010e0608 */
[----:B---3--:R0:W-:Y:S02]  /*16c90*/  LDGSTS.E.BYPASS.LTC128B.128 [R4+0x3400], desc[UR54][R2.64], !P1 ;  /* 0x0340000002047fae */ /* 0x0081e4000c901d76 */
.L_x_1524:
[----:B------:R-:W-:Y:S02]  /*16ca0*/  ISETP.LT.OR P0, PT, R6, 0x71, P0 ;  /* 0x000000710600780c */ /* 0x000fe40000701670 */
[----:B01----:R-:W-:-:S05]  /*16cb0*/  IADD3 R2, P1, R14, R5, RZ ;  /* 0x000000050e027210 */ /* 0x003fca0007f3e0ff */
[----:B------:R-:W-:-:S06]  /*16cc0*/  IMAD.X R3, RZ, RZ, R18, P1 ;  /* 0x000000ffff037224 */ /* 0x000fcc00008e0612 */
[----:B------:R-:W-:Y:S01]  /*16cd0*/  @!PT LDS RZ, [RZ] ;  /* 0x00000000fffff984 */ /* 0x000fe20000000800 */
[----:B------:R-:W-:Y:S01]  /*16ce0*/  @!PT LDS RZ, [RZ] ;  /* 0x00000000fffff984 */ /* 0x000fe20000000800 */
[----:B------:R-:W-:Y:S01]  /*16cf0*/  @!PT LDS RZ, [RZ] ;  /* 0x00000000fffff984 */ /* 0x000fe20000000800 */
[----:B------:R0:W-:Y:S01]  /*16d00*/  LDGSTS.E.BYPASS.LTC128B.128 [R4+0x3c00], desc[UR54][R2.64], !P0 ;  /* 0x03c0000002047fae */ /* 0x0001e2000c101d76 */
[----:B------:R-:W-:Y:S01]  /*16d10*/  PLOP3.LUT P0, PT, PT, PT, PT, 0x80, 0x0 ;  /* 0x000000000000781c */ /* 0x000fe20003f0f070 */
[----:B------:R-:W-:-:S12]  /*16d20*/  NOP ;  /* 0x0000000000007918 */ /* 0x000fd80000000000 */
.L_x_1390:
        /* <DEDUP_REMOVED lines=11> */
.L_x_1391:
[----:B------:R0:W-:Y:S01]  /*16de0*/  SYNCS.ARRIVE.TRANS64.A1T0 RZ, [R0+URZ+0x16850], RZ ;  /* 0x016850ff00ff79a7 */ /* 0x0001e2000810003f */
[----:B------:R-:W-:-:S05]  /*16df0*/  VIADD R25, R25, 0x1 ;  /* 0x0000000119197836 */ /* 0x000fca0000000000 */
[----:B------:R-:W-:-:S04]  /*16e00*/  ISETP.NE.AND P0, PT, R25, 0x2, PT ;  /* 0x000000021900780c */ /* 0x000fc80003f05270 */
[----:B------:R-:W-:Y:S02]  /*16e10*/  SEL R3, RZ, 0x1, P0 ;  /* 0x00000001ff037807 */ /* 0x000fe40000000000 */
[----:B------:R-:W-:Y:S02]  /*16e20*/  SEL R25, R25, RZ, P0 ;  /* 0x000000ff19197207 */ /* 0x000fe40000000000 */
[----:B0-----:R-:W-:-:S07]  /*16e30*/  LOP3.LUT R28, R28, R3, RZ, 0x3c, !PT ;  /* 0x000000031c1c7212 */ /* 0x001fce00078e3cff */
.L_x_1350:
[----:B------:R-:W-:Y:S05]  /*16e40*/  BSYNC B7 ;  /* 0x0000000000077941 */ /* 0x000fea0003800000 */
.L_x_1348:
[----:B------:R-:W-:-:S13]  /*16e50*/  LOP3.LUT P0, RZ, R23, 0x20, RZ, 0xc0, !PT ;  /* 0x0000002017ff7812 */ /* 0x000fda000780c0ff */
[----:B------:R-:W-:Y:S05]  /*16e60*/  @!P0 BRA `(.L_x_1392) ;  /* 0x0000000000248947 */ /* 0x000fea0003800000 */
[----:B------:R-:W-:Y:S05]  /*16e70*/  WARPSYNC.ALL ;  /* 0x0000000000007948 */ /* 0x000fea0003800000 */
[----:B------:R-:W0:Y:S08]  /*16e80*/  S2UR UR5, SR_CgaCtaId ;  /* 0x00000000000579c3 */ /* 0x000e300000008800 */
[----:B------:R-:W-:Y:S06]  /*16e90*/  BAR.SYNC.DEFER_BLOCKING 0x5, 0x200 ;  /* 0x0148000000007b1d */ /* 0x000fec0000010000 */
[----:B------:R-:W-:-:S02]  /*16ea0*/  UMOV UR4, 0x400 ;  /* 0x0000040000047882 */ /* 0x000fc40000000000 */
[----:B0-----:R-:W-:-:S06]  /*16eb0*/  ULEA UR4, UR5, UR4, 0x18 ;  /* 0x0000000405047291 */ /* 0x001fcc000f8ec03f */
[----:B------:R-:W-:-:S05]  /*16ec0*/  IMAD.U32 R22, RZ, RZ, UR4 ;  /* 0x00000004ff167e24 */ /* 0x000fca000f8e00ff */
[----:B------:R1:W2:Y:S01]  /*16ed0*/  LDS.128 R16, [R22+0x168d0] ;  /* 0x0168d00016107984 */ /* 0x0002a20000000c00 */
[----:B------:R-:W-:Y:S06]  /*16ee0*/  BAR.ARV 0x4, 0x200 ;  /* 0x0108000000007b1d */ /* 0x000fec0000002000 */
[----:B------:R-:W-:Y:S05]  /*16ef0*/  BRA `(.L_x_1393) ;  /* 0x0000000c00d47947 */ /* 0x000fea0003800000 */
.L_x_1392:
        /* <DEDUP_REMOVED lines=42> */
[----:B------:R0:W1:Y:S02]  /*171a0*/  SHFL.IDX PT, R14, R2, 0x1f, 0x1f ;  /* 0x03e01f00020e7f89 */ /* 0x00006400000e0000 */
.L_x_1534:
[----:B------:R-:W-:Y:S02]  /*171b0*/  ULDC UR4, c[0x0][0xc38] ;  /* 0x00030e0000047ab9 */ /* 0x000fe40000000800 */
[----:B------:R-:W-:-:S04]  /*171c0*/  IMAD.U32 R4, RZ, RZ, UR4 ;  /* 0x00000004ff047e24 */ /* 0x000fc8000f8e00ff */
[----:B-1----:R-:W-:-:S04]  /*171d0*/  IMAD R3, R14, R4, RZ ;  /* 0x000000040e037224 */ /* 0x002fc800078e02ff */
[----:B------:R-:W-:-:S05]  /*171e0*/  IMAD.IADD R6, R6, 0x1, R3 ;  /* 0x0000000106067824 */ /* 0x000fca00078e0203 */
[----:B------:R-:W-:-:S13]  /*171f0*/  ISETP.GT.AND P6, PT, R6, R0, PT ;  /* 0x000000000600720c */ /* 0x000fda0003fc4270 */
[----:B------:R-:W-:Y:S05]  /*17200*/  @P6 BRA `(.L_x_1395) ;  /* 0x0000000000a46947 */ /* 0x000fea0003800000 */
.L_x_1398:
[----:B0-----:R-:W0:Y:S01]  /*17210*/  LDC R2, c[0x0][0xc3c] ;  /* 0x00030f00ff027b82 */ /* 0x001e220000000800 */
[----:B------:R-:W-:-:S05]  /*17220*/  VIADD R19, R19, 0x1f ;  /* 0x0000001f13137836 */ /* 0x000fca0000000000 */
[----:B0-----:R-:W-:-:S13]  /*17230*/  ISETP.GE.AND P6, PT, R19, R2, PT ;  /* 0x000000021300720c */ /* 0x001fda0003fc6270 */
[----:B------:R-:W-:Y:S05]  /*17240*/  @P6 BRA `(.L_x_1396) ;  /* 0x0000000800bc6947 */ /* 0x000fea0003800000 */
[----:B------:R-:W0:Y:S01]  /*17250*/  S2R R3, SR_TID.X ;  /* 0x0000000000037919 */ /* 0x000e220000002100 */
[----:B------:R-:W-:Y:S01]  /*17260*/  IMAD.MOV.U32 R17, RZ, RZ, RZ ;  /* 0x000000ffff117224 */ /* 0x000fe200078e00ff */
        /* <DEDUP_REMOVED lines=29> */
.L_x_1542:
[----:B------:R-:W-:Y:S02]  /*17440*/  ULDC UR4, c[0x0][0xc38] ;  /* 0x00030e0000047ab9 */ /* 0x000fe40000000800 */
[----:B------:R-:W-:-:S04]  /*17450*/  IMAD.U32 R4, RZ, RZ, UR4 ;  /* 0x00000004ff047e24 */ /* 0x000fc8000f8e00ff */
[----:B-1----:R-:W-:-:S04]  /*17460*/  IMAD R3, R14, R4, RZ ;  /* 0x000000040e037224 */ /* 0x002fc800078e02ff */
[----:B------:R-:W-:-:S05]  /*17470*/  IMAD.IADD R6, R3, 0x1, R6 ;  /* 0x0000000103067824 */ /* 0x000fca00078e0206 */
[----:B------:R-:W-:-:S13]  /*17480*/  ISETP.GT.AND P6, PT, R6, R0, PT ;  /* 0x000000000600720c */ /* 0x000fda0003fc4270 */
[----:B------:R-:W-:Y:S05]  /*17490*/  @!P6 BRA `(.L_x_1398) ;  /* 0xfffffffc005ce947 */ /* 0x000fea000383ffff */
.L_x_1395:
[----:B------:R-:W-:Y:S01]  /*174a0*/  IMAD.IADD R6, R6, 0x1, -R3 ;  /* 0x0000000106067824 */ /* 0x000fe200078e0a03 */
[----:B------:R-:W-:-:S03]  /*174b0*/  UMOV UR4, 0xffffffff ;  /* 0xffffffff00047882 */ /* 0x000fc60000000000 */
[----:B------:R-:W-:-:S05]  /*174c0*/  IMAD R3, R2, R4, R6 ;  /* 0x0000000402037224 */ /* 0x000fca00078e0206 */
[----:B------:R-:W-:Y:S01]  /*174d0*/  ISETP.GT.AND P6, PT, R3, R0, PT ;  /* 0x000000000300720c */ /* 0x000fe20003fc4270 */
[----:B------:R-:W-:-:S12]  /*174e0*/  BRA.DIV UR4, `(.L_x_1399) ;  /* 0x0000004e04f87947 */ /* 0x000fd8000b800000 */
[----:B------:R-:W-:-:S04]  /*174f0*/  VOTE.ANY R3, PT, !P6 ;  /* 0x0000000000037806 */ /* 0x000fc800070e0100 */
[----:B------:R-:W1:Y:S02]  /*17500*/  POPC R7, R3 ;  /* 0x0000000300077309 */ /* 0x000e640000000000 */
[----:B-1----:R1:W2:Y:S01]  /*17510*/  SHFL.IDX PT, R17, R17, R7, 0x1f ;  /* 0x00001f0711117589 */ /* 0x0022a200000e0000 */
[----:B------:R-:W-:-:S03]  /*17520*/  IMAD.IADD R19, R7, 0x1, R19 ;  /* 0x0000000107137824 */ /* 0x000fc600078e0213 */
[----:B------:R1:W3:Y:S04]  /*17530*/  SHFL.IDX PT, R5, R5, R7, 0x1f ;  /* 0x00001f0705057589 */ /* 0x0002e800000e0000 */
.L_x_1547:
[----:B------:R-:W-:-:S13]  /*17540*/  ISETP.NE.AND P0, PT, R3, RZ, PT ;  /* 0x000000ff0300720c */ /* 0x000fda0003f05270 */
[----:B------:R-:W-:Y:S05]  /*17550*/  @!P0 BRA `(.L_x_1400) ;  /* 0x0000000000108947 */ /* 0x000fea0003800000 */
[----:B------:R-:W-:Y:S01]  /*17560*/  UMOV UR4, 0xffffffff ;  /* 0xffffffff00047882 */ /* 0x000fe20000000000 */
[----:B------:R-:W-:Y:S02]  /*17570*/  VIADD R12, R7, 0xffffffff ;  /* 0xffffffff070c7836 */ /* 0x000fe40000000000 */
[----:B------:R-:W-:Y:S05]  /*17580*/  BRA.DIV UR4, `(.L_x_1401) ;  /* 0x0000005204307947 */ /* 0x000fea000b800000 */
[----:B------:R4:W0:Y:S02]  /*17590*/  SHFL.IDX PT, R16, R2, R12, 0x1f ;  /* 0x00001f0c02107589 */ /* 0x00082400000e0000 */
.L_x_1400:
[----:B---3--:R-:W-:Y:S01]  /*175a0*/  ISETP.NE.AND P0, PT, R5, 0x1, PT ;  /* 0x000000010500780c */ /* 0x008fe20003f05270 */
[----:B0-----:R-:W-:-:S04]  /*175b0*/  IMAD R16, R16, R4, R6 ;  /* 0x0000000410107224 */ /* 0x001fc800078e0206 */
[----:B------:R-:W-:-:S08]  /*175c0*/  IMAD.IADD R0, R0, 0x1, -R16 ;  /* 0x0000000100007824 */ /* 0x000fd000078e0a10 */
[----:B------:R-:W-:Y:S05]  /*175d0*/  @!P0 BRA `(.L_x_1402) ;  /* 0x0000000000dc8947 */ /* 0x000fea0003800000 */
[----:B--2---:R-:W-:Y:S01]  /*175e0*/  IABS R4, R17 ;  /* 0x0000001100047213 */ /* 0x004fe20000000000 */
[----:B----4-:R-:W-:Y:S01]  /*175f0*/  IMAD.MOV.U32 R2, RZ, RZ, RZ ;  /* 0x000000ffff027224 */ /* 0x010fe200078e00ff */
[----:B------:R-:W-:Y:S02]  /*17600*/  IABS R6, R5 ;  /* 0x0000000500067213 */ /* 0x000fe40000000000 */
[----:B-1----:R-:W0:Y:S08]  /*17610*/  I2F.RP R7, R4 ;  /* 0x0000000400077306 */ /* 0x002e300000209400 */
[----:B------:R-:W-:Y:S08]  /*17620*/  I2F.RP R10, R6 ;  /* 0x00000006000a7306 */ /* 0x000ff00000209400 */
[----:B0-----:R-:W0:Y:S02]  /*17630*/  MUFU.RCP R7, R7 ;  /* 0x0000000700077308 */ /* 0x001e240000001000 */
[----:B0-----:R-:W-:-:S06]  /*17640*/  VIADD R3, R7, 0xffffffe ;  /* 0x0ffffffe07037836 */ /* 0x001fcc0000000000 */
[----:B------:R-:W0:Y:S02]  /*17650*/  F2I.FTZ.U32.TRUNC.NTZ R3, R3 ;  /* 0x0000000300037305 */ /* 0x000e24000021f000 */
[----:B0-----:R-:W-:-:S04]  /*17660*/  IMAD.MOV R9, RZ, RZ, -R3 ;  /* 0x000000ffff097224 */ /* 0x001fc800078e0a03 */
[----:B------:R-:W-:-:S04]  /*17670*/  IMAD R9, R9, R4, RZ ;  /* 0x0000000409097224 */ /* 0x000fc800078e02ff */
[----:B------:R-:W-:Y:S01]  /*17680*/  IMAD.HI.U32 R8, R3, R9, R2 ;  /* 0x0000000903087227 */ /* 0x000fe200078e0002 */
[----:B------:R-:W-:Y:S01]  /*17690*/  IABS R9, R0 ;  /* 0x0000000000097213 */ /* 0x000fe20000000000 */
[----:B------:R-:W0:Y:S01]  /*176a0*/  MUFU.RCP R2, R10 ;  /* 0x0000000a00027308 */ /* 0x000e220000001000 */
[----:B------:R-:W-:-:S03]  /*176b0*/  IABS R3, R17 ;  /* 0x0000001100037213 */ /* 0x000fc60000000000 */
[----:B------:R-:W-:-:S04]  /*176c0*/  IMAD.HI.U32 R7, R8, R9, RZ ;  /* 0x0000000908077227 */ /* 0x000fc800078e00ff */
[----:B------:R-:W-:-:S04]  /*176d0*/  IMAD.MOV R12, RZ, RZ, -R3 ;  /* 0x000000ffff0c7224 */ /* 0x000fc800078e0a03 */
[----:B------:R-:W-:Y:S02]  /*176e0*/  IMAD R9, R7, R12, R9 ;  /* 0x0000000c07097224 */ /* 0x000fe400078e0209 */
[----:B0-----:R-:W-:-:S03]  /*176f0*/  VIADD R3, R2, 0xffffffe ;  /* 0x0ffffffe02037836 */ /* 0x001fc60000000000 */
[----:B------:R-:W-:Y:S01]  /*17700*/  ISETP.GT.U32.AND P1, PT, R4, R9, PT ;  /* 0x000000090400720c */ /* 0x000fe20003f24070 */
[----:B------:R-:W-:Y:S02]  /*17710*/  IMAD.MOV.U32 R2, RZ, RZ, RZ ;  /* 0x000000ffff027224 */ /* 0x000fe400078e00ff */
[----:B------:R-:W0:Y:S10]  /*17720*/  F2I.FTZ.U32.TRUNC.NTZ R3, R3 ;  /* 0x0000000300037305 */ /* 0x000e34000021f000 */
[----:B------:R-:W-:-:S02]  /*17730*/  @!P1 IMAD.IADD R9, R9, 0x1, -R4 ;  /* 0x0000000109099824 */ /* 0x000fc400078e0a04 */
[----:B------:R-:W-:Y:S01]  /*17740*/  @!P1 VIADD R7, R7, 0x1 ;  /* 0x0000000107079836 */ /* 0x000fe20000000000 */
[----:B------:R-:W-:Y:S02]  /*17750*/  ISETP.NE.AND P1, PT, R17, RZ, PT ;  /* 0x000000ff1100720c */ /* 0x000fe40003f25270 */
[----:B------:R-:W-:Y:S01]  /*17760*/  ISETP.GE.U32.AND P0, PT, R9, R4, PT ;  /* 0x000000040900720c */ /* 0x000fe20003f06070 */
[----:B0-----:R-:W-:-:S04]  /*17770*/  IMAD.MOV R9, RZ, RZ, -R3 ;  /* 0x000000ffff097224 */ /* 0x001fc800078e0a03 */
[----:B------:R-:W-:-:S04]  /*17780*/  IMAD R9, R9, R6, RZ ;  /* 0x0000000609097224 */ /* 0x000fc800078e02ff */
[----:B------:R-:W-:Y:S01]  /*17790*/  IMAD.HI.U32 R4, R3, R9, R2 ;  /* 0x0000000903047227 */ /* 0x000fe200078e0002 */
[----:B------:R-:W-:-:S03]  /*177a0*/  LOP3.LUT R2, R0, R17, RZ, 0x3c, !PT ;  /* 0x0000001100027212 */ /* 0x000fc600078e3cff */
[----:B------:R-:W-:Y:S01]  /*177b0*/  @P0 VIADD R7, R7, 0x1 ;  /* 0x0000000107070836 */ /* 0x000fe20000000000 */
[----:B------:R-:W-:Y:S02]  /*177c0*/  ISETP.GE.AND P2, PT, R2, RZ, PT ;  /* 0x000000ff0200720c */ /* 0x000fe40003f46270 */
[----:B------:R-:W-:-:S05]  /*177d0*/  IABS R2, R5 ;  /* 0x0000000500027213 */ /* 0x000fca0000000000 */
[----:B------:R-:W-:-:S06]  /*177e0*/  IMAD.MOV R2, RZ, RZ, -R2 ;  /* 0x000000ffff027224 */ /* 0x000fcc00078e0a02 */
[----:B------:R-:W-:Y:S01]  /*177f0*/  @!P2 IMAD.MOV R7, RZ, RZ, -R7 ;  /* 0x000000ffff07a224 */ /* 0x000fe200078e0a07 */
[----:B------:R-:W-:-:S04]  /*17800*/  @!P1 LOP3.LUT R7, RZ, R17, RZ, 0x33, !PT ;  /* 0x00000011ff079212 */ /* 0x000fc800078e33ff */
[----:B------:R-:W-:-:S05]  /*17810*/  IABS R3, R7 ;  /* 0x0000000700037213 */ /* 0x000fca0000000000 */
[----:B------:R-:W-:-:S04]  /*17820*/  IMAD.HI.U32 R4, R4, R3, RZ ;  /* 0x0000000304047227 */ /* 0x000fc800078e00ff */
[----:B------:R-:W-:Y:S01]  /*17830*/  IMAD R3, R4, R2, R3 ;  /* 0x0000000204037224 */ /* 0x000fe200078e0203 */
[----:B------:R-:W-:-:S04]  /*17840*/  LOP3.LUT R2, R7, R5, RZ, 0x3c, !PT ;  /* 0x0000000507027212 */ /* 0x000fc800078e3cff */
[----:B------:R-:W-:Y:S02]  /*17850*/  ISETP.GT.U32.AND P1, PT, R6, R3, PT ;  /* 0x000000030600720c */ /* 0x000fe40003f24070 */
[----:B------:R-:W-:-:S11]  /*17860*/  ISETP.GE.AND P2, PT, R2, RZ, PT ;  /* 0x000000ff0200720c */ /* 0x000fd60003f46270 */
[----:B------:R-:W-:Y:S02]  /*17870*/  @!P1 IMAD.IADD R3, R3, 0x1, -R6 ;  /* 0x0000000103039824 */ /* 0x000fe400078e0a06 */
[----:B------:R-:W-:Y:S01]  /*17880*/  @!P1 VIADD R4, R4, 0x1 ;  /* 0x0000000104049836 */ /* 0x000fe20000000000 */
[----:B------:R-:W-:Y:S02]  /*17890*/  ISETP.NE.AND P1, PT, R5, RZ, PT ;  /* 0x000000ff0500720c */ /* 0x000fe40003f25270 */
[----:B------:R-:W-:Y:S01]  /*178a0*/  ISETP.GE.U32.AND P0, PT, R3, R6, PT ;  /* 0x000000060300720c */ /* 0x000fe20003f06070 */
[----:B------:R-:W-:-:S04]  /*178b0*/  IMAD.MOV R3, RZ, RZ, -R7 ;  /* 0x000000ffff037224 */ /* 0x000fc800078e0a07 */
[----:B------:R-:W-:-:S08]  /*178c0*/  IMAD R3, R17, R3, R0 ;  /* 0x0000000311037224 */ /* 0x000fd000078e0200 */
[----:B------:R-:W-:-:S04]  /*178d0*/  @P0 VIADD R4, R4, 0x1 ;  /* 0x0000000104040836 */ /* 0x000fc80000000000 */
[----:B------:R-:W-:Y:S01]  /*178e0*/  @!P2 IMAD.MOV R4, RZ, RZ, -R4 ;  /* 0x000000ffff04a224 */ /* 0x000fe200078e0a04 */
[----:B------:R-:W-:-:S05]  /*178f0*/  @!P1 LOP3.LUT R4, RZ, R5, RZ, 0x33, !PT ;  /* 0x00000005ff049212 */ /* 0x000fca00078e33ff */
[--C-:B------:R-:W-:Y:S02]  /*17900*/  IMAD.MOV R2, RZ, RZ, -R4.reuse ;  /* 0x000000ffff027224 */ /* 0x100fe400078e0a04 */
[C---:B------:R-:W-:Y:S02]  /*17910*/  IMAD R4, R5.reuse, 0x1000000, R4 ;  /* 0x0100000005047824 */ /* 0x040fe400078e0204 */
[----:B------:R-:W-:-:S04]  /*17920*/  IMAD R5, R5, R2, R7 ;  /* 0x0000000205057224 */ /* 0x000fc800078e0207 */
[----:B------:R-:W-:Y:S01]  /*17930*/  IMAD R18, R5, 0x10000, R4 ;  /* 0x0001000005127824 */ /* 0x000fe200078e0204 */
[----:B------:R-:W-:Y:S06]  /*17940*/  BRA `(.L_x_1403) ;  /* 0x0000000000f07947 */ /* 0x000fec0003800000 */
.L_x_1402:
[----:B----4-:R-:W0:Y:S02]  /*17950*/  LDC.64 R2, c[0x0][0xc90] ;  /* 0x00032400ff027b82 */ /* 0x010e240000000a00 */
[----:B0-----:R-:W-:-:S05]  /*17960*/  IMAD.WIDE R2, R19, 0x4, R2 ;  /* 0x0000000413027825 */ /* 0x001fca00078e0202 */
[----:B------:R0:W2:Y:S02]  /*17970*/  LDG.E R6, desc[UR54][R2.64] ;  /* 0x0000003602067981 */ /* 0x0000a4000c1e1900 */
[----:B0-----:R-:W-:Y:S02]  /*17980*/  IMAD.MOV.U32 R2, RZ, RZ, RZ ;  /* 0x000000ffff027224 */ /* 0x001fe400078e00ff */
[----:B--2---:R-:W-:-:S05]  /*17990*/  IMAD R5, R17, R6, RZ ;  /* 0x0000000611057224 */ /* 0x004fca00078e02ff */
[----:B-1----:R-:W-:-:S04]  /*179a0*/  IABS R7, R5 ;  /* 0x0000000500077213 */ /* 0x002fc80000000000 */
[----:B------:R-:W0:Y:S08]  /*179b0*/  I2F.RP R8, R7 ;  /* 0x0000000700087306 */ /* 0x000e300000209400 */
[----:B0-----:R-:W0:Y:S02]  /*179c0*/  MUFU.RCP R8, R8 ;  /* 0x0000000800087308 */ /* 0x001e240000001000 */
[----:B0-----:R-:W-:-:S06]  /*179d0*/  VIADD R9, R8, 0xffffffe ;  /* 0x0ffffffe08097836 */ /* 0x001fcc0000000000 */
[----:B------:R-:W0:Y:S02]  /*179e0*/  F2I.FTZ.U32.TRUNC.NTZ R3, R9 ;  /* 0x0000000900037305 */ /* 0x000e24000021f000 */
[----:B0-----:R-:W-:-:S04]  /*179f0*/  IMAD.MOV R10, RZ, RZ, -R3 ;  /* 0x000000ffff0a7224 */ /* 0x001fc800078e0a03 */
[----:B------:R-:W-:Y:S01]  /*17a00*/  IMAD R11, R10, R7, RZ ;  /* 0x000000070a0b7224 */ /* 0x000fe200078e02ff */
[----:B------:R-:W-:-:S03]  /*17a10*/  IABS R10, R5 ;  /* 0x00000005000a7213 */ /* 0x000fc60000000000 */
[----:B------:R-:W-:Y:S01]  /*17a20*/  IMAD.HI.U32 R2, R3, R11, R2 ;  /* 0x0000000b03027227 */ /* 0x000fe200078e0002 */
[----:B------:R-:W-:-:S03]  /*17a30*/  IABS R3, R0 ;  /* 0x0000000000037213 */ /* 0x000fc60000000000 */
        /* <DEDUP_REMOVED lines=17> */
[----:B------:R-:W-:-:S04]  /*17b50*/  VIADDMNMX R4, R3, R4, R6, PT ;  /* 0x0000000403047246 */ /* 0x000fc80003800106 */
[----:B------:R-:W-:-:S04]  /*17b60*/  IABS R6, R4 ;  /* 0x0000000400067213 */ /* 0x000fc80000000000 */
[----:B------:R-:W0:Y:S08]  /*17b70*/  I2F.RP R8, R6 ;  /* 0x0000000600087306 */ /* 0x000e300000209400 */
[----:B0-----:R-:W0:Y:S02]  /*17b80*/  MUFU.RCP R8, R8 ;  /* 0x0000000800087308 */ /* 0x001e240000001000 */
[----:B0-----:R-:W-:Y:S01]  /*17b90*/  VIADD R2, R8, 0xffffffe ;  /* 0x0ffffffe08027836 */ /* 0x001fe20000000000 */
[----:B------:R-:W-:-:S05]  /*17ba0*/  IABS R8, R0 ;  /* 0x0000000000087213 */ /* 0x000fca0000000000 */
[----:B------:R0:W1:Y:S02]  /*17bb0*/  F2I.FTZ.U32.TRUNC.NTZ R3, R2 ;  /* 0x0000000200037305 */ /* 0x000064000021f000 */
[----:B0-----:R-:W-:Y:S02]  /*17bc0*/  IMAD.MOV.U32 R2, RZ, RZ, RZ ;  /* 0x000000ffff027224 */ /* 0x001fe400078e00ff */
[----:B-1----:R-:W-:-:S04]  /*17bd0*/  IMAD.MOV R5, RZ, RZ, -R3 ;  /* 0x000000ffff057224 */ /* 0x002fc800078e0a03 */
[----:B------:R-:W-:-:S04]  /*17be0*/  IMAD R5, R5, R6, RZ ;  /* 0x0000000605057224 */ /* 0x000fc800078e02ff */
[----:B------:R-:W-:Y:S01]  /*17bf0*/  IMAD.HI.U32 R3, R3, R5, R2 ;  /* 0x0000000503037227 */ /* 0x000fe200078e0002 */
[-C--:B------:R-:W-:Y:S02]  /*17c00*/  IABS R5, R4.reuse ;  /* 0x0000000400057213 */ /* 0x080fe40000000000 */
[----:B------:R-:W-:Y:S02]  /*17c10*/  LOP3.LUT R2, R0, R4, RZ, 0x3c, !PT ;  /* 0x0000000400027212 */ /* 0x000fe400078e3cff */
[----:B------:R-:W-:Y:S01]  /*17c20*/  IADD3 R0, R7, 0x1000000, R0 ;  /* 0x0100000007007810 */ /* 0x000fe20007ffe000 */
[----:B------:R-:W-:Y:S01]  /*17c30*/  IMAD.MOV R5, RZ, RZ, -R5 ;  /* 0x000000ffff057224 */ /* 0x000fe200078e0a05 */
[----:B------:R-:W-:Y:S01]  /*17c40*/  ISETP.GE.AND P2, PT, R2, RZ, PT ;  /* 0x000000ff0200720c */ /* 0x000fe20003f46270 */
        /* <DEDUP_REMOVED lines=9> */
[----:B------:R-:W-:Y:S01]  /*17ce0*/  @!P1 LOP3.LUT R3, RZ, R4, RZ, 0x33, !PT ;  /* 0x00000004ff039212 */ /* 0x000fe200078e33ff */
[----:B------:R-:W-:-:S04]  /*17cf0*/  IMAD.MOV R4, RZ, RZ, -R4 ;  /* 0x000000ffff047224 */ /* 0x000fc800078e0a04 */
[----:B------:R-:W-:-:S07]  /*17d00*/  IMAD R18, R3, R4, R0 ;  /* 0x0000000403127224 */ /* 0x000fce00078e0200 */
.L_x_1403:
[----:B------:R-:W-:-:S05]  /*17d10*/  LOP3.LUT R0, RZ, R3, RZ, 0x33, !PT ;  /* 0x00000003ff007212 */ /* 0x000fca00078e33ff */
[----:B------:R-:W-:Y:S01]  /*17d20*/  IMAD.IADD R17, R17, 0x1, R0 ;  /* 0x0000000111117824 */ /* 0x000fe200078e0200 */
[----:B------:R-:W-:Y:S06]  /*17d30*/  BRA `(.L_x_1404) ;  /* 0x00000000001c7947 */ /* 0x000fec0003800000 */
.L_x_1396:
[----:B------:R-:W-:Y:S01]  /*17d40*/  UMOV UR4, URZ ;  /* 0x0000003f00047c82 */ /* 0x000fe20008000000 */
[----:B------:R-:W-:Y:S01]  /*17d50*/  UMOV UR5, URZ ;  /* 0x0000003f00057c82 */ /* 0x000fe20008000000 */
[----:B------:R-:W-:Y:S01]  /*17d60*/  ULDC UR6, c[0x0][0xc3c] ;  /* 0x00030f0000067ab9 */ /* 0x000fe20000000800 */
[----:B------:R-:W-:Y:S02]  /*17d70*/  IMAD.MOV.U32 R16, RZ, RZ, R0 ;  /* 0x000000ffff107224 */ /* 0x000fe400078e0000 */
[----:B------:R-:W-:Y:S02]  /*17d80*/  IMAD.U32 R17, RZ, RZ, UR4 ;  /* 0x00000004ff117e24 */ /* 0x000fe4000f8e00ff */
[----:B------:R-:W-:Y:S02]  /*17d90*/  IMAD.U32 R18, RZ, RZ, UR5 ;  /* 0x00000005ff127e24 */ /* 0x000fe4000f8e00ff */
[----:B------:R-:W-:-:S07]  /*17da0*/  IMAD.U32 R19, RZ, RZ, UR6 ;  /* 0x00000006ff137e24 */ /* 0x000fce000f8e00ff */
.L_x_1404:
[----:B------:R-:W0:Y:S01]  /*17db0*/  S2R R0, SR_TID.X ;  /* 0x0000000000007919 */ /* 0x000e220000002100 */
[----:B------:R-:W-:Y:S05]  /*17dc0*/  WARPSYNC.ALL ;  /* 0x0000000000007948 */ /* 0x000fea0003800000 */
[----:B------:R-:W-:Y:S01]  /*17dd0*/  BAR.SYNC.DEFER_BLOCKING 0x4, 0x200 ;  /* 0x0108000000007b1d */ /* 0x000fe20000010000 */
[----:B0-----:R-:W-:-:S04]  /*17de0*/  LOP3.LUT R0, R0, 0x1f, RZ, 0xc0, !PT ;  /* 0x0000001f00007812 */ /* 0x001fc800078ec0ff */
[----:B------:R-:W-:-:S13]  /*17df0*/  ISETP.NE.AND P0, PT, R0, RZ, PT ;  /* 0x000000ff0000720c */ /* 0x000fda0003f05270 */
[----:B------:R-:W0:Y:S01]  /*17e00*/  @!P0 S2R R3, SR_CgaCtaId ;  /* 0x0000000000038919 */ /* 0x000e220000008800 */
[----:B------:R-:W-:-:S04]  /*17e10*/  @!P0 MOV R0, 0x400 ;  /* 0x0000040000008802 */ /* 0x000fc80000000f00 */
[----:B0-----:R-:W-:-:S05]  /*17e20*/  @!P0 LEA R22, R3, R0, 0x18 ;  /* 0x0000000003168211 */ /* 0x001fca00078ec0ff */
[----:B------:R0:W-:Y:S01]  /*17e30*/  @!P0 STS.128 [R22+0x168d0], R16 ;  /* 0x0168d01016008388 */ /* 0x0001e20000000c00 */
[----:B------:R-:W-:Y:S06]  /*17e40*/  BAR.ARV 0x5, 0x200 ;  /* 0x0148000000007b1d */ /* 0x000fec0000002000 */
.L_x_1393:
[----:B------:R-:W-:Y:S02]  /*17e50*/  ULDC UR4, c[0x0][0xc3c] ;  /* 0x00030f0000047ab9 */ /* 0x000fe40000000800 */
[----:B--2---:R-:W-:-:S13]  /*17e60*/  ISETP.GE.AND P0, PT, R19, UR4, PT ;  /* 0x0000000413007c0c */ /* 0x004fda000bf06270 */
[----:B------:R-:W-:Y:S05]  /*17e70*/  @!P0 BRA `(.L_x_1405) ;  /* 0xffffffac00008947 */ /* 0x000fea000383ffff */
[----:B------:R-:W-:Y:S05]  /*17e80*/  BSYNC B8 ;  /* 0x0000000000087941 */ /* 0x000fea0003800000 */
.L_x_1334:
[----:B0-----:R-:W2:Y:S01]  /*17e90*/  LDL.LU R0, [R1+0x30] ;  /* 0x0000300001007983 */ /* 0x001ea20000300800 */
[----:B------:R-:W-:Y:S01]  /*17ea0*/  BSSY B0, `(.L_x_1406) ;  /* 0x000000b000007945 */ /* 0x000fe20003800000 */
[----:B------:R-:W0:Y:S01]  /*17eb0*/  S2R R5, SR_CgaCtaId ;  /* 0x0000000000057919 */ /* 0x000e220000008800 */
[----:B--2---:R-:W-:-:S05]  /*17ec0*/  VIADD R0, R0, 0x1 ;  /* 0x0000000100007836 */ /* 0x004fca0000000000 */
        /* <DEDUP_REMOVED lines=8> */
.L_x_1550:
[----:B------:R-:W-:Y:S05]  /*17f50*/  BSYNC B0 ;  /* 0x0000000000007941 */ /* 0x000fea0003800000 */
.L_x_1406:
[----:B------:R-:W-:-:S03]  /*17f60*/  UMOV UR4, 0xffffffff ;  /* 0xffffffff00047882 */ /* 0x000fc60000000000 */
[----:B------:R-:W-:Y:S05]  /*17f70*/  BRA.DIV UR4, `(.L_x_1408) ;  /* 0x0000004604f07947 */ /* 0x000fea000b800000 */
[----:B0-----:R-:W0:Y:S02]  /*17f80*/  S2R R0, SR_TID.X ;  /* 0x0000000000007919 */ /* 0x001e240000002100 */
[----:B0-----:R-:W-:-:S04]  /*17f90*/  SHF.R.U32.HI R0, RZ, 0x5, R0 ;  /* 0x00000005ff007819 */ /* 0x001fc80000011600 */
[----:B------:R-:W-:-:S05]  /*17fa0*/  LOP3.LUT R0, R0, 0x3, RZ, 0xc0, !PT ;  /* 0x0000000300007812 */ /* 0x000fca00078ec0ff */
[----:B------:R0:W2:Y:S02]  /*17fb0*/  SHFL.IDX PT, R14, R0, RZ, 0x1f ;  /* 0x00001fff000e7589 */ /* 0x0000a400000e0000 */
.L_x_1553:
[----:B--2---:R-:W-:Y:S01]  /*17fc0*/  ISETP.NE.AND P0, PT, R14, RZ, PT ;  /* 0x000000ff0e00720c */ /* 0x004fe20003f05270 */
[----:B------:R-:W-:-:S12]  /*17fd0*/  BSSY B0, `(.L_x_1409) ;  /* 0x0000024000007945 */ /* 0x000fd80003800000 */
[----:B------:R-:W-:Y:S05]  /*17fe0*/  @P0 BRA `(.L_x_1410) ;  /* 0x0000000000880947 */ /* 0x000fea0003800000 */
[----:B------:R-:W-:-:S03]  /*17ff0*/  UMOV UR4, 0xffffffff ;  /* 0xffffffff00047882 */ /* 0x000fc60000000000 */
[----:B------:R-:W-:Y:S05]  /*18000*/  BRA.DIV UR4, `(.L_x_1411) ;  /* 0x0000004a04007947 */ /* 0x000fea000b800000 */
[----:B------:R-:W-:-:S13]  /*18010*/  ELECT P6, URZ, PT ;  /* 0x00000000003f782f */ /* 0x000fda00038c0000 */
.L_x_1556:
[----:B------:R-:W-:Y:S05]  /*18020*/  @!P6 BRA `(.L_x_1410) ;  /* 0x000000000078e947 */ /* 0x000fea0003800000 */
[----:B------:R-:W-:-:S06]  /*18030*/  ULOP3.LUT UR4, UR36, 0x2, URZ, 0xfc, !UPT ;  /* 0x0000000224047892 */ /* 0x000fcc000f8efc3f */
[----:B0-----:R-:W-:-:S05]  /*18040*/  IMAD.U32 R0, RZ, RZ, UR4 ;  /* 0x00000004ff007e24 */ /* 0x001fca000f8e00ff */
[----:B------:R-:W-:-:S13]  /*18050*/  ISETP.NE.AND P0, PT, R0, 0x3, PT ;  /* 0x000000030000780c */ /* 0x000fda0003f05270 */
[----:B------:R-:W-:Y:S05]  /*18060*/  @!P0 BRA `(.L_x_1412) ;  /* 0x0000000000048947 */ /* 0x000fea0003800000 */
[----:B------:R-:W-:Y:S01]  /*18070*/  BPT.TRAP 0x1 ;  /* 0x000000040000795c */ /* 0x000fe20000300000 */
.L_x_1412:
[C---:B------:R-:W-:Y:S01]  /*18080*/  IMAD R5, R25.reuse, 0x8, R4 ;  /* 0x0000000819057824 */ /* 0x040fe200078e0204 */
[----:B------:R-:W-:Y:S01]  /*18090*/  SHF.L.U32 R0, R28, 0x1f, RZ ;  /* 0x0000001f1c007819 */ /* 0x000fe200000006ff */
[----:B------:R-:W-:-:S03]  /*180a0*/  VIADD R25, R25, 0x1 ;  /* 0x0000000119197836 */ /* 0x000fc60000000000 */
[----:B------:R-:W0:Y:S02]  /*180b0*/  SYNCS.PHASECHK.TRANS64.TRYWAIT P1, [R5+URZ+0x16840], R0 ;  /* 0x01684000050075a7 */ /* 0x000e24000802017f */
[----:B------:R-:W-:-:S04]  /*180c0*/  ISETP.NE.AND P2, PT, R25, 0x2, PT ;  /* 0x000000021900780c */ /* 0x000fc80003f45270 */
[----:B------:R-:W-:Y:S01]  /*180d0*/  SEL R3, RZ, 0x1, P2 ;  /* 0x00000001ff037807 */ /* 0x000fe20001000000 */
[----:B0-----:R-:W-:Y:S08]  /*180e0*/  @!P1 BRA `(.L_x_1413) ;  /* 0x0000004400e89947 */ /* 0x001ff00003800000 */
.L_x_1557:
[----:B------:R-:W-:Y:S02]  /*180f0*/  SEL R25, R25, RZ, P2 ;  /* 0x000000ff19197207 */ /* 0x000fe40001000000 */
[----:B------:R-:W-:Y:S01]  /*18100*/  LOP3.LUT R2, R28, R3, RZ, 0x3c, !PT ;  /* 0x000000031c027212 */ /* 0x000fe200078e3cff */
[----:B------:R-:W-:Y:S06]  /*18110*/  @!P0 BRA `(.L_x_1414) ;  /* 0x0000000000048947 */ /* 0x000fec0003800000 */
[----:B------:R-:W-:Y:S01]  /*18120*/  BPT.TRAP 0x1 ;  /* 0x000000040000795c */ /* 0x000fe20000300000 */
.L_x_1414:
[----:B------:R-:W-:Y:S01]  /*18130*/  IMAD R25, R25, 0x8, R4 ;  /* 0x0000000819197824 */ /* 0x000fe200078e0204 */
[----:B------:R-:W-:-:S04]  /*18140*/  SHF.L.U32 R2, R2, 0x1f, RZ ;  /* 0x0000001f02027819 */ /* 0x000fc800000006ff */
[----:B------:R-:W2:Y:S02]  /*18150*/  SYNCS.PHASECHK.TRANS64.TRYWAIT P1, [R25+URZ+0x16840], R2 ;  /* 0x01684002190075a7 */ /* 0x000ea4000802017f */
[----:B--2---:R-:W-:Y:S05]  /*18160*/  @!P1 BRA `(.L_x_1415) ;  /* 0x0000004400dc9947 */ /* 0x004fea0003800000 */
.L_x_1558:
[----:B------:R-:W-:Y:S05]  /*18170*/  @!P0 BRA `(.L_x_1416) ;  /* 0x0000000000048947 */ /* 0x000fea0003800000 */
[----:B------:R-:W-:Y:S01]  /*18180*/  BPT.TRAP 0x1 ;  /* 0x000000040000795c */ /* 0x000fe20000300000 */
.L_x_1416:
[----:B------:R-:W3:Y:S02]  /*18190*/  SYNCS.PHASECHK.TRANS64.TRYWAIT P1, [R5+URZ+0x16860], R0 ;  /* 0x01686000050075a7 */ /* 0x000ee4000802017f */
[----:B---3--:R-:W-:Y:S05]  /*181a0*/  @!P1 BRA `(.L_x_1417) ;  /* 0x0000004400e09947 */ /* 0x008fea0003800000 */
.L_x_1559:
[----:B------:R-:W-:Y:S05]  /*181b0*/  @!P0 BRA `(.L_x_1418) ;  /* 0x0000000000048947 */ /* 0x000fea0003800000 */
[----:B------:R-:W-:Y:S01]  /*181c0*/  BPT.TRAP 0x1 ;  /* 0x000000040000795c */ /* 0x000fe20000300000 */
.L_x_1418:
[----:B----4-:R4:W0:Y:S02]  /*181d0*/  SYNCS.PHASECHK.TRANS64.TRYWAIT P0, [R25+URZ+0x16860], R2 ;  /* 0x01686002190075a7 */ /* 0x010824000800017f */
[----:B0-----:R-:W-:Y:S05]  /*181e0*/  @!P0 NANOSLEEP.SYNCS 0x989680 ;  /* 0x009896800000895d */ /* 0x001fea0003900000 */
[----:B------:R-:W0:Y:S02]  /*181f0*/  @!P0 SYNCS.PHASECHK.TRANS64 P0, [R25+URZ+0x16860], R2 ;  /* 0x01686002190085a7 */ /* 0x000e24000800007f */
[----:B0-----:R-:W-:Y:S05]  /*18200*/  @!P0 BRA `(.L_x_1418) ;  /* 0xfffffffc00f08947 */ /* 0x001fea000383ffff */
.L_x_1410:
[----:B------:R-:W-:Y:S05]  /*18210*/  BSYNC B0 ;  /* 0x0000000000007941 */ /* 0x000fea0003800000 */
.L_x_1409:
[----:B------:R-:W-:Y:S05]  /*18220*/  EXIT ;  /* 0x000000000000794d */ /* 0x000fea0003800000 */
.L_x_1237:
[----:B0-----:R-:W-:-:S04]  /*18230*/  IMAD.U32 R3, RZ, RZ, UR45 ;  /* 0x0000002dff037e24 */ /* 0x001fc8000f8e00ff */
[----:B------:R0:W1:Y:S03]  /*18240*/  SYNCS.PHASECHK.TRANS64.TRYWAIT P1, [R3+URZ+0x16800], R0 ;  /* 0x01680000030075a7 */ /* 0x000066000802017f */
[----:B-1----:R-:W-:Y:S05]  /*18250*/  @!P1 NANOSLEEP.SYNCS 0x989680 ;  /* 0x009896800000995d */ /* 0x002fea0003900000 */
[----:B------:R-:W1:Y:S02]  /*18260*/  @!P1 SYNCS.PHASECHK.TRANS64 P1, [R3+URZ+0x16800], R0 ;  /* 0x01680000030095a7 */ /* 0x000e64000802007f */
[----:B-1----:R-:W-:Y:S05]  /*18270*/  @!P1 BRA `(.L_x_1237) ;  /* 0xfffffffc00ec9947 */ /* 0x002fea000383ffff */
[----:B------:R-:W-:Y:S05]  /*18280*/  BRA `(.L_x_1419) ;  /* 0xfffffe9c00107947 */ /* 0x000fea000383ffff */
.L_x_1241:
[----:B-1----:R1:W2:Y:S02]  /*18290*/  SYNCS.PHASECHK.TRANS64.TRYWAIT P1, [R91+URZ+0x16830], R0 ;  /* 0x016830005b0075a7 */ /* 0x0022a4000802017f */
[----:B--2---:R-:W-:Y:S05]  /*182a0*/  @!P1 NANOSLEEP.SYNCS 0x989680 ;  /* 0x009896800000995d */ /* 0x004fea0003900000 */
[----:B------:R-:W2:Y:S02]  /*182b0*/  @!P1 SYNCS.PHASECHK.TRANS64 P1, [R91+URZ+0x16830], R0 ;  /* 0x016830005b0095a7 */ /* 0x000ea4000802007f */
[----:B--2---:R-:W-:Y:S05]  /*182c0*/  @!P1 BRA `(.L_x_1241) ;  /* 0xfffffffc00f09947 */ /* 0x004fea000383ffff */
[----:B------:R-:W-:Y:S05]  /*182d0*/  BRA `(.L_x_1240) ;  /* 0xfffffe9c002c7947 */ /* 0x000fea000383ffff */
.L_x_1258:
[----:B-1----:R-:W-:-:S04]  /*182e0*/  IMAD.U32 R7, RZ, RZ, UR6 ;  /* 0x00000006ff077e24 */ /* 0x002fc8000f8e00ff */
[----:B------:R1:W2:Y:S03]  /*182f0*/  SYNCS.PHASECHK.TRANS64.TRYWAIT P1, [R7+URZ+0x16830], R6 ;  /* 0x01683006070075a7 */ /* 0x0002a6000802017f */
[----:B--2---:R-:W-:Y:S05]  /*18300*/  @!P1 NANOSLEEP.SYNCS 0x989680 ;  /* 0x009896800000995d */ /* 0x004fea0003900000 */
[----:B------:R-:W2:Y:S02]  /*18310*/  @!P1 SYNCS.PHASECHK.TRANS64 P1, [R7+URZ+0x16830], R6 ;  /* 0x01683006070095a7 */ /* 0x000ea4000802007f */
[----:B--2---:R-:W-:Y:S05]  /*18320*/  @!P1 BRA `(.L_x_1258) ;  /* 0xfffffffc00ec9947 */ /* 0x004fea000383ffff */
[----:B------:R-:W-:Y:S05]  /*18330*/  BRA `(.L_x_1255) ;  /* 0xfffffed400b87947 */ /* 0x000fea000383ffff */
.L_x_1262:
[----:B-1----:R-:W-:-:S04]  /*18340*/  IMAD.U32 R7, RZ, RZ, UR6 ;  /* 0x00000006ff077e24 */ /* 0x002fc8000f8e00ff */
[----:B------:R1:W2:Y:S03]  /*18350*/  SYNCS.PHASECHK.TRANS64.TRYWAIT P1, [R7+URZ+0x16850], R6 ;  /* 0x01685006070075a7 */ /* 0x0002a6000802017f */
[----:B--2---:R-:W-:Y:S05]  /*18360*/  @!P1 NANOSLEEP.SYNCS 0x989680 ;  /* 0x009896800000995d */ /* 0x004fea0003900000 */
[----:B------:R-:W2:Y:S02]  /*18370*/  @!P1 SYNCS.PHASECHK.TRANS64 P1, [R7+URZ+0x16850], R6 ;  /* 0x01685006070095a7 */ /* 0x000ea4000802007f */
[----:B--2---:R-:W-:Y:S05]  /*18380*/  @!P1 BRA `(.L_x_1262) ;  /* 0xfffffffc00ec9947 */ /* 0x004fea000383ffff */
[----:B------:R-:W-:Y:S05]  /*18390*/  BRA `(.L_x_1259) ;  /* 0xfffffed8003c7947 */ /* 0x000fea000383ffff */
.L_x_1281:
[----:B-1----:R-:W-:-:S04]  /*183a0*/  IMAD.U32 R7, RZ, RZ, UR6 ;  /* 0x00000006ff077e24 */ /* 0x002fc8000f8e00ff */
[----:B------:R1:W2:Y:S03]  /*183b0*/  SYNCS.PHASECHK.TRANS64.TRYWAIT P1, [R7+URZ+0x16830], R6 ;  /* 0x01683006070075a7 */ /* 0x0002a6000802017f */
[----:B--2---:R-:W-:Y:S05]  /*183c0*/  @!P1 NANOSLEEP.SYNCS 0x989680 ;  /* 0x009896800000995d */ /* 0x004fea0003900000 */
[----:B------:R-:W2:Y:S02]  /*183d0*/  @!P1 SYNCS.PHASECHK.TRANS64 P1, [R7+URZ+0x16830], R6 ;  /* 0x01683006070095a7 */ /* 0x000ea4000802007f */
[----:B--2---:R-:W-:Y:S05]  /*183e0*/  @!P1 BRA `(.L_x_1281) ;  /* 0xfffffffc00ec9947 */ /* 0x004fea000383ffff */
[----:B------:R-:W-:Y:S05]  /*183f0*/  BRA `(.L_x_1278) ;  /* 0xffffff0c00bc7947 */ /* 0x000fea000383ffff */
.L_x_1285:
[----:B-1----:R-:W-:-:S04]  /*18400*/  IMAD.U32 R7, RZ, RZ, UR6 ;  /* 0x00000006ff077e24 */ /* 0x002fc8000f8e00ff */
[----:B------:R1:W2:Y:S03]  /*18410*/  SYNCS.PHASECHK.TRANS64.TRYWAIT P1, [R7+URZ+0x16850], R6 ;  /* 0x01685006070075a7 */ /* 0x0002a6000802017f */
[----:B--2---:R-:W-:Y:S05]  /*18420*/  @!P1 NANOSLEEP.SYNCS 0x989680 ;  /* 0x009896800000995d */ /* 0x004fea0003900000 */
[----:B------:R-:W2:Y:S02]  /*18430*/  @!P1 SYNCS.PHASECHK.TRANS64 P1, [R7+URZ+0x16850], R6 ;  /* 0x01685006070095a7 */ /* 0x000ea4000802007f */
[----:B--2---:R-:W-:Y:S05]  /*18440*/  @!P1 BRA `(.L_x_1285) ;  /* 0xfffffffc00ec9947 */ /* 0x004fea000383ffff */
[----:B------:R-:W-:Y:S05]  /*18450*/  BRA `(.L_x_1282) ;  /* 0xffffff1000407947 */ /* 0x000fea000383ffff */
.L_x_1293:
[----:B-1----:R-:W-:-:S04]  /*18460*/  IMAD.U32 R7, RZ, RZ, UR6 ;  /* 0x00000006ff077e24 */ /* 0x002fc8000f8e00ff */
[----:B------:R1:W2:Y:S03]  /*18470*/  SYNCS.PHASECHK.TRANS64.TRYWAIT P1, [R7+URZ+0x16830], R6 ;  /* 0x01683006070075a7 */ /* 0x0002a6000802017f */
[----:B--2---:R-:W-:Y:S05]  /*18480*/  @!P1 NANOSLEEP.SYNCS 0x989680 ;  /* 0x009896800000995d */ /* 0x004fea0003900000 */
[----:B------:R-:W2:Y:S02]  /*18490*/  @!P1 SYNCS.PHASECHK.TRANS64 P1, [R7+URZ+0x16830], R6 ;  /* 0x01683006070095a7 */ /* 0x000ea4000802007f */
[----:B--2---:R-:W-:Y:S05]  /*184a0*/  @!P1 BRA `(.L_x_1293) ;  /* 0xfffffffc00ec9947 */ /* 0x004fea000383ffff */
[----:B------:R-:W-:Y:S05]  /*184b0*/  BRA `(.L_x_1290) ;  /* 0xffffff3000f07947 */ /* 0x000fea000383ffff */
.L_x_1297:
[----:B-1----:R-:W-:-:S04]  /*184c0*/  IMAD.U32 R7, RZ, RZ, UR6 ;  /* 0x00000006ff077e24 */ /* 0x002fc8000f8e00ff */
[----:B------:R1:W2:Y:S03]  /*184d0*/  SYNCS.PHASECHK.TRANS64.TRYWAIT P1, [R7+URZ+0x16850], R6 ;  /* 0x01685006070075a7 */ /* 0x0002a6000802017f */
[----:B--2---:R-:W-:Y:S05]  /*184e0*/  @!P1 NANOSLEEP.SYNCS 0x989680 ;  /* 0x009896800000995d */ /* 0x004fea0003900000 */
[----:B------:R-:W2:Y:S02]  /*184f0*/  @!P1 SYNCS.PHASECHK.TRANS64 P1, [R7+URZ+0x16850], R6 ;  /* 0x01685006070095a7 */ /* 0x000ea4000802007f */
[----:B--2---:R-:W-:Y:S05]  /*18500*/  @!P1 BRA `(.L_x_1297) ;  /* 0xfffffffc00ec9947 */ /* 0x004fea000383ffff */
[----:B------:R-:W-:Y:S05]  /*18510*/  BRA `(.L_x_1294) ;  /* 0xffffff3400687947 */ /* 0x000fea000383ffff */
.L_x_1312:
[----:B-1----:R-:W-:-:S04]  /*18520*/  IMAD.U32 R4, RZ, RZ, UR5 ;  /* 0x00000005ff047e24 */ /* 0x002fc8000f8e00ff */
[----:B------:R1:W2:Y:S03]  /*18530*/  SYNCS.PHASECHK.TRANS64.TRYWAIT P1, [R4+URZ+0x16850], R3 ;  /* 0x01685003040075a7 */ /* 0x0002a6000802017f */
[----:B--2---:R-:W-:Y:S05]  /*18540*/  @!P1 NANOSLEEP.SYNCS 0x989680 ;  /* 0x009896800000995d */ /* 0x004fea0003900000 */
[----:B------:R-:W2:Y:S02]  /*18550*/  @!P1 SYNCS.PHASECHK.TRANS64 P1, [R4+URZ+0x16850], R3 ;  /* 0x01685003040095a7 */ /* 0x000ea4000802007f */
[----:B--2---:R-:W-:Y:S05]  /*18560*/  @!P1 BRA `(.L_x_1312) ;  /* 0xfffffffc00ec9947 */ /* 0x004fea000383ffff */
[----:B------:R-:W-:Y:S05]  /*18570*/  BRA `(.L_x_1311) ;  /* 0xffffff6800147947 */ /* 0x000fea000383ffff */
.L_x_1356:
        /* <DEDUP_REMOVED lines=11> */
.L_x_1421:
[----:B------:R-:W-:Y:S05]  /*18630*/  BSYNC B0 ;  /* 0x0000000000007941 */ /* 0x000fea0003800000 */
.L_x_1420:
[----:B------:R-:W-:Y:S05]  /*18640*/  BRA `(.L_x_1422) ;  /* 0xffffffb400d87947 */ /* 0x000fea000383ffff */
.L_x_1359:
[----:B0-----:R0:W1:Y:S02]  /*18650*/  SYNCS.PHASECHK.TRANS64.TRYWAIT P0, [R5+URZ+0x16840], R2 ;  /* 0x01684002050075a7 */ /* 0x001064000800017f */
[----:B-1----:R-:W-:Y:S05]  /*18660*/  @!P0 NANOSLEEP.SYNCS 0x989680 ;  /* 0x009896800000895d */ /* 0x002fea0003900000 */
[----:B------:R-:W1:Y:S02]  /*18670*/  @!P0 SYNCS.PHASECHK.TRANS64 P0, [R5+URZ+0x16840], R2 ;  /* 0x01684002050085a7 */ /* 0x000e64000800007f */
[----:B-1----:R-:W-:Y:S05]  /*18680*/  @!P0 BRA `(.L_x_1359) ;  /* 0xfffffffc00f08947 */ /* 0x002fea000383ffff */
[----:B------:R-:W-:Y:S05]  /*18690*/  BRA `(.L_x_1423) ;  /* 0xffffffb8002c7947 */ /* 0x000fea000383ffff */
.L_x_1360:
        /* <DEDUP_REMOVED lines=8> */
.L_x_1425:
[----:B------:R-:W-:Y:S05]  /*18720*/  BSYNC B0 ;  /* 0x0000000000007941 */ /* 0x000fea0003800000 */
.L_x_1424:
[----:B------:R-:W-:Y:S02]  /*18730*/  IMAD.MOV.U32 R13, RZ, RZ, R0 ;  /* 0x000000ffff0d7224 */ /* 0x000fe400078e0000 */
[----:B------:R-:W-:Y:S02]  /*18740*/  IMAD.MOV.U32 R12, RZ, RZ, RZ ;  /* 0x000000ffff0c7224 */ /* 0x000fe400078e00ff */
[----:B------:R-:W-:Y:S02]  /*18750*/  IMAD.MOV.U32 R11, RZ, RZ, 0x181f ;  /* 0x0000181fff0b7424 */ /* 0x000fe400078e00ff */
[----:B------:R-:W-:Y:S02]  /*18760*/  IMAD.MOV.U32 R15, RZ, RZ, -0x1 ;  /* 0xffffffffff0f7424 */ /* 0x000fe400078e00ff */
[----:B------:R-:W-:Y:S02]  /*18770*/  IMAD.MOV.U32 R6, RZ, RZ, R14 ;  /* 0x000000ffff067224 */ /* 0x000fe400078e000e */
[----:B------:R-:W-:-:S07]  /*18780*/  @P0 IMAD R8, R3, 0x2, R22 ;  /* 0x0000000203080824 */ /* 0x000fce00078e0216 */
[----:B------:R-:W-:Y:S05]  /*18790*/  WARPSYNC.COLLECTIVE R15, `(.L_x_1426) ;  /* 0x000000000f087348 */ /* 0x000fea0003c00000 */
[----:B------:R0:W1:Y:S02]  /*187a0*/  SHFL.IDX P6, R14, R13, R12, R11 ;  /* 0x0000000c0d0e7389 */ /* 0x00006400000c000b */
[----:B01----:R-:W-:Y:S01]  /*187b0*/  ENDCOLLECTIVE ;  /* 0x000000000000791b */ /* 0x003fe20003800000 */
.L_x_1426:
[----:B------:R-:W-:Y:S02]  /*187c0*/  IMAD.MOV.U32 R13, RZ, RZ, R2 ;  /* 0x000000ffff0d7224 */ /* 0x000fe400078e0002 */
[----:B------:R-:W-:Y:S02]  /*187d0*/  IMAD.MOV.U32 R12, RZ, RZ, 0x1 ;  /* 0x00000001ff0c7424 */ /* 0x000fe400078e00ff */
[----:B------:R-:W-:-:S07]  /*187e0*/  IMAD.MOV.U32 R7, RZ, RZ, R14 ;  /* 0x000000ffff077224 */ /* 0x000fce00078e000e */
[----:B------:R-:W-:Y:S05]  /*187f0*/  WARPSYNC.COLLECTIVE R15, `(.L_x_1427) ;  /* 0x000000000f087348 */ /* 0x000fea0003c00000 */
[----:B------:R0:W1:Y:S02]  /*18800*/  SHFL.IDX P6, R14, R13, R12, R11 ;  /* 0x0000000c0d0e7389 */ /* 0x00006400000c000b */
[----:B01----:R-:W-:Y:S01]  /*18810*/  ENDCOLLECTIVE ;  /* 0x000000000000791b */ /* 0x003fe20003800000 */
.L_x_1427:
[----:B------:R-:W-:-:S05]  /*18820*/  @P0 LEA R7, P1, R29, R7, 0x1 ;  /* 0x000000071d070211 */ /* 0x000fca00078208ff */
[----:B------:R-:W-:Y:S01]  /*18830*/  @P0 IMAD.X R6, RZ, RZ, R6, P1 ;  /* 0x000000ffff060224 */ /* 0x000fe200008e0606 */
[----:B------:R-:W-:-:S04]  /*18840*/  ISETP.GE.AND P1, PT, R4, 0x11, PT ;  /* 0x000000110400780c */ /* 0x000fc80003f26270 */
        /* <DEDUP_REMOVED lines=12> */
.L_x_1428:
[----:B------:R-:W-:Y:S02]  /*18910*/  @P1 IMAD R8, R3, 0x2, R22 ;  /* 0x0000000203081824 */ /* 0x000fe400078e0216 */
[----:B------:R-:W-:Y:S02]  /*18920*/  IMAD.MOV.U32 R13, RZ, RZ, R2 ;  /* 0x000000ffff0d7224 */ /* 0x000fe400078e0002 */
[----:B------:R-:W-:Y:S02]  /*18930*/  IMAD.MOV.U32 R12, RZ, RZ, 0x2 ;  /* 0x00000002ff0c7424 */ /* 0x000fe400078e00ff */
[----:B------:R-:W-:-:S07]  /*18940*/  IMAD.MOV.U32 R7, RZ, RZ, R14 ;  /* 0x000000ffff077224 */ /* 0x000fce00078e000e */
[----:B------:R-:W-:Y:S05]  /*18950*/  WARPSYNC.COLLECTIVE R15, `(.L_x_1429) ;  /* 0x000000000f087348 */ /* 0x000fea0003c00000 */
[----:B------:R0:W1:Y:S02]  /*18960*/  SHFL.IDX P6, R14, R13, R12, R11 ;  /* 0x0000000c0d0e7389 */ /* 0x00006400000c000b */
[----:B01----:R-:W-:Y:S01]  /*18970*/  ENDCOLLECTIVE ;  /* 0x000000000000791b */ /* 0x003fe20003800000 */
.L_x_1429:
        /* <DEDUP_REMOVED lines=15> */
.L_x_1430:
[----:B------:R-:W-:Y:S02]  /*18a70*/  @P1 IMAD R8, R3, 0x2, R22 ;  /* 0x0000000203081824 */ /* 0x000fe400078e0216 */
[----:B------:R-:W-:Y:S02]  /*18a80*/  IMAD.MOV.U32 R13, RZ, RZ, R2 ;  /* 0x000000ffff0d7224 */ /* 0x000fe400078e0002 */
[----:B------:R-:W-:Y:S02]  /*18a90*/  IMAD.MOV.U32 R12, RZ, RZ, 0x3 ;  /* 0x00000003ff0c7424 */ /* 0x000fe400078e00ff */
[----:B------:R-:W-:-:S07]  /*18aa0*/  IMAD.MOV.U32 R7, RZ, RZ, R14 ;  /* 0x000000ffff077224 */ /* 0x000fce00078e000e */
[----:B------:R-:W-:Y:S05]  /*18ab0*/  WARPSYNC.COLLECTIVE R15, `(.L_x_1431) ;  /* 0x000000000f087348 */ /* 0x000fea0003c00000 */
[----:B------:R0:W1:Y:S02]  /*18ac0*/  SHFL.IDX P6, R14, R13, R12, R11 ;  /* 0x0000000c0d0e7389 */ /* 0x00006400000c000b */
[----:B01----:R-:W-:Y:S01]  /*18ad0*/  ENDCOLLECTIVE ;  /* 0x000000000000791b */ /* 0x003fe20003800000 */
.L_x_1431:
        /* <DEDUP_REMOVED lines=15> */
.L_x_1432:
[----:B------:R-:W-:Y:S02]  /*18bd0*/  @P1 IMAD R8, R3, 0x2, R22 ;  /* 0x0000000203081824 */ /* 0x000fe400078e0216 */
[----:B------:R-:W-:Y:S02]  /*18be0*/  IMAD.MOV.U32 R13, RZ, RZ, R2 ;  /* 0x000000ffff0d7224 */ /* 0x000fe400078e0002 */
[----:B------:R-:W-:Y:S02]  /*18bf0*/  IMAD.MOV.U32 R12, RZ, RZ, 0x4 ;  /* 0x00000004ff0c7424 */ /* 0x000fe400078e00ff */
[----:B------:R-:W-:-:S07]  /*18c00*/  IMAD.MOV.U32 R7, RZ, RZ, R14 ;  /* 0x000000ffff077224 */ /* 0x000fce00078e000e */
[----:B------:R-:W-:Y:S05]  /*18c10*/  WARPSYNC.COLLECTIVE R15, `(.L_x_1433) ;  /* 0x000000000f087348 */ /* 0x000fea0003c00000 */
[----:B------:R0:W1:Y:S02]  /*18c20*/  SHFL.IDX P6, R14, R13, R12, R11 ;  /* 0x0000000c0d0e7389 */ /* 0x00006400000c000b */
[----:B01----:R-:W-:Y:S01]  /*18c30*/  ENDCOLLECTIVE ;  /* 0x000000000000791b */ /* 0x003fe20003800000 */
.L_x_1433:
        /* <DEDUP_REMOVED lines=15> */
.L_x_1434:
[----:B------:R-:W-:Y:S02]  /*18d30*/  @P1 IMAD R8, R3, 0x2, R22 ;  /* 0x0000000203081824 */ /* 0x000fe400078e0216 */
[----:B------:R-:W-:Y:S02]  /*18d40*/  IMAD.MOV.U32 R13, RZ, RZ, R2 ;  /* 0x000000ffff0d7224 */ /* 0x000fe400078e0002 */
[----:B------:R-:W-:Y:S02]  /*18d50*/  IMAD.MOV.U32 R12, RZ, RZ, 0x5 ;  /* 0x00000005ff0c7424 */ /* 0x000fe400078e00ff */
[----:B------:R-:W-:-:S07]  /*18d60*/  IMAD.MOV.U32 R7, RZ, RZ, R14 ;  /* 0x000000ffff077224 */ /* 0x000fce00078e000e */
[----:B------:R-:W-:Y:S05]  /*18d70*/  WARPSYNC.COLLECTIVE R15, `(.L_x_1435) ;  /* 0x000000000f087348 */ /* 0x000fea0003c00000 */
[----:B------:R0:W1:Y:S02]  /*18d80*/  SHFL.IDX P6, R14, R13, R12, R11 ;  /* 0x0000000c0d0e7389 */ /* 0x00006400000c000b */
[----:B01----:R-:W-:Y:S01]  /*18d90*/  ENDCOLLECTIVE ;  /* 0x000000000000791b */ /* 0x003fe20003800000 */
.L_x_1435:
        /* <DEDUP_REMOVED lines=15> */
.L_x_1436:
[----:B------:R-:W-:Y:S02]  /*18e90*/  @P1 IMAD R8, R3, 0x2, R22 ;  /* 0x0000000203081824 */ /* 0x000fe400078e0216 */
[----:B------:R-:W-:Y:S02]  /*18ea0*/  IMAD.MOV.U32 R13, RZ, RZ, R2 ;  /* 0x000000ffff0d7224 */ /* 0x000fe400078e0002 */
[----:B------:R-:W-:Y:S02]  /*18eb0*/  IMAD.MOV.U32 R12, RZ, RZ, 0x6 ;  /* 0x00000006ff0c7424 */ /* 0x000fe400078e00ff */
[----:B------:R-:W-:-:S07]  /*18ec0*/  IMAD.MOV.U32 R7, RZ, RZ, R14 ;  /* 0x000000ffff077224 */ /* 0x000fce00078e000e */
[----:B------:R-:W-:Y:S05]  /*18ed0*/  WARPSYNC.COLLECTIVE R15, `(.L_x_1437) ;  /* 0x000000000f087348 */ /* 0x000fea0003c00000 */
[----:B------:R0:W1:Y:S02]  /*18ee0*/  SHFL.IDX P6, R14, R13, R12, R11 ;  /* 0x0000000c0d0e7389 */ /* 0x00006400000c000b */
[----:B01----:R-:W-:Y:S01]  /*18ef0*/  ENDCOLLECTIVE ;  /* 0x000000000000791b */ /* 0x003fe20003800000 */
.L_x_1437:
        /* <DEDUP_REMOVED lines=15> */
.L_x_1438:
[----:B------:R-:W-:Y:S02]  /*18ff0*/  @P1 IMAD R8, R3, 0x2, R22 ;  /* 0x0000000203081824 */ /* 0x000fe400078e0216 */
[----:B------:R-:W-:Y:S02]  /*19000*/  IMAD.MOV.U32 R13, RZ, RZ, R2 ;  /* 0x000000ffff0d7224 */ /* 0x000fe400078e0002 */
[----:B------:R-:W-:Y:S02]  /*19010*/  IMAD.MOV.U32 R12, RZ, RZ, 0x7 ;  /* 0x00000007ff0c7424 */ /* 0x000fe400078e00ff */
[----:B------:R-:W-:-:S07]  /*19020*/  IMAD.MOV.U32 R7, RZ, RZ, R14 ;  /* 0x000000ffff077224 */ /* 0x000fce00078e000e */
[----:B------:R-:W-:Y:S05]  /*19030*/  WARPSYNC.COLLECTIVE R15, `(.L_x_1439) ;  /* 0x000000000f087348 */ /* 0x000fea0003c00000 */
[----:B------:R0:W1:Y:S02]  /*19040*/  SHFL.IDX P6, R14, R13, R12, R11 ;  /* 0x0000000c0d0e7389 */ /* 0x00006400000c000b */
[----:B01----:R-:W-:Y:S01]  /*19050*/  ENDCOLLECTIVE ;  /* 0x000000000000791b */ /* 0x003fe20003800000 */
.L_x_1439:
        /* <DEDUP_REMOVED lines=10> */
.L_x_1440:
[----:B------:R-:W-:Y:S01]  /*19100*/  @!PT LDS RZ, [RZ] ;  /* 0x00000000fffff984 */ /* 0x000fe20000000800 */
[----:B------:R-:W-:Y:S01]  /*19110*/  @!PT LDS RZ, [RZ] ;  /* 0x00000000fffff984 */ /* 0x000fe20000000800 */
[----:B------:R-:W-:Y:S01]  /*19120*/  @!PT LDS RZ, [RZ] ;  /* 0x00000000fffff984 */ /* 0x000fe20000000800 */
[----:B------:R0:W-:Y:S01]  /*19130*/  @P1 LDGSTS.E.BYPASS.LTC128B.128 [R8+0x11400], desc[UR54][R6.64], !P2 ;  /* 0x1140000006081fae */ /* 0x0001e2000d101d76 */
[----:B------:R-:W-:Y:S01]  /*19140*/  IMAD.MOV.U32 R0, RZ, RZ, R14 ;  /* 0x000000ffff007224 */ /* 0x000fe200078e000e */
[----:B------:R-:W-:Y:S06]  /*19150*/  BRA `(.L_x_1441) ;  /* 0xffffffb4002c7947 */ /* 0x000fec000383ffff */
.L_x_1365:
[----:B------:R-:W-:Y:S02]  /*19160*/  IMAD.MOV.U32 R13, RZ, RZ, R4 ;  /* 0x000000ffff0d7224 */ /* 0x000fe400078e0004 */
[----:B------:R-:W-:Y:S02]  /*19170*/  IMAD.MOV.U32 R12, RZ, RZ, RZ ;  /* 0x000000ffff0c7224 */ /* 0x000fe400078e00ff */
[----:B------:R-:W-:Y:S02]  /*19180*/  IMAD.MOV.U32 R11, RZ, RZ, 0x181f ;  /* 0x0000181fff0b7424 */ /* 0x000fe400078e00ff */
[----:B------:R-:W-:Y:S02]  /*19190*/  IMAD.MOV.U32 R15, RZ, RZ, -0x1 ;  /* 0xffffffffff0f7424 */ /* 0x000fe400078e00ff */
[----:B-----5:R-:W-:Y:S02]  /*191a0*/  IMAD R3, R21, R9, RZ ;  /* 0x0000000915037224 */ /* 0x020fe400078e02ff */
[----:B------:R-:W-:-:S07]  /*191b0*/  IMAD.IADD R27, R20, 0x1, R27 ;  /* 0x00000001141b7824 */ /* 0x000fce00078e021b */
[----:B------:R-:W-:Y:S05]  /*191c0*/  WARPSYNC.COLLECTIVE R15, `(.L_x_1442) ;  /* 0x000000000f087348 */ /* 0x000fea0003c00000 */
[----:B------:R0:W1:Y:S02]  /*191d0*/  SHFL.IDX P6, R14, R13, R12, R11 ;  /* 0x0000000c0d0e7389 */ /* 0x00006400000c000b */
[----:B01----:R-:W-:Y:S01]  /*191e0*/  ENDCOLLECTIVE ;  /* 0x000000000000791b */ /* 0x003fe20003800000 */
.L_x_1442:
[C---:B------:R-:W-:Y:S01]  /*191f0*/  VIADD R8, R27.reuse, 0x10 ;  /* 0x000000101b087836 */ /* 0x040fe20000000000 */
[----:B------:R-:W-:Y:S01]  /*19200*/  ISETP.GE.AND P2, PT, R27, R3, PT ;  /* 0x000000031b00720c */ /* 0x000fe20003f46270 */
[----:B------:R-:W-:Y:S02]  /*19210*/  IMAD.MOV.U32 R13, RZ, RZ, R0 ;  /* 0x000000ffff0d7224 */ /* 0x000fe400078e0000 */
[----:B------:R-:W-:-:S10]  /*19220*/  IMAD.MOV.U32 R6, RZ, RZ, R14 ;  /* 0x000000ffff067224 */ /* 0x000fd400078e000e */
[----:B------:R-:W-:Y:S05]  /*19230*/  WARPSYNC.COLLECTIVE R15, `(.L_x_1443) ;  /* 0x000000000f087348 */ /* 0x000fea0003c00000 */
[----:B------:R0:W1:Y:S02]  /*19240*/  SHFL.IDX P6, R14, R13, R12, R11 ;  /* 0x0000000c0d0e7389 */ /* 0x00006400000c000b */
[----:B01----:R-:W-:Y:S01]  /*19250*/  ENDCOLLECTIVE ;  /* 0x000000000000791b */ /* 0x003fe20003800000 */
.L_x_1443:
[----:B------:R-:W-:Y:S02]  /*19260*/  IMAD.MOV.U32 R13, RZ, RZ, R4 ;  /* 0x000000ffff0d7224 */ /* 0x000fe400078e0004 */
[----:B------:R-:W-:Y:S02]  /*19270*/  IMAD.MOV.U32 R12, RZ, RZ, 0x1 ;  /* 0x00000001ff0c7424 */ /* 0x000fe400078e00ff */
[----:B------:R-:W-:-:S07]  /*19280*/  IMAD.MOV.U32 R7, RZ, RZ, R14 ;  /* 0x000000ffff077224 */ /* 0x000fce00078e000e */
[----:B------:R-:W-:Y:S05]  /*19290*/  WARPSYNC.COLLECTIVE R15, `(.L_x_1444) ;  /* 0x000000000f087348 */ /* 0x000fea0003c00000 */
[----:B------:R0:W1:Y:S02]  /*192a0*/  SHFL.IDX P6, R14, R13, R12, R11 ;  /* 0x0000000c0d0e7389 */ /* 0x00006400000c000b */
[----:B01----:R-:W-:Y:S01]  /*192b0*/  ENDCOLLECTIVE ;  /* 0x000000000000791b */ /* 0x003fe20003800000 */
.L_x_1444:
        /* <DEDUP_REMOVED lines=11> */
[----:B0-----:R-:W-:-:S07]  /*19370*/  IMAD.MOV.U32 R6, RZ, RZ, R14 ;  /* 0x000000ffff067224 */ /* 0x001fce00078e000e */
[----:B------:R-:W-:Y:S05]  /*19380*/  WARPSYNC.COLLECTIVE R15, `(.L_x_1445) ;  /* 0x000000000f087348 */ /* 0x000fea0003c00000 */
[----:B------:R0:W1:Y:S02]  /*19390*/  SHFL.IDX P6, R14, R13, R12, R11 ;  /* 0x0000000c0d0e7389 */ /* 0x00006400000c000b */
[----:B01----:R-:W-:Y:S01]  /*193a0*/  ENDCOLLECTIVE ;  /* 0x000000000000791b */ /* 0x003fe20003800000 */
.L_x_1445:
[----:B------:R-:W-:Y:S02]  /*193b0*/  IMAD.MOV.U32 R13, RZ, RZ, R4 ;  /* 0x000000ffff0d7224 */ /* 0x000fe400078e0004 */
[----:B------:R-:W-:Y:S02]  /*193c0*/  IMAD.MOV.U32 R12, RZ, RZ, 0x2 ;  /* 0x00000002ff0c7424 */ /* 0x000fe400078e00ff */
[----:B------:R-:W-:-:S07]  /*193d0*/  IMAD.MOV.U32 R7, RZ, RZ, R14 ;  /* 0x000000ffff077224 */ /* 0x000fce00078e000e */
[----:B------:R-:W-:Y:S05]  /*193e0*/  WARPSYNC.COLLECTIVE R15, `(.L_x_1446) ;  /* 0x000000000f087348 */ /* 0x000fea0003c00000 */
[----:B------:R0:W1:Y:S02]  /*193f0*/  SHFL.IDX P6, R14, R13, R12, R11 ;  /* 0x0000000c0d0e7389 */ /* 0x00006400000c000b */
[----:B01----:R-:W-:Y:S01]  /*19400*/  ENDCOLLECTIVE ;  /* 0x000000000000791b */ /* 0x003fe20003800000 */
.L_x_1446:
        /* <DEDUP_REMOVED lines=16> */
.L_x_1447:
[----:B------:R-:W-:Y:S02]  /*19510*/  IMAD.MOV.U32 R13, RZ, RZ, R4 ;  /* 0x000000ffff0d7224 */ /* 0x000fe400078e0004 */
[----:B------:R-:W-:Y:S02]  /*19520*/  IMAD.MOV.U32 R12, RZ, RZ, 0x3 ;  /* 0x00000003ff0c7424 */ /* 0x000fe400078e00ff */
[----:B------:R-:W-:-:S07]  /*19530*/  IMAD.MOV.U32 R7, RZ, RZ, R14 ;  /* 0x000000ffff077224 */ /* 0x000fce00078e000e */
[----:B------:R-:W-:Y:S05]  /*19540*/  WARPSYNC.COLLECTIVE R15, `(.L_x_1448) ;  /* 0x000000000f087348 */ /* 0x000fea0003c00000 */
[----:B------:R0:W1:Y:S02]  /*19550*/  SHFL.IDX P6, R14, R13, R12, R11 ;  /* 0x0000000c0d0e7389 */ /* 0x00006400000c000b */
[----:B01----:R-:W-:Y:S01]  /*19560*/  ENDCOLLECTIVE ;  /* 0x000000000000791b */ /* 0x003fe20003800000 */
.L_x_1448:
        /* <DEDUP_REMOVED lines=16> */
.L_x_1449:
[----:B------:R-:W-:Y:S02]  /*19670*/  IMAD.MOV.U32 R13, RZ, RZ, R4 ;  /* 0x000000ffff0d7224 */ /* 0x000fe400078e0004 */
[----:B------:R-:W-:Y:S02]  /*19680*/  IMAD.MOV.U32 R12, RZ, RZ, 0x4 ;  /* 0x00000004ff0c7424 */ /* 0x000fe400078e00ff */
[----:B------:R-:W-:-:S07]  /*19690*/  IMAD.MOV.U32 R7, RZ, RZ, R14 ;  /* 0x000000ffff077224 */ /* 0x000fce00078e000e */
[----:B------:R-:W-:Y:S05]  /*196a0*/  WARPSYNC.COLLECTIVE R15, `(.L_x_1450) ;  /* 0x000000000f087348 */ /* 0x000fea0003c00000 */
[----:B------:R0:W1:Y:S02]  /*196b0*/  SHFL.IDX P6, R14, R13, R12, R11 ;  /* 0x0000000c0d0e7389 */ /* 0x00006400000c000b */
[----:B01----:R-:W-:Y:S01]  /*196c0*/  ENDCOLLECTIVE ;  /* 0x000000000000791b */ /* 0x003fe20003800000 */
.L_x_1450:
        /* <DEDUP_REMOVED lines=16> */
.L_x_1451:
[----:B------:R-:W-:Y:S02]  /*197d0*/  IMAD.MOV.U32 R13, RZ, RZ, R4 ;  /* 0x000000ffff0d7224 */ /* 0x000fe400078e0004 */
[----:B------:R-:W-:Y:S02]  /*197e0*/  IMAD.MOV.U32 R12, RZ, RZ, 0x5 ;  /* 0x00000005ff0c7424 */ /* 0x000fe400078e00ff */
[----:B------:R-:W-:-:S07]  /*197f0*/  IMAD.MOV.U32 R7, RZ, RZ, R14 ;  /* 0x000000ffff077224 */ /* 0x000fce00078e000e */
[----:B------:R-:W-:Y:S05]  /*19800*/  WARPSYNC.COLLECTIVE R15, `(.L_x_1452) ;  /* 0x000000000f087348 */ /* 0x000fea0003c00000 */
[----:B------:R0:W1:Y:S02]  /*19810*/  SHFL.IDX P6, R14, R13, R12, R11 ;  /* 0x0000000c0d0e7389 */ /* 0x00006400000c000b */
[----:B01----:R-:W-:Y:S01]  /*19820*/  ENDCOLLECTIVE ;  /* 0x000000000000791b */ /* 0x003fe20003800000 */
.L_x_1452:
        /* <DEDUP_REMOVED lines=16> */
.L_x_1453:
[----:B------:R-:W-:Y:S02]  /*19930*/  IMAD.MOV.U32 R13, RZ, RZ, R4 ;  /* 0x000000ffff0d7224 */ /* 0x000fe400078e0004 */
[----:B------:R-:W-:Y:S02]  /*19940*/  IMAD.MOV.U32 R12, RZ, RZ, 0x6 ;  /* 0x00000006ff0c7424 */ /* 0x000fe400078e00ff */
[----:B------:R-:W-:-:S07]  /*19950*/  IMAD.MOV.U32 R7, RZ, RZ, R14 ;  /* 0x000000ffff077224 */ /* 0x000fce00078e000e */
[----:B------:R-:W-:Y:S05]  /*19960*/  WARPSYNC.COLLECTIVE R15, `(.L_x_1454) ;  /* 0x000000000f087348 */ /* 0x000fea0003c00000 */
[----:B------:R0:W1:Y:S02]  /*19970*/  SHFL.IDX P6, R14, R13, R12, R11 ;  /* 0x0000000c0d0e7389 */ /* 0x00006400000c000b */
[----:B01----:R-:W-:Y:S01]  /*19980*/  ENDCOLLECTIVE ;  /* 0x000000000000791b */ /* 0x003fe20003800000 */
.L_x_1454:
        /* <DEDUP_REMOVED lines=16> */
.L_x_1455:
[----:B------:R-:W-:Y:S02]  /*19a90*/  IMAD.MOV.U32 R13, RZ, RZ, R4 ;  /* 0x000000ffff0d7224 */ /* 0x000fe400078e0004 */
[----:B------:R-:W-:Y:S02]  /*19aa0*/  IMAD.MOV.U32 R12, RZ, RZ, 0x7 ;  /* 0x00000007ff0c7424 */ /* 0x000fe400078e00ff */
[----:B------:R-:W-:-:S07]  /*19ab0*/  IMAD.MOV.U32 R7, RZ, RZ, R14 ;  /* 0x000000ffff077224 */ /* 0x000fce00078e000e */
[----:B------:R-:W-:Y:S05]  /*19ac0*/  WARPSYNC.COLLECTIVE R15, `(.L_x_1456) ;  /* 0x000000000f087348 */ /* 0x000fea0003c00000 */
[----:B------:R0:W1:Y:S02]  /*19ad0*/  SHFL.IDX P6, R14, R13, R12, R11 ;  /* 0x0000000c0d0e7389 */ /* 0x00006400000c000b */
[----:B01----:R-:W-:Y:S01]  /*19ae0*/  ENDCOLLECTIVE ;  /* 0x000000000000791b */ /* 0x003fe20003800000 */
.L_x_1456:
[----:B------:R-:W-:-:S05]  /*19af0*/  @!P1 LEA R7, P2, R29, R7, 0x1 ;  /* 0x000000071d079211 */ /* 0x000fca00078408ff */
[----:B------:R-:W-:-:S05]  /*19b00*/  @!P1 IMAD.X R6, RZ, RZ, R6, P2 ;  /* 0x000000ffff069224 */ /* 0x000fca00010e0606 */
[-C--:B------:R-:W-:Y:S01]  /*19b10*/  @!P1 LOP3.LUT R7, R7, R6.reuse, RZ, 0x3c, !PT ;  /* 0x0000000607079212 */ /* 0x080fe200078e3cff */
[----:B------:R-:W-:Y:S02]  /*19b20*/  IMAD.MOV.U32 R13, RZ, RZ, R0 ;  /* 0x000000ffff0d7224 */ /* 0x000fe400078e0000 */
[----:B------:R-:W-:Y:S01]  /*19b30*/  VIADD R0, R27, 0x70 ;  /* 0x000000701b007836 */ /* 0x000fe20000000000 */
[----:B------:R-:W-:-:S04]  /*19b40*/  @!P1 LOP3.LUT R6, R7, R6, RZ, 0x3c, !PT ;  /* 0x0000000607069212 */ /* 0x000fc800078e3cff */
[----:B------:R-:W-:Y:S01]  /*19b50*/  @!P1 LOP3.LUT R7, R7, R6, RZ, 0x3c, !PT ;  /* 0x0000000607079212 */ /* 0x000fe200078e3cff */
[----:B------:R-:W-:-:S07]  /*19b60*/  IMAD.MOV.U32 R4, RZ, RZ, R14 ;  /* 0x000000ffff047224 */ /* 0x000fce00078e000e */
[----:B------:R-:W-:Y:S05]  /*19b70*/  WARPSYNC.COLLECTIVE R15, `(.L_x_1457) ;  /* 0x000000000f087348 */ /* 0x000fea0003c00000 */
[----:B------:R0:W1:Y:S02]  /*19b80*/  SHFL.IDX P6, R14, R13, R12, R11 ;  /* 0x0000000c0d0e7389 */ /* 0x00006400000c000b */
[----:B01----:R-:W-:Y:S01]  /*19b90*/  ENDCOLLECTIVE ;  /* 0x000000000000791b */ /* 0x003fe20003800000 */
.L_x_1457:
[----:B------:R-:W-:Y:S01]  /*19ba0*/  @!PT LDS RZ, [RZ] ;  /* 0x00000000fffff984 */ /* 0x000fe20000000800 */
[----:B------:R-:W-:Y:S01]  /*19bb0*/  @!PT LDS RZ, [RZ] ;  /* 0x00000000fffff984 */ /* 0x000fe20000000800 */
[----:B------:R-:W-:Y:S01]  /*19bc0*/  @!PT LDS RZ, [RZ] ;  /* 0x00000000fffff984 */ /* 0x000fe20000000800 */
[----:B------:R0:W-:Y:S01]  /*19bd0*/  @!P1 LDGSTS.E.BYPASS.LTC128B.128 [R10+0xb400], desc[UR54][R6.64], !P0 ;  /* 0x0b400000060a9fae */ /* 0x0001e2000c101d76 */
[----:B------:R-:W-:Y:S01]  /*19be0*/  ISETP.GE.AND P1, PT, R0, R3, PT ;  /* 0x000000030000720c */ /* 0x000fe20003f26270 */
[----:B------:R-:W-:Y:S02]  /*19bf0*/  VIADD R0, R27, 0x80 ;  /* 0x000000801b007836 */ /* 0x000fe40000000000 */
[----:B------:R-:W-:Y:S02]  /*19c00*/  IMAD.MOV.U32 R13, RZ, RZ, R2 ;  /* 0x000000ffff0d7224 */ /* 0x000fe400078e0002 */
[----:B------:R-:W-:Y:S02]  /*19c10*/  IMAD.MOV.U32 R12, RZ, RZ, RZ ;  /* 0x000000ffff0c7224 */ /* 0x000fe400078e00ff */
[----:B0-----:R-:W-:-:S07]  /*19c20*/  IMAD.MOV.U32 R6, RZ, RZ, R14 ;  /* 0x000000ffff067224 */ /* 0x001fce00078e000e */
[----:B------:R-:W-:Y:S05]  /*19c30*/  WARPSYNC.COLLECTIVE R15, `(.L_x_1458) ;  /* 0x000000000f087348 */ /* 0x000fea0003c00000 */
[----:B------:R0:W1:Y:S02]  /*19c40*/  SHFL.IDX P6, R14, R13, R12, R11 ;  /* 0x0000000c0d0e7389 */ /* 0x00006400000c000b */
[----:B01----:R-:W-:Y:S01]  /*19c50*/  ENDCOLLECTIVE ;  /* 0x000000000000791b */ /* 0x003fe20003800000 */
.L_x_1458:
        /* <DEDUP_REMOVED lines=12> */
.L_x_1459:
[----:B------:R-:W-:Y:S02]  /*19d20*/  IMAD.MOV.U32 R13, RZ, RZ, R2 ;  /* 0x000000ffff0d7224 */ /* 0x000fe400078e0002 */
[----:B------:R-:W-:Y:S02]  /*19d30*/  IMAD.MOV.U32 R12, RZ, RZ, 0x1 ;  /* 0x00000001ff0c7424 */ /* 0x000fe400078e00ff */
[----:B------:R-:W-:-:S07]  /*19d40*/  IMAD.MOV.U32 R4, RZ, RZ, R14 ;  /* 0x000000ffff047224 */ /* 0x000fce00078e000e */
[----:B------:R-:W-:Y:S05]  /*19d50*/  WARPSYNC.COLLECTIVE R15, `(.L_x_1460) ;  /* 0x000000000f087348 */ /* 0x000fea0003c00000 */
[----:B------:R0:W1:Y:S02]  /*19d60*/  SHFL.IDX P6, R14, R13, R12, R11 ;  /* 0x0000000c0d0e7389 */ /* 0x00006400000c000b */
[----:B01----:R-:W-:Y:S01]  /*19d70*/  ENDCOLLECTIVE ;  /* 0x000000000000791b */ /* 0x003fe20003800000 */
.L_x_1460:
        /* <DEDUP_REMOVED lines=16> */
.L_x_1461:
[----:B------:R-:W-:Y:S02]  /*19e80*/  IMAD.MOV.U32 R13, RZ, RZ, R2 ;  /* 0x000000ffff0d7224 */ /* 0x000fe400078e0002 */
[----:B------:R-:W-:Y:S02]  /*19e90*/  IMAD.MOV.U32 R12, RZ, RZ, 0x2 ;  /* 0x00000002ff0c7424 */ /* 0x000fe400078e00ff */
[----:B------:R-:W-:-:S07]  /*19ea0*/  IMAD.MOV.U32 R6, RZ, RZ, R14 ;  /* 0x000000ffff067224 */ /* 0x000fce00078e000e */
[----:B------:R-:W-:Y:S05]  /*19eb0*/  WARPSYNC.COLLECTIVE R15, `(.L_x_1462) ;  /* 0x000000000f087348 */ /* 0x000fea0003c00000 */
[----:B------:R0:W1:Y:S02]  /*19ec0*/  SHFL.IDX P6, R14, R13, R12, R11 ;  /* 0x0000000c0d0e7389 */ /* 0x00006400000c000b */
[----:B01----:R-:W-:Y:S01]  /*19ed0*/  ENDCOLLECTIVE ;  /* 0x000000000000791b */ /* 0x003fe20003800000 */
.L_x_1462:
[----:B------:R-:W-:-:S05]  /*19ee0*/  @!P1 LEA R6, P2, R29, R6, 0x1 ;  /* 0x000000061d069211 */ /* 0x000fca00078408ff */
[----:B------:R-:W-:Y:S01]  /*19ef0*/  @!P1 IMAD.X R0, RZ, RZ, R0, P2 ;  /* 0x000000ffff009224 */ /* 0x000fe200010e0600 */
[----:B------:R-:W-:-:S03]  /*19f00*/  ISETP.GE.AND P2, PT, R4, R3, PT ;  /* 0x000000030400720c */ /* 0x000fc60003f46270 */
        /* <DEDUP_REMOVED lines=10> */
.L_x_1463:
[----:B------:R-:W-:Y:S02]  /*19fb0*/  IMAD.MOV.U32 R13, RZ, RZ, R2 ;  /* 0x000000ffff0d7224 */ /* 0x000fe400078e0002 */
[----:B------:R-:W-:Y:S02]  /*19fc0*/  IMAD.MOV.U32 R12, RZ, RZ, 0x3 ;  /* 0x00000003ff0c7424 */ /* 0x000fe400078e00ff */
[----:B------:R-:W-:-:S07]  /*19fd0*/  IMAD.MOV.U32 R6, RZ, RZ, R14 ;  /* 0x000000ffff067224 */ /* 0x000fce00078e000e */
[----:B------:R-:W-:Y:S05]  /*19fe0*/  WARPSYNC.COLLECTIVE R15, `(.L_x_1464) ;  /* 0x000000000f087348 */ /* 0x000fea0003c00000 */
[----:B------:R0:W1:Y:S02]  /*19ff0*/  SHFL.IDX P6, R14, R13, R12, R11 ;  /* 0x0000000c0d0e7389 */ /* 0x00006400000c000b */
[----:B01----:R-:W-:Y:S01]  /*1a000*/  ENDCOLLECTIVE ;  /* 0x000000000000791b */ /* 0x003fe20003800000 */
.L_x_1464:
        /* <DEDUP_REMOVED lines=12> */
.L_x_1465:
[----:B------:R-:W-:Y:S01]  /*1a0d0*/  IMAD.MOV.U32 R2, RZ, RZ, R14 ;  /* 0x000000ffff027224 */ /* 0x000fe200078e000e */
[----:B------:R-:W-:Y:S06]  /*1a0e0*/  BRA `(.L_x_1466) ;  /* 0xffffffb400007947 */ /* 0x000fec000383ffff */
.L_x_1368:
[----:B0-----:R0:W1:Y:S02]  /*1a0f0*/  SYNCS.PHASECHK.TRANS64.TRYWAIT P0, [R22+URZ+0x16820], R3 ;  /* 0x01682003160075a7 */ /* 0x001064000800017f */
[----:B-1----:R-:W-:Y:S05]  /*1a100*/  @!P0 NANOSLEEP.SYNCS 0x989680 ;  /* 0x009896800000895d */ /* 0x002fea0003900000 */
[----:B------:R-:W1:Y:S02]  /*1a110*/  @!P0 SYNCS.PHASECHK.TRANS64 P0, [R22+URZ+0x16820], R3 ;  /* 0x01682003160085a7 */ /* 0x000e64000800007f */
[----:B-1----:R-:W-:Y:S05]  /*1a120*/  @!P0 BRA `(.L_x_1368) ;  /* 0xfffffffc00f08947 */ /* 0x002fea000383ffff */
[----:B------:R-:W-:Y:S05]  /*1a130*/  BRA `(.L_x_1467) ;  /* 0xffffffb4006c7947 */ /* 0x000fea000383ffff */
.L_x_1373:
[----:B0-----:R0:W1:Y:S02]  /*1a140*/  SYNCS.PHASECHK.TRANS64.TRYWAIT P0, [R5+URZ+0x16840], R2 ;  /* 0x01684002050075a7 */ /* 0x001064000800017f */
[----:B-1----:R-:W-:Y:S05]  /*1a150*/  @!P0 NANOSLEEP.SYNCS 0x989680 ;  /* 0x009896800000895d */ /* 0x002fea0003900000 */
[----:B------:R-:W1:Y:S02]  /*1a160*/  @!P0 SYNCS.PHASECHK.TRANS64 P0, [R5+URZ+0x16840], R2 ;  /* 0x01684002050085a7 */ /* 0x000e64000800007f */
[----:B-1----:R-:W-:Y:S05]  /*1a170*/  @!P0 BRA `(.L_x_1373) ;  /* 0xfffffffc00f08947 */ /* 0x002fea000383ffff */
[----:B------:R-:W-:Y:S05]  /*1a180*/  BRA `(.L_x_1468) ;  /* 0xffffffb800347947 */ /* 0x000fea000383ffff */
.L_x_1374:
        /* <DEDUP_REMOVED lines=8> */
.L_x_1470:
[----:B------:R-:W-:Y:S05]  /*1a210*/  BSYNC B1 ;  /* 0x0000000000017941 */ /* 0x000fea0003800000 */
.L_x_1469:
[----:B------:R-:W-:Y:S02]  /*1a220*/  IMAD.MOV.U32 R13, RZ, RZ, R8 ;  /* 0x000000ffff0d7224 */ /* 0x000fe400078e0008 */
[----:B------:R-:W-:Y:S02]  /*1a230*/  IMAD.MOV.U32 R12, RZ, RZ, RZ ;  /* 0x000000ffff0c7224 */ /* 0x000fe400078e00ff */
[----:B------:R-:W-:Y:S02]  /*1a240*/  IMAD.MOV.U32 R11, RZ, RZ, 0x181f ;  /* 0x0000181fff0b7424 */ /* 0x000fe400078e00ff */
[----:B------:R-:W-:Y:S02]  /*1a250*/  IMAD.MOV.U32 R15, RZ, RZ, -0x1 ;  /* 0xffffffffff0f7424 */ /* 0x000fe400078e00ff */
[----:B------:R-:W-:Y:S02]  /*1a260*/  IMAD.MOV.U32 R3, RZ, RZ, R14 ;  /* 0x000000ffff037224 */ /* 0x000fe400078e000e */
[----:B------:R-:W-:-:S07]  /*1a270*/  IMAD.SHL.U32 R7, R29, 0x2, RZ ;  /* 0x000000021d077824 */ /* 0x000fce00078e00ff */
[----:B------:R-:W-:Y:S05]  /*1a280*/  WARPSYNC.COLLECTIVE R15, `(.L_x_1471) ;  /* 0x000000000f087348 */ /* 0x000fea0003c00000 */
[----:B------:R0:W1:Y:S02]  /*1a290*/  SHFL.IDX P6, R14, R13, R12, R11 ;  /* 0x0000000c0d0e7389 */ /* 0x00006400000c000b */
[----:B01----:R-:W-:Y:S01]  /*1a2a0*/  ENDCOLLECTIVE ;  /* 0x000000000000791b */ /* 0x003fe20003800000 */
.L_x_1471:
[----:B------:R-:W-:Y:S02]  /*1a2b0*/  IMAD R9, R9, 0x2, R22 ;  /* 0x0000000209097824 */ /* 0x000fe400078e0216 */
[----:B------:R-:W-:Y:S02]  /*1a2c0*/  IMAD.MOV.U32 R13, RZ, RZ, R10 ;  /* 0x000000ffff0d7224 */ /* 0x000fe400078e000a */
[----:B------:R-:W-:Y:S02]  /*1a2d0*/  IMAD.MOV.U32 R12, RZ, RZ, 0x1 ;  /* 0x00000001ff0c7424 */ /* 0x000fe400078e00ff */
[----:B------:R-:W-:-:S07]  /*1a2e0*/  IMAD.MOV.U32 R2, RZ, RZ, R14 ;  /* 0x000000ffff027224 */ /* 0x000fce00078e000e */
[----:B------:R-:W-:Y:S05]  /*1a2f0*/  WARPSYNC.COLLECTIVE R15, `(.L_x_1472) ;  /* 0x000000000f087348 */ /* 0x000fea0003c00000 */
[----:B------:R0:W1:Y:S02]  /*1a300*/  SHFL.IDX P6, R14, R13, R12, R11 ;  /* 0x0000000c0d0e7389 */ /* 0x00006400000c000b */
[----:B01----:R-:W-:Y:S01]  /*1a310*/  ENDCOLLECTIVE ;  /* 0x000000000000791b */ /* 0x003fe20003800000 */
.L_x_1472:
        /* <DEDUP_REMOVED lines=11> */
.L_x_1473:
[----:B------:R-:W-:Y:S02]  /*1a3d0*/  IMAD.MOV.U32 R13, RZ, RZ, R10 ;  /* 0x000000ffff0d7224 */ /* 0x000fe400078e000a */
[----:B------:R-:W-:Y:S02]  /*1a3e0*/  IMAD.MOV.U32 R12, RZ, RZ, 0x2 ;  /* 0x00000002ff0c7424 */ /* 0x000fe400078e00ff */
[----:B------:R-:W-:-:S07]  /*1a3f0*/  IMAD.MOV.U32 R2, RZ, RZ, R14 ;  /* 0x000000ffff027224 */ /* 0x000fce00078e000e */
[----:B------:R-:W-:Y:S05]  /*1a400*/  WARPSYNC.COLLECTIVE R15, `(.L_x_1474) ;  /* 0x000000000f087348 */ /* 0x000fea0003c00000 */
[----:B------:R0:W1:Y:S02]  /*1a410*/  SHFL.IDX P6, R14, R13, R12, R11 ;  /* 0x0000000c0d0e7389 */ /* 0x00006400000c000b */
[----:B01----:R-:W-:Y:S01]  /*1a420*/  ENDCOLLECTIVE ;  /* 0x000000000000791b */ /* 0x003fe20003800000 */
.L_x_1474:
        /* <DEDUP_REMOVED lines=11> */
.L_x_1475:
[----:B------:R-:W-:Y:S02]  /*1a4e0*/  IMAD.MOV.U32 R13, RZ, RZ, R10 ;  /* 0x000000ffff0d7224 */ /* 0x000fe400078e000a */
[----:B------:R-:W-:Y:S02]  /*1a4f0*/  IMAD.MOV.U32 R12, RZ, RZ, 0x3 ;  /* 0x00000003ff0c7424 */ /* 0x000fe400078e00ff */
[----:B------:R-:W-:-:S07]  /*1a500*/  IMAD.MOV.U32 R2, RZ, RZ, R14 ;  /* 0x000000ffff027224 */ /* 0x000fce00078e000e */
[----:B------:R-:W-:Y:S05]  /*1a510*/  WARPSYNC.COLLECTIVE R15, `(.L_x_1476) ;  /* 0x000000000f087348 */ /* 0x000fea0003c00000 */
[----:B------:R0:W1:Y:S02]  /*1a520*/  SHFL.IDX P6, R14, R13, R12, R11 ;  /* 0x0000000c0d0e7389 */ /* 0x00006400000c000b */
[----:B01----:R-:W-:Y:S01]  /*1a530*/  ENDCOLLECTIVE ;  /* 0x000000000000791b */ /* 0x003fe20003800000 */
.L_x_1476:
        /* <DEDUP_REMOVED lines=11> */
.L_x_1477:
[----:B------:R-:W-:Y:S02]  /*1a5f0*/  IMAD.MOV.U32 R13, RZ, RZ, R10 ;  /* 0x000000ffff0d7224 */ /* 0x000fe400078e000a */
[----:B------:R-:W-:Y:S02]  /*1a600*/  IMAD.MOV.U32 R12, RZ, RZ, 0x4 ;  /* 0x00000004ff0c7424 */ /* 0x000fe400078e00ff */
[----:B------:R-:W-:-:S07]  /*1a610*/  IMAD.MOV.U32 R2, RZ, RZ, R14 ;  /* 0x000000ffff027224 */ /* 0x000fce00078e000e */
[----:B------:R-:W-:Y:S05]  /*1a620*/  WARPSYNC.COLLECTIVE R15, `(.L_x_1478) ;  /* 0x000000000f087348 */ /* 0x000fea0003c00000 */
[----:B------:R0:W1:Y:S02]  /*1a630*/  SHFL.IDX P6, R14, R13, R12, R11 ;  /* 0x0000000c0d0e7389 */ /* 0x00006400000c000b */
[----:B01----:R-:W-:Y:S01]  /*1a640*/  ENDCOLLECTIVE ;  /* 0x000000000000791b */ /* 0x003fe20003800000 */
.L_x_1478:
        /* <DEDUP_REMOVED lines=11> */
.L_x_1479:
[----:B------:R-:W-:Y:S02]  /*1a700*/  IMAD.MOV.U32 R13, RZ, RZ, R10 ;  /* 0x000000ffff0d7224 */ /* 0x000fe400078e000a */
[----:B------:R-:W-:Y:S02]  /*1a710*/  IMAD.MOV.U32 R12, RZ, RZ, 0x5 ;  /* 0x00000005ff0c7424 */ /* 0x000fe400078e00ff */
[----:B------:R-:W-:-:S07]  /*1a720*/  IMAD.MOV.U32 R2, RZ, RZ, R14 ;  /* 0x000000ffff027224 */ /* 0x000fce00078e000e */
[----:B------:R-:W-:Y:S05]  /*1a730*/  WARPSYNC.COLLECTIVE R15, `(.L_x_1480) ;  /* 0x000000000f087348 */ /* 0x000fea0003c00000 */
[----:B------:R0:W1:Y:S02]  /*1a740*/  SHFL.IDX P6, R14, R13, R12, R11 ;  /* 0x0000000c0d0e7389 */ /* 0x00006400000c000b */
[----:B01----:R-:W-:Y:S01]  /*1a750*/  ENDCOLLECTIVE ;  /* 0x000000000000791b */ /* 0x003fe20003800000 */
.L_x_1480:
        /* <DEDUP_REMOVED lines=11> */
.L_x_1481:
[----:B------:R-:W-:Y:S02]  /*1a810*/  IMAD.MOV.U32 R13, RZ, RZ, R10 ;  /* 0x000000ffff0d7224 */ /* 0x000fe400078e000a */
[----:B------:R-:W-:Y:S02]  /*1a820*/  IMAD.MOV.U32 R12, RZ, RZ, 0x6 ;  /* 0x00000006ff0c7424 */ /* 0x000fe400078e00ff */
[----:B------:R-:W-:-:S07]  /*1a830*/  IMAD.MOV.U32 R2, RZ, RZ, R14 ;  /* 0x000000ffff027224 */ /* 0x000fce00078e000e */
[----:B------:R-:W-:Y:S05]  /*1a840*/  WARPSYNC.COLLECTIVE R15, `(.L_x_1482) ;  /* 0x000000000f087348 */ /* 0x000fea0003c00000 */
[----:B------:R0:W1:Y:S02]  /*1a850*/  SHFL.IDX P6, R14, R13, R12, R11 ;  /* 0x0000000c0d0e7389 */ /* 0x00006400000c000b */
[----:B01----:R-:W-:Y:S01]  /*1a860*/  ENDCOLLECTIVE ;  /* 0x000000000000791b */ /* 0x003fe20003800000 */
.L_x_1482:
        /* <DEDUP_REMOVED lines=11> */
.L_x_1483:
[----:B------:R-:W-:Y:S02]  /*1a920*/  IMAD.MOV.U32 R13, RZ, RZ, R10 ;  /* 0x000000ffff0d7224 */ /* 0x000fe400078e000a */
[----:B------:R-:W-:Y:S02]  /*1a930*/  IMAD.MOV.U32 R12, RZ, RZ, 0x7 ;  /* 0x00000007ff0c7424 */ /* 0x000fe400078e00ff */
[----:B------:R-:W-:-:S07]  /*1a940*/  IMAD.MOV.U32 R2, RZ, RZ, R14 ;  /* 0x000000ffff027224 */ /* 0x000fce00078e000e */
[----:B------:R-:W-:Y:S05]  /*1a950*/  WARPSYNC.COLLECTIVE R15, `(.L_x_1484) ;  /* 0x000000000f087348 */ /* 0x000fea0003c00000 */
[----:B------:R0:W1:Y:S02]  /*1a960*/  SHFL.IDX P6, R14, R13, R12, R11 ;  /* 0x0000000c0d0e7389 */ /* 0x00006400000c000b */
[----:B01----:R-:W-:Y:S01]  /*1a970*/  ENDCOLLECTIVE ;  /* 0x000000000000791b */ /* 0x003fe20003800000 */
.L_x_1484:
        /* <DEDUP_REMOVED lines=11> */
.L_x_1485:
[----:B------:R-:W-:Y:S01]  /*1aa30*/  IMAD.MOV.U32 R2, RZ, RZ, R14 ;  /* 0x000000ffff027224 */ /* 0x000fe200078e000e */
[----:B------:R-:W-:Y:S06]  /*1aa40*/  BRA `(.L_x_1486) ;  /* 0xffffffb400147947 */ /* 0x000fec000383ffff */
.L_x_1379:
[----:B-1----:R1:W2:Y:S02]  /*1aa50*/  SYNCS.PHASECHK.TRANS64.TRYWAIT P0, [R5+URZ+0x16860], R2 ;  /* 0x01686002050075a7 */ /* 0x0022a4000800017f */
[----:B--2---:R-:W-:Y:S05]  /*1aa60*/  @!P0 NANOSLEEP.SYNCS 0x989680 ;  /* 0x009896800000895d */ /* 0x004fea0003900000 */
[----:B------:R-:W2:Y:S02]  /*1aa70*/  @!P0 SYNCS.PHASECHK.TRANS64 P0, [R5+URZ+0x16860], R2 ;  /* 0x01686002050085a7 */ /* 0x000ea4000800007f */
[----:B--2---:R-:W-:Y:S05]  /*1aa80*/  @!P0 BRA `(.L_x_1379) ;  /* 0xfffffffc00f08947 */ /* 0x004fea000383ffff */
[----:B------:R-:W-:Y:S05]  /*1aa90*/  BRA `(.L_x_1487) ;  /* 0xffffffb4006c7947 */ /* 0x000fea000383ffff */
.L_x_1380:
[----:B------:R-:W-:Y:S01]  /*1aaa0*/  BSSY B1, `(.L_x_1488) ;  /* 0x0000008000017945 */ /* 0x000fe20003800000 */
[----:B------:R-:W-:Y:S02]  /*1aab0*/  IMAD.MOV.U32 R13, RZ, RZ, R18 ;  /* 0x000000ffff0d7224 */ /* 0x000fe400078e0012 */
[----:B------:R-:W-:Y:S02]  /*1aac0*/  IMAD.MOV.U32 R12, RZ, RZ, RZ ;  /* 0x000000ffff0c7224 */ /* 0x000fe400078e00ff */
[----:B------:R-:W-:Y:S02]  /*1aad0*/  IMAD.MOV.U32 R11, RZ, RZ, 0x181f ;  /* 0x0000181fff0b7424 */ /* 0x000fe400078e00ff */
[----:B------:R-:W-:-:S07]  /*1aae0*/  IMAD.MOV.U32 R15, RZ, RZ, -0x1 ;  /* 0xffffffffff0f7424 */ /* 0x000fce00078e00ff */
[----:B-1----:R-:W-:Y:S05]  /*1aaf0*/  WARPSYNC.COLLECTIVE R15, `(.L_x_1489) ;  /* 0x000000000f087348 */ /* 0x002fea0003c00000 */
[----:B------:R0:W2:Y:S02]  /*1ab00*/  SHFL.IDX P6, R14, R13, R12, R11 ;  /* 0x0000000c0d0e7389 */ /* 0x0000a400000c000b */
[----:B012---:R-:W-:Y:S01]  /*1ab10*/  ENDCOLLECTIVE ;  /* 0x000000000000791b */ /* 0x007fe20003800000 */
.L_x_1489:
[----:B------:R-:W-:Y:S05]  /*1ab20*/  BSYNC B1 ;  /* 0x0000000000017941 */ /* 0x000fea0003800000 */
.L_x_1488:
        /* <DEDUP_REMOVED lines=10> */
.L_x_1490:
[----:B------:R-:W-:Y:S02]  /*1abd0*/  IMAD.MOV.U32 R13, RZ, RZ, R18 ;  /* 0x000000ffff0d7224 */ /* 0x000fe400078e0012 */
[----:B------:R-:W-:Y:S02]  /*1abe0*/  IMAD.MOV.U32 R12, RZ, RZ, 0x1 ;  /* 0x00000001ff0c7424 */ /* 0x000fe400078e00ff */
[----:B------:R-:W-:-:S07]  /*1abf0*/  IMAD.MOV.U32 R2, RZ, RZ, R14 ;  /* 0x000000ffff027224 */ /* 0x000fce00078e000e */
[----:B------:R-:W-:Y:S05]  /*1ac00*/  WARPSYNC.COLLECTIVE R15, `(.L_x_1491) ;  /* 0x000000000f087348 */ /* 0x000fea0003c00000 */
[----:B------:R0:W1:Y:S02]  /*1ac10*/  SHFL.IDX P6, R14, R13, R12, R11 ;  /* 0x0000000c0d0e7389 */ /* 0x00006400000c000b */
[----:B01----:R-:W-:Y:S01]  /*1ac20*/  ENDCOLLECTIVE ;  /* 0x000000000000791b */ /* 0x003fe20003800000 */
.L_x_1491:
        /* <DEDUP_REMOVED lines=12> */
.L_x_1492:
[----:B------:R-:W-:Y:S02]  /*1acf0*/  IMAD.MOV.U32 R13, RZ, RZ, R18 ;  /* 0x000000ffff0d7224 */ /* 0x000fe400078e0012 */
[----:B------:R-:W-:Y:S02]  /*1ad00*/  IMAD.MOV.U32 R12, RZ, RZ, 0x2 ;  /* 0x00000002ff0c7424 */ /* 0x000fe400078e00ff */
[----:B------:R-:W-:-:S07]  /*1ad10*/  IMAD.MOV.U32 R2, RZ, RZ, R14 ;  /* 0x000000ffff027224 */ /* 0x000fce00078e000e */
[----:B------:R-:W-:Y:S05]  /*1ad20*/  WARPSYNC.COLLECTIVE R15, `(.L_x_1493) ;  /* 0x000000000f087348 */ /* 0x000fea0003c00000 */
[----:B------:R0:W1:Y:S02]  /*1ad30*/  SHFL.IDX P6, R14, R13, R12, R11 ;  /* 0x0000000c0d0e7389 */ /* 0x00006400000c000b */
[----:B01----:R-:W-:Y:S01]  /*1ad40*/  ENDCOLLECTIVE ;  /* 0x000000000000791b */ /* 0x003fe20003800000 */
.L_x_1493:
        /* <DEDUP_REMOVED lines=12> */
.L_x_1494:
[----:B------:R-:W-:Y:S02]  /*1ae10*/  IMAD.MOV.U32 R13, RZ, RZ, R18 ;  /* 0x000000ffff0d7224 */ /* 0x000fe400078e0012 */
[----:B------:R-:W-:Y:S02]  /*1ae20*/  IMAD.MOV.U32 R12, RZ, RZ, 0x3 ;  /* 0x00000003ff0c7424 */ /* 0x000fe400078e00ff */
[----:B------:R-:W-:-:S07]  /*1ae30*/  IMAD.MOV.U32 R2, RZ, RZ, R14 ;  /* 0x000000ffff027224 */ /* 0x000fce00078e000e */
[----:B------:R-:W-:Y:S05]  /*1ae40*/  WARPSYNC.COLLECTIVE R15, `(.L_x_1495) ;  /* 0x000000000f087348 */ /* 0x000fea0003c00000 */
[----:B------:R0:W1:Y:S02]  /*1ae50*/  SHFL.IDX P6, R14, R13, R12, R11 ;  /* 0x0000000c0d0e7389 */ /* 0x00006400000c000b */
[----:B01----:R-:W-:Y:S01]  /*1ae60*/  ENDCOLLECTIVE ;  /* 0x000000000000791b */ /* 0x003fe20003800000 */
.L_x_1495:
        /* <DEDUP_REMOVED lines=12> */
.L_x_1496:
[----:B------:R-:W-:Y:S02]  /*1af30*/  IMAD.MOV.U32 R13, RZ, RZ, R18 ;  /* 0x000000ffff0d7224 */ /* 0x000fe400078e0012 */
[----:B------:R-:W-:Y:S02]  /*1af40*/  IMAD.MOV.U32 R12, RZ, RZ, 0x4 ;  /* 0x00000004ff0c7424 */ /* 0x000fe400078e00ff */
[----:B------:R-:W-:-:S07]  /*1af50*/  IMAD.MOV.U32 R2, RZ, RZ, R14 ;  /* 0x000000ffff027224 */ /* 0x000fce00078e000e */
[----:B------:R-:W-:Y:S05]  /*1af60*/  WARPSYNC.COLLECTIVE R15, `(.L_x_1497) ;  /* 0x000000000f087348 */ /* 0x000fea0003c00000 */
[----:B------:R0:W1:Y:S02]  /*1af70*/  SHFL.IDX P6, R14, R13, R12, R11 ;  /* 0x0000000c0d0e7389 */ /* 0x00006400000c000b */
[----:B01----:R-:W-:Y:S01]  /*1af80*/  ENDCOLLECTIVE ;  /* 0x000000000000791b */ /* 0x003fe20003800000 */
.L_x_1497:
        /* <DEDUP_REMOVED lines=12> */
.L_x_1498:
[----:B------:R-:W-:Y:S02]  /*1b050*/  IMAD.MOV.U32 R13, RZ, RZ, R18 ;  /* 0x000000ffff0d7224 */ /* 0x000fe400078e0012 */
[----:B------:R-:W-:Y:S02]  /*1b060*/  IMAD.MOV.U32 R12, RZ, RZ, 0x5 ;  /* 0x00000005ff0c7424 */ /* 0x000fe400078e00ff */
[----:B------:R-:W-:-:S07]  /*1b070*/  IMAD.MOV.U32 R2, RZ, RZ, R14 ;  /* 0x000000ffff027224 */ /* 0x000fce00078e000e */
[----:B------:R-:W-:Y:S05]  /*1b080*/  WARPSYNC.COLLECTIVE R15, `(.L_x_1499) ;  /* 0x000000000f087348 */ /* 0x000fea0003c00000 */
[----:B------:R0:W1:Y:S02]  /*1b090*/  SHFL.IDX P6, R14, R13, R12, R11 ;  /* 0x0000000c0d0e7389 */ /* 0x00006400000c000b */
[----:B01----:R-:W-:Y:S01]  /*1b0a0*/  ENDCOLLECTIVE ;  /* 0x000000000000791b */ /* 0x003fe20003800000 */
.L_x_1499:
        /* <DEDUP_REMOVED lines=12> */
.L_x_1500:
[----:B------:R-:W-:Y:S02]  /*1b170*/  IMAD.MOV.U32 R13, RZ, RZ, R18 ;  /* 0x000000ffff0d7224 */ /* 0x000fe400078e0012 */
[----:B------:R-:W-:Y:S02]  /*1b180*/  IMAD.MOV.U32 R12, RZ, RZ, 0x6 ;  /* 0x00000006ff0c7424 */ /* 0x000fe400078e00ff */
[----:B------:R-:W-:-:S07]  /*1b190*/  IMAD.MOV.U32 R2, RZ, RZ, R14 ;  /* 0x000000ffff027224 */ /* 0x000fce00078e000e */
[----:B------:R-:W-:Y:S05]  /*1b1a0*/  WARPSYNC.COLLECTIVE R15, `(.L_x_1501) ;  /* 0x000000000f087348 */ /* 0x000fea0003c00000 */
[----:B------:R0:W1:Y:S02]  /*1b1b0*/  SHFL.IDX P6, R14, R13, R12, R11 ;  /* 0x0000000c0d0e7389 */ /* 0x00006400000c000b */
[----:B01----:R-:W-:Y:S01]  /*1b1c0*/  ENDCOLLECTIVE ;  /* 0x000000000000791b */ /* 0x003fe20003800000 */
.L_x_1501:
        /* <DEDUP_REMOVED lines=12> */
.L_x_1502:
[----:B------:R-:W-:Y:S02]  /*1b290*/  IMAD.MOV.U32 R13, RZ, RZ, R18 ;  /* 0x000000ffff0d7224 */ /* 0x000fe400078e0012 */
[----:B------:R-:W-:Y:S02]  /*1b2a0*/  IMAD.MOV.U32 R12, RZ, RZ, 0x7 ;  /* 0x00000007ff0c7424 */ /* 0x000fe400078e00ff */
[----:B------:R-:W-:-:S07]  /*1b2b0*/  IMAD.MOV.U32 R2, RZ, RZ, R14 ;  /* 0x000000ffff027224 */ /* 0x000fce00078e000e */
[----:B------:R-:W-:Y:S05]  /*1b2c0*/  WARPSYNC.COLLECTIVE R15, `(.L_x_1503) ;  /* 0x000000000f087348 */ /* 0x000fea0003c00000 */
[----:B------:R0:W1:Y:S02]  /*1b2d0*/  SHFL.IDX P6, R14, R13, R12, R11 ;  /* 0x0000000c0d0e7389 */ /* 0x00006400000c000b */
[----:B01----:R-:W-:Y:S01]  /*1b2e0*/  ENDCOLLECTIVE ;  /* 0x000000000000791b */ /* 0x003fe20003800000 */
.L_x_1503:
        /* <DEDUP_REMOVED lines=11> */
.L_x_1504:
[----:B------:R-:W-:Y:S01]  /*1b3a0*/  IMAD.MOV.U32 R2, RZ, RZ, R14 ;  /* 0x000000ffff027224 */ /* 0x000fe200078e000e */
[----:B------:R-:W-:Y:S06]  /*1b3b0*/  BRA `(.L_x_1505) ;  /* 0xffffffb0001c7947 */ /* 0x000fec000383ffff */
.L_x_1388:
[----:B0-----:R0:W1:Y:S02]  /*1b3c0*/  SYNCS.PHASECHK.TRANS64.TRYWAIT P0, [R0+URZ+0x16860], R3 ;  /* 0x01686003000075a7 */ /* 0x001064000800017f */
[----:B-1----:R-:W-:Y:S05]  /*1b3d0*/  @!P0 NANOSLEEP.SYNCS 0x989680 ;  /* 0x009896800000895d */ /* 0x002fea0003900000 */
[----:B------:R-:W1:Y:S02]  /*1b3e0*/  @!P0 SYNCS.PHASECHK.TRANS64 P0, [R0+URZ+0x16860], R3 ;  /* 0x01686003000085a7 */ /* 0x000e64000800007f */
[----:B-1----:R-:W-:Y:S05]  /*1b3f0*/  @!P0 BRA `(.L_x_1388) ;  /* 0xfffffffc00f08947 */ /* 0x002fea000383ffff */
[----:B------:R-:W-:Y:S05]  /*1b400*/  BRA `(.L_x_1506) ;  /* 0xffffffb400307947 */ /* 0x000fea000383ffff */
.L_x_1389:
        /* <DEDUP_REMOVED lines=8> */
.L_x_1508:
[----:B------:R-:W-:Y:S05]  /*1b490*/  BSYNC B0 ;  /* 0x0000000000007941 */ /* 0x000fea0003800000 */
.L_x_1507:
[----:B------:R-:W-:Y:S01]  /*1b4a0*/  IMAD.MOV.U32 R13, RZ, RZ, R17 ;  /* 0x000000ffff0d7224 */ /* 0x000fe200078e0011 */
[----:B------:R-:W-:Y:S01]  /*1b4b0*/  ISETP.LT.OR P2, PT, R6, 0x1, P0 ;  /* 0x000000010600780c */ /* 0x000fe20000741670 */
        /* <DEDUP_REMOVED lines=8> */
.L_x_1509:
[----:B------:R-:W-:Y:S02]  /*1b540*/  IMAD R4, R4, 0x2, R22 ;  /* 0x0000000204047824 */ /* 0x000fe400078e0216 */
[----:B------:R-:W-:Y:S02]  /*1b550*/  IMAD.MOV.U32 R13, RZ, RZ, R18 ;  /* 0x000000ffff0d7224 */ /* 0x000fe400078e0012 */
[----:B------:R-:W-:Y:S01]  /*1b560*/  IMAD.MOV.U32 R12, RZ, RZ, 0x1 ;  /* 0x00000001ff0c7424 */ /* 0x000fe200078e00ff */
[----:B------:R-:W-:-:S13]  /*1b570*/  IADD3 R2, P1, R14, R5, RZ ;  /* 0x000000050e027210 */ /* 0x000fda0007f3e0ff */
[----:B------:R-:W-:Y:S05]  /*1b580*/  WARPSYNC.COLLECTIVE R15, `(.L_x_1510) ;  /* 0x000000000f087348 */ /* 0x000fea0003c00000 */
[----:B------:R0:W1:Y:S02]  /*1b590*/  SHFL.IDX P6, R14, R13, R12, R11 ;  /* 0x0000000c0d0e7389 */ /* 0x00006400000c000b */
[----:B01----:R-:W-:Y:S01]  /*1b5a0*/  ENDCOLLECTIVE ;  /* 0x000000000000791b */ /* 0x003fe20003800000 */
.L_x_1510:
        /* <DEDUP_REMOVED lines=11> */
.L_x_1511:
[----:B------:R-:W-:Y:S02]  /*1b660*/  IMAD.MOV.U32 R13, RZ, RZ, R18 ;  /* 0x000000ffff0d7224 */ /* 0x000fe400078e0012 */
[----:B------:R-:W-:Y:S02]  /*1b670*/  IMAD.MOV.U32 R12, RZ, RZ, 0x2 ;  /* 0x00000002ff0c7424 */ /* 0x000fe400078e00ff */
[----:B------:R-:W-:-:S07]  /*1b680*/  IMAD.MOV.U32 R9, RZ, RZ, R14 ;  /* 0x000000ffff097224 */ /* 0x000fce00078e000e */
[----:B------:R-:W-:Y:S05]  /*1b690*/  WARPSYNC.COLLECTIVE R15, `(.L_x_1512) ;  /* 0x000000000f087348 */ /* 0x000fea0003c00000 */
[----:B------:R0:W1:Y:S02]  /*1b6a0*/  SHFL.IDX P6, R14, R13, R12, R11 ;  /* 0x0000000c0d0e7389 */ /* 0x00006400000c000b */
[----:B01----:R-:W-:Y:S01]  /*1b6b0*/  ENDCOLLECTIVE ;  /* 0x000000000000791b */ /* 0x003fe20003800000 */
.L_x_1512:
        /* <DEDUP_REMOVED lines=12> */
.L_x_1513:
[----:B------:R-:W-:Y:S02]  /*1b780*/  IMAD.MOV.U32 R13, RZ, RZ, R18 ;  /* 0x000000ffff0d7224 */ /* 0x000fe400078e0012 */
[----:B------:R-:W-:Y:S02]  /*1b790*/  IMAD.MOV.U32 R12, RZ, RZ, 0x3 ;  /* 0x00000003ff0c7424 */ /* 0x000fe400078e00ff */
[----:B------:R-:W-:-:S07]  /*1b7a0*/  IMAD.MOV.U32 R10, RZ, RZ, R14 ;  /* 0x000000ffff0a7224 */ /* 0x000fce00078e000e */
[----:B------:R-:W-:Y:S05]  /*1b7b0*/  WARPSYNC.COLLECTIVE R15, `(.L_x_1514) ;  /* 0x000000000f087348 */ /* 0x000fea0003c00000 */
[----:B------:R0:W1:Y:S02]  /*1b7c0*/  SHFL.IDX P6, R14, R13, R12, R11 ;  /* 0x0000000c0d0e7389 */ /* 0x00006400000c000b */
[----:B01----:R-:W-:Y:S01]  /*1b7d0*/  ENDCOLLECTIVE ;  /* 0x000000000000791b */ /* 0x003fe20003800000 */
.L_x_1514:
        /* <DEDUP_REMOVED lines=12> */
.L_x_1515:
[----:B------:R-:W-:Y:S02]  /*1b8a0*/  IMAD.MOV.U32 R13, RZ, RZ, R18 ;  /* 0x000000ffff0d7224 */ /* 0x000fe400078e0012 */
[----:B------:R-:W-:Y:S02]  /*1b8b0*/  IMAD.MOV.U32 R12, RZ, RZ, 0x4 ;  /* 0x00000004ff0c7424 */ /* 0x000fe400078e00ff */
[----:B------:R-:W-:-:S07]  /*1b8c0*/  IMAD.MOV.U32 R9, RZ, RZ, R14 ;  /* 0x000000ffff097224 */ /* 0x000fce00078e000e */
[----:B------:R-:W-:Y:S05]  /*1b8d0*/  WARPSYNC.COLLECTIVE R15, `(.L_x_1516) ;  /* 0x000000000f087348 */ /* 0x000fea0003c00000 */
[----:B------:R0:W1:Y:S02]  /*1b8e0*/  SHFL.IDX P6, R14, R13, R12, R11 ;  /* 0x0000000c0d0e7389 */ /* 0x00006400000c000b */
[----:B01----:R-:W-:Y:S01]  /*1b8f0*/  ENDCOLLECTIVE ;  /* 0x000000000000791b */ /* 0x003fe20003800000 */
.L_x_1516:
        /* <DEDUP_REMOVED lines=12> */
.L_x_1517:
[----:B------:R-:W-:Y:S02]  /*1b9c0*/  IMAD.MOV.U32 R13, RZ, RZ, R18 ;  /* 0x000000ffff0d7224 */ /* 0x000fe400078e0012 */
[----:B------:R-:W-:Y:S02]  /*1b9d0*/  IMAD.MOV.U32 R12, RZ, RZ, 0x5 ;  /* 0x00000005ff0c7424 */ /* 0x000fe400078e00ff */
[----:B------:R-:W-:-:S07]  /*1b9e0*/  IMAD.MOV.U32 R10, RZ, RZ, R14 ;  /* 0x000000ffff0a7224 */ /* 0x000fce00078e000e */
[----:B------:R-:W-:Y:S05]  /*1b9f0*/  WARPSYNC.COLLECTIVE R15, `(.L_x_1518) ;  /* 0x000000000f087348 */ /* 0x000fea0003c00000 */
[----:B------:R0:W1:Y:S02]  /*1ba00*/  SHFL.IDX P6, R14, R13, R12, R11 ;  /* 0x0000000c0d0e7389 */ /* 0x00006400000c000b */
[----:B01----:R-:W-:Y:S01]  /*1ba10*/  ENDCOLLECTIVE ;  /* 0x000000000000791b */ /* 0x003fe20003800000 */
.L_x_1518:
        /* <DEDUP_REMOVED lines=12> */
.L_x_1519:
[----:B------:R-:W-:Y:S02]  /*1bae0*/  IMAD.MOV.U32 R13, RZ, RZ, R18 ;  /* 0x000000ffff0d7224 */ /* 0x000fe400078e0012 */
[----:B------:R-:W-:Y:S02]  /*1baf0*/  IMAD.MOV.U32 R12, RZ, RZ, 0x6 ;  /* 0x00000006ff0c7424 */ /* 0x000fe400078e00ff */
[----:B------:R-:W-:-:S07]  /*1bb00*/  IMAD.MOV.U32 R9, RZ, RZ, R14 ;  /* 0x000000ffff097224 */ /* 0x000fce00078e000e */
[----:B------:R-:W-:Y:S05]  /*1bb10*/  WARPSYNC.COLLECTIVE R15, `(.L_x_1520) ;  /* 0x000000000f087348 */ /* 0x000fea0003c00000 */
[----:B------:R0:W1:Y:S02]  /*1bb20*/  SHFL.IDX P6, R14, R13, R12, R11 ;  /* 0x0000000c0d0e7389 */ /* 0x00006400000c000b */
[----:B01----:R-:W-:Y:S01]  /*1bb30*/  ENDCOLLECTIVE ;  /* 0x000000000000791b */ /* 0x003fe20003800000 */
.L_x_1520:
        /* <DEDUP_REMOVED lines=12> */
.L_x_1521:
[----:B------:R-:W-:Y:S02]  /*1bc00*/  IMAD.MOV.U32 R13, RZ, RZ, R18 ;  /* 0x000000ffff0d7224 */ /* 0x000fe400078e0012 */
[----:B------:R-:W-:Y:S01]  /*1bc10*/  IMAD.MOV.U32 R12, RZ, RZ, 0x7 ;  /* 0x00000007ff0c7424 */ /* 0x000fe200078e00ff */
[----:B------:R-:W-:-:S13]  /*1bc20*/  IADD3 R2, P1, R14, R5, RZ ;  /* 0x000000050e027210 */ /* 0x000fda0007f3e0ff */
[----:B------:R-:W-:Y:S05]  /*1bc30*/  WARPSYNC.COLLECTIVE R15, `(.L_x_1522) ;  /* 0x000000000f087348 */ /* 0x000fea0003c00000 */
[----:B------:R0:W1:Y:S02]  /*1bc40*/  SHFL.IDX P6, R14, R13, R12, R11 ;  /* 0x0000000c0d0e7389 */ /* 0x00006400000c000b */
[----:B01----:R-:W-:Y:S01]  /*1bc50*/  ENDCOLLECTIVE ;  /* 0x000000000000791b */ /* 0x003fe20003800000 */
.L_x_1522:
        /* <DEDUP_REMOVED lines=10> */
.L_x_1523:
[----:B------:R-:W-:Y:S05]  /*1bd00*/  BRA `(.L_x_1524) ;  /* 0xffffffac00e47947 */ /* 0x000fea000383ffff */
.L_x_1394:
        /* <DEDUP_REMOVED lines=8> */
.L_x_1526:
[----:B------:R-:W-:Y:S05]  /*1bd90*/  BSYNC B0 ;  /* 0x0000000000007941 */ /* 0x000fea0003800000 */
.L_x_1525:
[----:B------:R-:W-:Y:S02]  /*1bda0*/  IMAD.MOV.U32 R13, RZ, RZ, R16 ;  /* 0x000000ffff0d7224 */ /* 0x000fe400078e0010 */
[----:B------:R-:W-:Y:S02]  /*1bdb0*/  IMAD.MOV.U32 R12, RZ, RZ, 0x1 ;  /* 0x00000001ff0c7424 */ /* 0x000fe400078e00ff */
[----:B------:R-:W-:Y:S02]  /*1bdc0*/  IMAD.MOV.U32 R11, RZ, RZ, 0x1f ;  /* 0x0000001fff0b7424 */ /* 0x000fe400078e00ff */
[----:B------:R-:W-:Y:S02]  /*1bdd0*/  IMAD.MOV.U32 R15, RZ, RZ, -0x1 ;  /* 0xffffffffff0f7424 */ /* 0x000fe400078e00ff */
[----:B------:R-:W-:Y:S02]  /*1bde0*/  IMAD.IADD R9, R19, 0x1, R8 ;  /* 0x0000000113097824 */ /* 0x000fe400078e0208 */
[----:B------:R-:W-:-:S07]  /*1bdf0*/  IMAD.MOV.U32 R0, RZ, RZ, R14 ;  /* 0x000000ffff007224 */ /* 0x000fce00078e000e */
[----:B------:R-:W-:Y:S05]  /*1be00*/  WARPSYNC.COLLECTIVE R15, `(.L_x_1527) ;  /* 0x000000000f087348 */ /* 0x000fea0003c00000 */
[----:B------:R0:W1:Y:S02]  /*1be10*/  SHFL.IDX P6, R14, R13, R12, R11 ;  /* 0x0000000c0d0e7389 */ /* 0x00006400000c000b */
[----:B01----:R-:W-:Y:S01]  /*1be20*/  ENDCOLLECTIVE ;  /* 0x000000000000791b */ /* 0x003fe20003800000 */
.L_x_1527:
[----:B------:R-:W-:Y:S02]  /*1be30*/  ULDC UR4, c[0x0][0xc3c] ;  /* 0x00030f0000047ab9 */ /* 0x000fe40000000800 */
[----:B------:R-:W-:-:S13]  /*1be40*/  ISETP.GE.OR P1, PT, R9, UR4, !P0 ;  /* 0x0000000409007c0c */ /* 0x000fda000c726670 */
[----:B------:R-:W0:Y:S08]  /*1be50*/  @!P1 LDC.64 R2, c[0x0][0xc80] ;  /* 0x00032000ff029b82 */ /* 0x000e300000000a00 */
[----:B------:R-:W1:Y:S01]  /*1be60*/  @!P1 LDC.64 R4, c[0x0][0xc78] ;  /* 0x00031e00ff049b82 */ /* 0x000e620000000a00 */
[----:B------:R-:W-:Y:S01]  /*1be70*/  CS2R R16, SRZ ;  /* 0x0000000000107805 */ /* 0x000fe2000001ff00 */
[----:B------:R-:W-:-:S02]  /*1be80*/  IMAD.MOV.U32 R11, RZ, RZ, RZ ;  /* 0x000000ffff0b7224 */ /* 0x000fc400078e00ff */
[----:B------:R-:W-:Y:S02]  /*1be90*/  IMAD.MOV.U32 R6, RZ, RZ, R14 ;  /* 0x000000ffff067224 */ /* 0x000fe400078e000e */
[----:B0-----:R-:W-:-:S05]  /*1bea0*/  @!P1 IMAD.WIDE R2, R9, 0x4, R2 ;  /* 0x0000000409029825 */ /* 0x001fca00078e0202 */
[----:B------:R1:W2:Y:S02]  /*1beb0*/  @!P1 LDG.E R7, desc[UR54][R2.64] ;  /* 0x0000003602079981 */ /* 0x0002a4000c1e1900 */
[----:B-1----:R-:W-:-:S05]  /*1bec0*/  @!P1 IMAD.WIDE R2, R9, 0x4, R4 ;  /* 0x0000000409029825 */ /* 0x002fca00078e0204 */
[----:B------:R-:W3:Y:S01]  /*1bed0*/  @!P1 LDG.E R4, desc[UR54][R2.64] ;  /* 0x0000003602049981 */ /* 0x000ee2000c1e1900 */
[----:B------:R-:W-:Y:S01]  /*1bee0*/  IMAD.MOV.U32 R5, RZ, RZ, RZ ;  /* 0x000000ffff057224 */ /* 0x000fe200078e00ff */
[C---:B------:R-:W-:Y:S02]  /*1bef0*/  ISETP.GE.U32.AND P2, PT, R8.reuse, 0x2, PT ;  /* 0x000000020800780c */ /* 0x040fe40003f46070 */
[C---:B------:R-:W-:Y:S02]  /*1bf00*/  ISETP.GE.U32.AND P3, PT, R8.reuse, 0x4, PT ;  /* 0x000000040800780c */ /* 0x040fe40003f66070 */
[C---:B------:R-:W-:Y:S02]  /*1bf10*/  ISETP.GE.U32.AND P4, PT, R8.reuse, 0x8, PT ;  /* 0x000000080800780c */ /* 0x040fe40003f86070 */
[C---:B------:R-:W-:Y:S01]  /*1bf20*/  ISETP.GE.U32.AND P5, PT, R8.reuse, 0x10, PT ;  /* 0x000000100800780c */ /* 0x040fe20003fa6070 */
[----:B--2---:R-:W-:Y:S02]  /*1bf30*/  @!P1 IMAD.MOV.U32 R17, RZ, RZ, R7 ;  /* 0x000000ffff119224 */ /* 0x004fe400078e0007 */
[----:B---3--:R-:W-:Y:S01]  /*1bf40*/  @!P1 IMAD.MOV.U32 R5, RZ, RZ, R4 ;  /* 0x000000ffff059224 */ /* 0x008fe200078e0004 */
[----:B------:R-:W-:-:S03]  /*1bf50*/  ISETP.NE.AND P1, PT, R8, RZ, PT ;  /* 0x000000ff0800720c */ /* 0x000fc60003f25270 */
[----:B------:R-:W-:-:S10]  /*1bf60*/  IMAD R13, R5, R17, RZ ;  /* 0x00000011050d7224 */ /* 0x000fd400078e02ff */
[----:B------:R-:W-:Y:S05]  /*1bf70*/  WARPSYNC.COLLECTIVE R15, `(.L_x_1528) ;  /* 0x000000000f087348 */ /* 0x000fea0003c00000 */
[----:B------:R0:W1:Y:S02]  /*1bf80*/  SHFL.UP P6, R14, R13, R12, R11 ;  /* 0x0400000c0d0e7389 */ /* 0x00006400000c000b */
[----:B01----:R-:W-:Y:S01]  /*1bf90*/  ENDCOLLECTIVE ;  /* 0x000000000000791b */ /* 0x003fe20003800000 */
.L_x_1528:
[----:B------:R-:W-:Y:S01]  /*1bfa0*/  IMAD.MOV.U32 R12, RZ, RZ, 0x2 ;  /* 0x00000002ff0c7424 */ /* 0x000fe200078e00ff */
[----:B------:R-:W-:-:S05]  /*1bfb0*/  SEL R4, R14, RZ, P1 ;  /* 0x000000ff0e047207 */ /* 0x000fca0000800000 */
[----:B------:R-:W-:-:S04]  /*1bfc0*/  IMAD.IADD R4, R13, 0x1, R4 ;  /* 0x000000010d047824 */ /* 0x000fc800078e0204 */
[----:B------:R-:W-:-:S07]  /*1bfd0*/  IMAD.MOV.U32 R13, RZ, RZ, R4 ;  /* 0x000000ffff0d7224 */ /* 0x000fce00078e0004 */
[----:B------:R-:W-:Y:S05]  /*1bfe0*/  WARPSYNC.COLLECTIVE R15, `(.L_x_1529) ;  /* 0x000000000f087348 */ /* 0x000fea0003c00000 */
[----:B------:R0:W1:Y:S02]  /*1bff0*/  SHFL.UP P6, R14, R13, R12, R11 ;  /* 0x0400000c0d0e7389 */ /* 0x00006400000c000b */
[----:B01----:R-:W-:Y:S01]  /*1c000*/  ENDCOLLECTIVE ;  /* 0x000000000000791b */ /* 0x003fe20003800000 */
.L_x_1529:
[----:B------:R-:W-:Y:S01]  /*1c010*/  IMAD.MOV.U32 R12, RZ, RZ, 0x4 ;  /* 0x00000004ff0c7424 */ /* 0x000fe200078e00ff */
[----:B------:R-:W-:-:S05]  /*1c020*/  SEL R3, R14, RZ, P2 ;  /* 0x000000ff0e037207 */ /* 0x000fca0001000000 */
[----:B------:R-:W-:-:S04]  /*1c030*/  IMAD.IADD R2, R4, 0x1, R3 ;  /* 0x0000000104027824 */ /* 0x000fc800078e0203 */
[----:B------:R-:W-:-:S07]  /*1c040*/  IMAD.MOV.U32 R13, RZ, RZ, R2 ;  /* 0x000000ffff0d7224 */ /* 0x000fce00078e0002 */
[----:B------:R-:W-:Y:S05]  /*1c050*/  WARPSYNC.COLLECTIVE R15, `(.L_x_1530) ;  /* 0x000000000f087348 */ /* 0x000fea0003c00000 */
[----:B------:R0:W1:Y:S02]  /*1c060*/  SHFL.UP P6, R14, R13, R12, R11 ;  /* 0x0400000c0d0e7389 */ /* 0x00006400000c000b */
[----:B01----:R-:W-:Y:S01]  /*1c070*/  ENDCOLLECTIVE ;  /* 0x000000000000791b */ /* 0x003fe20003800000 */
.L_x_1530:
[----:B------:R-:W-:Y:S01]  /*1c080*/  IMAD.MOV.U32 R12, RZ, RZ, 0x8 ;  /* 0x00000008ff0c7424 */ /* 0x000fe200078e00ff */
[----:B------:R-:W-:-:S05]  /*1c090*/  SEL R3, R14, RZ, P3 ;  /* 0x000000ff0e037207 */ /* 0x000fca0001800000 */
[----:B------:R-:W-:-:S04]  /*1c0a0*/  IMAD.IADD R3, R2, 0x1, R3 ;  /* 0x0000000102037824 */ /* 0x000fc800078e0203 */
[----:B------:R-:W-:-:S07]  /*1c0b0*/  IMAD.MOV.U32 R13, RZ, RZ, R3 ;  /* 0x000000ffff0d7224 */ /* 0x000fce00078e0003 */
[----:B------:R-:W-:Y:S05]  /*1c0c0*/  WARPSYNC.COLLECTIVE R15, `(.L_x_1531) ;  /* 0x000000000f087348 */ /* 0x000fea0003c00000 */
[----:B------:R0:W1:Y:S02]  /*1c0d0*/  SHFL.UP P6, R14, R13, R12, R11 ;  /* 0x0400000c0d0e7389 */ /* 0x00006400000c000b */
[----:B01----:R-:W-:Y:S01]  /*1c0e0*/  ENDCOLLECTIVE ;  /* 0x000000000000791b */ /* 0x003fe20003800000 */
.L_x_1531:
[----:B------:R-:W-:Y:S01]  /*1c0f0*/  IMAD.MOV.U32 R12, RZ, RZ, 0x10 ;  /* 0x00000010ff0c7424 */ /* 0x000fe200078e00ff */
[----:B------:R-:W-:-:S05]  /*1c100*/  SEL R4, R14, RZ, P4 ;  /* 0x000000ff0e047207 */ /* 0x000fca0002000000 */
[----:B------:R-:W-:-:S04]  /*1c110*/  IMAD.IADD R4, R3, 0x1, R4 ;  /* 0x0000000103047824 */ /* 0x000fc800078e0204 */
[----:B------:R-:W-:-:S07]  /*1c120*/  IMAD.MOV.U32 R13, RZ, RZ, R4 ;  /* 0x000000ffff0d7224 */ /* 0x000fce00078e0004 */
[----:B------:R-:W-:Y:S05]  /*1c130*/  WARPSYNC.COLLECTIVE R15, `(.L_x_1532) ;  /* 0x000000000f087348 */ /* 0x000fea0003c00000 */
[----:B------:R0:W1:Y:S02]  /*1c140*/  SHFL.UP P6, R14, R13, R12, R11 ;  /* 0x0400000c0d0e7389 */ /* 0x00006400000c000b */
[----:B01----:R-:W-:Y:S01]  /*1c150*/  ENDCOLLECTIVE ;  /* 0x000000000000791b */ /* 0x003fe20003800000 */
.L_x_1532:
        /* <DEDUP_REMOVED lines=8> */
.L_x_1533:
[----:B------:R-:W-:Y:S05]  /*1c1e0*/  BRA `(.L_x_1534) ;  /* 0xffffffac00f07947 */ /* 0x000fea000383ffff */
.L_x_1397:
[----:B------:R-:W-:Y:S01]  /*1c1f0*/  BSSY B0, `(.L_x_1535) ;  /* 0x0000007000007945 */ /* 0x000fe20003800000 */
[----:B------:R-:W-:Y:S02]  /*1c200*/  IMAD.MOV.U32 R12, RZ, RZ, 0x1 ;  /* 0x00000001ff0c7424 */ /* 0x000fe400078e00ff */
[----:B------:R-:W-:Y:S02]  /*1c210*/  IMAD.MOV.U32 R11, RZ, RZ, RZ ;  /* 0x000000ffff0b7224 */ /* 0x000fe400078e00ff */
[----:B------:R-:W-:-:S07]  /*1c220*/  IMAD.MOV.U32 R15, RZ, RZ, -0x1 ;  /* 0xffffffffff0f7424 */ /* 0x000fce00078e00ff */
[----:B------:R-:W-:Y:S05]  /*1c230*/  WARPSYNC.COLLECTIVE R15, `(.L_x_1536) ;  /* 0x000000000f087348 */ /* 0x000fea0003c00000 */
[----:B------:R0:W1:Y:S02]  /*1c240*/  SHFL.UP P6, R14, R13, R12, R11 ;  /* 0x0400000c0d0e7389 */ /* 0x00006400000c000b */
[----:B01----:R-:W-:Y:S01]  /*1c250*/  ENDCOLLECTIVE ;  /* 0x000000000000791b */ /* 0x003fe20003800000 */
.L_x_1536:
[----:B------:R-:W-:Y:S05]  /*1c260*/  BSYNC B0 ;  /* 0x0000000000007941 */ /* 0x000fea0003800000 */
.L_x_1535:
[----:B------:R-:W-:Y:S01]  /*1c270*/  SEL R14, R14, RZ, P1 ;  /* 0x000000ff0e0e7207 */ /* 0x000fe20000800000 */
[----:B------:R-:W-:Y:S02]  /*1c280*/  IMAD.MOV.U32 R12, RZ, RZ, 0x2 ;  /* 0x00000002ff0c7424 */ /* 0x000fe400078e00ff */
[----:B------:R-:W-:Y:S02]  /*1c290*/  IMAD.MOV.U32 R11, RZ, RZ, RZ ;  /* 0x000000ffff0b7224 */ /* 0x000fe400078e00ff */
[----:B------:R-:W-:Y:S02]  /*1c2a0*/  IMAD.IADD R13, R13, 0x1, R14 ;  /* 0x000000010d0d7824 */ /* 0x000fe400078e020e */
[----:B------:R-:W-:-:S07]  /*1c2b0*/  IMAD.MOV.U32 R15, RZ, RZ, -0x1 ;  /* 0xffffffffff0f7424 */ /* 0x000fce00078e00ff */
[----:B------:R-:W-:Y:S05]  /*1c2c0*/  WARPSYNC.COLLECTIVE R15, `(.L_x_1537) ;  /* 0x000000000f087348 */ /* 0x000fea0003c00000 */
[----:B------:R0:W1:Y:S02]  /*1c2d0*/  SHFL.UP P6, R14, R13, R12, R11 ;  /* 0x0400000c0d0e7389 */ /* 0x00006400000c000b */
[----:B01----:R-:W-:Y:S01]  /*1c2e0*/  ENDCOLLECTIVE ;  /* 0x000000000000791b */ /* 0x003fe20003800000 */
.L_x_1537:
[----:B------:R-:W-:Y:S01]  /*1c2f0*/  IMAD.MOV.U32 R12, RZ, RZ, 0x4 ;  /* 0x00000004ff0c7424 */ /* 0x000fe200078e00ff */
[----:B------:R-:W-:-:S05]  /*1c300*/  SEL R2, R14, RZ, P2 ;  /* 0x000000ff0e027207 */ /* 0x000fca0001000000 */
[----:B------:R-:W-:-:S04]  /*1c310*/  IMAD.IADD R2, R13, 0x1, R2 ;  /* 0x000000010d027824 */ /* 0x000fc800078e0202 */
[----:B------:R-:W-:-:S07]  /*1c320*/  IMAD.MOV.U32 R13, RZ, RZ, R2 ;  /* 0x000000ffff0d7224 */ /* 0x000fce00078e0002 */
[----:B------:R-:W-:Y:S05]  /*1c330*/  WARPSYNC.COLLECTIVE R15, `(.L_x_1538) ;  /* 0x000000000f087348 */ /* 0x000fea0003c00000 */
[----:B------:R0:W1:Y:S02]  /*1c340*/  SHFL.UP P6, R14, R13, R12, R11 ;  /* 0x0400000c0d0e7389 */ /* 0x00006400000c000b */
[----:B01----:R-:W-:Y:S01]  /*1c350*/  ENDCOLLECTIVE ;  /* 0x000000000000791b */ /* 0x003fe20003800000 */
.L_x_1538:
[----:B------:R-:W-:Y:S01]  /*1c360*/  IMAD.MOV.U32 R12, RZ, RZ, 0x8 ;  /* 0x00000008ff0c7424 */ /* 0x000fe200078e00ff */
[----:B------:R-:W-:-:S05]  /*1c370*/  SEL R3, R14, RZ, P3 ;  /* 0x000000ff0e037207 */ /* 0x000fca0001800000 */
[----:B------:R-:W-:-:S04]  /*1c380*/  IMAD.IADD R3, R2, 0x1, R3 ;  /* 0x0000000102037824 */ /* 0x000fc800078e0203 */
[----:B------:R-:W-:-:S07]  /*1c390*/  IMAD.MOV.U32 R13, RZ, RZ, R3 ;  /* 0x000000ffff0d7224 */ /* 0x000fce00078e0003 */
[----:B------:R-:W-:Y:S05]  /*1c3a0*/  WARPSYNC.COLLECTIVE R15, `(.L_x_1539) ;  /* 0x000000000f087348 */ /* 0x000fea0003c00000 */
[----:B------:R0:W1:Y:S02]  /*1c3b0*/  SHFL.UP P6, R14, R13, R12, R11 ;  /* 0x0400000c0d0e7389 */ /* 0x00006400000c000b */
[----:B01----:R-:W-:Y:S01]  /*1c3c0*/  ENDCOLLECTIVE ;  /* 0x000000000000791b */ /* 0x003fe20003800000 */
.L_x_1539:
[----:B------:R-:W-:Y:S01]  /*1c3d0*/  IMAD.MOV.U32 R12, RZ, RZ, 0x10 ;  /* 0x00000010ff0c7424 */ /* 0x000fe200078e00ff */
[----:B------:R-:W-:-:S05]  /*1c3e0*/  SEL R4, R14, RZ, P4 ;  /* 0x000000ff0e047207 */ /* 0x000fca0002000000 */
[----:B------:R-:W-:-:S04]  /*1c3f0*/  IMAD.IADD R4, R3, 0x1, R4 ;  /* 0x0000000103047824 */ /* 0x000fc800078e0204 */
[----:B------:R-:W-:-:S07]  /*1c400*/  IMAD.MOV.U32 R13, RZ, RZ, R4 ;  /* 0x000000ffff0d7224 */ /* 0x000fce00078e0004 */
[----:B------:R-:W-:Y:S05]  /*1c410*/  WARPSYNC.COLLECTIVE R15, `(.L_x_1540) ;  /* 0x000000000f087348 */ /* 0x000fea0003c00000 */
[----:B------:R0:W1:Y:S02]  /*1c420*/  SHFL.UP P6, R14, R13, R12, R11 ;  /* 0x0400000c0d0e7389 */ /* 0x00006400000c000b */
[----:B01----:R-:W-:Y:S01]  /*1c430*/  ENDCOLLECTIVE ;  /* 0x000000000000791b */ /* 0x003fe20003800000 */
.L_x_1540:
        /* <DEDUP_REMOVED lines=8> */
.L_x_1541:
[----:B------:R-:W-:Y:S05]  /*1c4c0*/  BRA `(.L_x_1542) ;  /* 0xffffffac00dc7947 */ /* 0x000fea000383ffff */
.L_x_1399:
[----:B------:R-:W-:Y:S01]  /*1c4d0*/  BSSY B0, `(.L_x_1543) ;  /* 0x0000006000007945 */ /* 0x000fe20003800000 */
[----:B------:R-:W-:Y:S01]  /*1c4e0*/  PLOP3.LUT P6, PT, P6, PT, PT, 0x8, 0x0 ;  /* 0x000000000000781c */ /* 0x000fe200037ce170 */
[----:B------:R-:W-:-:S12]  /*1c4f0*/  IMAD.MOV.U32 R15, RZ, RZ, -0x1 ;  /* 0xffffffffff0f7424 */ /* 0x000fd800078e00ff */
[----:B0-----:R-:W-:Y:S05]  /*1c500*/  WARPSYNC.COLLECTIVE R15, `(.L_x_1544) ;  /* 0x000000000f087348 */ /* 0x001fea0003c00000 */
[----:B------:R-:W-:Y:S01]  /*1c510*/  VOTE.ANY R14, PT, P6 ;  /* 0x00000000000e7806 */ /* 0x000fe200030e0100 */
[----:B0-----:R-:W-:Y:S06]  /*1c520*/  ENDCOLLECTIVE ;  /* 0x000000000000791b */ /* 0x001fec0003800000 */
.L_x_1544:
[----:B------:R-:W-:Y:S05]  /*1c530*/  BSYNC B0 ;  /* 0x0000000000007941 */ /* 0x000fea0003800000 */
.L_x_1543:
[----:B------:R-:W-:Y:S02]  /*1c540*/  IMAD.MOV.U32 R3, RZ, RZ, R14 ;  /* 0x000000ffff037224 */ /* 0x000fe400078e000e */
[----:B------:R-:W-:Y:S02]  /*1c550*/  IMAD.MOV.U32 R13, RZ, RZ, R17 ;  /* 0x000000ffff0d7224 */ /* 0x000fe400078e0011 */
[----:B------:R-:W0:Y:S01]  /*1c560*/  POPC R7, R3 ;  /* 0x0000000300077309 */ /* 0x000e220000000000 */
[----:B------:R-:W-:Y:S02]  /*1c570*/  IMAD.MOV.U32 R11, RZ, RZ, 0x1f ;  /* 0x0000001fff0b7424 */ /* 0x000fe400078e00ff */
[----:B------:R-:W-:Y:S02]  /*1c580*/  IMAD.MOV.U32 R15, RZ, RZ, -0x1 ;  /* 0xffffffffff0f7424 */ /* 0x000fe400078e00ff */
[----:B0-----:R-:W-:Y:S02]  /*1c590*/  IMAD.MOV.U32 R12, RZ, RZ, R7 ;  /* 0x000000ffff0c7224 */ /* 0x001fe400078e0007 */
[----:B------:R-:W-:-:S07]  /*1c5a0*/  IMAD.IADD R19, R7, 0x1, R19 ;  /* 0x0000000107137824 */ /* 0x000fce00078e0213 */
[----:B------:R-:W-:Y:S05]  /*1c5b0*/  WARPSYNC.COLLECTIVE R15, `(.L_x_1545) ;  /* 0x000000000f087348 */ /* 0x000fea0003c00000 */
[----:B------:R0:W1:Y:S02]  /*1c5c0*/  SHFL.IDX P6, R14, R13, R12, R11 ;  /* 0x0000000c0d0e7389 */ /* 0x00006400000c000b */
[----:B01----:R-:W-:Y:S01]  /*1c5d0*/  ENDCOLLECTIVE ;  /* 0x000000000000791b */ /* 0x003fe20003800000 */
.L_x_1545:
[----:B------:R-:W-:Y:S02]  /*1c5e0*/  IMAD.MOV.U32 R13, RZ, RZ, R5 ;  /* 0x000000ffff0d7224 */ /* 0x000fe400078e0005 */
[----:B------:R-:W-:-:S07]  /*1c5f0*/  IMAD.MOV.U32 R17, RZ, RZ, R14 ;  /* 0x000000ffff117224 */ /* 0x000fce00078e000e */
[----:B------:R-:W-:Y:S05]  /*1c600*/  WARPSYNC.COLLECTIVE R15, `(.L_x_1546) ;  /* 0x000000000f087348 */ /* 0x000fea0003c00000 */
[----:B------:R0:W1:Y:S02]  /*1c610*/  SHFL.IDX P6, R14, R13, R12, R11 ;  /* 0x0000000c0d0e7389 */ /* 0x00006400000c000b */
[----:B01----:R-:W-:Y:S01]  /*1c620*/  ENDCOLLECTIVE ;  /* 0x000000000000791b */ /* 0x003fe20003800000 */
.L_x_1546:
[----:B------:R-:W-:Y:S01]  /*1c630*/  IMAD.MOV.U32 R5, RZ, RZ, R14 ;  /* 0x000000ffff057224 */ /* 0x000fe200078e000e */
[----:B------:R-:W-:Y:S06]  /*1c640*/  BRA `(.L_x_1547) ;  /* 0xffffffac00bc7947 */ /* 0x000fec000383ffff */
.L_x_1401:
[----:B------:R-:W-:Y:S01]  /*1c650*/  BSSY B0, `(.L_x_1548) ;  /* 0x0000007000007945 */ /* 0x000fe20003800000 */
[----:B------:R-:W-:Y:S02]  /*1c660*/  IMAD.MOV.U32 R13, RZ, RZ, R2 ;  /* 0x000000ffff0d7224 */ /* 0x000fe400078e0002 */
[----:B------:R-:W-:Y:S02]  /*1c670*/  IMAD.MOV.U32 R11, RZ, RZ, 0x1f ;  /* 0x0000001fff0b7424 */ /* 0x000fe400078e00ff */
[----:B------:R-:W-:-:S07]  /*1c680*/  IMAD.MOV.U32 R15, RZ, RZ, -0x1 ;  /* 0xffffffffff0f7424 */ /* 0x000fce00078e00ff */
[----:B0123--:R-:W-:Y:S05]  /*1c690*/  WARPSYNC.COLLECTIVE R15, `(.L_x_1549) ;  /* 0x000000000f087348 */ /* 0x00ffea0003c00000 */
[----:B------:R4:W0:Y:S02]  /*1c6a0*/  SHFL.IDX P6, R14, R13, R12, R11 ;  /* 0x0000000c0d0e7389 */ /* 0x00082400000c000b */
[----:B01234-:R-:W-:Y:S01]  /*1c6b0*/  ENDCOLLECTIVE ;  /* 0x000000000000791b */ /* 0x01ffe20003800000 */
.L_x_1549:
[----:B------:R-:W-:Y:S05]  /*1c6c0*/  BSYNC B0 ;  /* 0x0000000000007941 */ /* 0x000fea0003800000 */
.L_x_1548:
[----:B------:R-:W-:Y:S01]  /*1c6d0*/  IMAD.MOV.U32 R16, RZ, RZ, R14 ;  /* 0x000000ffff107224 */ /* 0x000fe200078e000e */
[----:B------:R-:W-:Y:S06]  /*1c6e0*/  BRA `(.L_x_1400) ;  /* 0xffffffac00ac7947 */ /* 0x000fec000383ffff */
.L_x_1407:
[----:B0-----:R0:W2:Y:S02]  /*1c6f0*/  SYNCS.PHASECHK.TRANS64.TRYWAIT P0, [R4+URZ+0x16820], R0 ;  /* 0x01682000040075a7 */ /* 0x0010a4000800017f */
[----:B--2---:R-:W-:Y:S05]  /*1c700*/  @!P0 NANOSLEEP.SYNCS 0x989680 ;  /* 0x009896800000895d */ /* 0x004fea0003900000 */
[----:B------:R-:W2:Y:S02]  /*1c710*/  @!P0 SYNCS.PHASECHK.TRANS64 P0, [R4+URZ+0x16820], R0 ;  /* 0x01682000040085a7 */ /* 0x000ea4000800007f */
[----:B--2---:R-:W-:Y:S05]  /*1c720*/  @!P0 BRA `(.L_x_1407) ;  /* 0xfffffffc00f08947 */ /* 0x004fea000383ffff */
[----:B------:R-:W-:Y:S05]  /*1c730*/  BRA `(.L_x_1550) ;  /* 0xffffffb800047947 */ /* 0x000fea000383ffff */
.L_x_1408:
[----:B------:R-:W2:Y:S01]  /*1c740*/  S2R R2, SR_TID.X ;  /* 0x0000000000027919 */ /* 0x000ea20000002100 */
[----:B------:R-:W-:Y:S01]  /*1c750*/  BSSY B0, `(.L_x_1551) ;  /* 0x000000a000007945 */ /* 0x000fe20003800000 */
[----:B------:R-:W-:Y:S02]  /*1c760*/  IMAD.MOV.U32 R12, RZ, RZ, RZ ;  /* 0x000000ffff0c7224 */ /* 0x000fe400078e00ff */
[----:B------:R-:W-:Y:S02]  /*1c770*/  IMAD.MOV.U32 R11, RZ, RZ, 0x1f ;  /* 0x0000001fff0b7424 */ /* 0x000fe400078e00ff */
[----:B------:R-:W-:Y:S01]  /*1c780*/  IMAD.MOV.U32 R15, RZ, RZ, -0x1 ;  /* 0xffffffffff0f7424 */ /* 0x000fe200078e00ff */
[----:B--2---:R-:W-:-:S04]  /*1c790*/  SHF.R.U32.HI R2, RZ, 0x5, R2 ;  /* 0x00000005ff027819 */ /* 0x004fc80000011602 */
[----:B------:R-:W-:-:S05]  /*1c7a0*/  LOP3.LUT R2, R2, 0x3, RZ, 0xc0, !PT ;  /* 0x0000000302027812 */ /* 0x000fca00078ec0ff */
[----:B------:R-:W-:-:S07]  /*1c7b0*/  IMAD.MOV.U32 R13, RZ, RZ, R2 ;  /* 0x000000ffff0d7224 */ /* 0x000fce00078e0002 */
[----:B01----:R-:W-:Y:S05]  /*1c7c0*/  WARPSYNC.COLLECTIVE R15, `(.L_x_1552) ;  /* 0x000000000f087348 */ /* 0x003fea0003c00000 */
[----:B------:R2:W3:Y:S02]  /*1c7d0*/  SHFL.IDX P6, R14, R13, R12, R11 ;  /* 0x0000000c0d0e7389 */ /* 0x0004e400000c000b */
[----:B0123--:R-:W-:Y:S01]  /*1c7e0*/  ENDCOLLECTIVE ;  /* 0x000000000000791b */ /* 0x00ffe20003800000 */
.L_x_1552:
[----:B------:R-:W-:Y:S05]  /*1c7f0*/  BSYNC B0 ;  /* 0x0000000000007941 */ /* 0x000fea0003800000 */
.L_x_1551:
[----:B------:R-:W-:Y:S05]  /*1c800*/  BRA `(.L_x_1553) ;  /* 0xffffffb400ec7947 */ /* 0x000fea000383ffff */
.L_x_1411:
[----:B------:R-:W-:Y:S01]  /*1c810*/  BSSY B1, `(.L_x_1554) ;  /* 0x0000006000017945 */ /* 0x000fe20003800000 */
[----:B------:R-:W-:-:S07]  /*1c820*/  IMAD.MOV.U32 R15, RZ, RZ, -0x1 ;  /* 0xffffffffff0f7424 */ /* 0x000fce00078e00ff */
[----:B01----:R-:W-:Y:S05]  /*1c830*/  WARPSYNC.COLLECTIVE R15, `(.L_x_1555) ;  /* 0x000000000f0c7348 */ /* 0x003fea0003c00000 */
[----:B------:R-:W-:Y:S02]  /*1c840*/  ELECT P6, UR62, PT ;  /* 0x00000000003e782f */ /* 0x000fe400038c0000 */
[----:B------:R-:W-:Y:S01]  /*1c850*/  MOV R14, UR62 ;  /* 0x0000003e000e7c02 */ /* 0x000fe20008000f00 */
[----:B01----:R-:W-:Y:S10]  /*1c860*/  ENDCOLLECTIVE ;  /* 0x000000000000791b */ /* 0x003ff40003800000 */
.L_x_1555:
[----:B------:R-:W-:Y:S05]  /*1c870*/  BSYNC B1 ;  /* 0x0000000000017941 */ /* 0x000fea0003800000 */
.L_x_1554:
[----:B------:R-:W-:Y:S05]  /*1c880*/  BRA `(.L_x_1556) ;  /* 0xffffffb400e47947 */ /* 0x000fea000383ffff */
.L_x_1413:
[----:B0-----:R0:W2:Y:S02]  /*1c890*/  SYNCS.PHASECHK.TRANS64.TRYWAIT P1, [R5+URZ+0x16840], R0 ;  /* 0x01684000050075a7 */ /* 0x0010a4000802017f */
[----:B--2---:R-:W-:Y:S05]  /*1c8a0*/  @!P1 NANOSLEEP.SYNCS 0x989680 ;  /* 0x009896800000995d */ /* 0x004fea0003900000 */
[----:B------:R-:W2:Y:S02]  /*1c8b0*/  @!P1 SYNCS.PHASECHK.TRANS64 P1, [R5+URZ+0x16840], R0 ;  /* 0x01684000050095a7 */ /* 0x000ea4000802007f */
[----:B--2---:R-:W-:Y:S05]  /*1c8c0*/  @!P1 BRA `(.L_x_1413) ;  /* 0xfffffffc00f09947 */ /* 0x004fea000383ffff */
[----:B------:R-:W-:Y:S05]  /*1c8d0*/  BRA `(.L_x_1557) ;  /* 0xffffffb800047947 */ /* 0x000fea000383ffff */
.L_x_1415:
[----:B--2---:R2:W3:Y:S02]  /*1c8e0*/  SYNCS.PHASECHK.TRANS64.TRYWAIT P1, [R25+URZ+0x16840], R2 ;  /* 0x01684002190075a7 */ /* 0x0044e4000802017f */
[----:B---3--:R-:W-:Y:S05]  /*1c8f0*/  @!P1 NANOSLEEP.SYNCS 0x989680 ;  /* 0x009896800000995d */ /* 0x008fea0003900000 */
[----:B------:R-:W3:Y:S02]  /*1c900*/  @!P1 SYNCS.PHASECHK.TRANS64 P1, [R25+URZ+0x16840], R2 ;  /* 0x01684002190095a7 */ /* 0x000ee4000802007f */
[----:B---3--:R-:W-:Y:S05]  /*1c910*/  @!P1 BRA `(.L_x_1415) ;  /* 0xfffffffc00f09947 */ /* 0x008fea000383ffff */
[----:B------:R-:W-:Y:S05]  /*1c920*/  BRA `(.L_x_1558) ;  /* 0xffffffb800107947 */ /* 0x000fea000383ffff */
.L_x_1417:
[----:B---3--:R3:W4:Y:S02]  /*1c930*/  SYNCS.PHASECHK.TRANS64.TRYWAIT P1, [R5+URZ+0x16860], R0 ;  /* 0x01686000050075a7 */ /* 0x008724000802017f */
[----:B----4-:R-:W-:Y:S05]  /*1c940*/  @!P1 NANOSLEEP.SYNCS 0x989680 ;  /* 0x009896800000995d */ /* 0x010fea0003900000 */
[----:B------:R-:W4:Y:S02]  /*1c950*/  @!P1 SYNCS.PHASECHK.TRANS64 P1, [R5+URZ+0x16860], R0 ;  /* 0x01686000050095a7 */ /* 0x000f24000802007f */
[----:B----4-:R-:W-:Y:S05]  /*1c960*/  @!P1 BRA `(.L_x_1417) ;  /* 0xfffffffc00f09947 */ /* 0x010fea000383ffff */
[----:B------:R-:W-:Y:S05]  /*1c970*/  BRA `(.L_x_1559) ;  /* 0xffffffb8000c7947 */ /* 0x000fea000383ffff */
.L_x_1560:
        /* <DEDUP_REMOVED lines=16> */
.L_x_3170:


//--------------------- .text._ZN7cutlass13device_kernelIN5flash11enable_sm90INS1_16FlashAttnFwdSm90INS1_25CollectiveMainloopFwdSm90ILi2EN4cute5tupleIJNS5_1CILi1EEES8_S8_EEENS6_IJNS7_ILi192EEENS7_ILi128EEENS7_ILi64EEEEEELi64ENS_10bfloat16_tEfNS_4arch4Sm90ELb0ELb1ELb1ELb1ELb1ELb1ELb0ELb1ELb1ELb1ELb1ELb0EEENS1_21CollectiveEpilogueFwdINS6_IJSA_SC_SB_EEES9_SE_SG_Li384ELb1ELb1ELb1ELb0EEENS1_36VarlenDynamicPersistentTileSchedulerILi192ELi128ELi384ELi128ELb1ELb1ELb1ELb1ELb0ELb1EEEEEEEEEvNT_6ParamsE --------------------------
	.section	.text._ZN7cutlass13device_kernelIN5flash11enable_sm90INS1_16FlashAttnFwdSm90INS1_25CollectiveMainloopFwdSm90ILi2EN4cute5tupleIJNS5_1CILi1EEES8_S8_EEENS6_IJNS7_ILi192EEENS7_ILi128EEENS7_ILi64EEEEEELi64ENS_10bfloat16_tEfNS_4arch4Sm90ELb0ELb1ELb1ELb1ELb1ELb1ELb0ELb1ELb1ELb1ELb1ELb0EEENS1_21CollectiveEpilogueFwdINS6_IJSA_SC_SB_EEES9_SE_SG_Li384ELb1ELb1ELb1ELb0EEENS1_36VarlenDynamicPersistentTileSchedulerILi192ELi128ELi384ELi128ELb1ELb1ELb1ELb1ELb0ELb1EEEEEEEEEvNT_6ParamsE,"ax",@progbits
	.align	128
.text._ZN7cutlass13device_kernelIN5flash11enable_sm90INS1_16FlashAttnFwdSm90INS1_25CollectiveMainloopFwdSm90ILi2EN4cute5tupleIJNS5_1CILi1EEES8_S8_EEENS6_IJNS7_ILi192EEENS7_ILi128EEENS7_ILi64EEEEEELi64ENS_10bfloat16_tEfNS_4arch4Sm90ELb0ELb1ELb1ELb1ELb1ELb1ELb0ELb1ELb1ELb1ELb1ELb0EEENS1_21CollectiveEpilogueFwdINS6_IJSA_SC_SB_EEES9_SE_SG_Li384ELb1ELb1ELb1ELb0EEENS1_36VarlenDynamicPersistentTileSchedulerILi192ELi128ELi384ELi128ELb1ELb1ELb1ELb1ELb0ELb1EEEEEEEEEvNT_6ParamsE:
        .type           _ZN7cutlass13device_kernelIN5flash11enable_sm90INS1_16FlashAttnFwdSm90INS1_25CollectiveMainloopFwdSm90ILi2EN4cute5tupleIJNS5_1CILi1EEES8_S8_EEENS6_IJNS7_ILi192EEENS7_ILi128EEENS7_ILi64EEEEEELi64ENS_10bfloat16_tEfNS_4arch4Sm90ELb0ELb1ELb1ELb1ELb1ELb1ELb0ELb1ELb1ELb1ELb1ELb0EEENS1_21CollectiveEpilogueFwdINS6_IJSA_SC_SB_EEES9_SE_SG_Li384ELb1ELb1ELb1ELb0EEENS1_36VarlenDynamicPersistentTileSchedulerILi192ELi128ELi384ELi128ELb1ELb1ELb1ELb1ELb0ELb1EEEEEEEEEvNT_6ParamsE,@function
        .size           _ZN7cutlass13device_kernelIN5flash11enable_sm90INS1_16FlashAttnFwdSm90INS1_25CollectiveMainloopFwdSm90ILi2EN4cute5tupleIJNS5_1CILi1EEES8_S8_EEENS6_IJNS7_ILi192EEENS7_ILi128EEENS7_ILi64EEEEEELi64ENS_10bfloat16_tEfNS_4arch4Sm90ELb0ELb1ELb1ELb1ELb1ELb1ELb0ELb1ELb1ELb1ELb1ELb0EEENS1_21CollectiveEpilogueFwdINS6_IJSA_SC_SB_EEES9_SE_SG_Li384ELb1ELb1ELb1ELb0EEENS1_36VarlenDynamicPersistentTileSchedulerILi192ELi128ELi384ELi128ELb1ELb1ELb1ELb1ELb0ELb1EEEEEEEEEvNT_6ParamsE,(.L_x_3171 - _ZN7cutlass13device_kernelIN5flash11enable_sm90INS1_16FlashAttnFwdSm90INS1_25CollectiveMainloopFwdSm90ILi2EN4cute5tupleIJNS5_1CILi1EEES8_S8_EEENS6_IJNS7_ILi192EEENS7_ILi128EEENS7_ILi64EEEEEELi64ENS_10bfloat16_tEfNS_4arch4Sm90ELb0ELb1ELb1ELb1ELb1ELb1ELb0ELb1ELb1ELb1ELb1ELb0EEENS1_21CollectiveEpilogueFwdINS6_IJSA_SC_SB_EEES9_SE_SG_Li384ELb1ELb1ELb1ELb0EEENS1_36VarlenDynamicPersistentTileSchedulerILi192ELi128ELi384ELi128ELb1ELb1ELb1ELb1ELb0ELb1EEEEEEEEEvNT_6ParamsE)
        .other          _ZN7cutlass13device_kernelIN5flash11enable_sm90INS1_16FlashAttnFwdSm90INS1_25CollectiveMainloopFwdSm90ILi2EN4cute5tupleIJNS5_1CILi1EEES8_S8_EEENS6_IJNS7_ILi192EEENS7_ILi128EEENS7_ILi64EEEEEELi64ENS_10bfloat16_tEfNS_4arch4Sm90ELb0ELb1ELb1ELb1ELb1ELb1ELb0ELb1ELb1ELb1ELb1ELb0EEENS1_21CollectiveEpilogueFwdINS6_IJSA_SC_SB_EEES9_SE_SG_Li384ELb1ELb1ELb1ELb0EEENS1_36VarlenDynamicPersistentTileSchedulerILi192ELi128ELi384ELi128ELb1ELb1ELb1ELb1ELb0ELb1EEEEEEEEEvNT_6ParamsE,@"STO_CUDA_ENTRY STV_DEFAULT"
_ZN7cutlass13device_kernelIN5flash11enable_sm90INS1_16FlashAttnFwdSm90INS1_25CollectiveMainloopFwdSm90ILi2EN4cute5tupleIJNS5_1CILi1EEES8_S8_EEENS6_IJNS7_ILi192EEENS7_ILi128EEENS7_ILi64EEEEEELi64ENS_10bfloat16_tEfNS_4arch4Sm90ELb0ELb1ELb1ELb1ELb1ELb1ELb0ELb1ELb1ELb1ELb1ELb0EEENS1_21CollectiveEpilogueFwdINS6_IJSA_SC_SB_EEES9_SE_SG_Li384ELb1ELb1ELb1ELb0EEENS1_36VarlenDynamicPersistentTileSchedulerILi192ELi128ELi384ELi128ELb1ELb1ELb1ELb1ELb0ELb1EEEEEEEEEvNT_6ParamsE:
        /* <DEDUP_REMOVED lines=18> */
.L_x_1562:
[----:B------:R-:W-:Y:S05]  /*0120*/  BSYNC B0 ;  /* 0x0000000000007941 */ /* 0x000fea0003800000 */
.L_x_1561:
        /* <DEDUP_REMOVED lines=41> */
.L_x_1563:
        /* <DEDUP_REMOVED lines=22> */
.L_x_1564:
        /* <DEDUP_REMOVED lines=18> */
.L_x_1565:
        /* <DEDUP_REMOVED lines=22> */
.L_x_1566:
        /* <DEDUP_REMOVED lines=22> */
.L_x_1567:
        /* <DEDUP_REMOVED lines=8> */
.L_x_1570:
[----:B------:R-:W-:-:S08]  /*0980*/  NOP ;  /* 0x0000000000007918 */ /* 0x000fd00000000000 */
[----:B------:R-:W0:Y:S02]  /*0990*/  USETMAXREG.TRY_ALLOC.CTAPOOL UP0, 0xa0 ;  /* 0x000000a0000079c8 */ /* 0x000e240008000600 */
[----:B0-----:R-:W-:-:S13]  /*09a0*/  PLOP3.LUT P0, PT, PT, PT, UP0, 0x80, 0x0 ;  /* 0x000000000000781c */ /* 0x001fda0003f0f008 */
[----:B------:R-:W-:Y:S05]  /*09b0*/  @!P0 BRA `(.L_x_1570) ;  /* 0xfffffffc00f08947 */ /* 0x000fea000383ffff */
[----:B------:R-:W0:Y:S01]  /*09c0*/  S2R R0, SR_TID.X ;  /* 0x0000000000007919 */ /* 0x000e220000002100 */
[----:B------:R-:W1:Y:S01]  /*09d0*/  S2UR UR38, SR_CgaCtaId ;  /* 0x00000000002679c3 */ /* 0x000e620000008800 */
[----:B------:R-:W-:Y:S01]  /*09e0*/  UMOV UR4, 0x400 ;  /* 0x0000040000047882 */ /* 0x000fe20000000000 */
[----:B------:R-:W-:-:S06]  /*09f0*/  LOP3.LUT R22, R22, 0xdfffffff, RZ, 0xc0, !PT ;  /* 0xdfffffff16167812 */ /* 0x000fcc00078ec0ff */
[----:B------:R-:W-:Y:S06]  /*0a00*/  BAR.ARV 0x8, 0x200 ;  /* 0x0208000000007b1d */ /* 0x000fec0000002000 */
[----:B-1----:R-:W-:-:S06]  /*0a10*/  ULEA UR4, UR38, UR4, 0x18 ;  /* 0x0000000426047291 */ /* 0x002fcc000f8ec03f */
[----:B------:R-:W-:Y:S01]  /*0a20*/  IMAD.U32 R2, RZ, RZ, UR4 ;  /* 0x00000004ff027e24 */ /* 0x000fe2000f8e00ff */
[----:B0-----:R-:W-:Y:S01]  /*0a30*/  SHF.R.U32.HI R0, RZ, 0x7, R0 ;  /* 0x00000007ff007819 */ /* 0x001fe20000011600 */
[----:B------:R-:W-:-:S03]  /*0a40*/  ULDC UR4, c[0x0][0xc3c] ;  /* 0x00030f0000047ab9 */ /* 0x000fc60000000800 */
[----:B------:R-:W-:-:S13]  /*0a50*/  ISETP.NE.AND P0, PT, R0, 0x1, PT ;  /* 0x000000010000780c */ /* 0x000fda0003f05270 */
[----:B------:R-:W-:Y:S01]  /*0a60*/  @P0 LOP3.LUT R22, R22, 0x20000000, RZ, 0xfc, !PT ;  /* 0x2000000016160812 */ /* 0x000fe200078efcff */
[----:B------:R-:W-:Y:S08]  /*0a70*/  @!P0 BAR.ARV 0x9, 0x100 ;  /* 0x0244000000008b1d */ /* 0x000ff00000002000 */
[----:B------:R-:W-:Y:S06]  /*0a80*/  BAR.SYNC.DEFER_BLOCKING 0x5, 0x200 ;  /* 0x0148000000007b1d */ /* 0x000fec0000010000 */
[----:B------:R-:W0:Y:S02]  /*0a90*/  LDS.128 R32, [R2+0x168d0] ;  /* 0x0168d00002207984 */ /* 0x000e240000000c00 */
[----:B------:R-:W-:Y:S06]  /*0aa0*/  BAR.ARV 0x4, 0x200 ;  /* 0x0108000000007b1d */ /* 0x000fec0000002000 */
[----:B0-----:R-:W-:-:S13]  /*0ab0*/  ISETP.GE.AND P0, PT, R35, UR4, PT ;  /* 0x0000000423007c0c */ /* 0x001fda000bf06270 */
[----:B------:R-:W-:Y:S05]  /*0ac0*/  @P0 BRA `(.L_x_1571) ;  /* 0x0000021800040947 */ /* 0x000fea0003800000 */
[----:B------:R-:W0:Y:S01]  /*0ad0*/  S2R R0, SR_TID.X ;  /* 0x0000000000007919 */ /* 0x000e220000002100 */
[----:B------:R-:W-:Y:S01]  /*0ae0*/  IMAD.MOV.U32 R23, RZ, RZ, RZ ;  /* 0x000000ffff177224 */ /* 0x000fe200078e00ff */
[----:B------:R-:W-:Y:S01]  /*0af0*/  ULOP3.LUT UR39, UR37, 0x1, URZ, 0xfc, !UPT ;  /* 0x0000000125277892 */ /* 0x000fe2000f8efc3f */
[----:B------:R-:W-:Y:S01]  /*0b00*/  IMAD.MOV.U32 R154, RZ, RZ, RZ ;  /* 0x000000ffff9a7224 */ /* 0x000fe200078e00ff */
[----:B------:R-:W-:Y:S01]  /*0b10*/  UMOV UR36, URZ ;  /* 0x0000003f00247c82 */ /* 0x000fe20008000000 */
[----:B------:R-:W-:Y:S02]  /*0b20*/  IMAD.MOV.U32 R19, RZ, RZ, RZ ;  /* 0x000000ffff137224 */ /* 0x000fe400078e00ff */
[----:B0-----:R-:W-:-:S05]  /*0b30*/  VIADD R13, R0, 0xffffff80 ;  /* 0xffffff80000d7836 */ /* 0x001fca0000000000 */
[----:B------:R-:W-:-:S04]  /*0b40*/  SHF.R.S32.HI R0, RZ, 0x1f, R13 ;  /* 0x0000001fff007819 */ /* 0x000fc8000001140d */
[CC--:B------:R-:W-:Y:S02]  /*0b50*/  LEA.HI R3, R0.reuse, R13.reuse, RZ, 0x7 ;  /* 0x0000000d00037211 */ /* 0x0c0fe400078f38ff */
[CC--:B------:R-:W-:Y:S02]  /*0b60*/  LEA.HI R5, R0.reuse, R13.reuse, RZ, 0x4 ;  /* 0x0000000d00057211 */ /* 0x0c0fe400078f20ff */
[----:B------:R-:W-:Y:S02]  /*0b70*/  LOP3.LUT R4, R3, 0xffffff80, RZ, 0xc0, !PT ;  /* 0xffffff8003047812 */ /* 0x000fe400078ec0ff */
[----:B------:R-:W-:Y:S02]  /*0b80*/  SHF.R.S32.HI R12, RZ, 0x7, R3 ;  /* 0x00000007ff0c7819 */ /* 0x000fe40000011403 */
[----:B------:R-:W-:Y:S01]  /*0b90*/  SHF.R.S32.HI R6, RZ, 0x4, R5 ;  /* 0x00000004ff067819 */ /* 0x000fe20000011405 */
[----:B------:R-:W-:Y:S01]  /*0ba0*/  IMAD.IADD R11, R13, 0x1, -R4 ;  /* 0x000000010d0b7824 */ /* 0x000fe200078e0a04 */
[----:B------:R-:W-:-:S02]  /*0bb0*/  LEA.HI R4, R0, R13, RZ, 0x5 ;  /* 0x0000000d00047211 */ /* 0x000fc400078f28ff */
[----:B------:R-:W-:Y:S02]  /*0bc0*/  LOP3.LUT R3, R5, 0x3fffff0, RZ, 0xc0, !PT ;  /* 0x03fffff005037812 */ /* 0x000fe400078ec0ff */
[----:B------:R-:W-:Y:S02]  /*0bd0*/  SHF.R.S32.HI R7, RZ, 0x1f, R11 ;  /* 0x0000001fff077819 */ /* 0x000fe4000001140b */
[----:B------:R-:W-:Y:S01]  /*0be0*/  SHF.R.S32.HI R14, RZ, 0x5, R4 ;  /* 0x00000005ff0e7819 */ /* 0x000fe20000011404 */
[----:B------:R-:W-:Y:S01]  /*0bf0*/  IMAD.HI R4, R12, 0x55555556, RZ ;  /* 0x555555560c047827 */ /* 0x000fe200078e02ff */
[----:B------:R-:W-:Y:S02]  /*0c00*/  LEA.HI R8, R7, R11, RZ, 0x2 ;  /* 0x0000000b07087211 */ /* 0x000fe400078f10ff */
[----:B------:R-:W-:Y:S01]  /*0c10*/  LEA.HI R5, R5, R6, RZ, 0x1 ;  /* 0x0000000605057211 */ /* 0x000fe200078f08ff */
[----:B------:R-:W-:Y:S01]  /*0c20*/  IMAD.IADD R3, R13, 0x1, -R3 ;  /* 0x000000010d037824 */ /* 0x000fe200078e0a03 */
[----:B------:R-:W-:-:S02]  /*0c30*/  SHF.R.S32.HI R9, RZ, 0x2, R8 ;  /* 0x00000002ff097819 */ /* 0x000fc40000011408 */
[----:B------:R-:W-:Y:S02]  /*0c40*/  SHF.R.S32.HI R10, RZ, 0x1f, R8 ;  /* 0x0000001fff0a7819 */ /* 0x000fe40000011408 */
[----:B------:R-:W-:Y:S02]  /*0c50*/  LEA.HI R7, R7, R11, RZ, 0x5 ;  /* 0x0000000b07077211 */ /* 0x000fe400078f28ff */
[----:B------:R-:W-:Y:S02]  /*0c60*/  LEA.HI R10, R10, R9, RZ, 0x3 ;  /* 0x000000090a0a7211 */ /* 0x000fe400078f18ff */
[----:B------:R-:W-:Y:S02]  /*0c70*/  LOP3.LUT R5, R5, 0x1ffffffe, RZ, 0xc0, !PT ;  /* 0x1ffffffe05057812 */ /* 0x000fe400078ec0ff */
[----:B------:R-:W-:Y:S02]  /*0c80*/  LOP3.LUT R10, R10, 0xfffffff8, RZ, 0xc0, !PT ;  /* 0xfffffff80a0a7812 */ /* 0x000fe400078ec0ff */
[----:B------:R-:W-:Y:S01]  /*0c90*/  LEA.HI R4, R4, R4, RZ, 0x1 ;  /* 0x0000000404047211 */ /* 0x000fe200078f08ff */
[----:B------:R-:W-:Y:S01]  /*0ca0*/  IMAD.IADD R5, R6, 0x1, -R5 ;  /* 0x0000000106057824 */ /* 0x000fe200078e0a05 */
[----:B------:R-:W-:Y:S01]  /*0cb0*/  SHF.R.S32.HI R7, RZ, 0x5, R7 ;  /* 0x00000005ff077819 */ /* 0x000fe20000011407 */
[----:B------:R-:W-:Y:S01]  /*0cc0*/  IMAD.IADD R10, R9, 0x1, -R10 ;  /* 0x00000001090a7824 */ /* 0x000fe200078e0a0a */
[----:B------:R-:W-:Y:S01]  /*0cd0*/  LOP3.LUT R8, R8, 0x7ffffffc, RZ, 0xc0, !PT ;  /* 0x7ffffffc08087812 */ /* 0x000fe200078ec0ff */
[----:B------:R-:W-:Y:S01]  /*0ce0*/  IMAD R6, R14, 0x10, R3 ;  /* 0x000000100e067824 */ /* 0x000fe200078e0203 */
[----:B------:R-:W-:Y:S01]  /*0cf0*/  LEA.HI R3, R0, R13, RZ, 0x2 ;  /* 0x0000000d00037211 */ /* 0x000fe200078f10ff */
[----:B------:R-:W-:-:S02]  /*0d00*/  IMAD R4, R4, -0x3, R12 ;  /* 0xfffffffd04047824 */ /* 0x000fc400078e020c */
[----:B------:R-:W-:Y:S01]  /*0d10*/  IMAD R7, R7, 0x10, R10 ;  /* 0x0000001007077824 */ /* 0x000fe200078e020a */
[----:B------:R-:W-:Y:S01]  /*0d20*/  SHF.R.S32.HI R12, RZ, 0x2, R3 ;  /* 0x00000002ff0c7819 */ /* 0x000fe20000011403 */
[----:B------:R-:W-:Y:S02]  /*0d30*/  IMAD R6, R6, 0x8, R5 ;  /* 0x0000000806067824 */ /* 0x000fe400078e0205 */
[----:B------:R-:W-:Y:S01]  /*0d40*/  IMAD R9, R4, 0x40, R7 ;  /* 0x0000004004097824 */ /* 0x000fe200078e0207 */
[----:B------:R-:W-:Y:S01]  /*0d50*/  LEA.HI R4, R0, R13, RZ, 0x3 ;  /* 0x0000000d00047211 */ /* 0x000fe200078f18ff */
[----:B------:R-:W-:Y:S01]  /*0d60*/  VIADD R7, R12, 0x60 ;  /* 0x000000600c077836 */ /* 0x000fe20000000000 */
[----:B------:R-:W-:Y:S01]  /*0d70*/  SHF.R.S32.HI R0, RZ, 0x1f, R3 ;  /* 0x0000001fff007819 */ /* 0x000fe20000011403 */
[----:B------:R-:W-:Y:S01]  /*0d80*/  IMAD.IADD R8, R11, 0x1, -R8 ;  /* 0x000000010b087824 */ /* 0x000fe200078e0a08 */
[----:B------:R-:W-:Y:S01]  /*0d90*/  LOP3.LUT R3, R3, 0xfffffffc, RZ, 0xc0, !PT ;  /* 0xfffffffc03037812 */ /* 0x000fe200078ec0ff */
[----:B------:R-:W-:Y:S01]  /*0da0*/  STL [R1+0x5c], R9 ;  /* 0x00005c0901007387 */ /* 0x000fe20000100800 */
[----:B------:R-:W-:Y:S01]  /*0db0*/  LEA.HI R0, R0, R12, RZ, 0x3 ;  /* 0x0000000c00007211 */ /* 0x000fe200078f18ff */
[----:B------:R-:W-:Y:S01]  /*0dc0*/  IMAD.SHL.U32 R155, R8, 0x2, RZ ;  /* 0x00000002089b7824 */ /* 0x000fe200078e00ff */
[----:B------:R-:W-:Y:S01]  /*0dd0*/  LOP3.LUT R4, R4, 0xfffffff8, RZ, 0xc0, !PT ;  /* 0xfffffff804047812 */ /* 0x000fe200078ec0ff */
[C---:B------:R-:W-:Y:S01]  /*0de0*/  IMAD.IADD R10, R13.reuse, 0x1, -R3 ;  /* 0x000000010d0a7824 */ /* 0x040fe200078e0a03 */
[----:B------:R-:W-:Y:S01]  /*0df0*/  LOP3.LUT R0, R0, 0xfffffff8, RZ, 0xc0, !PT ;  /* 0xfffffff800007812 */ /* 0x000fe200078ec0ff */
[----:B------:R-:W-:Y:S01]  /*0e00*/  STL [R1+0x14], RZ ;  /* 0x000014ff01007387 */ /* 0x000fe20000100800 */
[----:B------:R-:W-:Y:S01]  /*0e10*/  SHF.R.S32.HI R5, RZ, 0x1f, R7 ;  /* 0x0000001fff057819 */ /* 0x000fe20000011407 */
[----:B------:R-:W-:Y:S01]  /*0e20*/  IMAD.IADD R3, R13, 0x1, -R4 ;  /* 0x000000010d037824 */ /* 0x000fe200078e0a04 */
[----:B------:R-:W-:Y:S01]  /*0e30*/  LEA.HI R3, R10, R10, RZ, 0x1 ;  /* 0x0000000a0a037211 */ /* 0x000fe200078f08ff */
[----:B------:R-:W-:Y:S01]  /*0e40*/  IMAD.IADD R0, R12, 0x1, -R0 ;  /* 0x000000010c007824 */ /* 0x000fe200078e0a00 */
[----:B------:R-:W-:Y:S01]  /*0e50*/  LEA.HI R5, R5, R7, RZ, 0x3 ;  /* 0x0000000705057211 */ /* 0x000fe200078f18ff */
[----:B------:R-:W-:Y:S01]  /*0e60*/  IMAD.SHL.U32 R4, R7, 0x40, RZ ;  /* 0x0000004007047824 */ /* 0x000fe200078e00ff */
[----:B------:R-:W-:Y:S01]  /*0e70*/  LOP3.LUT R3, R3, 0x1ffffffe, RZ, 0xc0, !PT ;  /* 0x1ffffffe03037812 */ /* 0x000fe200078ec0ff */
[----:B------:R-:W-:Y:S01]  /*0e80*/  IMAD.SHL.U32 R152, R10, 0x4, RZ ;  /* 0x000000040a987824 */ /* 0x000fe200078e00ff */
[----:B------:R0:W-:Y:S01]  /*0e90*/  STL [R1+0x44], R0 ;  /* 0x0000440001007387 */ /* 0x0001e20000100800 */
[----:B------:R-:W-:-:S02]  /*0ea0*/  IMAD.SHL.U32 R5, R5, 0x40, RZ ;  /* 0x0000004005057824 */ /* 0x000fc400078e00ff */
[C---:B------:R-:W-:Y:S02]  /*0eb0*/  IMAD.SHL.U32 R16, R10.reuse, 0x8, RZ ;  /* 0x000000080a107824 */ /* 0x040fe400078e00ff */
[----:B------:R-:W-:Y:S02]  /*0ec0*/  IMAD.IADD R3, R10, 0x1, -R3 ;  /* 0x000000010a037824 */ /* 0x000fe400078e0a03 */
[----:B------:R-:W-:Y:S01]  /*0ed0*/  VIADD R18, R16, 0x20 ;  /* 0x0000002010127836 */ /* 0x000fe20000000000 */
[----:B------:R-:W-:Y:S02]  /*0ee0*/  SHF.R.S32.HI R17, RZ, 0x1f, R16 ;  /* 0x0000001fff117819 */ /* 0x000fe40000011410 */
[----:B0-----:R-:W-:Y:S02]  /*0ef0*/  LOP3.LUT R0, R4, 0x1c0, RZ, 0xc0, !PT ;  /* 0x000001c004007812 */ /* 0x001fe400078ec0ff */
[----:B------:R-:W-:Y:S01]  /*0f00*/  LOP3.LUT R4, R5, 0xfffffe00, RZ, 0xc0, !PT ;  /* 0xfffffe0005047812 */ /* 0x000fe200078ec0ff */
[----:B------:R-:W-:Y:S01]  /*0f10*/  VIADD R5, R152, 0x10 ;  /* 0x0000001098057836 */ /* 0x000fe20000000000 */
[----:B------:R-:W-:Y:S01]  /*0f20*/  SHF.R.U32.HI R7, RZ, 0x3, R0 ;  /* 0x00000003ff077819 */ /* 0x000fe20000011600 */
[----:B------:R0:W-:Y:S04]  /*0f30*/  STL [R1+0x38], R0 ;  /* 0x0000380001007387 */ /* 0x0001e80000100800 */
[----:B------:R-:W-:Y:S04]  /*0f40*/  STL [R1+0x64], R7 ;  /* 0x0000640701007387 */ /* 0x000fe80000100800 */
[----:B------:R1:W-:Y:S01]  /*0f50*/  STL [R1+0x18], R5 ;  /* 0x0000180501007387 */ /* 0x0003e20000100800 */
[----:B0-----:R-:W-:-:S03]  /*0f60*/  LOP3.LUT R0, R0, 0x38, R16, 0xf8, !PT ;  /* 0x0000003800007812 */ /* 0x001fc600078ef810 */
[----:B------:R0:W-:Y:S01]  /*0f70*/  STL [R1+0x48], R4 ;  /* 0x0000480401007387 */ /* 0x0001e20000100800 */
[----:B-1----:R-:W-:Y:S01]  /*0f80*/  LOP3.LUT R5, R4, R0, R7, 0xf6, !PT ;  /* 0x0000000004057212 */ /* 0x002fe200078ef607 */
[----:B------:R-:W-:Y:S01]  /*0f90*/  IMAD.SHL.U32 R0, R6, 0x8, RZ ;  /* 0x0000000806007824 */ /* 0x000fe200078e00ff */
[----:B0-----:R-:W-:-:S05]  /*0fa0*/  SHF.R.S32.HI R4, RZ, 0x1f, R18 ;  /* 0x0000001fff047819 */ /* 0x001fca0000011412 */
[----:B------:R0:W-:Y:S04]  /*0fb0*/  STL [R1+0x10], R4 ;  /* 0x0000100401007387 */ /* 0x0001e80000100800 */
[----:B------:R1:W-:Y:S01]  /*0fc0*/  STL [R1+0x60], R0 ;  /* 0x0000600001007387 */ /* 0x0003e20000100800 */
[----:B0-----:R-:W-:Y:S02]  /*0fd0*/  IMAD R4, R5, 0x2, R2 ;  /* 0x0000000205047824 */ /* 0x001fe400078e0202 */
[----:B-1----:R-:W-:-:S03]  /*0fe0*/  IMAD R0, R3, 0x8, R9 ;  /* 0x0000000803007824 */ /* 0x002fc600078e0209 */
[----:B------:R0:W-:Y:S04]  /*0ff0*/  STL [R1+0x58], R4 ;  /* 0x0000580401007387 */ /* 0x0001e80000100800 */
[----:B------:R0:W-:Y:S02]  /*1000*/  STL [R1+0x34], R0 ;  /* 0x0000340001007387 */ /* 0x0001e40000100800 */
.L_x_1787:
[----:B------:R-:W-:Y:S05]  /*1010*/  YIELD ;  /* 0x0000000000007946 */ /* 0x000fea0003800000 */
[----:B------:R-:W-:Y:S01]  /*1020*/  ULDC.64 UR4, c[0x0][0xa28] ;  /* 0x00028a0000047ab9 */ /* 0x000fe20000000a00 */
[----:B--23--:R-:W1:Y:S01]  /*1030*/  LDC.64 R6, c[0x0][0xa08] ;  /* 0x00028200ff067b82 */ /* 0x00ce620000000a00 */
[----:B------:R-:W-:Y:S01]  /*1040*/  ISETP.NE.U32.AND P1, PT, RZ, UR4, PT ;  /* 0x00000004ff007c0c */ /* 0x000fe2000bf25070 */
[----:B------:R-:W-:Y:S02]  /*1050*/  IMAD.MOV.U32 R13, RZ, RZ, RZ ;  /* 0x000000ffff0d7224 */ /* 0x000fe400078e00ff */
[----:B------:R-:W-:Y:S01]  /*1060*/  IMAD.MOV.U32 R67, RZ, RZ, RZ ;  /* 0x000000ffff437224 */ /* 0x000fe200078e00ff */
[----:B------:R-:W-:Y:S01]  /*1070*/  ISETP.NE.AND.EX P1, PT, RZ, UR5, PT, P1 ;  /* 0x00000005ff007c0c */ /* 0x000fe2000bf25310 */
[----:B------:R-:W-:-:S02]  /*1080*/  ULDC.64 UR4, c[0x0][0xa18] ;  /* 0x0002860000047ab9 */ /* 0x000fc40000000a00 */
[----:B------:R-:W-:-:S04]  /*1090*/  ISETP.NE.U32.AND P2, PT, RZ, UR4, PT ;  /* 0x00000004ff007c0c */ /* 0x000fc8000bf45070 */
[----:B------:R-:W-:Y:S01]  /*10a0*/  ISETP.NE.AND.EX P2, PT, RZ, UR5, PT, P2 ;  /* 0x00000005ff007c0c */ /* 0x000fe2000bf45320 */
[----:B------:R-:W-:Y:S02]  /*10b0*/  ULDC.64 UR4, c[0x0][0xa08] ;  /* 0x0002820000047ab9 */ /* 0x000fe40000000a00 */
[----:B------:R-:W-:-:S03]  /*10c0*/  ISETP.NE.U32.AND P0, PT, RZ, UR4, PT ;  /* 0x00000004ff007c0c */ /* 0x000fc6000bf05070 */
[----:B0-----:R-:W0:Y:S01]  /*10d0*/  @P1 LDC.64 R4, c[0x0][0xa28] ;  /* 0x00028a00ff041b82 */ /* 0x001e220000000a00 */
[----:B-1----:R-:W-:-:S07]  /*10e0*/  IMAD.WIDE R10, R35, 0x4, R6 ;  /* 0x00000004230a7825 */ /* 0x002fce00078e0206 */
[----:B------:R-:W1:Y:S01]  /*10f0*/  @P2 LDC.64 R8, c[0x0][0xa18] ;  /* 0x00028600ff082b82 */ /* 0x000e620000000a00 */
[----:B------:R-:W-:Y:S01]  /*1100*/  ULDC UR4, c[0x0][0x288] ;  /* 0x0000a20000047ab9 */ /* 0x000fe20000000800 */
[----:B------:R-:W-:Y:S01]  /*1110*/  ISETP.NE.AND.EX P0, PT, RZ, UR5, PT, P0 ;  /* 0x00000005ff007c0c */ /* 0x000fe2000bf05300 */
[----:B----4-:R-:W-:Y:S01]  /*1120*/  IMAD.U32 R0, RZ, RZ, UR4 ;  /* 0x00000004ff007e24 */ /* 0x010fe2000f8e00ff */
[----:B------:R-:W-:-:S11]  /*1130*/  ULDC.64 UR4, c[0x0][0x418] ;  /* 0x0001060000047ab9 */ /* 0x000fd60000000a00 */
[----:B------:R2:W5:Y:S01]  /*1140*/  @P0 LDG.E R67, desc[UR42][R10.64] ;  /* 0x0000002a0a430981 */ /* 0x000562000c1e1900 */
[----:B0-----:R-:W-:-:S05]  /*1150*/  @P1 IMAD.WIDE R4, R35, 0x4, R4 ;  /* 0x0000000423041825 */ /* 0x001fca00078e0204 */
[----:B------:R2:W5:Y:S01]  /*1160*/  @P1 LDG.E R13, desc[UR42][R4.64] ;  /* 0x0000002a040d1981 */ /* 0x000562000c1e1900 */
[----:B-1----:R-:W-:-:S05]  /*1170*/  @P2 IMAD.WIDE R6, R35, 0x4, R8 ;  /* 0x0000000423062825 */ /* 0x002fca00078e0208 */
[----:B------:R-:W3:Y:S01]  /*1180*/  @P2 LDG.E R0, desc[UR42][R6.64] ;  /* 0x0000002a06002981 */ /* 0x000ee2000c1e1900 */
[----:B------:R-:W-:-:S03]  /*1190*/  UISETP.NE.U32.AND UP0, UPT, UR4, URZ, UPT ;  /* 0x0000003f0400728c */ /* 0x000fc6000bf05070 */
[----:B------:R-:W-:Y:S01]  /*11a0*/  ULDC UR4, c[0x0][0x424] ;  /* 0x0001090000047ab9 */ /* 0x000fe20000000800 */
[----:B------:R-:W-:-:S03]  /*11b0*/  UISETP.NE.AND.EX UP0, UPT, UR5, URZ, UPT, UP0 ;  /* 0x0000003f0500728c */ /* 0x000fc6000bf05300 */
[----:B------:R-:W-:Y:S01]  /*11c0*/  ULDC UR5, c[0x0][0x2f0] ;  /* 0x0000bc0000057ab9 */ /* 0x000fe20000000800 */
[----:B------:R-:W-:-:S04]  /*11d0*/  USEL UR4, UR4, 0x1, UP0 ;  /* 0x0000000104047887 */ /* 0x000fc80008000000 */
[----:B------:R-:W-:-:S03]  /*11e0*/  UIMAD UR4, UR4, UR5, URZ ;  /* 0x00000005040472a4 */ /* 0x000fc6000f8e023f */
[----:B------:R-:W-:Y:S02]  /*11f0*/  ULDC UR5, c[0x0][0x348] ;  /* 0x0000d20000057ab9 */ /* 0x000fe40000000800 */
[----:B------:R-:W-:Y:S02]  /*1200*/  IMAD.U32 R25, RZ, RZ, UR5 ;  /* 0x00000005ff197e24 */ /* 0x000fe4000f8e00ff */
[----:B------:R-:W-:Y:S01]  /*1210*/  IMAD.U32 R30, RZ, RZ, UR4 ;  /* 0x00000004ff1e7e24 */ /* 0x000fe2000f8e00ff */
[----:B---3--:R2:W-:Y:S01]  /*1220*/  STL [R1], R0 ;  /* 0x0000000001007387 */ /* 0x0085e20000100800 */
[----:B------:R-:W-:Y:S01]  /*1230*/  IMAD.MOV.U32 R20, RZ, RZ, R0 ;  /* 0x000000ffff147224 */ /* 0x000fe200078e0000 */
[----:B------:R-:W-:Y:S06]  /*1240*/  @P2 BRA `(.L_x_1572) ;  /* 0x0000000000282947 */ /* 0x000fec0003800000 */
        /* <DEDUP_REMOVED lines=8> */
[----:B--2---:R-:W-:-:S05]  /*12d0*/  IMAD.IADD R20, R3, 0x1, -R0 ;  /* 0x0000000103147824 */ /* 0x004fca00078e0a00 */
[----:B------:R0:W-:Y:S02]  /*12e0*/  STL [R1], R20 ;  /* 0x0000001401007387 */ /* 0x0001e40000100800 */
.L_x_1572:
[C---:B------:R-:W-:Y:S01]  /*12f0*/  LOP3.LUT R3, R34.reuse, 0xff000000, RZ, 0xc0, !PT ;  /* 0xff00000022037812 */ /* 0x040fe200078ec0ff */
[----:B------:R-:W-:Y:S01]  /*1300*/  ULDC.64 UR4, c[0x0][0xa20] ;  /* 0x0002880000047ab9 */ /* 0x000fe20000000a00 */
[----:B--2---:R-:W-:Y:S01]  /*1310*/  LOP3.LUT R0, R34, 0xff0000, RZ, 0xc0, !PT ;  /* 0x00ff000022007812 */ /* 0x004fe200078ec0ff */
[----:B------:R1:W-:Y:S01]  /*1320*/  STL [R1+0x50], R35 ;  /* 0x0000502301007387 */ /* 0x0003e20000100800 */
[----:B------:R-:W-:Y:S02]  /*1330*/  SHF.R.U32.HI R3, RZ, 0x8, R3 ;  /* 0x00000008ff037819 */ /* 0x000fe40000011603 */
[----:B------:R-:W-:Y:S02]  /*1340*/  ISETP.NE.U32.AND P1, PT, RZ, UR4, PT ;  /* 0x00000004ff007c0c */ /* 0x000fe4000bf25070 */
[----:B------:R-:W-:Y:S02]  /*1350*/  LEA.HI R12, R0, R3, RZ, 0x10 ;  /* 0x00000003000c7211 */ /* 0x000fe400078f80ff */
[----:B------:R-:W-:-:S02]  /*1360*/  LOP3.LUT R0, R34, 0xffff, RZ, 0xc0, !PT ;  /* 0x0000ffff22007812 */ /* 0x000fc400078ec0ff */
[----:B------:R-:W-:-:S03]  /*1370*/  ISETP.NE.AND.EX P1, PT, RZ, UR5, PT, P1 ;  /* 0x00000005ff007c0c */ /* 0x000fc6000bf25310 */
[----:B------:R1:W-:Y:S10]  /*1380*/  STL [R1+0x4], R0 ;  /* 0x0000040001007387 */ /* 0x0003f40000100800 */
[----:B-1----:R-:W-:Y:S05]  /*1390*/  @!P1 BRA `(.L_x_1573) ;  /* 0x0000000000109947 */ /* 0x002fea0003800000 */
[----:B------:R-:W1:Y:S02]  /*13a0*/  LDC.64 R30, c[0x0][0xa20] ;  /* 0x00028800ff1e7b82 */ /* 0x000e640000000a00 */
[----:B-1----:R-:W-:-:S06]  /*13b0*/  IMAD.WIDE R30, R35, 0x4, R30 ;  /* 0x00000004231e7825 */ /* 0x002fcc00078e021e */
[----:B------:R1:W5:Y:S01]  /*13c0*/  LDG.E R30, desc[UR42][R30.64] ;  /* 0x0000002a1e1e7981 */ /* 0x000362000c1e1900 */
[----:B------:R-:W-:Y:S05]  /*13d0*/  BRA `(.L_x_1574) ;  /* 0x0000000000107947 */ /* 0x000fea0003800000 */
.L_x_1573:
[----:B------:R-:W-:Y:S05]  /*13e0*/  @!P0 BRA `(.L_x_1574) ;  /* 0x00000000000c8947 */ /* 0x000fea0003800000 */
[----:B------:R-:W2:Y:S04]  /*13f0*/  LDG.E R3, desc[UR42][R10.64] ;  /* 0x0000002a0a037981 */ /* 0x000ea8000c1e1900 */
[----:B------:R-:W2:Y:S02]  /*1400*/  LDG.E R30, desc[UR42][R10.64+0x4] ;  /* 0x0000042a0a1e7981 */ /* 0x000ea4000c1e1900 */
[----:B--2---:R-:W-:-:S07]  /*1410*/  IMAD.IADD R30, R30, 0x1, -R3 ;  /* 0x000000011e1e7824 */ /* 0x004fce00078e0a03 */
.L_x_1574:
[----:B------:R-:W-:Y:S01]  /*1420*/  ULDC.64 UR4, c[0x0][0xa10] ;  /* 0x0002840000047ab9 */ /* 0x000fe20000000a00 */
[----:B------:R-:W2:Y:S01]  /*1430*/  LDC R4, c[0x0][0x448] ;  /* 0x00011200ff047b82 */ /* 0x000ea20000000800 */
[----:B------:R-:W-:-:S04]  /*1440*/  ISETP.NE.U32.AND P0, PT, RZ, UR4, PT ;  /* 0x00000004ff007c0c */ /* 0x000fc8000bf05070 */
[----:B------:R-:W-:Y:S01]  /*1450*/  ISETP.NE.AND.EX P0, PT, RZ, UR5, PT, P0 ;  /* 0x00000005ff007c0c */ /* 0x000fe2000bf05300 */
[----:B------:R-:W-:Y:S02]  /*1460*/  ULDC.64 UR4, c[0x0][0xa30] ;  /* 0x00028c0000047ab9 */ /* 0x000fe40000000a00 */
[----:B------:R-:W-:-:S04]  /*1470*/  ISETP.NE.U32.AND P1, PT, RZ, UR4, PT ;  /* 0x00000004ff007c0c */ /* 0x000fc8000bf25070 */
[----:B------:R-:W-:-:S06]  /*1480*/  ISETP.NE.AND.EX P1, PT, RZ, UR5, PT, P1 ;  /* 0x00000005ff007c0c */ /* 0x000fcc000bf25310 */
[----:B------:R-:W3:Y:S08]  /*1490*/  @P0 LDC.64 R6, c[0x0][0xa10] ;  /* 0x00028400ff060b82 */ /* 0x000ef00000000a00 */
[----:B------:R-:W4:Y:S01]  /*14a0*/  @P1 LDC.64 R8, c[0x0][0xa30] ;  /* 0x00028c00ff081b82 */ /* 0x000f220000000a00 */
[----:B---3--:R-:W-:-:S05]  /*14b0*/  @P0 IMAD.WIDE R6, R35, 0x4, R6 ;  /* 0x0000000423060825 */ /* 0x008fca00078e0206 */
[----:B------:R-:W3:Y:S04]  /*14c0*/  @P0 LDG.E R0, desc[UR42][R6.64] ;  /* 0x0000002a06000981 */ /* 0x000ee8000c1e1900 */
[----:B------:R-:W3:Y:S01]  /*14d0*/  @P0 LDG.E R3, desc[UR42][R6.64+0x4] ;  /* 0x0000042a06030981 */ /* 0x000ee2000c1e1900 */
[----:B-----5:R-:W-:Y:S02]  /*14e0*/  IMAD.MOV.U32 R24, RZ, RZ, R30 ;  /* 0x000000ffff187224 */ /* 0x020fe400078e001e */
[----:B----4-:R-:W-:-:S05]  /*14f0*/  @P1 IMAD.WIDE R8, R35, 0x4, R8 ;  /* 0x0000000423081825 */ /* 0x010fca00078e0208 */
[----:B------:R4:W5:Y:S01]  /*1500*/  @P1 LDG.E R24, desc[UR42][R8.64] ;  /* 0x0000002a08181981 */ /* 0x000962000c1e1900 */
[----:B--2---:R-:W-:Y:S01]  /*1510*/  ISETP.NE.AND P1, PT, R4, 0x1, PT ;  /* 0x000000010400780c */ /* 0x004fe20003f25270 */
[----:B------:R-:W-:Y:S01]  /*1520*/  IMAD.IADD R14, R30, 0x1, -R13 ;  /* 0x000000011e0e7824 */ /* 0x000fe200078e0a0d */
[----:B------:R-:W2:Y:S01]  /*1530*/  LDC.64 R4, c[0x0][0x9e0] ;  /* 0x00027800ff047b82 */ /* 0x000ea20000000a00 */
[----:B------:R-:W-:-:S05]  /*1540*/  IMAD R21, R33, 0xc0, RZ ;  /* 0x000000c021157824 */ /* 0x000fca00078e02ff */
[----:B------:R0:W-:Y:S05]  /*1550*/  STL [R1+0x28], R21 ;  /* 0x0000281501007387 */ /* 0x0001ea0000100800 */
[----:B------:R-:W1:Y:S08]  /*1560*/  @P1 LDC R11, c[0x0][0x44c] ;  /* 0x00011300ff0b1b82 */ /* 0x000e700000000800 */
[----:B------:R-:W4:Y:S01]  /*1570*/  @P1 LDC R10, c[0x0][0x450] ;  /* 0x00011400ff0a1b82 */ /* 0x000f220000000800 */
[----:B--2---:R-:W-:Y:S01]  /*1580*/  ISETP.GE.AND P2, PT, R5, 0x1, PT ;  /* 0x000000010500780c */ /* 0x004fe20003f46270 */
[----:B---3--:R-:W-:-:S02]  /*1590*/  @P0 IMAD.IADD R25, R3, 0x1, -R0 ;  /* 0x0000000103190824 */ /* 0x008fc400078e0a00 */
[----:B------:R-:W-:Y:S02]  /*15a0*/  VIADD R0, R21, 0xbf ;  /* 0x000000bf15007836 */ /* 0x000fe40000000000 */
[----:B------:R-:W-:Y:S02]  /*15b0*/  IMAD.IADD R15, R14, 0x1, R25 ;  /* 0x000000010e0f7824 */ /* 0x000fe400078e0219 */
[----:B-1----:R-:W-:-:S03]  /*15c0*/  @P1 IMAD.HI.U32 R3, R0, R11, RZ ;  /* 0x0000000b00031227 */ /* 0x002fc600078e00ff */
[----:B------:R0:W-:Y:S01]  /*15d0*/  STL [R1+0x8], R15 ;  /* 0x0000080f01007387 */ /* 0x0001e20000100800 */
[----:B------:R-:W-:Y:S01]  /*15e0*/  IMAD.MOV.U32 R6, RZ, RZ, R0 ;  /* 0x000000ffff067224 */ /* 0x000fe200078e0000 */
[----:B----4-:R-:W-:Y:S01]  /*15f0*/  @P1 SHF.R.U32.HI R6, RZ, R10, R3 ;  /* 0x0000000aff061219 */ /* 0x010fe20000011603 */
[C---:B------:R-:W-:Y:S01]  /*1600*/  VIADD R0, R15.reuse, 0x7f ;  /* 0x0000007f0f007836 */ /* 0x040fe20000000000 */
[----:B------:R-:W-:-:S04]  /*1610*/  IADD3 R7, R15, 0x1, -R20 ;  /* 0x000000010f077810 */ /* 0x000fc80007ffe814 */
[----:B------:R-:W-:Y:S01]  /*1620*/  SHF.R.S32.HI R3, RZ, 0x1f, R0 ;  /* 0x0000001fff037819 */ /* 0x000fe20000011400 */
[----:B------:R-:W-:-:S03]  /*1630*/  IMAD.IADD R9, R7, 0x1, R6 ;  /* 0x0000000107097824 */ /* 0x000fc600078e0206 */
[----:B------:R-:W-:Y:S01]  /*1640*/  LEA.HI R3, R3, R0, RZ, 0x7 ;  /* 0x0000000003037211 */ /* 0x000fe200078f38ff */
[----:B------:R-:W-:-:S03]  /*1650*/  IMAD.IADD R4, R9, 0x1, R4 ;  /* 0x0000000109047824 */ /* 0x000fc600078e0204 */
[----:B------:R-:W-:Y:S01]  /*1660*/  SHF.R.S32.HI R29, RZ, 0x7, R3 ;  /* 0x00000007ff1d7819 */ /* 0x000fe20000011403 */
[----:B0-----:R-:W-:Y:S06]  /*1670*/  @!P2 BRA `(.L_x_1575) ;  /* 0x000000000048a947 */ /* 0x001fec0003800000 */
        /* <DEDUP_REMOVED lines=11> */
.L_x_1577:
[----:B------:R-:W-:-:S13]  /*1730*/  ISETP.NE.AND P0, PT, R5, 0x1, PT ;  /* 0x000000010500780c */ /* 0x000fda0003f05270 */
[----:B------:R-:W0:Y:S02]  /*1740*/  @P0 LDC.64 R6, c[0x0][0x9e8] ;  /* 0x00027a00ff060b82 */ /* 0x000e240000000a00 */
[----:B0-----:R-:W-:-:S05]  /*1750*/  @P0 IMAD.HI.U32 R6, R0, R6, RZ ;  /* 0x0000000600060227 */ /* 0x001fca00078e00ff */
[----:B------:R-:W-:-:S07]  /*1760*/  @P0 SHF.R.U32.HI R0, RZ, R7, R6 ;  /* 0x00000007ff000219 */ /* 0x000fce0000011606 */
.L_x_1578:
[----:B------:R-:W-:Y:S05]  /*1770*/  BSYNC B0 ;  /* 0x0000000000007941 */ /* 0x000fea0003800000 */
.L_x_1576:
[----:B------:R-:W-:-:S05]  /*1780*/  IMAD R3, R0, R5, R5 ;  /* 0x0000000500037224 */ /* 0x000fca00078e0205 */
[----:B------:R-:W-:-:S07]  /*1790*/  VIMNMX R4, R4, R3, PT ;  /* 0x0000000304047248 */ /* 0x000fce0003fe0100 */
.L_x_1575:
[----:B------:R-:W0:Y:S01]  /*17a0*/  @P1 LDC R0, c[0x0][0x44c] ;  /* 0x00011300ff001b82 */ /* 0x000e220000000800 */
[----:B------:R-:W-:Y:S01]  /*17b0*/  VIADD R4, R4, 0x7f ;  /* 0x0000007f04047836 */ /* 0x000fe20000000000 */
[----:B------:R-:W-:Y:S01]  /*17c0*/  ULDC UR4, c[0x0][0x9dc] ;  /* 0x0002770000047ab9 */ /* 0x000fe20000000800 */
[----:B------:R-:W-:Y:S02]  /*17d0*/  IMAD.MOV.U32 R7, RZ, RZ, R21 ;  /* 0x000000ffff077224 */ /* 0x000fe400078e0015 */
[----:B------:R-:W-:Y:S01]  /*17e0*/  IMAD.IADD R88, R15, 0x1, -R20 ;  /* 0x000000010f587824 */ /* 0x000fe200078e0a14 */
[----:B------:R-:W-:Y:S02]  /*17f0*/  SHF.R.S32.HI R3, RZ, 0x1f, R4 ;  /* 0x0000001fff037819 */ /* 0x000fe40000011404 */
[----:B------:R-:W1:Y:S02]  /*1800*/  @P1 LDC R9, c[0x0][0x450] ;  /* 0x00011400ff091b82 */ /* 0x000e640000000800 */
[----:B------:R-:W-:Y:S01]  /*1810*/  LEA.HI R3, R3, R4, RZ, 0x7 ;  /* 0x0000000403037211 */ /* 0x000fe200078f38ff */
[----:B0-----:R-:W-:-:S05]  /*1820*/  @P1 IMAD.HI.U32 R0, R21, R0, RZ ;  /* 0x0000000015001227 */ /* 0x001fca00078e00ff */
[----:B-1----:R-:W-:Y:S02]  /*1830*/  @P1 SHF.R.U32.HI R7, RZ, R9, R0 ;  /* 0x00000009ff071219 */ /* 0x002fe40000011600 */
[----:B------:R-:W-:-:S03]  /*1840*/  SHF.R.S32.HI R0, RZ, 0x7, R3 ;  /* 0x00000007ff007819 */ /* 0x000fc60000011403 */
[----:B------:R-:W-:Y:S01]  /*1850*/  IMAD.IADD R3, R88, 0x1, R7 ;  /* 0x0000000158037824 */ /* 0x000fe200078e0207 */
[----:B------:R-:W-:-:S03]  /*1860*/  VIMNMX R8, R29, R0, PT ;  /* 0x000000001d087248 */ /* 0x000fc60003fe0100 */
[----:B------:R-:W-:Y:S01]  /*1870*/  VIADD R0, R3, -UR4 ;  /* 0x8000000403007c36 */ /* 0x000fe20008000000 */
        /* <DEDUP_REMOVED lines=11> */
.L_x_1581:
[----:B------:R-:W-:-:S13]  /*1930*/  ISETP.NE.AND P0, PT, R5, 0x1, PT ;  /* 0x000000010500780c */ /* 0x000fda0003f05270 */
[----:B------:R-:W0:Y:S02]  /*1940*/  @P0 LDC.64 R6, c[0x0][0x9e8] ;  /* 0x00027a00ff060b82 */ /* 0x000e240000000a00 */
[----:B0-----:R-:W-:-:S05]  /*1950*/  @P0 IMAD.HI.U32 R4, R3, R6, RZ ;  /* 0x0000000603040227 */ /* 0x001fca00078e00ff */
[----:B------:R-:W-:-:S07]  /*1960*/  @P0 SHF.R.U32.HI R3, RZ, R7, R4 ;  /* 0x00000007ff030219 */ /* 0x000fce0000011604 */
.L_x_1582:
[----:B------:R-:W-:Y:S05]  /*1970*/  BSYNC B0 ;  /* 0x0000000000007941 */ /* 0x000fea0003800000 */
.L_x_1580:
[----:B------:R-:W-:-:S05]  /*1980*/  IMAD R3, R3, R5, RZ ;  /* 0x0000000503037224 */ /* 0x000fca00078e02ff */
[----:B------:R-:W-:-:S07]  /*1990*/  VIMNMX R0, R0, R3, !PT ;  /* 0x0000000300007248 */ /* 0x000fce0007fe0100 */
.L_x_1579:
[----:B------:R-:W-:Y:S01]  /*19a0*/  SHF.R.S32.HI R3, RZ, 0x1f, R0 ;  /* 0x0000001fff037819 */ /* 0x000fe20000011400 */
[----:B------:R-:W-:Y:S01]  /*19b0*/  BSSY B0, `(.L_x_1583) ;  /* 0x000002a000007945 */ /* 0x000fe20003800000 */
[----:B------:R-:W-:Y:S02]  /*19c0*/  LOP3.LUT R13, R12, 0xff, RZ, 0xc0, !PT ;  /* 0x000000ff0c0d7812 */ /* 0x000fe400078ec0ff */
[----:B------:R-:W-:Y:S01]  /*19d0*/  LEA.HI R3, R3, R0, RZ, 0x7 ;  /* 0x0000000003037211 */ /* 0x000fe200078f38ff */
[----:B------:R-:W-:Y:S01]  /*19e0*/  IMAD.MOV.U32 R0, RZ, RZ, RZ ;  /* 0x000000ffff007224 */ /* 0x000fe200078e00ff */
[----:B------:R-:W-:Y:S01]  /*19f0*/  SHF.R.U32.HI R4, RZ, 0x10, R12 ;  /* 0x00000010ff047819 */ /* 0x000fe2000001160c */
[----:B------:R0:W-:Y:S01]  /*1a00*/  STL [R1+0x54], R13 ;  /* 0x0000540d01007387 */ /* 0x0001e20000100800 */
[----:B------:R-:W-:-:S03]  /*1a10*/  SHF.R.S32.HI R3, RZ, 0x7, R3 ;  /* 0x00000007ff037819 */ /* 0x000fc60000011403 */
[----:B------:R0:W-:Y:S01]  /*1a20*/  STL [R1+0x4c], R4 ;  /* 0x00004c0401007387 */ /* 0x0001e20000100800 */
[----:B------:R-:W-:-:S04]  /*1a30*/  VIMNMX R9, RZ, R3, !PT ;  /* 0x00000003ff097248 */ /* 0x000fc80007fe0100 */
[----:B------:R-:W-:-:S13]  /*1a40*/  ISETP.GT.AND P0, PT, R8, R9, PT ;  /* 0x000000090800720c */ /* 0x000fda0003f04270 */
[----:B0-----:R-:W-:Y:S05]  /*1a50*/  @!P0 BRA `(.L_x_1584) ;  /* 0x00000000007c8947 */ /* 0x001fea0003800000 */
[----:B------:R-:W-:Y:S01]  /*1a60*/  ISETP.NE.AND P0, PT, R4, RZ, PT ;  /* 0x000000ff0400720c */ /* 0x000fe20003f05270 */
[----:B------:R-:W-:-:S03]  /*1a70*/  ULDC UR4, c[0x0][0x9f0] ;  /* 0x00027c0000047ab9 */ /* 0x000fc60000000800 */
[----:B------:R-:W-:-:S04]  /*1a80*/  SEL R11, R4, UR4, P0 ;  /* 0x00000004040b7c07 */ /* 0x000fc80008000000 */
[-C--:B------:R-:W-:Y:S02]  /*1a90*/  IABS R6, R11.reuse ;  /* 0x0000000b00067213 */ /* 0x080fe40000000000 */
[----:B------:R-:W-:Y:S02]  /*1aa0*/  IADD3 R0, R11, -0x1, R8 ;  /* 0xffffffff0b007810 */ /* 0x000fe40007ffe008 */
[----:B------:R-:W0:Y:S01]  /*1ab0*/  I2F.RP R3, R6 ;  /* 0x0000000600037306 */ /* 0x000e220000209400 */
[----:B------:R-:W-:Y:S02]  /*1ac0*/  IABS R12, R11 ;  /* 0x0000000b000c7213 */ /* 0x000fe40000000000 */
[----:B------:R-:W-:-:S05]  /*1ad0*/  IMAD.IADD R0, R0, 0x1, -R9 ;  /* 0x0000000100007824 */ /* 0x000fca00078e0a09 */
        /* <DEDUP_REMOVED lines=10> */
[----:B------:R-:W-:-:S04]  /*1b80*/  IMAD.HI.U32 R5, R5, R7, R4 ;  /* 0x0000000705057227 */ /* 0x000fc800078e0004 */
[----:B------:R-:W-:-:S04]  /*1b90*/  IMAD.MOV.U32 R4, RZ, RZ, R10 ;  /* 0x000000ffff047224 */ /* 0x000fc800078e000a */
        /* <DEDUP_REMOVED lines=11> */
.L_x_1584:
[----:B------:R-:W-:Y:S05]  /*1c50*/  BSYNC B0 ;  /* 0x0000000000007941 */ /* 0x000fea0003800000 */
.L_x_1583:
[----:B------:R-:W-:-:S05]  /*1c60*/  IMAD R3, R13, R0, R9 ;  /* 0x000000000d037224 */ /* 0x000fca00078e0209 */
        /* <DEDUP_REMOVED lines=8> */
[----:B------:R-:W-:-:S05]  /*1cf0*/  @P0 VIADD R0, R0, 0x7f ;  /* 0x0000007f00000836 */ /* 0x000fca0000000000 */
        /* <DEDUP_REMOVED lines=26> */
.L_x_1587:
[----:B------:R-:W-:Y:S05]  /*1ea0*/  BSYNC B6 ;  /* 0x0000000000067941 */ /* 0x000fea0003800000 */
.L_x_1586:
        /* <DEDUP_REMOVED lines=20> */
.L_x_1589:
[----:B------:R-:W-:Y:S05]  /*1ff0*/  BSYNC B6 ;  /* 0x0000000000067941 */ /* 0x000fea0003800000 */
.L_x_1588:
[----:B------:R-:W-:Y:S01]  /*2000*/  ULDC.64 UR4, c[0x0][0x9f8] ;  /* 0x00027e0000047ab9 */ /* 0x000fe20000000a00 */
[----:B------:R-:W2:Y:S01]  /*2010*/  LDL R41, [R1+0x44] ;  /* 0x0000440001297983 */ /* 0x000ea20000100800 */
[----:B------:R-:W-:-:S03]  /*2020*/  ISETP.NE.U32.AND P0, PT, RZ, UR4, PT ;  /* 0x00000004ff007c0c */ /* 0x000fc6000bf05070 */
[----:B------:R-:W3:Y:S01]  /*2030*/  LDL R40, [R1+0x38] ;  /* 0x0000380001287983 */ /* 0x000ee20000100800 */
[----:B------:R-:W-:Y:S01]  /*2040*/  ISETP.NE.AND.EX P0, PT, RZ, UR5, PT, P0 ;  /* 0x00000005ff007c0c */ /* 0x000fe2000bf05300 */
[----:B------:R-:W-:Y:S01]  /*2050*/  IMAD.MOV.U32 R68, RZ, RZ, R35 ;  /* 0x000000ffff447224 */ /* 0x000fe200078e0023 */
[----:B------:R-:W0:Y:S01]  /*2060*/  LDC R37, c[0x0][0x3f4] ;  /* 0x0000fd00ff257b82 */ /* 0x000e220000000800 */
[----:B------:R-:W4:Y:S04]  /*2070*/  LDL R39, [R1+0x64] ;  /* 0x0000640001277983 */ /* 0x000f280000100800 */
[----:B------:R-:W4:Y:S03]  /*2080*/  LDL R36, [R1+0x48] ;  /* 0x0000480001247983 */ /* 0x000f260000100800 */
[----:B------:R-:W1:Y:S01]  /*2090*/  LDC.64 R62, c[0x0][0x408] ;  /* 0x00010200ff3e7b82 */ /* 0x000e620000000a00 */
[----:B------:R-:W0:Y:S07]  /*20a0*/  S2R R32, SR_TID.X ;  /* 0x0000000000207919 */ /* 0x000e2e0000002100 */
[----:B------:R-:W0:Y:S02]  /*20b0*/  @P0 LDC.64 R4, c[0x0][0x9f8] ;  /* 0x00027e00ff040b82 */ /* 0x000e240000000a00 */
[----:B0-----:R-:W-:-:S06]  /*20c0*/  @P0 IMAD.WIDE R4, R35, 0x4, R4 ;  /* 0x0000000423040825 */ /* 0x001fcc00078e0204 */
[----:B------:R-:W0:Y:S01]  /*20d0*/  LDC.64 R34, c[0x0][0x3f8] ;  /* 0x0000fe00ff227b82 */ /* 0x000e220000000a00 */
[----:B------:R-:W-:Y:S01]  /*20e0*/  VIADD R42, R32, 0xffffff80 ;  /* 0xffffff80202a7836 */ /* 0x000fe20000000000 */
[----:B------:R1:W4:Y:S01]  /*20f0*/  @P0 LDG.E R68, desc[UR42][R4.64] ;  /* 0x0000002a04440981 */ /* 0x000322000c1e1900 */
[----:B------:R-:W-:Y:S01]  /*2100*/  ISETP.GE.AND P0, PT, R16, R37, PT ;  /* 0x000000251000720c */ /* 0x000fe20003f06270 */
[----:B------:R-:W-:Y:S01]  /*2110*/  IMAD.IADD R67, R67, 0x1, R30 ;  /* 0x0000000143437824 */ /* 0x000fe200078e021e */
[----:B------:R-:W-:Y:S01]  /*2120*/  SHF.R.S32.HI R153, RZ, 0x1f, R152 ;  /* 0x0000001fff997819 */ /* 0x000fe20000011498 */
[----:B------:R-:W-:Y:S01]  /*2130*/  IMAD.SHL.U32 R58, R37, 0x2, RZ ;  /* 0x00000002253a7824 */ /* 0x000fe200078e00ff */
[--C-:B------:R-:W-:Y:S02]  /*2140*/  SHF.R.S32.HI R38, RZ, 0x1f, R42.reuse ;  /* 0x0000001fff267819 */ /* 0x100fe4000001142a */
[----:B------:R-:W-:Y:S02]  /*2150*/  SHF.R.S32.HI R14, RZ, 0x1f, R42 ;  /* 0x0000001fff0e7819 */ /* 0x000fe4000001142a */
[----:B------:R-:W-:-:S02]  /*2160*/  LEA.HI R38, R38, R42, RZ, 0x2 ;  /* 0x0000002a26267211 */ /* 0x000fc400078f10ff */
[----:B------:R-:W-:Y:S02]  /*2170*/  LEA.HI R14, R14, R42, RZ, 0x2 ;  /* 0x0000002a0e0e7211 */ /* 0x000fe400078f10ff */
[----:B------:R-:W-:Y:S02]  /*2180*/  SHF.R.S32.HI R38, RZ, 0x2, R38 ;  /* 0x00000002ff267819 */ /* 0x000fe40000011426 */
[----:B------:R-:W-:Y:S02]  /*2190*/  LOP3.LUT R14, R14, 0xfffffffc, RZ, 0xc0, !PT ;  /* 0xfffffffc0e0e7812 */ /* 0x000fe400078ec0ff */
[----:B------:R-:W-:Y:S01]  /*21a0*/  SHF.R.S32.HI R3, RZ, 0x1f, R38 ;  /* 0x0000001fff037819 */ /* 0x000fe20000011426 */
[----:B-1----:R-:W-:Y:S01]  /*21b0*/  IMAD.WIDE.U32 R4, R38, R62, R152 ;  /* 0x0000003e26047225 */ /* 0x002fe200078e0098 */
[----:B------:R-:W-:Y:S02]  /*21c0*/  LOP3.LUT R22, R22, 0xfffffffd, RZ, 0xc0, !PT ;  /* 0xfffffffd16167812 */ /* 0x000fe400078ec0ff */
[----:B0-----:R-:W-:Y:S01]  /*21d0*/  SHF.L.U64.HI R66, R34, 0x7, R35 ;  /* 0x0000000722427819 */ /* 0x001fe20000010223 */
[----:B------:R-:W-:-:S02]  /*21e0*/  IMAD R0, R3, R34, RZ ;  /* 0x0000002203007224 */ /* 0x000fc400078e02ff */
[----:B------:R-:W-:Y:S02]  /*21f0*/  IMAD.IADD R14, R42, 0x1, -R14 ;  /* 0x000000012a0e7824 */ /* 0x000fe400078e0a0e */
[C---:B------:R-:W-:Y:S02]  /*2200*/  IMAD R13, R38.reuse, R35, R0 ;  /* 0x00000023260d7224 */ /* 0x040fe400078e0200 */
[----:B------:R-:W-:Y:S01]  /*2210*/  IMAD R0, R3, R62, RZ ;  /* 0x0000003e03007224 */ /* 0x000fe200078e02ff */
[----:B------:R-:W-:Y:S01]  /*2220*/  SEL R3, R37, RZ, P0 ;  /* 0x000000ff25037207 */ /* 0x000fe20000000000 */
[----:B------:R-:W-:-:S04]  /*2230*/  IMAD.WIDE.U32 R6, R38, R34, R152 ;  /* 0x0000002226067225 */ /* 0x000fc800078e0098 */
[----:B------:R-:W-:Y:S02]  /*2240*/  IMAD.IADD R3, R16, 0x1, R3 ;  /* 0x0000000110037824 */ /* 0x000fe400078e0203 */
[C---:B------:R-:W-:Y:S02]  /*2250*/  IMAD R15, R38.reuse, R63, R0 ;  /* 0x0000003f260f7224 */ /* 0x040fe400078e0200 */
[----:B------:R-:W-:Y:S01]  /*2260*/  IMAD.WIDE.U32 R8, R38, R34, R16 ;  /* 0x0000002226087225 */ /* 0x000fe200078e0010 */
[----:B------:R-:W-:-:S03]  /*2270*/  SHF.R.S32.HI R0, RZ, 0x1f, R3 ;  /* 0x0000001fff007819 */ /* 0x000fc60000011403 */
[----:B------:R-:W-:Y:S01]  /*2280*/  IMAD.WIDE.U32 R10, R38, R62, R16 ;  /* 0x0000003e260a7225 */ /* 0x000fe200078e0010 */
[----:B------:R-:W-:-:S03]  /*2290*/  LEA.HI R3, R0, R3, RZ, 0x3 ;  /* 0x0000000300037211 */ /* 0x000fc600078f18ff */
[----:B------:R-:W-:Y:S02]  /*22a0*/  IMAD R59, R14, 0x60, R38 ;  /* 0x000000600e3b7824 */ /* 0x000fe400078e0226 */
[----:B------:R-:W-:Y:S02]  /*22b0*/  IMAD.IADD R7, R7, 0x1, R13 ;  /* 0x0000000107077824 */ /* 0x000fe400078e020d */
[----:B------:R-:W-:Y:S01]  /*22c0*/  IMAD.IADD R9, R13, 0x1, R9 ;  /* 0x000000010d097824 */ /* 0x000fe200078e0209 */
[----:B-----5:R-:W-:Y:S01]  /*22d0*/  SHF.R.S32.HI R13, RZ, 0x1f, R24 ;  /* 0x0000001fff0d7819 */ /* 0x020fe20000011418 */
[----:B------:R-:W-:Y:S02]  /*22e0*/  IMAD.IADD R5, R5, 0x1, R15 ;  /* 0x0000000105057824 */ /* 0x000fe400078e020f */
[----:B------:R-:W-:Y:S02]  /*22f0*/  IMAD.IADD R11, R15, 0x1, R11 ;  /* 0x000000010f0b7824 */ /* 0x000fe400078e020b */
[----:B------:R-:W-:-:S02]  /*2300*/  IMAD R12, R13, R34, RZ ;  /* 0x000000220d0c7224 */ /* 0x000fc400078e02ff */
[----:B------:R-:W-:Y:S01]  /*2310*/  IMAD.WIDE.U32 R20, R24, R34, R6 ;  /* 0x0000002218147225 */ /* 0x000fe200078e0006 */
[----:B------:R-:W-:-:S03]  /*2320*/  LOP3.LUT R6, R3, 0xfffffff8, RZ, 0xc0, !PT ;  /* 0xfffffff803067812 */ /* 0x000fc600078ec0ff */
[C---:B------:R-:W-:Y:S02]  /*2330*/  IMAD R15, R24.reuse, R35, R12 ;  /* 0x00000023180f7224 */ /* 0x040fe400078e020c */
[----:B------:R-:W-:-:S04]  /*2340*/  IMAD.WIDE.U32 R30, R24, R34, R8 ;  /* 0x00000022181e7225 */ /* 0x000fc800078e0008 */
[----:B------:R-:W-:Y:S02]  /*2350*/  IMAD.SHL.U32 R65, R34, 0x80, RZ ;  /* 0x0000008022417824 */ /* 0x000fe400078e00ff */
[----:B------:R-:W-:Y:S01]  /*2360*/  IMAD.WIDE.U32 R34, R24, R62, R4 ;  /* 0x0000003e18227225 */ /* 0x000fe200078e0004 */
[----:B------:R-:W-:-:S03]  /*2370*/  SHF.R.S32.HI R5, RZ, 0x3, R3 ;  /* 0x00000003ff057819 */ /* 0x000fc60000011403 */
[-C--:B------:R-:W-:Y:S02]  /*2380*/  IMAD R13, R13, R62.reuse, RZ ;  /* 0x0000003e0d0d7224 */ /* 0x080fe400078e02ff */
[----:B------:R-:W-:-:S04]  /*2390*/  IMAD.WIDE.U32 R52, R24, R62, R10 ;  /* 0x0000003e18347225 */ /* 0x000fc800078e000a */
[----:B------:R-:W-:Y:S01]  /*23a0*/  IMAD R13, R24, R63, R13 ;  /* 0x0000003f180d7224 */ /* 0x000fe200078e020d */
[C---:B------:R-:W-:Y:S01]  /*23b0*/  SHF.L.U64.HI R63, R62.reuse, 0x7, R63 ;  /* 0x000000073e3f7819 */ /* 0x040fe2000001023f */
[----:B------:R-:W-:Y:S02]  /*23c0*/  IMAD.SHL.U32 R62, R62, 0x80, RZ ;  /* 0x000000803e3e7824 */ /* 0x000fe400078e00ff */
[----:B------:R-:W-:Y:S02]  /*23d0*/  IMAD.IADD R55, R21, 0x1, R15 ;  /* 0x0000000115377824 */ /* 0x000fe400078e020f */
[----:B------:R-:W-:Y:S02]  /*23e0*/  IMAD.IADD R54, R15, 0x1, R31 ;  /* 0x000000010f367824 */ /* 0x000fe400078e021f */
[----:B------:R-:W-:Y:S02]  /*23f0*/  IMAD.IADD R7, R13, 0x1, R53 ;  /* 0x000000010d077824 */ /* 0x000fe400078e0235 */
[C---:B--2---:R-:W-:Y:S01]  /*2400*/  IMAD.SHL.U32 R64, R41.reuse, 0x40, RZ ;  /* 0x0000004029407824 */ /* 0x044fe200078e00ff */
[----:B------:R-:W-:-:S02]  /*2410*/  LOP3.LUT P1, RZ, R41, 0x4, RZ, 0xc0, !PT ;  /* 0x0000000429ff7812 */ /* 0x000fc4000782c0ff */
[----:B------:R-:W-:Y:S01]  /*2420*/  SHF.R.U32.HI R41, RZ, 0x7, R32 ;  /* 0x00000007ff297819 */ /* 0x000fe20000011620 */
[----:B------:R-:W-:Y:S01]  /*2430*/  VIADD R32, R32, 0xffffff80 ;  /* 0xffffff8020207836 */ /* 0x000fe20000000000 */
[----:B------:R-:W-:Y:S02]  /*2440*/  LOP3.LUT R64, R64, 0x1c0, RZ, 0xc0, !PT ;  /* 0x000001c040407812 */ /* 0x000fe400078ec0ff */
[C---:B------:R-:W-:Y:S01]  /*2450*/  ISETP.NE.AND P6, PT, R41.reuse, 0x1, PT ;  /* 0x000000012900780c */ /* 0x040fe20003fc5270 */
[----:B------:R-:W-:Y:S01]  /*2460*/  VIADD R60, R41, 0x8 ;  /* 0x00000008293c7836 */ /* 0x000fe20000000000 */
[----:B------:R-:W-:Y:S02]  /*2470*/  SHF.R.S32.HI R38, RZ, 0x1f, R32 ;  /* 0x0000001fff267819 */ /* 0x000fe40000011420 */
[----:B------:R-:W-:Y:S02]  /*2480*/  SHF.R.U32.HI R61, RZ, 0x3, R64 ;  /* 0x00000003ff3d7819 */ /* 0x000fe40000011640 */
[----:B------:R-:W-:-:S02]  /*2490*/  LOP3.LUT R0, R64, 0x18, R16, 0xf8, !PT ;  /* 0x0000001840007812 */ /* 0x000fc400078ef810 */
[----:B------:R-:W-:Y:S01]  /*24a0*/  LEA.HI R38, R38, R32, RZ, 0x5 ;  /* 0x0000002026267211 */ /* 0x000fe200078f28ff */
[----:B------:R-:W-:Y:S01]  /*24b0*/  IMAD.IADD R32, R35, 0x1, R13 ;  /* 0x0000000123207824 */ /* 0x000fe200078e020d */
[----:B------:R-:W-:Y:S02]  /*24c0*/  LOP3.LUT R0, R0, R61, RZ, 0x3c, !PT ;  /* 0x0000003d00007212 */ /* 0x000fe400078e3cff */
[----:B------:R-:W-:Y:S01]  /*24d0*/  SHF.R.S32.HI R38, RZ, 0x5, R38 ;  /* 0x00000005ff267819 */ /* 0x000fe20000011426 */
[----:B------:R-:W-:Y:S05]  /*24e0*/  @!P6 WARPSYNC.ALL ;  /* 0x000000000000e948 */ /* 0x000fea0003800000 */
[----:B------:R-:W-:Y:S01]  /*24f0*/  IMAD R57, R38, 0x200, R0 ;  /* 0x0000020026397824 */ /* 0x000fe200078e0200 */
[--C-:B------:R-:W-:Y:S01]  /*2500*/  LOP3.LUT R0, R64, 0x38, R3.reuse, 0xf8, !PT ;  /* 0x0000003840007812 */ /* 0x100fe200078ef803 */
[----:B------:R-:W-:Y:S01]  /*2510*/  ULDC UR4, c[0x0][0x2f4] ;  /* 0x0000bd0000047ab9 */ /* 0x000fe20000000800 */
[----:B---3--:R-:W-:-:S02]  /*2520*/  LOP3.LUT R4, R40, 0x38, R3, 0xf8, !PT ;  /* 0x0000003828047812 */ /* 0x008fc400078ef803 */
[----:B------:R-:W-:Y:S02]  /*2530*/  LOP3.LUT R0, R0, R61, RZ, 0x3c, !PT ;  /* 0x0000003d00007212 */ /* 0x000fe400078e3cff */
[----:B----4-:R-:W-:Y:S02]  /*2540*/  LOP3.LUT R8, R4, R39, RZ, 0x3c, !PT ;  /* 0x0000002704087212 */ /* 0x010fe400078e3cff */
[----:B------:R-:W-:Y:S01]  /*2550*/  @P1 LOP3.LUT R22, R22, 0x2, RZ, 0xfc, !PT ;  /* 0x0000000216161812 */ /* 0x000fe200078efcff */
[----:B------:R-:W-:Y:S01]  /*2560*/  IMAD R3, R38, 0x200, R0 ;  /* 0x0000020026037824 */ /* 0x000fe200078e0200 */
[----:B------:R-:W-:Y:S01]  /*2570*/  @!P6 BAR.SYNC.DEFER_BLOCKING 0x9, 0x100 ;  /* 0x024400000000eb1d */ /* 0x000fe20000010000 */
[----:B------:R-:W-:Y:S01]  /*2580*/  ISETP.GE.AND P1, PT, R16, UR4, PT ;  /* 0x0000000410007c0c */ /* 0x000fe2000bf26270 */
[----:B------:R-:W-:Y:S01]  /*2590*/  IMAD.IADD R0, R36, 0x1, R8 ;  /* 0x0000000124007824 */ /* 0x000fe200078e0208 */
[----:B------:R-:W-:Y:S02]  /*25a0*/  ISETP.GE.AND P2, PT, R18, UR4, PT ;  /* 0x0000000412007c0c */ /* 0x000fe4000bf46270 */
[----:B------:R-:W-:-:S02]  /*25b0*/  SHF.R.S32.HI R4, RZ, 0x1f, R6 ;  /* 0x0000001fff047819 */ /* 0x000fc40000011406 */
[----:B------:R-:W-:-:S09]  /*25c0*/  SHF.R.S32.HI R56, RZ, 0x1f, R68 ;  /* 0x0000001fff387819 */ /* 0x000fd20000011444 */
.L_x_1645:
[----:B--2-4-:R-:W2:Y:S01]  /*25d0*/  LDL R37, [R1+0x44] ;  /* 0x0000440001257983 */ /* 0x014ea20000100800 */
[----:B0-----:R-:W0:Y:S01]  /*25e0*/  LDC R73, c[0x0][0x430] ;  /* 0x00010c00ff497b82 */ /* 0x001e220000000800 */
[----:B------:R-:W-:Y:S02]  /*25f0*/  VIADD R27, R27, 0xffffffff ;  /* 0xffffffff1b1b7836 */ /* 0x000fe40000000000 */
[----:B------:R-:W-:Y:S02]  /*2600*/  IMAD.MOV.U32 R72, RZ, RZ, RZ ;  /* 0x000000ffff487224 */ /* 0x000fe400078e00ff */
[----:B------:R-:W-:-:S03]  /*2610*/  IMAD R8, R27, 0x80, R59 ;  /* 0x000000801b087824 */ /* 0x000fc600078e023b */
[----:B------:R-:W1:Y:S01]  /*2620*/  LDC R78, c[0x0][0x3f4] ;  /* 0x0000fd00ff4e7b82 */ /* 0x000e620000000800 */
[----:B------:R-:W-:Y:S01]  /*2630*/  IMAD.IADD R36, R67, 0x1, R8 ;  /* 0x0000000143247824 */ /* 0x000fe200078e0208 */
[----:B------:R-:W-:-:S03]  /*2640*/  ISETP.GE.AND P3, PT, R8, R25, PT ;  /* 0x000000190800720c */ /* 0x000fc60003f66270 */
[----:B------:R-:W-:Y:S01]  /*2650*/  IMAD.MOV.U32 R12, RZ, RZ, R36 ;  /* 0x000000ffff0c7224 */ /* 0x000fe200078e0024 */
[----:B------:R-:W-:Y:S02]  /*2660*/  ISETP.GT.OR P3, PT, R59, 0x7f, P3 ;  /* 0x0000007f3b00780c */ /* 0x000fe40001f64670 */
[----:B0-----:R-:W-:-:S11]  /*2670*/  ISETP.NE.AND P4, PT, R73, 0x1, PT ;  /* 0x000000014900780c */ /* 0x001fd60003f85270 */
[----:B------:R-:W0:Y:S08]  /*2680*/  @!P3 LDC.64 R10, c[0x0][0x428] ;  /* 0x00010a00ff0abb82 */ /* 0x000e300000000a00 */
[----:B------:R-:W3:Y:S08]  /*2690*/  @!P3 LDC.64 R8, c[0x0][0x418] ;  /* 0x00010600ff08bb82 */ /* 0x000ef00000000a00 */
[----:B------:R-:W4:Y:S08]  /*26a0*/  @P4 LDC R13, c[0x0][0x434] ;  /* 0x00010d00ff0d4b82 */ /* 0x000f300000000800 */
[----:B------:R-:W1:Y:S01]  /*26b0*/  @P4 LDC R14, c[0x0][0x438] ;  /* 0x00010e00ff0e4b82 */ /* 0x000e620000000800 */
[----:B----4-:R-:W-:-:S05]  /*26c0*/  @P4 IMAD.HI.U32 R13, R36, R13, RZ ;  /* 0x0000000d240d4227 */ /* 0x010fca00078e00ff */
[----:B-1----:R-:W-:Y:S01]  /*26d0*/  @P4 SHF.R.U32.HI R12, RZ, R14, R13 ;  /* 0x0000000eff0c4219 */ /* 0x002fe2000001160d */
[----:B0-----:R-:W-:-:S03]  /*26e0*/  @!P3 IMAD R14, R56, R10, RZ ;  /* 0x0000000a380eb224 */ /* 0x001fc600078e02ff */
[----:B------:R-:W-:Y:S01]  /*26f0*/  @!P3 SHF.R.S32.HI R13, RZ, 0x1f, R12 ;  /* 0x0000001fff0db819 */ /* 0x000fe2000001140c */
[C---:B------:R-:W-:Y:S02]  /*2700*/  @!P3 IMAD R15, R68.reuse, R11, R14 ;  /* 0x0000000b440fb224 */ /* 0x040fe400078e020e */
[----:B------:R-:W-:-:S04]  /*2710*/  @!P3 IMAD.WIDE.U32 R10, R68, R10, R12 ;  /* 0x0000000a440ab225 */ /* 0x000fc800078e000c */
[----:B------:R-:W-:Y:S01]  /*2720*/  @!P3 IMAD.IADD R11, R11, 0x1, R15 ;  /* 0x000000010b0bb824 */ /* 0x000fe200078e020f */
[----:B---3--:R-:W-:-:S04]  /*2730*/  @!P3 LEA R8, P4, R10, R8, 0x2 ;  /* 0x000000080a08b211 */ /* 0x008fc800078810ff */
[----:B------:R-:W-:-:S05]  /*2740*/  @!P3 LEA.HI.X R9, R10, R9, R11, 0x2, P4 ;  /* 0x000000090a09b211 */ /* 0x000fca00020f140b */
[----:B-----5:R0:W5:Y:S01]  /*2750*/  @!P3 LDG.E R72, desc[UR42][R8.64] ;  /* 0x0000002a0848b981 */ /* 0x020162000c1e1900 */
[----:B------:R-:W-:Y:S01]  /*2760*/  ISETP.GT.AND P3, PT, R27, R28, PT ;  /* 0x0000001c1b00720c */ /* 0x000fe20003f64270 */
[----:B------:R-:W-:Y:S01]  /*2770*/  IMAD R71, R23, 0x2000, R57 ;  /* 0x0000200017477824 */ /* 0x000fe200078e0239 */
[----:B------:R-:W-:Y:S01]  /*2780*/  LOP3.LUT R22, R22, 0xfffffffe, RZ, 0xc0, !PT ;  /* 0xfffffffe16167812 */ /* 0x000fe200078ec0ff */
[----:B------:R-:W-:Y:S01]  /*2790*/  IMAD.MOV R10, RZ, RZ, -R12 ;  /* 0x000000ffff0a7224 */ /* 0x000fe200078e0a0c */
[----:B------:R-:W-:Y:S05]  /*27a0*/  YIELD ;  /* 0x0000000000007946 */ /* 0x000fea0003800000 */
[----:B------:R-:W-:Y:S01]  /*27b0*/  VIADD R11, R71, 0x20 ;  /* 0x00000020470b7836 */ /* 0x000fe20000000000 */
[----:B------:R-:W-:Y:S01]  /*27c0*/  BSSY B0, `(.L_x_1590) ;  /* 0x000034c000007945 */ /* 0x000fe20003800000 */
[----:B------:R-:W-:-:S02]  /*27d0*/  IMAD R73, R73, R10, R36 ;  /* 0x0000000a49497224 */ /* 0x000fc400078e0224 */
[----:B------:R-:W-:Y:S02]  /*27e0*/  @P3 LOP3.LUT R22, R22, 0x1, RZ, 0xfc, !PT ;  /* 0x0000000116163812 */ /* 0x000fe400078efcff */
[----:B------:R-:W-:Y:S02]  /*27f0*/  ISETP.GE.AND P3, PT, R78, 0x1, PT ;  /* 0x000000014e00780c */ /* 0x000fe40003f66270 */
[----:B--2---:R-:W-:-:S13]  /*2800*/  LOP3.LUT P5, RZ, R37, 0x4, RZ, 0xc0, !PT ;  /* 0x0000000425ff7812 */ /* 0x004fda00078ac0ff */
[C---:B------:R-:W-:Y:S02]  /*2810*/  @P5 VIADD R11, R71.reuse, 0xffffffe0 ;  /* 0xffffffe0470b5836 */ /* 0x040fe40000000000 */
[--C-:B------:R-:W-:Y:S02]  /*2820*/  IMAD R71, R71, 0x2, R26.reuse ;  /* 0x0000000247477824 */ /* 0x100fe400078e021a */
[----:B------:R-:W-:Y:S01]  /*2830*/  IMAD R70, R11, 0x2, R26 ;  /* 0x000000020b467824 */ /* 0x000fe200078e021a */
[----:B0-----:R-:W-:Y:S06]  /*2840*/  @!P3 BRA `(.L_x_1591) ;  /* 0x0000002c00dcb947 */ /* 0x001fec0003800000 */
[----:B------:R-:W2:Y:S01]  /*2850*/  LDL R37, [R1+0x4] ;  /* 0x0000040001257983 */ /* 0x000ea20000100800 */
[----:B------:R-:W-:Y:S01]  /*2860*/  SHF.R.S32.HI R74, RZ, 0x1f, R73 ;  /* 0x0000001fff4a7819 */ /* 0x000fe20000011449 */
[----:B------:R-:W-:Y:S01]  /*2870*/  ULDC.64 UR4, c[0x0][0x300] ;  /* 0x0000c00000047ab9 */ /* 0x000fe20000000a00 */
[----:B-----5:R-:W-:Y:S01]  /*2880*/  SHF.R.S32.HI R75, RZ, 0x1f, R72 ;  /* 0x0000001fff4b7819 */ /* 0x020fe20000011448 */
[----:B------:R-:W-:-:S04]  /*2890*/  IMAD.WIDE.U32 R8, R73, UR4, RZ ;  /* 0x0000000449087c25 */ /* 0x000fc8000f8e00ff */
[----:B------:R-:W-:Y:S02]  /*28a0*/  IMAD R10, R74, UR4, RZ ;  /* 0x000000044a0a7c24 */ /* 0x000fe4000f8e02ff */
[----:B------:R-:W-:Y:S02]  /*28b0*/  IMAD R76, R27, -0x80, R25 ;  /* 0xffffff801b4c7824 */ /* 0x000fe400078e0219 */
[----:B------:R-:W-:Y:S01]  /*28c0*/  IMAD R11, R73, UR5, R10 ;  /* 0x00000005490b7c24 */ /* 0x000fe2000f8e020a */
[----:B------:R-:W-:Y:S01]  /*28d0*/  ULDC.64 UR4, c[0x0][0x310] ;  /* 0x0000c40000047ab9 */ /* 0x000fe20000000a00 */
[----:B------:R-:W-:Y:S01]  /*28e0*/  SHF.R.S32.HI R10, RZ, 0x1f, R27 ;  /* 0x0000001fff0a7819 */ /* 0x000fe2000001141b */
[----:B------:R-:W-:Y:S01]  /*28f0*/  IMAD R13, R75, UR4, RZ ;  /* 0x000000044b0d7c24 */ /* 0x000fe2000f8e02ff */
[----:B------:R-:W-:Y:S01]  /*2900*/  VIMNMX R76, R76, 0x80, PT ;  /* 0x000000804c4c7848 */ /* 0x000fe20003fe0100 */
[----:B------:R-:W-:Y:S02]  /*2910*/  IMAD.IADD R9, R9, 0x1, R11 ;  /* 0x0000000109097824 */ /* 0x000fe400078e020b */
[----:B------:R-:W-:-:S02]  /*2920*/  IMAD R13, R72, UR5, R13 ;  /* 0x00000005480d7c24 */ /* 0x000fc4000f8e020d */
[----:B------:R-:W-:Y:S01]  /*2930*/  IMAD.WIDE.U32 R8, R72, UR4, R8 ;  /* 0x0000000448087c25 */ /* 0x000fe2000f8e0008 */
[----:B------:R-:W-:-:S03]  /*2940*/  ULDC.64 UR4, c[0x0][0x308] ;  /* 0x0000c20000047ab9 */ /* 0x000fc60000000a00 */
[----:B------:R-:W-:Y:S02]  /*2950*/  IMAD.IADD R9, R9, 0x1, R13 ;  /* 0x0000000109097824 */ /* 0x000fe400078e020d */
[----:B------:R-:W-:-:S04]  /*2960*/  IMAD R11, R66, R27, RZ ;  /* 0x0000001b420b7224 */ /* 0x000fc800078e02ff */
[----:B------:R-:W-:Y:S02]  /*2970*/  IMAD R13, R10, R65, R11 ;  /* 0x000000410a0d7224 */ /* 0x000fe400078e020b */
[----:B--2---:R-:W-:-:S04]  /*2980*/  IMAD.WIDE.U32 R8, R37, UR4, R8 ;  /* 0x0000000425087c25 */ /* 0x004fc8000f8e0008 */
[----:B------:R-:W-:Y:S01]  /*2990*/  IMAD R83, R37, UR5, R9 ;  /* 0x0000000525537c24 */ /* 0x000fe2000f8e0209 */
[----:B------:R-:W-:Y:S01]  /*29a0*/  ULDC.64 UR4, c[0x0][0x2e8] ;  /* 0x0000ba0000047ab9 */ /* 0x000fe20000000a00 */
[-C--:B------:R-:W-:Y:S01]  /*29b0*/  IMAD R9, R63, R27.reuse, RZ ;  /* 0x0000001b3f097224 */ /* 0x080fe200078e02ff */
[----:B------:R-:W-:Y:S01]  /*29c0*/  LEA R82, P3, R8, UR4, 0x1 ;  /* 0x0000000408527c11 */ /* 0x000fe2000f8608ff */
[----:B------:R-:W-:Y:S02]  /*29d0*/  ULDC.U8 UR4, c[0x0][0x410] ;  /* 0x0001040000047ab9 */ /* 0x000fe40000000000 */
[----:B------:R-:W-:Y:S01]  /*29e0*/  IMAD R69, R10, R62, R9 ;  /* 0x0000003e0a457224 */ /* 0x000fe200078e0209 */
[----:B------:R-:W-:Y:S01]  /*29f0*/  LEA.HI.X R83, R8, UR5, R83, 0x1, P3 ;  /* 0x0000000508537c11 */ /* 0x000fe200098f0c53 */
[----:B------:R-:W-:Y:S01]  /*2a00*/  IMAD.WIDE.U32 R10, R65, R27, RZ ;  /* 0x0000001b410a7225 */ /* 0x000fe200078e00ff */
[----:B------:R-:W-:-:S03]  /*2a10*/  ISETP.NE.AND P3, PT, RZ, UR4, PT ;  /* 0x00000004ff007c0c */ /* 0x000fc6000bf65270 */
[----:B------:R-:W-:-:S04]  /*2a20*/  IMAD.WIDE.U32 R8, R62, R27, RZ ;  /* 0x0000001b3e087225 */ /* 0x000fc800078e00ff */
[----:B------:R-:W-:Y:S02]  /*2a30*/  IMAD.IADD R77, R11, 0x1, R13 ;  /* 0x000000010b4d7824 */ /* 0x000fe400078e020d */
[----:B------:R-:W-:-:S04]  /*2a40*/  IMAD.IADD R69, R9, 0x1, R69 ;  /* 0x0000000109457824 */ /* 0x000fc800078e0245 */
[----:B------:R-:W-:Y:S05]  /*2a50*/  @!P3 BRA `(.L_x_1592) ;  /* 0x00000014009cb947 */ /* 0x000fea0003800000 */
[----:B------:R0:W5:Y:S01]  /*2a60*/  LDL R81, [R1+0x18] ;  /* 0x0000180001517983 */ /* 0x0001620000100800 */
[----:B------:R-:W1:Y:S01]  /*2a70*/  S2R R12, SR_TID.X ;  /* 0x00000000000c7919 */ /* 0x000e620000002100 */
[----:B------:R-:W-:Y:S01]  /*2a80*/  BSSY B1, `(.L_x_1593) ;  /* 0x0000023000017945 */ /* 0x000fe20003800000 */
[----:B-1----:R-:W-:-:S05]  /*2a90*/  VIADD R37, R12, 0xffffff80 ;  /* 0xffffff800c257836 */ /* 0x002fca0000000000 */
[----:B------:R-:W-:-:S04]  /*2aa0*/  SHF.R.S32.HI R12, RZ, 0x1f, R37 ;  /* 0x0000001fff0c7819 */ /* 0x000fc80000011425 */
[----:B------:R-:W-:-:S04]  /*2ab0*/  LEA.HI R12, R12, R37, RZ, 0x2 ;  /* 0x000000250c0c7211 */ /* 0x000fc800078f10ff */
[----:B------:R-:W-:-:S04]  /*2ac0*/  SHF.R.S32.HI R12, RZ, 0x2, R12 ;  /* 0x00000002ff0c7819 */ /* 0x000fc8000001140c */
[----:B------:R-:W-:Y:S02]  /*2ad0*/  ISETP.GE.AND P3, PT, R12, R76, PT ;  /* 0x0000004c0c00720c */ /* 0x000fe40003f66270 */
        /* <DEDUP_REMOVED lines=8> */
[----:B0-----:R-:W-:Y:S06]  /*2b60*/  @P3 BRA `(.L_x_1594) ;  /* 0x0000000000503947 */ /* 0x001fec0003800000 */
[----:B------:R-:W-:Y:S01]  /*2b70*/  IADD3 R13, P4, R20, R10, RZ ;  /* 0x0000000a140d7210 */ /* 0x000fe20007f9e0ff */
[----:B------:R-:W-:Y:S01]  /*2b80*/  ULDC.64 UR4, c[0x0][0x3e8] ;  /* 0x0000fa0000047ab9 */ /* 0x000fe20000000a00 */
[----:B------:R-:W-:Y:S02]  /*2b90*/  CS2R R48, SRZ ;  /* 0x0000000000307805 */ /* 0x000fe4000001ff00 */
[----:B------:R-:W-:Y:S01]  /*2ba0*/  CS2R R50, SRZ ;  /* 0x0000000000327805 */ /* 0x000fe2000001ff00 */
[----:B------:R-:W-:Y:S01]  /*2bb0*/  IMAD.X R14, R77, 0x1, R55, P4 ;  /* 0x000000014d0e7824 */ /* 0x000fe200020e0637 */
        /* <DEDUP_REMOVED lines=11> */
[----:B------:R0:W5:Y:S02]  /*2c70*/  @!P4 LDG.E.64 R50, desc[UR42][R14.64] ;  /* 0x0000002a0e32c981 */ /* 0x000164000c1e1b00 */
[----:B-----5:R-:W-:-:S13]  /*2c80*/  ISETP.GE.AND P4, PT, R81, R78, PT ;  /* 0x0000004e5100720c */ /* 0x020fda0003f86270 */
[----:B------:R0:W5:Y:S04]  /*2c90*/  @!P4 LDG.E.64 R44, desc[UR42][R12.64+0x20] ;  /* 0x0000202a0c2cc981 */ /* 0x000168000c1e1b00 */
[----:B------:R0:W5:Y:S02]  /*2ca0*/  @!P4 LDG.E.64 R46, desc[UR42][R14.64+0x20] ;  /* 0x0000202a0e2ec981 */ /* 0x000164000c1e1b00 */
.L_x_1594:
[----:B------:R-:W-:Y:S05]  /*2cb0*/  BSYNC B1 ;  /* 0x0000000000017941 */ /* 0x000fea0003800000 */
.L_x_1593:
[----:B0-----:R-:W0:Y:S01]  /*2cc0*/  S2R R12, SR_TID.X ;  /* 0x00000000000c7919 */ /* 0x001e220000002100 */
[----:B------:R-:W-:Y:S01]  /*2cd0*/  BSSY B1, `(.L_x_1595) ;  /* 0x0000026000017945 */ /* 0x000fe20003800000 */
[----:B-----5:R-:W-:Y:S02]  /*2ce0*/  IMAD.MOV.U32 R79, RZ, RZ, R44 ;  /* 0x000000ffff4f7224 */ /* 0x020fe400078e002c */
[----:B------:R-:W-:Y:S02]  /*2cf0*/  IMAD.MOV.U32 R80, RZ, RZ, R45 ;  /* 0x000000ffff507224 */ /* 0x000fe400078e002d */
[----:B0-----:R-:W-:-:S05]  /*2d00*/  VIADD R13, R12, 0xffffff80 ;  /* 0xffffff800c0d7836 */ /* 0x001fca0000000000 */
[----:B------:R-:W-:-:S04]  /*2d10*/  SHF.R.S32.HI R12, RZ, 0x1f, R13 ;  /* 0x0000001fff0c7819 */ /* 0x000fc8000001140d */
[----:B------:R-:W-:-:S04]  /*2d20*/  LEA.HI R12, R12, R13, RZ, 0x2 ;  /* 0x0000000d0c0c7211 */ /* 0x000fc800078f10ff */
[----:B------:R-:W-:-:S05]  /*2d30*/  SHF.R.S32.HI R12, RZ, 0x2, R12 ;  /* 0x00000002ff0c7819 */ /* 0x000fca000001140c */
[----:B------:R-:W-:-:S05]  /*2d40*/  VIADD R12, R12, 0x60 ;  /* 0x000000600c0c7836 */ /* 0x000fca0000000000 */
        /* <DEDUP_REMOVED lines=30> */
.L_x_1596:
[----:B------:R-:W-:Y:S05]  /*2f30*/  BSYNC B1 ;  /* 0x0000000000017941 */ /* 0x000fea0003800000 */
.L_x_1595:
[----:B0-----:R-:W-:Y:S01]  /*2f40*/  IMAD.MOV.U32 R8, RZ, RZ, R48 ;  /* 0x000000ffff087224 */ /* 0x001fe200078e0030 */
[----:B------:R-:W-:Y:S01]  /*2f50*/  UISETP.NE.AND UP0, UPT, UR39, 0x3, UPT ;  /* 0x000000032700788c */ /* 0x000fe2000bf05270 */
[----:B------:R-:W-:Y:S01]  /*2f60*/  IMAD.MOV.U32 R9, RZ, RZ, R49 ;  /* 0x000000ffff097224 */ /* 0x000fe200078e0031 */
[C---:B------:R-:W-:Y:S01]  /*2f70*/  PRMT R93, R80.reuse, 0x7610, R93 ;  /* 0x00007610505d7816 */ /* 0x040fe2000000005d */
        /* <DEDUP_REMOVED lines=27> */
[----:B------:R-:W-:Y:S01]  /*3130*/  PRMT R90, R11, 0x7610, R90 ;  /* 0x000076100b5a7816 */ /* 0x000fe2000000005a */
[----:B------:R-:W-:Y:S06]  /*3140*/  @!P5 BRA `(.L_x_1597) ;  /* 0x000000000004d947 */ /* 0x000fec0003800000 */
[----:B------:R-:W-:Y:S01]  /*3150*/  BPT.TRAP 0x1 ;  /* 0x000000040000795c */ /* 0x000fe20000300000 */
.L_x_1597:
[----:B------:R-:W2:Y:S01]  /*3160*/  LDL R8, [R1+0x14] ;  /* 0x0000140001087983 */ /* 0x000ea20000100800 */
[----:B------:R-:W-:Y:S01]  /*3170*/  IMAD R69, R23, 0x8, R2 ;  /* 0x0000000817457824 */ /* 0x000fe200078e0202 */
[----:B------:R-:W-:Y:S01]  /*3180*/  BSSY B1, `(.L_x_1598) ;  /* 0x0000004000017945 */ /* 0x000fe20003800000 */
[----:B--2---:R-:W-:-:S04]  /*3190*/  SHF.L.U32 R77, R8, 0x1f, RZ ;  /* 0x0000001f084d7819 */ /* 0x004fc800000006ff */
[----:B------:R-:W0:Y:S02]  /*31a0*/  SYNCS.PHASECHK.TRANS64.TRYWAIT P6, [R69+URZ+0x16890], R77 ;  /* 0x0168904d450075a7 */ /* 0x000e2400080c017f */
[----:B0-----:R-:W-:Y:S05]  /*31b0*/  @!P6 BRA `(.L_x_1599) ;  /* 0x000001f00050e947 */ /* 0x001fea0003800000 */
.L_x_1922:
[----:B------:R-:W-:Y:S05]  /*31c0*/  BSYNC B1 ;  /* 0x0000000000017941 */ /* 0x000fea0003800000 */
.L_x_1598:
[----:B------:R-:W-:-:S03]  /*31d0*/  UMOV UR4, 0xffffffff ;  /* 0xffffffff00047882 */ /* 0x000fc60000000000 */
[----:B------:R-:W-:Y:S05]  /*31e0*/  BRA.DIV UR4, `(.L_x_1600) ;  /* 0x000001f204587947 */ /* 0x000fea000b800000 */
[----:B------:R1:W2:Y:S04]  /*31f0*/  SHFL.IDX PT, R79, R83, RZ, 0x1c1f ;  /* 0x001c1fff534f7589 */ /* 0x0002a800000e0000 */
[----:B------:R1:W3:Y:S02]  /*3200*/  SHFL.IDX PT, R14, R82, RZ, 0x1c1f ;  /* 0x001c1fff520e7589 */ /* 0x0002e400000e0000 */
.L_x_1926:
        /* <DEDUP_REMOVED lines=11> */
[----:B------:R-:W-:Y:S02]  /*32c0*/  SHF.R.U64 R48, R48, 0x10, R49 ;  /* 0x0000001030307819 */ /* 0x000fe40000001231 */
[----:B------:R-:W-:Y:S02]  /*32d0*/  SHF.R.U32.HI R100, RZ, 0x10, R51 ;  /* 0x00000010ff647819 */ /* 0x000fe40000011633 */
[----:B------:R-:W-:Y:S01]  /*32e0*/  SHF.R.U32.HI R96, RZ, 0x10, R49 ;  /* 0x00000010ff607819 */ /* 0x000fe20000011631 */
[----:B0-----:R-:W-:Y:S01]  /*32f0*/  IMAD.U32 R49, R10, 0x10000, RZ ;  /* 0x000100000a317824 */ /* 0x001fe200078e00ff */
[----:B------:R-:W-:Y:S02]  /*3300*/  PRMT R98, R84, 0x5432, R98 ;  /* 0x0000543254627816 */ /* 0x000fe40000000062 */
[----:B------:R-:W-:-:S02]  /*3310*/  PRMT R51, R80, 0x5432, R48 ;  /* 0x0000543250337816 */ /* 0x000fc40000000030 */
[----:B------:R-:W-:Y:S02]  /*3320*/  PRMT R100, R85, 0x5432, R100 ;  /* 0x0000543255647816 */ /* 0x000fe40000000064 */
[----:B------:R-:W-:Y:S02]  /*3330*/  PRMT R96, R81, 0x5432, R96 ;  /* 0x0000543251607816 */ /* 0x000fe40000000060 */
[----:B------:R-:W-:Y:S01]  /*3340*/  LOP3.LUT R48, R9, 0xffff0000, RZ, 0xc0, !PT ;  /* 0xffff000009307812 */ /* 0x000fe200078ec0ff */
[----:B------:R-:W-:Y:S01]  /*3350*/  IMAD.U32 R101, R100, 0x10000, RZ ;  /* 0x0001000064657824 */ /* 0x000fe200078e00ff */
[----:B------:R-:W-:Y:S01]  /*3360*/  LOP3.LUT R99, R98, 0xffff0000, RZ, 0xc0, !PT ;  /* 0xffff000062637812 */ /* 0x000fe200078ec0ff */
[----:B------:R-:W-:Y:S01]  /*3370*/  IMAD.U32 R97, R96, 0x10000, RZ ;  /* 0x0001000060617824 */ /* 0x000fe200078e00ff */
[----:B------:R-:W-:Y:S01]  /*3380*/  LOP3.LUT R50, R10, 0xffff0000, RZ, 0xc0, !PT ;  /* 0xffff00000a327812 */ /* 0x000fe200078ec0ff */
[C---:B------:R-:W-:Y:S01]  /*3390*/  IMAD.U32 R10, R11.reuse, 0x10000, RZ ;  /* 0x000100000b0a7824 */ /* 0x040fe200078e00ff */
[----:B------:R-:W-:Y:S01]  /*33a0*/  LOP3.LUT R15, R11, 0xffff0000, RZ, 0xc0, !PT ;  /* 0xffff00000b0f7812 */ /* 0x000fe200078ec0ff */
[----:B------:R-:W-:Y:S01]  /*33b0*/  IMAD.U32 R11, R9, 0x10000, RZ ;  /* 0x00010000090b7824 */ /* 0x000fe200078e00ff */
[----:B------:R-:W-:Y:S01]  /*33c0*/  LOP3.LUT R95, R51, 0xffff0000, RZ, 0xc0, !PT ;  /* 0xffff0000335f7812 */ /* 0x000fe200078ec0ff */
[----:B------:R-:W-:Y:S01]  /*33d0*/  FMUL.FTZ R102, R48, R99 ;  /* 0x0000006330667220 */ /* 0x000fe20000410000 */
[----:B------:R-:W-:Y:S01]  /*33e0*/  LOP3.LUT R100, R100, 0xffff0000, RZ, 0xc0, !PT ;  /* 0xffff000064647812 */ /* 0x000fe200078ec0ff */
[----:B------:R-:W-:Y:S01]  /*33f0*/  IMAD.U32 R9, R8, 0x10000, RZ ;  /* 0x0001000008097824 */ /* 0x000fe200078e00ff */
[----:B------:R-:W-:Y:S01]  /*3400*/  LOP3.LUT R96, R96, 0xffff0000, RZ, 0xc0, !PT ;  /* 0xffff000060607812 */ /* 0x000fe200078ec0ff */
[-C--:B------:R-:W-:Y:S01]  /*3410*/  FMUL.FTZ R48, R48, R95.reuse ;  /* 0x0000005f30307220 */ /* 0x080fe20000410000 */
[----:B------:R-:W-:Y:S01]  /*3420*/  FFMA.FTZ R102, R11, R95, -R102 ;  /* 0x0000005f0b667223 */ /* 0x000fe20000010866 */
[----:B------:R-:W-:Y:S01]  /*3430*/  LOP3.LUT R8, R8, 0xffff0000, RZ, 0xc0, !PT ;  /* 0xffff000008087812 */ /* 0x000fe200078ec0ff */
[----:B------:R-:W-:Y:S01]  /*3440*/  FMUL.FTZ R95, R15, R100 ;  /* 0x000000640f5f7220 */ /* 0x000fe20000410000 */
[----:B------:R-:W-:-:S02]  /*3450*/  IMAD.U32 R98, R98, 0x10000, RZ ;  /* 0x0001000062627824 */ /* 0x000fc400078e00ff */
[-C--:B------:R-:W-:Y:S01]  /*3460*/  FMUL.FTZ R15, R15, R96.reuse ;  /* 0x000000600f0f7220 */ /* 0x080fe20000410000 */
[----:B------:R-:W-:Y:S02]  /*3470*/  IMAD.U32 R51, R51, 0x10000, RZ ;  /* 0x0001000033337824 */ /* 0x000fe400078e00ff */
[----:B------:R-:W-:Y:S01]  /*3480*/  FFMA.FTZ R99, R11, R99, R48 ;  /* 0x000000630b637223 */ /* 0x000fe20000010030 */
[----:B------:R-:W-:Y:S01]  /*3490*/  FFMA.FTZ R95, R10, R96, -R95 ;  /* 0x000000600a5f7223 */ /* 0x000fe2000001085f */
[----:B------:R-:W-:Y:S01]  /*34a0*/  FMUL.FTZ R104, R50, R101 ;  /* 0x0000006532687220 */ /* 0x000fe20000410000 */
[C---:B------:R-:W-:Y:S01]  /*34b0*/  FMUL.FTZ R48, R8.reuse, R98 ;  /* 0x0000006208307220 */ /* 0x040fe20000410000 */
[----:B------:R-:W-:Y:S01]  /*34c0*/  FMUL.FTZ R11, R8, R51 ;  /* 0x00000033080b7220 */ /* 0x000fe20000410000 */
[----:B------:R-:W-:Y:S01]  /*34d0*/  FFMA.FTZ R10, R10, R100, R15 ;  /* 0x000000640a0a7223 */ /* 0x000fe2000001000f */
[-C--:B------:R-:W-:Y:S01]  /*34e0*/  FMUL.FTZ R50, R50, R97.reuse ;  /* 0x0000006132327220 */ /* 0x080fe20000410000 */
[----:B------:R-:W-:Y:S01]  /*34f0*/  FFMA.FTZ R104, R49, R97, -R104 ;  /* 0x0000006131687223 */ /* 0x000fe20000010868 */
[C---:B------:R-:W-:Y:S01]  /*3500*/  FFMA.FTZ R48, R9.reuse, R51, -R48 ;  /* 0x0000003309307223 */ /* 0x040fe20000010830 */
[----:B------:R-:W-:Y:S01]  /*3510*/  FFMA.FTZ R11, R9, R98, R11 ;  /* 0x00000062090b7223 */ /* 0x000fe2000001000b */
[----:B------:R-:W-:Y:S01]  /*3520*/  FFMA.FTZ R49, R49, R101, R50 ;  /* 0x0000006531317223 */ /* 0x000fe20000010032 */
[----:B------:R-:W-:-:S02]  /*3530*/  F2FP.BF16.F32.PACK_AB R95, R10, R95 ;  /* 0x0000005f0a5f723e */ /* 0x000fc400000010ff */
[----:B------:R-:W-:Y:S02]  /*3540*/  F2FP.BF16.F32.PACK_AB R9, R99, R102 ;  /* 0x000000666309723e */ /* 0x000fe400000010ff */
[----:B------:R-:W-:Y:S01]  /*3550*/  F2FP.BF16.F32.PACK_AB R8, R11, R48 ;  /* 0x000000300b08723e */ /* 0x000fe200000010ff */
[----:B------:R-:W-:Y:S01]  /*3560*/  IMAD.MOV.U32 R11, RZ, RZ, R95 ;  /* 0x000000ffff0b7224 */ /* 0x000fe200078e005f */
[----:B------:R-:W-:-:S07]  /*3570*/  F2FP.BF16.F32.PACK_AB R10, R49, R104 ;  /* 0x00000068310a723e */ /* 0x000fce00000010ff */
.L_x_1606:
[----:B------:R-:W-:Y:S05]  /*3580*/  BSYNC B3 ;  /* 0x0000000000037941 */ /* 0x000fea0003800000 */
.L_x_1605:
[----:B0-----:R4:W-:Y:S02]  /*3590*/  ST.E.128 desc[UR42][R12.64], R8 ;  /* 0x000000080c007985 */ /* 0x0019e4000c101d2a */
.L_x_1604:
[----:B------:R-:W-:Y:S05]  /*35a0*/  BSYNC B2 ;  /* 0x0000000000027941 */ /* 0x000fea0003800000 */
.L_x_1603:
[----:B------:R-:W-:Y:S05]  /*35b0*/  @P2 BRA `(.L_x_1602) ;  /* 0x0000000000e02947 */ /* 0x000fea0003800000 */
[----:B----4-:R-:W2:Y:S04]  /*35c0*/  LDL R8, [R1+0x10] ;  /* 0x0000100001087983 */ /* 0x010ea80000100800 */
[----:B------:R-:W4:Y:S01]  /*35d0*/  LDL R15, [R1+0x18] ;  /* 0x00001800010f7983 */ /* 0x000f220000100800 */
[C---:B---3--:R-:W-:Y:S01]  /*35e0*/  LEA R12, P3, R18.reuse, R14, 0x1 ;  /* 0x0000000e120c7211 */ /* 0x048fe200078608ff */
[----:B------:R-:W-:Y:S03]  /*35f0*/  BSSY B2, `(.L_x_1607) ;  /* 0x0000033000027945 */ /* 0x000fe60003800000 */
[----:B--2---:R-:W-:Y:S02]  /*3600*/  LEA.HI.X R13, R18, R79, R8, 0x1, P3 ;  /* 0x0000004f120d7211 */ /* 0x004fe400018f0c08 */
[----:B------:R2:W3:Y:S01]  /*3610*/  LDS.128 R8, [R70+0xe000] ;  /* 0x00e0000046087984 */ /* 0x0004e20000000c00 */
[----:B----4-:R-:W-:-:S13]  /*3620*/  ISETP.GE.AND P3, PT, R15, R78, PT ;  /* 0x0000004e0f00720c */ /* 0x010fda0003f66270 */
[----:B--2---:R-:W-:Y:S05]  /*3630*/  @P3 BRA `(.L_x_1608) ;  /* 0x0000000000b83947 */ /* 0x004fea0003800000 */
[--C-:B------:R-:W-:Y:S01]  /*3640*/  SHF.R.U64 R49, R46, 0x10, R47.reuse ;  /* 0x000000102e317819 */ /* 0x100fe2000000122f */
[----:B---3--:R-:W-:Y:S01]  /*3650*/  IMAD.U32 R14, R10, 0x10000, RZ ;  /* 0x000100000a0e7824 */ /* 0x008fe200078e00ff */
[----:B------:R-:W-:Y:S02]  /*3660*/  SHF.R.U32.HI R46, RZ, 0x10, R47 ;  /* 0x00000010ff2e7819 */ /* 0x000fe4000001162f */
[--C-:B------:R-:W-:Y:S02]  /*3670*/  SHF.R.U32.HI R48, RZ, 0x10, R45.reuse ;  /* 0x00000010ff307819 */ /* 0x100fe4000001162d */
[----:B------:R-:W-:Y:S02]  /*3680*/  PRMT R91, R91, 0x5410, R46 ;  /* 0x000054105b5b7816 */ /* 0x000fe4000000002e */
[----:B------:R-:W-:Y:S01]  /*3690*/  SHF.R.U64 R51, R44, 0x10, R45 ;  /* 0x000000102c337819 */ /* 0x000fe2000000122d */
[----:B------:R-:W-:Y:S01]  /*36a0*/  IMAD.U32 R44, R11, 0x10000, RZ ;  /* 0x000100000b2c7824 */ /* 0x000fe200078e00ff */
[----:B------:R-:W-:-:S02]  /*36b0*/  PRMT R93, R93, 0x5410, R48 ;  /* 0x000054105d5d7816 */ /* 0x000fc40000000030 */
[----:B------:R-:W-:Y:S01]  /*36c0*/  PRMT R92, R92, 0x5410, R49 ;  /* 0x000054105c5c7816 */ /* 0x000fe20000000031 */
[----:B------:R-:W-:Y:S01]  /*36d0*/  IMAD.U32 R49, R91, 0x10000, RZ ;  /* 0x000100005b317824 */ /* 0x000fe200078e00ff */
[----:B------:R-:W-:Y:S01]  /*36e0*/  LOP3.LUT R15, R10, 0xffff0000, RZ, 0xc0, !PT ;  /* 0xffff00000a0f7812 */ /* 0x000fe200078ec0ff */
[----:B------:R-:W-:Y:S01]  /*36f0*/  IMAD.U32 R47, R93, 0x10000, RZ ;  /* 0x000100005d2f7824 */ /* 0x000fe200078e00ff */
[----:B------:R-:W-:Y:S01]  /*3700*/  LOP3.LUT R45, R11, 0xffff0000, RZ, 0xc0, !PT ;  /* 0xffff00000b2d7812 */ /* 0x000fe200078ec0ff */
[----:B------:R-:W-:Y:S01]  /*3710*/  IMAD.U32 R10, R9, 0x10000, RZ ;  /* 0x00010000090a7824 */ /* 0x000fe200078e00ff */
[----:B------:R-:W-:Y:S01]  /*3720*/  PRMT R94, R94, 0x5410, R51 ;  /* 0x000054105e5e7816 */ /* 0x000fe20000000033 */
[----:B------:R-:W-:Y:S01]  /*3730*/  FMUL.FTZ R79, R15, R49 ;  /* 0x000000310f4f7220 */ /* 0x000fe20000410000 */
[----:B------:R-:W-:Y:S01]  /*3740*/  LOP3.LUT R11, R9, 0xffff0000, RZ, 0xc0, !PT ;  /* 0xffff0000090b7812 */ /* 0x000fe200078ec0ff */
[-C--:B------:R-:W-:Y:S01]  /*3750*/  FMUL.FTZ R15, R15, R47.reuse ;  /* 0x0000002f0f0f7220 */ /* 0x080fe20000410000 */
[----:B------:R-:W-:Y:S01]  /*3760*/  LOP3.LUT R48, R92, 0xffff0000, RZ, 0xc0, !PT ;  /* 0xffff00005c307812 */ /* 0x000fe200078ec0ff */
[----:B------:R-:W-:Y:S01]  /*3770*/  IMAD.U32 R9, R8, 0x10000, RZ ;  /* 0x0001000008097824 */ /* 0x000fe200078e00ff */
[----:B------:R-:W-:Y:S01]  /*3780*/  LOP3.LUT R46, R94, 0xffff0000, RZ, 0xc0, !PT ;  /* 0xffff00005e2e7812 */ /* 0x000fe200078ec0ff */
[----:B------:R-:W-:Y:S01]  /*3790*/  FFMA.FTZ R79, R14, R47, -R79 ;  /* 0x0000002f0e4f7223 */ /* 0x000fe2000001084f */
[----:B------:R-:W-:Y:S01]  /*37a0*/  LOP3.LUT R91, R91, 0xffff0000, RZ, 0xc0, !PT ;  /* 0xffff00005b5b7812 */ /* 0x000fe200078ec0ff */
[----:B------:R-:W-:Y:S01]  /*37b0*/  FMUL.FTZ R51, R11, R48 ;  /* 0x000000300b337220 */ /* 0x000fe20000410000 */
[----:B------:R-:W-:Y:S01]  /*37c0*/  LOP3.LUT R93, R93, 0xffff0000, RZ, 0xc0, !PT ;  /* 0xffff00005d5d7812 */ /* 0x000fe200078ec0ff */
[-C--:B------:R-:W-:Y:S01]  /*37d0*/  FMUL.FTZ R11, R11, R46.reuse ;  /* 0x0000002e0b0b7220 */ /* 0x080fe20000410000 */
[----:B------:R-:W-:Y:S01]  /*37e0*/  LOP3.LUT R8, R8, 0xffff0000, RZ, 0xc0, !PT ;  /* 0xffff000008087812 */ /* 0x000fe200078ec0ff */
[----:B------:R-:W-:Y:S01]  /*37f0*/  FFMA.FTZ R51, R10, R46, -R51 ;  /* 0x0000002e0a337223 */ /* 0x000fe20000010833 */
[----:B------:R-:W-:Y:S01]  /*3800*/  FFMA.FTZ R14, R14, R49, R15 ;  /* 0x000000310e0e7223 */ /* 0x000fe2000001000f */
[----:B------:R-:W-:-:S02]  /*3810*/  IMAD.U32 R92, R92, 0x10000, RZ ;  /* 0x000100005c5c7824 */ /* 0x000fc400078e00ff */
[C---:B------:R-:W-:Y:S01]  /*3820*/  FMUL.FTZ R15, R45.reuse, R91 ;  /* 0x0000005b2d0f7220 */ /* 0x040fe20000410000 */
[----:B------:R-:W-:Y:S02]  /*3830*/  IMAD.U32 R94, R94, 0x10000, RZ ;  /* 0x000100005e5e7824 */ /* 0x000fe400078e00ff */
[-C--:B------:R-:W-:Y:S01]  /*3840*/  FMUL.FTZ R46, R45, R93.reuse ;  /* 0x0000005d2d2e7220 */ /* 0x080fe20000410000 */
[----:B------:R-:W-:Y:S01]  /*3850*/  FFMA.FTZ R48, R10, R48, R11 ;  /* 0x000000300a307223 */ /* 0x000fe2000001000b */
[C---:B------:R-:W-:Y:S01]  /*3860*/  FMUL.FTZ R10, R8.reuse, R92 ;  /* 0x0000005c080a7220 */ /* 0x040fe20000410000 */
[-C--:B------:R-:W-:Y:S01]  /*3870*/  FMUL.FTZ R11, R8, R94.reuse ;  /* 0x0000005e080b7220 */ /* 0x080fe20000410000 */
[C---:B------:R-:W-:Y:S01]  /*3880*/  FFMA.FTZ R15, R44.reuse, R93, -R15 ;  /* 0x0000005d2c0f7223 */ /* 0x040fe2000001080f */
[----:B------:R-:W-:Y:S01]  /*3890*/  FFMA.FTZ R46, R44, R91, R46 ;  /* 0x0000005b2c2e7223 */ /* 0x000fe2000001002e */
[C---:B------:R-:W-:Y:S01]  /*38a0*/  FFMA.FTZ R10, R9.reuse, R94, -R10 ;  /* 0x0000005e090a7223 */ /* 0x040fe2000001080a */
[----:B------:R-:W-:Y:S01]  /*38b0*/  FFMA.FTZ R11, R9, R92, R11 ;  /* 0x0000005c090b7223 */ /* 0x000fe2000001000b */
[----:B------:R-:W-:-:S02]  /*38c0*/  F2FP.BF16.F32.PACK_AB R14, R14, R79 ;  /* 0x0000004f0e0e723e */ /* 0x000fc400000010ff */
[----:B------:R-:W-:Y:S02]  /*38d0*/  F2FP.BF16.F32.PACK_AB R15, R46, R15 ;  /* 0x0000000f2e0f723e */ /* 0x000fe400000010ff */
[----:B------:R-:W-:Y:S01]  /*38e0*/  F2FP.BF16.F32.PACK_AB R8, R11, R10 ;  /* 0x0000000a0b08723e */ /* 0x000fe200000010ff */
[----:B------:R-:W-:Y:S01]  /*38f0*/  IMAD.MOV.U32 R10, RZ, RZ, R14 ;  /* 0x000000ffff0a7224 */ /* 0x000fe200078e000e */
[----:B------:R-:W-:Y:S01]  /*3900*/  F2FP.BF16.F32.PACK_AB R9, R48, R51 ;  /* 0x000000333009723e */ /* 0x000fe200000010ff */
[----:B------:R-:W-:-:S07]  /*3910*/  IMAD.MOV.U32 R11, RZ, RZ, R15 ;  /* 0x000000ffff0b7224 */ /* 0x000fce00078e000f */
.L_x_1608:
[----:B------:R-:W-:Y:S05]  /*3920*/  BSYNC B2 ;  /* 0x0000000000027941 */ /* 0x000fea0003800000 */
.L_x_1607:
[----:B---3--:R2:W-:Y:S02]  /*3930*/  ST.E.128 desc[UR42][R12.64], R8 ;  /* 0x000000080c007985 */ /* 0x0085e4000c101d2a */
.L_x_1602:
[----:B------:R-:W-:Y:S05]  /*3940*/  BSYNC B1 ;  /* 0x0000000000017941 */ /* 0x000fea0003800000 */
.L_x_1601:
[----:B------:R-:W-:-:S03]  /*3950*/  UMOV UR4, 0xffffffff ;  /* 0xffffffff00047882 */ /* 0x000fc60000000000 */
[----:B------:R-:W-:Y:S05]  /*3960*/  BRA.DIV UR4, `(.L_x_1609) ;  /* 0x000001ea04c07947 */ /* 0x000fea000b800000 */
[----:B-1----:R-:W1:Y:S04]  /*3970*/  SHFL.IDX PT, R83, R83, 0x1, 0x1c1f ;  /* 0x003c1f0053537f89 */ /* 0x002e6800000e0000 */
[----:B---3--:R3:W0:Y:S02]  /*3980*/  SHFL.IDX PT, R14, R82, 0x1, 0x1c1f ;  /* 0x003c1f00520e7f89 */ /* 0x00862400000e0000 */
.L_x_1930:
[----:B------:R-:W-:Y:S05]  /*3990*/  @P4 BRA `(.L_x_1610) ;  /* 0x0000002000b84947 */ /* 0x000fea0003800000 */
[----:B------:R-:W-:Y:S04]  /*39a0*/  BSSY B1, `(.L_x_1611) ;  /* 0x0000038000017945 */ /* 0x000fe80003800000 */
[----:B------:R-:W-:Y:S05]  /*39b0*/  @P1 BRA `(.L_x_1612) ;  /* 0x0000000000d81947 */ /* 0x000fea0003800000 */
[----:B--2-4-:R2:W4:Y:S01]  /*39c0*/  LDS.128 R8, [R71+0x11000] ;  /* 0x0110000047087984 */ /* 0x0145220000000c00 */
[C---:B0-----:R-:W-:Y:S01]  /*39d0*/  LEA R12, P3, R16.reuse, R14, 0x1 ;  /* 0x0000000e100c7211 */ /* 0x041fe200078608ff */
[----:B------:R-:W-:Y:S03]  /*39e0*/  BSSY B2, `(.L_x_1613) ;  /* 0x0000032000027945 */ /* 0x000fe60003800000 */
[----:B-1----:R-:W-:Y:S02]  /*39f0*/  LEA.HI.X R13, R16, R83, R17, 0x1, P3 ;  /* 0x00000053100d7211 */ /* 0x002fe400018f0c11 */
[----:B------:R-:W-:-:S13]  /*3a00*/  ISETP.GE.AND P3, PT, R152, R78, PT ;  /* 0x0000004e9800720c */ /* 0x000fda0003f66270 */
[----:B--2---:R-:W-:Y:S05]  /*3a10*/  @P3 BRA `(.L_x_1614) ;  /* 0x0000000000b83947 */ /* 0x004fea0003800000 */
[----:B------:R-:W-:Y:S01]  /*3a20*/  SHF.R.U64 R45, R40, 0x10, R41 ;  /* 0x00000010282d7819 */ /* 0x000fe20000001229 */
[----:B----4-:R-:W-:Y:S01]  /*3a30*/  IMAD.U32 R15, R10, 0x10000, RZ ;  /* 0x000100000a0f7824 */ /* 0x010fe200078e00ff */
[--C-:B------:R-:W-:Y:S02]  /*3a40*/  SHF.R.U64 R44, R42, 0x10, R43.reuse ;  /* 0x000000102a2c7819 */ /* 0x100fe4000000122b */
[----:B------:R-:W-:Y:S02]  /*3a50*/  SHF.R.U32.HI R43, RZ, 0x10, R43 ;  /* 0x00000010ff2b7819 */ /* 0x000fe4000001162b */
[----:B------:R-:W-:Y:S01]  /*3a60*/  SHF.R.U32.HI R46, RZ, 0x10, R41 ;  /* 0x00000010ff2e7819 */ /* 0x000fe20000011629 */
[----:B------:R-:W-:Y:S01]  /*3a70*/  IMAD.U32 R41, R11, 0x10000, RZ ;  /* 0x000100000b297824 */ /* 0x000fe200078e00ff */
        /* <DEDUP_REMOVED lines=8> */
[C---:B------:R-:W-:Y:S01]  /*3b00*/  LOP3.LUT R45, R89.reuse, 0xffff0000, RZ, 0xc0, !PT ;  /* 0xffff0000592d7812 */ /* 0x040fe200078ec0ff */
[----:B------:R-:W-:Y:S01]  /*3b10*/  IMAD.U32 R89, R89, 0x10000, RZ ;  /* 0x0001000059597824 */ /* 0x000fe200078e00ff */
[C---:B------:R-:W-:Y:S01]  /*3b20*/  LOP3.LUT R43, R86.reuse, 0xffff0000, RZ, 0xc0, !PT ;  /* 0xffff0000562b7812 */ /* 0x040fe200078ec0ff */
[----:B------:R-:W-:Y:S01]  /*3b30*/  IMAD.U32 R86, R86, 0x10000, RZ ;  /* 0x0001000056567824 */ /* 0x000fe200078e00ff */
[----:B------:R-:W-:Y:S01]  /*3b40*/  LOP3.LUT R40, R10, 0xffff0000, RZ, 0xc0, !PT ;  /* 0xffff00000a287812 */ /* 0x000fe200078ec0ff */
[----:B------:R-:W-:-:S02]  /*3b50*/  IMAD.U32 R10, R9, 0x10000, RZ ;  /* 0x00010000090a7824 */ /* 0x000fc400078e00ff */
[C---:B------:R-:W-:Y:S01]  /*3b60*/  FMUL.FTZ R47, R11.reuse, R45 ;  /* 0x0000002d0b2f7220 */ /* 0x040fe20000410000 */
[C---:B------:R-:W-:Y:S02]  /*3b70*/  IMAD.U32 R9, R8.reuse, 0x10000, RZ ;  /* 0x0001000008097824 */ /* 0x040fe400078e00ff */
[-C--:B------:R-:W-:Y:S01]  /*3b80*/  FMUL.FTZ R48, R11, R43.reuse ;  /* 0x0000002b0b307220 */ /* 0x080fe20000410000 */
[----:B------:R-:W-:Y:S01]  /*3b90*/  LOP3.LUT R8, R8, 0xffff0000, RZ, 0xc0, !PT ;  /* 0xffff000008087812 */ /* 0x000fe200078ec0ff */
[C---:B------:R-:W-:Y:S01]  /*3ba0*/  FMUL.FTZ R50, R40.reuse, R46 ;  /* 0x0000002e28327220 */ /* 0x040fe20000410000 */
[-C--:B------:R-:W-:Y:S01]  /*3bb0*/  FMUL.FTZ R40, R40, R44.reuse ;  /* 0x0000002c28287220 */ /* 0x080fe20000410000 */
[----:B------:R-:W-:Y:S01]  /*3bc0*/  LOP3.LUT R90, R90, 0xffff0000, RZ, 0xc0, !PT ;  /* 0xffff00005a5a7812 */ /* 0x000fe200078ec0ff */
[C---:B------:R-:W-:Y:S01]  /*3bd0*/  FFMA.FTZ R47, R10.reuse, R43, -R47 ;  /* 0x0000002b0a2f7223 */ /* 0x040fe2000001082f */
[----:B------:R-:W-:Y:S01]  /*3be0*/  LOP3.LUT R87, R87, 0xffff0000, RZ, 0xc0, !PT ;  /* 0xffff000057577812 */ /* 0x000fe200078ec0ff */
[----:B------:R-:W-:Y:S01]  /*3bf0*/  FFMA.FTZ R48, R10, R45, R48 ;  /* 0x0000002d0a307223 */ /* 0x000fe20000010030 */
[C---:B------:R-:W-:Y:S01]  /*3c00*/  FFMA.FTZ R50, R15.reuse, R44, -R50 ;  /* 0x0000002c0f327223 */ /* 0x040fe20000010832 */
[C---:B------:R-:W-:Y:S01]  /*3c10*/  FMUL.FTZ R10, R8.reuse, R89 ;  /* 0x00000059080a7220 */ /* 0x040fe20000410000 */
[----:B------:R-:W-:Y:S01]  /*3c20*/  FFMA.FTZ R15, R15, R46, R40 ;  /* 0x0000002e0f0f7223 */ /* 0x000fe20000010028 */
[----:B------:R-:W-:Y:S01]  /*3c30*/  FMUL.FTZ R8, R8, R86 ;  /* 0x0000005608087220 */ /* 0x000fe20000410000 */
        /* <DEDUP_REMOVED lines=12> */
.L_x_1614:
[----:B------:R-:W-:Y:S05]  /*3d00*/  BSYNC B2 ;  /* 0x0000000000027941 */ /* 0x000fea0003800000 */
.L_x_1613:
[----:B----4-:R0:W-:Y:S02]  /*3d10*/  ST.E.128 desc[UR42][R12.64], R8 ;  /* 0x000000080c007985 */ /* 0x0101e4000c101d2a */
.L_x_1612:
[----:B------:R-:W-:Y:S05]  /*3d20*/  BSYNC B1 ;  /* 0x0000000000017941 */ /* 0x000fea0003800000 */
.L_x_1611:
[----:B------:R-:W-:Y:S05]  /*3d30*/  @P2 BRA `(.L_x_1610) ;  /* 0x0000001c00d02947 */ /* 0x000fea0003800000 */
[----:B0-2-4-:R-:W1:Y:S04]  /*3d40*/  LDL R8, [R1+0x10] ;  /* 0x0000100001087983 */ /* 0x015e680000100800 */
[----:B------:R-:W2:Y:S01]  /*3d50*/  LDL R15, [R1+0x18] ;  /* 0x00001800010f7983 */ /* 0x000ea20000100800 */
[C---:B------:R-:W-:Y:S01]  /*3d60*/  LEA R12, P3, R18.reuse, R14, 0x1 ;  /* 0x0000000e120c7211 */ /* 0x040fe200078608ff */
[----:B------:R-:W-:Y:S03]  /*3d70*/  BSSY B1, `(.L_x_1615) ;  /* 0x0000033000017945 */ /* 0x000fe60003800000 */
[----:B-1----:R-:W-:Y:S02]  /*3d80*/  LEA.HI.X R13, R18, R83, R8, 0x1, P3 ;  /* 0x00000053120d7211 */ /* 0x002fe400018f0c08 */
[----:B------:R0:W1:Y:S01]  /*3d90*/  LDS.128 R8, [R70+0x11000] ;  /* 0x0110000046087984 */ /* 0x0000620000000c00 */
[----:B--2---:R-:W-:-:S13]  /*3da0*/  ISETP.GE.AND P3, PT, R15, R78, PT ;  /* 0x0000004e0f00720c */ /* 0x004fda0003f66270 */
[----:B0-----:R-:W-:Y:S05]  /*3db0*/  @P3 BRA `(.L_x_1616) ;  /* 0x0000000000b83947 */ /* 0x001fea0003800000 */
[--C-:B------:R-:W-:Y:S01]  /*3dc0*/  SHF.R.U64 R41, R38, 0x10, R39.reuse ;  /* 0x0000001026297819 */ /* 0x100fe20000001227 */
[----:B-1----:R-:W-:Y:S01]  /*3dd0*/  IMAD.U32 R14, R10, 0x10000, RZ ;  /* 0x000100000a0e7824 */ /* 0x002fe200078e00ff */
        /* <DEDUP_REMOVED lines=44> */
.L_x_1616:
[----:B------:R-:W-:Y:S05]  /*40a0*/  BSYNC B1 ;  /* 0x0000000000017941 */ /* 0x000fea0003800000 */
.L_x_1615:
[----:B-1----:R0:W-:Y:S01]  /*40b0*/  ST.E.128 desc[UR42][R12.64], R8 ;  /* 0x000000080c007985 */ /* 0x0021e2000c101d2a */
[----:B------:R-:W-:Y:S05]  /*40c0*/  BRA `(.L_x_1610) ;  /* 0x0000001800ec7947 */ /* 0x000fea0003800000 */
.L_x_1592:
[----:B------:R-:W0:Y:S01]  /*40d0*/  S2R R12, SR_TID.X ;  /* 0x00000000000c7919 */ /* 0x000e220000002100 */
[----:B------:R-:W-:Y:S01]  /*40e0*/  CS2R R42, SRZ ;  /* 0x00000000002a7805 */ /* 0x000fe2000001ff00 */
[----:B------:R-:W1:Y:S01]  /*40f0*/  S2R R38, SR_TID.X ;  /* 0x0000000000267919 */ /* 0x000e620000002100 */
[----:B0-----:R-:W-:Y:S02]  /*4100*/  VIADD R13, R12, 0xffffff80 ;  /* 0xffffff800c0d7836 */ /* 0x001fe40000000000 */
[----:B-1----:R-:W-:-:S03]  /*4110*/  VIADD R40, R38, 0xffffff80 ;  /* 0xffffff8026287836 */ /* 0x002fc60000000000 */
[----:B------:R-:W-:Y:S02]  /*4120*/  SHF.R.S32.HI R12, RZ, 0x1f, R13 ;  /* 0x0000001fff0c7819 */ /* 0x000fe4000001140d */
[----:B------:R-:W-:Y:S02]  /*4130*/  CS2R R38, SRZ ;  /* 0x0000000000267805 */ /* 0x000fe4000001ff00 */
[----:B------:R-:W-:Y:S02]  /*4140*/  LEA.HI R12, R12, R13, RZ, 0x2 ;  /* 0x0000000d0c0c7211 */ /* 0x000fe400078f10ff */
[----:B------:R-:W-:Y:S02]  /*4150*/  SHF.R.S32.HI R44, RZ, 0x1f, R40 ;  /* 0x0000001fff2c7819 */ /* 0x000fe40000011428 */
[----:B------:R-:W-:Y:S02]  /*4160*/  SHF.R.S32.HI R12, RZ, 0x2, R12 ;  /* 0x00000002ff0c7819 */ /* 0x000fe4000001140c */
[----:B------:R-:W-:-:S02]  /*4170*/  LEA.HI R44, R44, R40, RZ, 0x2 ;  /* 0x000000282c2c7211 */ /* 0x000fc400078f10ff */
[----:B------:R-:W-:Y:S02]  /*4180*/  CS2R R40, SRZ ;  /* 0x0000000000287805 */ /* 0x000fe4000001ff00 */
[----:B------:R-:W-:Y:S02]  /*4190*/  ISETP.GE.AND P3, PT, R12, R76, PT ;  /* 0x0000004c0c00720c */ /* 0x000fe40003f66270 */
[----:B------:R-:W-:Y:S02]  /*41a0*/  SHF.R.S32.HI R44, RZ, 0x2, R44 ;  /* 0x00000002ff2c7819 */ /* 0x000fe4000001142c */
[----:B------:R-:W-:-:S03]  /*41b0*/  ISETP.GE.OR P3, PT, R16, R78, P3 ;  /* 0x0000004e1000720c */ /* 0x000fc60001f66670 */
[----:B------:R-:W-:-:S10]  /*41c0*/  VIADD R44, R44, 0x60 ;  /* 0x000000602c2c7836 */ /* 0x000fd40000000000 */
[----:B------:R-:W0:Y:S01]  /*41d0*/  @!P3 LDC.64 R12, c[0x0][0x3e8] ;  /* 0x0000fa00ff0cbb82 */ /* 0x000e220000000a00 */
[----:B------:R-:W-:-:S05]  /*41e0*/  @!P3 IADD3 R14, P4, R30, R10, RZ ;  /* 0x0000000a1e0eb210 */ /* 0x000fca0007f9e0ff */
[----:B------:R-:W-:Y:S01]  /*41f0*/  @!P3 IMAD.X R15, R77, 0x1, R54, P4 ;  /* 0x000000014d0fb824 */ /* 0x000fe200020e0636 */
[----:B------:R-:W-:-:S05]  /*4200*/  @!P3 IADD3 R36, P4, R52, R8, RZ ;  /* 0x000000083424b210 */ /* 0x000fca0007f9e0ff */
[----:B------:R-:W-:Y:S01]  /*4210*/  @!P3 IMAD.X R37, R69, 0x1, R7, P4 ;  /* 0x000000014525b824 */ /* 0x000fe200020e0607 */
[----:B0-----:R-:W-:-:S04]  /*4220*/  @!P3 LEA R12, P4, R14, R12, 0x1 ;  /* 0x0000000c0e0cb211 */ /* 0x001fc800078808ff */
[----:B------:R-:W-:Y:S02]  /*4230*/  @!P3 LEA.HI.X R13, R14, R13, R15, 0x1, P4 ;  /* 0x0000000d0e0db211 */ /* 0x000fe400020f0c0f */
[----:B------:R-:W0:Y:S01]  /*4240*/  @!P3 LDC.64 R14, c[0x0][0x400] ;  /* 0x00010000ff0ebb82 */ /* 0x000e220000000a00 */
[----:B------:R-:W-:Y:S01]  /*4250*/  BSSY B1, `(.L_x_1617) ;  /* 0x0000022000017945 */ /* 0x000fe20003800000 */
[----:B0-----:R-:W-:-:S04]  /*4260*/  @!P3 LEA R14, P4, R36, R14, 0x1 ;  /* 0x0000000e240eb211 */ /* 0x001fc800078808ff */
[----:B------:R-:W-:Y:S02]  /*4270*/  @!P3 LEA.HI.X R15, R36, R15, R37, 0x1, P4 ;  /* 0x0000000f240fb211 */ /* 0x000fe400020f0c25 */
[----:B------:R-:W-:Y:S02]  /*4280*/  CS2R R36, SRZ ;  /* 0x0000000000247805 */ /* 0x000fe4000001ff00 */
[----:B------:R-:W-:Y:S02]  /*4290*/  ISETP.GE.AND P4, PT, R44, R76, PT ;  /* 0x0000004c2c00720c */ /* 0x000fe40003f86270 */
[----:B------:R-:W-:Y:S02]  /*42a0*/  CS2R R46, SRZ ;  /* 0x00000000002e7805 */ /* 0x000fe4000001ff00 */
[----:B------:R-:W-:Y:S01]  /*42b0*/  CS2R R50, SRZ ;  /* 0x0000000000327805 */ /* 0x000fe2000001ff00 */
[----:B------:R0:W5:Y:S01]  /*42c0*/  @!P3 LDG.E.128 R40, desc[UR42][R14.64] ;  /* 0x0000002a0e28b981 */ /* 0x000162000c1e1d00 */
[----:B------:R-:W-:-:S02]  /*42d0*/  ISETP.GE.OR P4, PT, R16, R78, P4 ;  /* 0x0000004e1000720c */ /* 0x000fc40002786670 */
[----:B------:R-:W-:Y:S02]  /*42e0*/  CS2R R44, SRZ ;  /* 0x00000000002c7805 */ /* 0x000fe4000001ff00 */
[----:B------:R-:W-:Y:S01]  /*42f0*/  CS2R R48, SRZ ;  /* 0x0000000000307805 */ /* 0x000fe2000001ff00 */
[----:B------:R0:W5:Y:S01]  /*4300*/  @!P3 LDG.E.128 R36, desc[UR42][R12.64] ;  /* 0x0000002a0c24b981 */ /* 0x000162000c1e1d00 */
[----:B------:R-:W-:-:S07]  /*4310*/  ISETP.GE.AND P3, PT, R16, R78, PT ;  /* 0x0000004e1000720c */ /* 0x000fce0003f66270 */
[----:B------:R-:W-:Y:S06]  /*4320*/  @P4 BRA `(.L_x_1618) ;  /* 0x0000000000504947 */ /* 0x000fec0003800000 */
[----:B0-----:R-:W0:Y:S01]  /*4330*/  LDC.64 R12, c[0x0][0x3f8] ;  /* 0x0000fe00ff0c7b82 */ /* 0x001e220000000a00 */
        /* <DEDUP_REMOVED lines=19> */
.L_x_1618:
[----:B------:R-:W-:Y:S05]  /*4470*/  BSYNC B1 ;  /* 0x0000000000017941 */ /* 0x000fea0003800000 */
.L_x_1617:
[----:B-----5:R-:W-:Y:S01]  /*4480*/  IMAD.MOV.U32 R8, RZ, RZ, R46 ;  /* 0x000000ffff087224 */ /* 0x020fe200078e002e */
[----:B------:R-:W-:Y:S01]  /*4490*/  UISETP.NE.AND UP0, UPT, UR39, 0x3, UPT ;  /* 0x000000032700788c */ /* 0x000fe2000bf05270 */
[----:B------:R-:W-:Y:S02]  /*44a0*/  IMAD.MOV.U32 R9, RZ, RZ, R47 ;  /* 0x000000ffff097224 */ /* 0x000fe400078e002f */
        /* <DEDUP_REMOVED lines=30> */
[----:B------:R-:W-:Y:S01]  /*4690*/  PRMT R91, R91, 0x5410, R11 ;  /* 0x000054105b5b7816 */ /* 0x000fe2000000000b */
[----:B------:R-:W-:Y:S06]  /*46a0*/  @!P5 BRA `(.L_x_1619) ;  /* 0x000000000004d947 */ /* 0x000fec0003800000 */
[----:B------:R-:W-:Y:S01]  /*46b0*/  BPT.TRAP 0x1 ;  /* 0x000000040000795c */ /* 0x000fe20000300000 */
.L_x_1619:
[----:B------:R-:W2:Y:S01]  /*46c0*/  LDL R8, [R1+0x14] ;  /* 0x0000140001087983 */ /* 0x000ea20000100800 */
[----:B------:R-:W-:Y:S01]  /*46d0*/  IMAD R69, R23, 0x8, R2 ;  /* 0x0000000817457824 */ /* 0x000fe200078e0202 */
[----:B------:R-:W1:Y:S01]  /*46e0*/  LDC R85, c[0x0][0x2f4] ;  /* 0x0000bd00ff557b82 */ /* 0x000e620000000800 */
[----:B------:R-:W-:Y:S01]  /*46f0*/  BSSY B1, `(.L_x_1620) ;  /* 0x0000004000017945 */ /* 0x000fe20003800000 */
[----:B--2---:R-:W-:-:S04]  /*4700*/  SHF.L.U32 R77, R8, 0x1f, RZ ;  /* 0x0000001f084d7819 */ /* 0x004fc800000006ff */
[----:B------:R-:W2:Y:S02]  /*4710*/  SYNCS.PHASECHK.TRANS64.TRYWAIT P4, [R69+URZ+0x16890], R77 ;  /* 0x0168904d450075a7 */ /* 0x000ea4000808017f */
[----:B-12---:R-:W-:Y:S05]  /*4720*/  @!P4 BRA `(.L_x_1621) ;  /* 0x000001dc0098c947 */ /* 0x006fea0003800000 */
.L_x_1931:
[----:B------:R-:W-:Y:S05]  /*4730*/  BSYNC B1 ;  /* 0x0000000000017941 */ /* 0x000fea0003800000 */
.L_x_1620:
[----:B------:R-:W-:Y:S01]  /*4740*/  UMOV UR4, 0xffffffff ;  /* 0xffffffff00047882 */ /* 0x000fe20000000000 */
[----:B------:R-:W-:Y:S02]  /*4750*/  IMAD.IADD R87, R85, 0x1, -R58 ;  /* 0x0000000155577824 */ /* 0x000fe400078e0a3a */
[----:B------:R-:W-:Y:S05]  /*4760*/  BRA.DIV UR4, `(.L_x_1622) ;  /* 0x000001de049c7947 */ /* 0x000fea000b800000 */
[----:B------:R2:W3:Y:S04]  /*4770*/  SHFL.IDX PT, R81, R83, RZ, 0x1c1f ;  /* 0x001c1fff53517589 */ /* 0x0004e800000e0000 */
[----:B------:R2:W4:Y:S02]  /*4780*/  SHFL.IDX PT, R80, R82, RZ, 0x1c1f ;  /* 0x001c1fff52507589 */ /* 0x00052400000e0000 */
.L_x_1935:
[----:B------:R-:W5:Y:S01]  /*4790*/  S2R R8, SR_TID.X ;  /* 0x0000000000087919 */ /* 0x000f620000002100 */
[----:B------:R-:W-:Y:S01]  /*47a0*/  BSSY B1, `(.L_x_1623) ;  /* 0x000007d000017945 */ /* 0x000fe20003800000 */
[----:B-----5:R-:W-:-:S05]  /*47b0*/  VIADD R9, R8, 0xffffff80 ;  /* 0xffffff8008097836 */ /* 0x020fca0000000000 */
[----:B------:R-:W-:-:S04]  /*47c0*/  SHF.R.S32.HI R8, RZ, 0x1f, R9 ;  /* 0x0000001fff087819 */ /* 0x000fc80000011409 */
[----:B------:R-:W-:-:S04]  /*47d0*/  LEA.HI R8, R8, R9, RZ, 0x2 ;  /* 0x0000000908087211 */ /* 0x000fc800078f10ff */
[----:B------:R-:W-:-:S04]  /*47e0*/  SHF.R.S32.HI R8, RZ, 0x2, R8 ;  /* 0x00000002ff087819 */ /* 0x000fc80000011408 */
[----:B------:R-:W-:-:S13]  /*47f0*/  ISETP.GE.OR P4, PT, R8, R76, P1 ;  /* 0x0000004c0800720c */ /* 0x000fda0000f86670 */
[----:B------:R-:W-:Y:S05]  /*4800*/  @P4 BRA `(.L_x_1624) ;  /* 0x0000000400d84947 */ /* 0x000fea0003800000 */
[----:B------:R-:W5:Y:S01]  /*4810*/  S2R R9, SR_TID.X ;  /* 0x0000000000097919 */ /* 0x000f620000002100 */
[----:B------:R-:W-:Y:S01]  /*4820*/  SEL R8, R58, R87, !P0 ;  /* 0x000000573a087207 */ /* 0x000fe20004000000 */
[----:B------:R-:W-:Y:S01]  /*4830*/  BSSY B2, `(.L_x_1625) ;  /* 0x000006f000027945 */ /* 0x000fe20003800000 */
[----:B----4-:R-:W-:-:S04]  /*4840*/  LEA R78, P4, R6, R80, 0x1 ;  /* 0x00000050064e7211 */ /* 0x010fc800078808ff */
[----:B---3--:R-:W-:Y:S01]  /*4850*/  LEA.HI.X R79, R6, R81, R4, 0x1, P4 ;  /* 0x00000051064f7211 */ /* 0x008fe200020f0c04 */
[----:B-----5:R-:W-:Y:S01]  /*4860*/  VIADD R11, R9, 0xffffff80 ;  /* 0xffffff80090b7836 */ /* 0x020fe20000000000 */
[----:B------:R-:W-:-:S04]  /*4870*/  SHF.R.S32.HI R9, RZ, 0x1f, R8 ;  /* 0x0000001fff097819 */ /* 0x000fc80000011408 */
[----:B------:R-:W-:Y:S01]  /*4880*/  LEA.HI R8, R9, R8, RZ, 0x4 ;  /* 0x0000000809087211 */ /* 0x000fe200078f20ff */
[----:B------:R-:W-:Y:S01]  /*4890*/  IMAD R9, R23, 0x2000, R3 ;  /* 0x0000200017097824 */ /* 0x000fe200078e0203 */
[----:B------:R-:W-:Y:S02]  /*48a0*/  SHF.R.S32.HI R10, RZ, 0x1f, R11 ;  /* 0x0000001fff0a7819 */ /* 0x000fe4000001140b */
[----:B------:R-:W-:Y:S01]  /*48b0*/  LEA.HI.SX32 R8, R8, R5, 0x1c ;  /* 0x0000000508087211 */ /* 0x000fe200078fe2ff */
[----:B------:R-:W-:Y:S01]  /*48c0*/  IMAD R9, R9, 0x2, R2 ;  /* 0x0000000209097824 */ /* 0x000fe200078e0202 */
[----:B------:R-:W-:-:S03]  /*48d0*/  LEA.HI R10, R10, R11, RZ, 0x5 ;  /* 0x0000000b0a0a7211 */ /* 0x000fc600078f28ff */
[----:B------:R-:W-:Y:S01]  /*48e0*/  IMAD.SHL.U32 R89, R8, 0x8, RZ ;  /* 0x0000000808597824 */ /* 0x000fe200078e00ff */
[----:B------:R-:W-:-:S04]  /*48f0*/  SHF.R.S32.HI R10, RZ, 0x5, R10 ;  /* 0x00000005ff0a7819 */ /* 0x000fc8000001140a */
[----:B------:R-:W-:-:S04]  /*4900*/  LOP3.LUT R8, R64, 0x38, R89, 0xf8, !PT ;  /* 0x0000003840087812 */ /* 0x000fc800078ef859 */
[----:B------:R-:W-:-:S05]  /*4910*/  LOP3.LUT R8, R8, R61, RZ, 0x3c, !PT ;  /* 0x0000003d08087212 */ /* 0x000fca00078e3cff */
[----:B------:R-:W-:-:S04]  /*4920*/  IMAD R8, R10, 0x200, R8 ;  /* 0x000002000a087824 */ /* 0x000fc800078e0208 */
[----:B------:R-:W-:-:S04]  /*4930*/  IMAD R11, R23, 0x2000, R8 ;  /* 0x00002000170b7824 */ /* 0x000fc800078e0208 */
[----:B0-----:R-:W-:Y:S02]  /*4940*/  IMAD R12, R11, 0x2, R2 ;  /* 0x000000020b0c7824 */ /* 0x001fe400078e0202 */
[----:B------:R-:W0:Y:S04]  /*4950*/  LDS.128 R8, [R9+0xe400] ;  /* 0x00e4000009087984 */ /* 0x000e280000000c00 */
[----:B------:R-:W3:Y:S01]  /*4960*/  LDS.128 R12, [R12+0xe400] ;  /* 0x00e400000c0c7984 */ /* 0x000ee20000000c00 */
[----:B------:R-:W-:Y:S05]  /*4970*/  @P3 BRA `(.L_x_1626) ;  /* 0x0000000400683947 */ /* 0x000fea0003800000 */
[----:B------:R-:W-:Y:S01]  /*4980*/  SHF.R.U64 R102, R36, 0x10, R37 ;  /* 0x0000001024667819 */ /* 0x000fe20000001225 */
[----:B---3--:R-:W-:Y:S01]  /*4990*/  IMAD.U32 R98, R13, 0x10000, RZ ;  /* 0x000100000d627824 */ /* 0x008fe200078e00ff */
[----:B------:R-:W-:Y:S01]  /*49a0*/  SHF.R.U32.HI R106, RZ, 0x10, R41 ;  /* 0x00000010ff6a7819 */ /* 0x000fe20000011629 */
[----:B0-----:R-:W-:Y:S01]  /*49b0*/  IMAD.U32 R96, R9, 0x10000, RZ ;  /* 0x0001000009607824 */ /* 0x001fe200078e00ff */
[----:B------:R-:W-:Y:S01]  /*49c0*/  SHF.R.U32.HI R104, RZ, 0x10, R37 ;  /* 0x00000010ff687819 */ /* 0x000fe20000011625 */
[----:B------:R-:W-:Y:S01]  /*49d0*/  IMAD.U32 R100, R15, 0x10000, RZ ;  /* 0x000100000f647824 */ /* 0x000fe200078e00ff */
[----:B------:R-:W-:Y:S02]  /*49e0*/  SHF.R.U64 R99, R40, 0x10, R41 ;  /* 0x0000001028637819 */ /* 0x000fe40000001229 */
[----:B------:R-:W-:Y:S02]  /*49f0*/  PRMT R40, R84, 0x5432, R102 ;  /* 0x0000543254287816 */ /* 0x000fe40000000066 */
[----:B------:R-:W-:-:S02]  /*4a00*/  SHF.R.U64 R103, R38, 0x10, R39 ;  /* 0x0000001026677819 */ /* 0x000fc40000001227 */
[----:B------:R-:W-:Y:S02]  /*4a10*/  PRMT R102, R91, 0x5432, R106 ;  /* 0x000054325b667816 */ /* 0x000fe4000000006a */
[----:B------:R-:W-:Y:S02]  /*4a20*/  PRMT R104, R86, 0x5432, R104 ;  /* 0x0000543256687816 */ /* 0x000fe40000000068 */
[----:B------:R-:W-:Y:S02]  /*4a30*/  SHF.R.U32.HI R101, RZ, 0x10, R39 ;  /* 0x00000010ff657819 */ /* 0x000fe40000011627 */
[----:B------:R-:W-:Y:S02]  /*4a40*/  SHF.R.U64 R42, R42, 0x10, R43 ;  /* 0x000000102a2a7819 */ /* 0x000fe4000000122b */
[----:B------:R-:W-:Y:S01]  /*4a50*/  PRMT R39, R107, 0x5410, R103 ;  /* 0x000054106b277816 */ /* 0x000fe20000000067 */
[----:B------:R-:W-:Y:S01]  /*4a60*/  IMAD.U32 R107, R102, 0x10000, RZ ;  /* 0x00010000666b7824 */ /* 0x000fe200078e00ff */
[----:B------:R-:W-:Y:S01]  /*4a70*/  SHF.R.U32.HI R43, RZ, 0x10, R43 ;  /* 0x00000010ff2b7819 */ /* 0x000fe2000001162b */
[----:B------:R-:W-:Y:S01]  /*4a80*/  IMAD.U32 R103, R104, 0x10000, RZ ;  /* 0x0001000068677824 */ /* 0x000fe200078e00ff */
[----:B------:R-:W-:Y:S01]  /*4a90*/  PRMT R99, R109, 0x5410, R99 ;  /* 0x000054106d637816 */ /* 0x000fe20000000063 */
[C---:B------:R-:W-:Y:S01]  /*4aa0*/  FMUL.FTZ R109, R98.reuse, R107 ;  /* 0x0000006b626d7220 */ /* 0x040fe20000410000 */
[----:B------:R-:W-:Y:S01]  /*4ab0*/  PRMT R106, R105, 0x5410, R43 ;  /* 0x00005410696a7816 */ /* 0x000fe2000000002b */
[-C--:B------:R-:W-:Y:S01]  /*4ac0*/  FMUL.FTZ R111, R98, R103.reuse ;  /* 0x00000067626f7220 */ /* 0x080fe20000410000 */
[----:B------:R-:W-:Y:S01]  /*4ad0*/  PRMT R101, R108, 0x5410, R101 ;  /* 0x000054106c657816 */ /* 0x000fe20000000065 */
[----:B------:R-:W-:Y:S01]  /*4ae0*/  FFMA.FTZ R43, R96, R103, -R109 ;  /* 0x00000067602b7223 */ /* 0x000fe2000001086d */
[----:B------:R-:W-:Y:S01]  /*4af0*/  LOP3.LUT R97, R13, 0xffff0000, RZ, 0xc0, !PT ;  /* 0xffff00000d617812 */ /* 0x000fe200078ec0ff */
[----:B------:R-:W-:Y:S01]  /*4b00*/  IMAD.U32 R103, R106, 0x10000, RZ ;  /* 0x000100006a677824 */ /* 0x000fe200078e00ff */
[----:B------:R-:W-:Y:S01]  /*4b10*/  LOP3.LUT R105, R102, 0xffff0000, RZ, 0xc0, !PT ;  /* 0xffff000066697812 */ /* 0x000fe200078ec0ff */
[----:B------:R-:W-:Y:S01]  /*4b20*/  IMAD.U32 R102, R101, 0x10000, RZ ;  /* 0x0001000065667824 */ /* 0x000fe200078e00ff */
[----:B------:R-:W-:Y:S01]  /*4b30*/  LOP3.LUT R98, R104, 0xffff0000, RZ, 0xc0, !PT ;  /* 0xffff000068627812 */ /* 0x000fe200078ec0ff */
[C---:B------:R-:W-:Y:S01]  /*4b40*/  FMUL.FTZ R104, R100.reuse, R103 ;  /* 0x0000006764687220 */ /* 0x040fe20000410000 */
[----:B------:R-:W-:Y:S01]  /*4b50*/  LOP3.LUT R38, R9, 0xffff0000, RZ, 0xc0, !PT ;  /* 0xffff000009267812 */ /* 0x000fe200078ec0ff */
[-C--:B------:R-:W-:Y:S01]  /*4b60*/  FMUL.FTZ R109, R97, R105.reuse ;  /* 0x00000069616d7220 */ /* 0x080fe20000410000 */
[----:B------:R-:W-:Y:S01]  /*4b70*/  SHF.L.U32 R41, R11, 0x10, RZ ;  /* 0x000000100b297819 */ /* 0x000fe200000006ff */
[----:B------:R-:W-:Y:S01]  /*4b80*/  FMUL.FTZ R97, R97, R98 ;  /* 0x0000006261617220 */ /* 0x000fe20000410000 */
[----:B------:R-:W-:Y:S01]  /*4b90*/  LOP3.LUT R15, R15, 0xffff0000, RZ, 0xc0, !PT ;  /* 0xffff00000f0f7812 */ /* 0x000fe200078ec0ff */
[----:B------:R-:W-:Y:S01]  /*4ba0*/  FMUL.FTZ R100, R100, R102 ;  /* 0x0000006664647220 */ /* 0x000fe20000410000 */
[----:B------:R-:W-:Y:S01]  /*4bb0*/  LOP3.LUT R106, R106, 0xffff0000, RZ, 0xc0, !PT ;  /* 0xffff00006a6a7812 */ /* 0x000fe200078ec0ff */
[C---:B------:R-:W-:Y:S01]  /*4bc0*/  FFMA.FTZ R98, R38.reuse, R98, -R109 ;  /* 0x0000006226627223 */ /* 0x040fe2000001086d */
[----:B------:R-:W-:Y:S01]  /*4bd0*/  FFMA.FTZ R97, R38, R105, R97 ;  /* 0x0000006926617223 */ /* 0x000fe20000010061 */
[----:B------:R-:W-:Y:S01]  /*4be0*/  FFMA.FTZ R38, R41, R102, -R104 ;  /* 0x0000006629267223 */ /* 0x000fe20000010868 */
[----:B------:R-:W-:Y:S01]  /*4bf0*/  LOP3.LUT R101, R101, 0xffff0000, RZ, 0xc0, !PT ;  /* 0xffff000065657812 */ /* 0x000fe200078ec0ff */
[----:B------:R-:W-:Y:S01]  /*4c00*/  FFMA.FTZ R41, R41, R103, R100 ;  /* 0x0000006729297223 */ /* 0x000fe20000010064 */
[----:B------:R-:W-:Y:S01]  /*4c10*/  LOP3.LUT R36, R11, 0xffff0000, RZ, 0xc0, !PT ;  /* 0xffff00000b247812 */ /* 0x000fe200078ec0ff */
[----:B------:R-:W-:Y:S01]  /*4c20*/  FMUL.FTZ R103, R15, R106 ;  /* 0x0000006a0f677220 */ /* 0x000fe20000410000 */
[----:B------:R-:W-:-:S02]  /*4c30*/  IMAD.U32 R13, R12, 0x10000, RZ ;  /* 0x000100000c0d7824 */ /* 0x000fc400078e00ff */
[-C--:B------:R-:W-:Y:S01]  /*4c40*/  FMUL.FTZ R105, R15, R101.reuse ;  /* 0x000000650f697220 */ /* 0x080fe20000410000 */
[C---:B------:R-:W-:Y:S02]  /*4c50*/  IMAD.U32 R102, R99.reuse, 0x10000, RZ ;  /* 0x0001000063667824 */ /* 0x040fe400078e00ff */
[----:B------:R-:W-:Y:S01]  /*4c60*/  FFMA.FTZ R15, R36, R101, -R103 ;  /* 0x00000065240f7223 */ /* 0x000fe20000010867 */
[----:B------:R-:W-:Y:S01]  /*4c70*/  IMAD.U32 R100, R40, 0x10000, RZ ;  /* 0x0001000028647824 */ /* 0x000fe200078e00ff */
[----:B------:R-:W-:Y:S01]  /*4c80*/  LOP3.LUT R101, R99, 0xffff0000, RZ, 0xc0, !PT ;  /* 0xffff000063657812 */ /* 0x000fe200078ec0ff */
[----:B------:R-:W-:Y:S01]  /*4c90*/  IMAD.U32 R9, R8, 0x10000, RZ ;  /* 0x0001000008097824 */ /* 0x000fe200078e00ff */
[----:B------:R-:W-:Y:S01]  /*4ca0*/  LOP3.LUT R99, R40, 0xffff0000, RZ, 0xc0, !PT ;  /* 0xffff000028637812 */ /* 0x000fe200078ec0ff */
[C---:B------:R-:W-:Y:S01]  /*4cb0*/  FMUL.FTZ R40, R13.reuse, R102 ;  /* 0x000000660d287220 */ /* 0x040fe20000410000 */
[----:B------:R-:W-:Y:S01]  /*4cc0*/  LOP3.LUT R12, R12, 0xffff0000, RZ, 0xc0, !PT ;  /* 0xffff00000c0c7812 */ /* 0x000fe200078ec0ff */
[----:B------:R-:W-:Y:S01]  /*4cd0*/  FMUL.FTZ R13, R13, R100 ;  /* 0x000000640d0d7220 */ /* 0x000fe20000410000 */
        /* <DEDUP_REMOVED lines=9> */
[C---:B------:R-:W-:Y:S01]  /*4d70*/  IMAD.U32 R10, R14.reuse, 0x10000, RZ ;  /* 0x000100000e0a7824 */ /* 0x040fe200078e00ff */
[----:B------:R-:W-:Y:S01]  /*4d80*/  LOP3.LUT R14, R14, 0xffff0000, RZ, 0xc0, !PT ;  /* 0xffff00000e0e7812 */ /* 0x000fe200078ec0ff */
[C---:B------:R-:W-:Y:S01]  /*4d90*/  IMAD.U32 R12, R42.reuse, 0x10000, RZ ;  /* 0x000100002a0c7824 */ /* 0x040fe200078e00ff */
[----:B------:R-:W-:Y:S01]  /*4da0*/  LOP3.LUT R42, R42, 0xffff0000, RZ, 0xc0, !PT ;  /* 0xffff00002a2a7812 */ /* 0x000fe200078ec0ff */
[C---:B------:R-:W-:Y:S01]  /*4db0*/  IMAD.U32 R9, R39.reuse, 0x10000, RZ ;  /* 0x0001000027097824 */ /* 0x040fe200078e00ff */
[----:B------:R-:W-:Y:S01]  /*4dc0*/  LOP3.LUT R39, R39, 0xffff0000, RZ, 0xc0, !PT ;  /* 0xffff000027277812 */ /* 0x000fe200078ec0ff */
[----:B------:R-:W-:Y:S01]  /*4dd0*/  FFMA.FTZ R103, R8, R99, -R103 ;  /* 0x0000006308677223 */ /* 0x000fe20000010867 */
[----:B------:R-:W-:Y:S01]  /*4de0*/  FFMA.FTZ R96, R96, R107, R111 ;  /* 0x0000006b60607223 */ /* 0x000fe2000001006f */
[----:B------:R-:W-:Y:S01]  /*4df0*/  FFMA.FTZ R8, R8, R101, R105 ;  /* 0x0000006508087223 */ /* 0x000fe20000010069 */
[C---:B------:R-:W-:Y:S01]  /*4e00*/  FMUL.FTZ R36, R10.reuse, R12 ;  /* 0x0000000c0a247220 */ /* 0x040fe20000410000 */
        /* <DEDUP_REMOVED lines=10> */
[----:B------:R-:W-:Y:S01]  /*4eb0*/  F2FP.BF16.F32.PACK_AB R12, R8, R13 ;  /* 0x0000000d080c723e */ /* 0x000fe200000010ff */
[----:B------:R-:W-:Y:S01]  /*4ec0*/  IMAD.MOV.U32 R8, RZ, RZ, R40 ;  /* 0x000000ffff087224 */ /* 0x000fe200078e0028 */
[----:B------:R-:W-:Y:S01]  /*4ed0*/  F2FP.BF16.F32.PACK_AB R9, R98, R43 ;  /* 0x0000002b6209723e */ /* 0x000fe200000010ff */
[----:B------:R-:W-:Y:S01]  /*4ee0*/  IMAD.MOV.U32 R13, RZ, RZ, R96 ;  /* 0x000000ffff0d7224 */ /* 0x000fe200078e0060 */
[----:B------:R-:W-:Y:S02]  /*4ef0*/  F2FP.BF16.F32.PACK_AB R15, R106, R41 ;  /* 0x000000296a0f723e */ /* 0x000fe400000010ff */
[----:B------:R-:W-:-:S02]  /*4f00*/  F2FP.BF16.F32.PACK_AB R10, R39, R36 ;  /* 0x00000024270a723e */ /* 0x000fc400000010ff */
[----:B------:R-:W-:-:S07]  /*4f10*/  F2FP.BF16.F32.PACK_AB R14, R42, R99 ;  /* 0x000000632a0e723e */ /* 0x000fce00000010ff */
.L_x_1626:
[----:B------:R-:W-:Y:S05]  /*4f20*/  BSYNC B2 ;  /* 0x0000000000027941 */ /* 0x000fea0003800000 */
.L_x_1625:
[----:B------:R-:W-:Y:S01]  /*4f30*/  ISETP.GE.AND P4, PT, R89, R85, PT ;  /* 0x000000555900720c */ /* 0x000fe20003f86270 */
[----:B0-----:R0:W-:-:S12]  /*4f40*/  ST.E.128 desc[UR42][R78.64], R8 ;  /* 0x000000084e007985 */ /* 0x0011d8000c101d2a */
[----:B------:R-:W-:-:S05]  /*4f50*/  @!P4 IMAD.WIDE R80, R89, 0x2, R80 ;  /* 0x000000025950c825 */ /* 0x000fca00078e0250 */
[----:B---3--:R0:W-:Y:S02]  /*4f60*/  @!P4 ST.E.128 desc[UR42][R80.64], R12 ;  /* 0x0000000c5000c985 */ /* 0x0081e4000c101d2a */
.L_x_1624:
[----:B------:R-:W-:Y:S05]  /*4f70*/  BSYNC B1 ;  /* 0x0000000000017941 */ /* 0x000fea0003800000 */
.L_x_1623:
[----:B------:R-:W-:-:S03]  /*4f80*/  UMOV UR4, 0xffffffff ;  /* 0xffffffff00047882 */ /* 0x000fc60000000000 */
[----:B------:R-:W-:Y:S05]  /*4f90*/  BRA.DIV UR4, `(.L_x_1627) ;  /* 0x000001d604dc7947 */ /* 0x000fea000b800000 */
[----:B--2---:R-:W2:Y:S04]  /*4fa0*/  SHFL.IDX PT, R83, R83, 0x1, 0x1c1f ;  /* 0x003c1f0053537f89 */ /* 0x004ea800000e0000 */
[----:B------:R-:W0:Y:S02]  /*4fb0*/  SHFL.IDX PT, R82, R82, 0x1, 0x1c1f ;  /* 0x003c1f0052527f89 */ /* 0x000e2400000e0000 */
.L_x_1939:
[----:B0-----:R-:W0:Y:S02]  /*4fc0*/  S2R R8, SR_TID.X ;  /* 0x0000000000087919 */ /* 0x001e240000002100 */
[----:B0-----:R-:W-:-:S05]  /*4fd0*/  VIADD R9, R8, 0xffffff80 ;  /* 0xffffff8008097836 */ /* 0x001fca0000000000 */
[----:B------:R-:W-:-:S04]  /*4fe0*/  SHF.R.S32.HI R8, RZ, 0x1f, R9 ;  /* 0x0000001fff087819 */ /* 0x000fc80000011409 */
[----:B------:R-:W-:-:S04]  /*4ff0*/  LEA.HI R8, R8, R9, RZ, 0x2 ;  /* 0x0000000908087211 */ /* 0x000fc800078f10ff */
[----:B------:R-:W-:-:S05]  /*5000*/  SHF.R.S32.HI R8, RZ, 0x2, R8 ;  /* 0x00000002ff087819 */ /* 0x000fca0000011408 */
[----:B------:R-:W-:-:S05]  /*5010*/  VIADD R8, R8, 0x60 ;  /* 0x0000006008087836 */ /* 0x000fca0000000000 */
[----:B------:R-:W-:-:S13]  /*5020*/  ISETP.GE.OR P4, PT, R8, R76, P1 ;  /* 0x0000004c0800720c */ /* 0x000fda0000f86670 */
[----:B------:R-:W-:Y:S05]  /*5030*/  @P4 BRA `(.L_x_1610) ;  /* 0x0000000c00104947 */ /* 0x000fea0003800000 */
[----:B------:R-:W5:Y:S04]  /*5040*/  LDL R11, [R1+0x38] ;  /* 0x00003800010b7983 */ /* 0x000f680000100800 */
[----:B------:R-:W3:Y:S04]  /*5050*/  LDL R10, [R1+0x64] ;  /* 0x00006400010a7983 */ /* 0x000ee80000100800 */
[----:B------:R-:W4:Y:S01]  /*5060*/  LDL R9, [R1+0x48] ;  /* 0x0000480001097983 */ /* 0x000f220000100800 */
[----:B------:R-:W-:Y:S01]  /*5070*/  SEL R87, R58, R87, !P0 ;  /* 0x000000573a577207 */ /* 0x000fe20004000000 */
[----:B------:R-:W-:Y:S01]  /*5080*/  BSSY B1, `(.L_x_1628) ;  /* 0x000006b000017945 */ /* 0x000fe20003800000 */
[----:B------:R-:W-:-:S02]  /*5090*/  LEA R36, P4, R6, R82, 0x1 ;  /* 0x0000005206247211 */ /* 0x000fc400078808ff */
[----:B------:R-:W-:Y:S02]  /*50a0*/  SHF.R.S32.HI R8, RZ, 0x1f, R87 ;  /* 0x0000001fff087819 */ /* 0x000fe40000011457 */
[----:B--2---:R-:W-:Y:S02]  /*50b0*/  LEA.HI.X R37, R6, R83, R4, 0x1, P4 ;  /* 0x0000005306257211 */ /* 0x004fe400020f0c04 */
[----:B------:R-:W-:-:S04]  /*50c0*/  LEA.HI R8, R8, R87, RZ, 0x4 ;  /* 0x0000005708087211 */ /* 0x000fc800078f20ff */
[----:B------:R-:W-:-:S05]  /*50d0*/  LEA.HI.SX32 R8, R8, R5, 0x1c ;  /* 0x0000000508087211 */ /* 0x000fca00078fe2ff */
[----:B------:R-:W-:-:S05]  /*50e0*/  IMAD.SHL.U32 R38, R8, 0x8, RZ ;  /* 0x0000000808267824 */ /* 0x000fca00078e00ff */
[----:B-----5:R-:W-:-:S04]  /*50f0*/  LOP3.LUT R8, R11, 0x38, R38, 0xf8, !PT ;  /* 0x000000380b087812 */ /* 0x020fc800078ef826 */
[----:B---3--:R-:W-:-:S05]  /*5100*/  LOP3.LUT R8, R8, R10, RZ, 0x3c, !PT ;  /* 0x0000000a08087212 */ /* 0x008fca00078e3cff */
[----:B----4-:R-:W-:Y:S02]  /*5110*/  IMAD.IADD R8, R9, 0x1, R8 ;  /* 0x0000000109087824 */ /* 0x010fe400078e0208 */
[C---:B------:R-:W-:Y:S02]  /*5120*/  IMAD R9, R23.reuse, 0x2000, R0 ;  /* 0x0000200017097824 */ /* 0x040fe400078e0200 */
[----:B------:R-:W-:Y:S02]  /*5130*/  IMAD R11, R23, 0x2000, R8 ;  /* 0x00002000170b7824 */ /* 0x000fe400078e0208 */
[--C-:B------:R-:W-:Y:S02]  /*5140*/  IMAD R9, R9, 0x2, R2.reuse ;  /* 0x0000000209097824 */ /* 0x100fe400078e0202 */
[----:B------:R-:W-:-:S04]  /*5150*/  IMAD R12, R11, 0x2, R2 ;  /* 0x000000020b0c7824 */ /* 0x000fc800078e0202 */
[----:B------:R-:W0:Y:S04]  /*5160*/  LDS.128 R8, [R9+0xe400] ;  /* 0x00e4000009087984 */ /* 0x000e280000000c00 */
[----:B------:R-:W2:Y:S01]  /*5170*/  LDS.128 R12, [R12+0xe400] ;  /* 0x00e400000c0c7984 */ /* 0x000ea20000000c00 */
[----:B------:R-:W-:Y:S05]  /*5180*/  @P3 BRA `(.L_x_1629) ;  /* 0x0000000400683947 */ /* 0x000fea0003800000 */
[----:B------:R-:W-:Y:S01]  /*5190*/  SHF.R.U32.HI R96, RZ, 0x10, R45 ;  /* 0x00000010ff607819 */ /* 0x000fe2000001162d */
[----:B0-----:R-:W-:Y:S01]  /*51a0*/  IMAD.U32 R42, R9, 0x10000, RZ ;  /* 0x00010000092a7824 */ /* 0x001fe200078e00ff */
[----:B------:R-:W-:Y:S01]  /*51b0*/  SHF.R.U32.HI R79, RZ, 0x10, R49 ;  /* 0x00000010ff4f7819 */ /* 0x000fe20000011631 */
[----:B--2---:R-:W-:Y:S01]  /*51c0*/  IMAD.U32 R40, R12, 0x10000, RZ ;  /* 0x000100000c287824 */ /* 0x004fe200078e00ff */
[----:B------:R-:W-:Y:S01]  /*51d0*/  PRMT R95, R95, 0x5410, R96 ;  /* 0x000054105f5f7816 */ /* 0x000fe20000000060 */
[----:B------:R-:W-:Y:S01]  /*51e0*/  IMAD.U32 R39, R8, 0x10000, RZ ;  /* 0x0001000008277824 */ /* 0x000fe200078e00ff */
[----:B------:R-:W-:Y:S02]  /*51f0*/  PRMT R92, R92, 0x5410, R79 ;  /* 0x000054105c5c7816 */ /* 0x000fe4000000004f */
[----:B------:R-:W-:Y:S02]  /*5200*/  SHF.R.U64 R78, R48, 0x10, R49 ;  /* 0x00000010304e7819 */ /* 0x000fe40000001231 */
[----:B------:R-:W-:Y:S01]  /*5210*/  SHF.R.U64 R87, R44, 0x10, R45 ;  /* 0x000000102c577819 */ /* 0x000fe2000000122d */
[----:B------:R-:W-:Y:S01]  /*5220*/  IMAD.U32 R45, R13, 0x10000, RZ ;  /* 0x000100000d2d7824 */ /* 0x000fe200078e00ff */
[--C-:B------:R-:W-:Y:S01]  /*5230*/  SHF.R.U64 R80, R46, 0x10, R47.reuse ;  /* 0x000000102e507819 */ /* 0x100fe2000000122f */
[----:B------:R-:W-:Y:S01]  /*5240*/  IMAD.U32 R44, R11, 0x10000, RZ ;  /* 0x000100000b2c7824 */ /* 0x000fe200078e00ff */
[----:B------:R-:W-:Y:S01]  /*5250*/  SHF.R.U32.HI R81, RZ, 0x10, R47 ;  /* 0x00000010ff517819 */ /* 0x000fe2000001162f */
[----:B------:R-:W-:Y:S01]  /*5260*/  IMAD.U32 R47, R15, 0x10000, RZ ;  /* 0x000100000f2f7824 */ /* 0x000fe200078e00ff */
[----:B------:R-:W-:-:S02]  /*5270*/  SHF.R.U64 R49, R50, 0x10, R51 ;  /* 0x0000001032317819 */ /* 0x000fc40000001233 */
[----:B------:R-:W-:Y:S02]  /*5280*/  SHF.R.U32.HI R51, RZ, 0x10, R51 ;  /* 0x00000010ff337819 */ /* 0x000fe40000011633 */
[----:B------:R-:W-:Y:S01]  /*5290*/  LOP3.LUT R46, R13, 0xffff0000, RZ, 0xc0, !PT ;  /* 0xffff00000d2e7812 */ /* 0x000fe200078ec0ff */
[----:B------:R-:W-:Y:S01]  /*52a0*/  IMAD.U32 R13, R95, 0x10000, RZ ;  /* 0x000100005f0d7824 */ /* 0x000fe200078e00ff */
[----:B------:R-:W-:Y:S01]  /*52b0*/  LOP3.LUT R48, R15, 0xffff0000, RZ, 0xc0, !PT ;  /* 0xffff00000f307812 */ /* 0x000fe200078ec0ff */
[----:B------:R-:W-:Y:S01]  /*52c0*/  IMAD.U32 R15, R92, 0x10000, RZ ;  /* 0x000100005c0f7824 */ /* 0x000fe200078e00ff */
[----:B------:R-:W-:Y:S02]  /*52d0*/  PRMT R86, R86, 0x5410, R49 ;  /* 0x0000541056567816 */ /* 0x000fe40000000031 */
[----:B------:R-:W-:Y:S01]  /*52e0*/  PRMT R90, R90, 0x5410, R51 ;  /* 0x000054105a5a7816 */ /* 0x000fe20000000033 */
[C---:B------:R-:W-:Y:S01]  /*52f0*/  FMUL.FTZ R49, R45.reuse, R15 ;  /* 0x0000000f2d317220 */ /* 0x040fe20000410000 */
[----:B------:R-:W-:Y:S01]  /*5300*/  PRMT R84, R84, 0x5410, R81 ;  /* 0x0000541054547816 */ /* 0x000fe20000000051 */
[-C--:B------:R-:W-:Y:S01]  /*5310*/  FMUL.FTZ R51, R45, R13.reuse ;  /* 0x0000000d2d337220 */ /* 0x080fe20000410000 */
[----:B------:R-:W-:Y:S01]  /*5320*/  LOP3.LUT R92, R92, 0xffff0000, RZ, 0xc0, !PT ;  /* 0xffff00005c5c7812 */ /* 0x000fe200078ec0ff */
[C---:B------:R-:W-:Y:S01]  /*5330*/  FFMA.FTZ R13, R42.reuse, R13, -R49 ;  /* 0x0000000d2a0d7223 */ /* 0x040fe20000010831 */
[----:B------:R-:W-:Y:S01]  /*5340*/  LOP3.LUT R95, R95, 0xffff0000, RZ, 0xc0, !PT ;  /* 0xffff00005f5f7812 */ /* 0x000fe200078ec0ff */
[----:B------:R-:W-:Y:S01]  /*5350*/  FFMA.FTZ R15, R42, R15, R51 ;  /* 0x0000000f2a0f7223 */ /* 0x000fe20000010033 */
[----:B------:R-:W-:Y:S01]  /*5360*/  IMAD.U32 R45, R90, 0x10000, RZ ;  /* 0x000100005a2d7824 */ /* 0x000fe200078e00ff */
[----:B------:R-:W-:Y:S01]  /*5370*/  LOP3.LUT R43, R9, 0xffff0000, RZ, 0xc0, !PT ;  /* 0xffff0000092b7812 */ /* 0x000fe200078ec0ff */
[----:B------:R-:W-:-:S02]  /*5380*/  IMAD.U32 R42, R84, 0x10000, RZ ;  /* 0x00010000542a7824 */ /* 0x000fc400078e00ff */
[C---:B------:R-:W-:Y:S01]  /*5390*/  FMUL.FTZ R50, R46.reuse, R92 ;  /* 0x0000005c2e327220 */ /* 0x040fe20000410000 */
[----:B------:R-:W-:Y:S01]  /*53a0*/  PRMT R91, R91, 0x5410, R78 ;  /* 0x000054105b5b7816 */ /* 0x000fe2000000004e */
[----:B------:R-:W-:Y:S01]  /*53b0*/  FMUL.FTZ R46, R46, R95 ;  /* 0x0000005f2e2e7220 */ /* 0x000fe20000410000 */
[----:B------:R-:W-:Y:S01]  /*53c0*/  LOP3.LUT R90, R90, 0xffff0000, RZ, 0xc0, !PT ;  /* 0xffff00005a5a7812 */ /* 0x000fe200078ec0ff */
[CC--:B------:R-:W-:Y:S01]  /*53d0*/  FMUL.FTZ R49, R47.reuse, R45.reuse ;  /* 0x0000002d2f317220 */ /* 0x0c0fe20000410000 */
[----:B------:R-:W-:Y:S01]  /*53e0*/  PRMT R94, R94, 0x5410, R87 ;  /* 0x000054105e5e7816 */ /* 0x000fe20000000057 */
[----:B------:R-:W-:Y:S01]  /*53f0*/  FMUL.FTZ R78, R47, R42 ;  /* 0x0000002a2f4e7220 */ /* 0x000fe20000410000 */
[----:B------:R-:W-:Y:S01]  /*5400*/  LOP3.LUT R84, R84, 0xffff0000, RZ, 0xc0, !PT ;  /* 0xffff000054547812 */ /* 0x000fe200078ec0ff */
[----:B------:R-:W-:Y:S01]  /*5410*/  FFMA.FTZ R92, R43, R92, R46 ;  /* 0x0000005c2b5c7223 */ /* 0x000fe2000001002e */
[----:B------:R-:W-:Y:S01]  /*5420*/  LOP3.LUT R41, R11, 0xffff0000, RZ, 0xc0, !PT ;  /* 0xffff00000b297812 */ /* 0x000fe200078ec0ff */
[C---:B------:R-:W-:Y:S01]  /*5430*/  FFMA.FTZ R49, R44.reuse, R42, -R49 ;  /* 0x0000002a2c317223 */ /* 0x040fe20000010831 */
[----:B------:R-:W-:Y:S01]  /*5440*/  FFMA.FTZ R78, R44, R45, R78 ;  /* 0x0000002d2c4e7223 */ /* 0x000fe2000001004e */
[----:B------:R-:W-:Y:S01]  /*5450*/  FMUL.FTZ R46, R48, R90 ;  /* 0x0000005a302e7220 */ /* 0x000fe20000410000 */
[----:B------:R-:W-:-:S02]  /*5460*/  IMAD.U32 R42, R94, 0x10000, RZ ;  /* 0x000100005e2a7824 */ /* 0x000fc400078e00ff */
[-C--:B------:R-:W-:Y:S01]  /*5470*/  FMUL.FTZ R48, R48, R84.reuse ;  /* 0x0000005430307220 */ /* 0x080fe20000410000 */
[----:B------:R-:W-:Y:S02]  /*5480*/  IMAD.U32 R44, R91, 0x10000, RZ ;  /* 0x000100005b2c7824 */ /* 0x000fe400078e00ff */
[----:B------:R-:W-:Y:S01]  /*5490*/  FFMA.FTZ R84, R41, R84, -R46 ;  /* 0x0000005429547223 */ /* 0x000fe2000001082e */
[C---:B------:R-:W-:Y:S01]  /*54a0*/  FMUL.FTZ R45, R40.reuse, R42 ;  /* 0x0000002a282d7220 */ /* 0x040fe20000410000 */
[----:B------:R-:W-:Y:S01]  /*54b0*/  FFMA.FTZ R50, R43, R95, -R50 ;  /* 0x0000005f2b327223 */ /* 0x000fe20000010832 */
[----:B------:R-:W-:Y:S01]  /*54c0*/  FMUL.FTZ R46, R40, R44 ;  /* 0x0000002c282e7220 */ /* 0x000fe20000410000 */
[----:B------:R-:W-:Y:S01]  /*54d0*/  LOP3.LUT R12, R12, 0xffff0000, RZ, 0xc0, !PT ;  /* 0xffff00000c0c7812 */ /* 0x000fe200078ec0ff */
[----:B------:R-:W-:Y:S01]  /*54e0*/  IMAD.U32 R9, R10, 0x10000, RZ ;  /* 0x000100000a097824 */ /* 0x000fe200078e00ff */
[----:B------:R-:W-:Y:S01]  /*54f0*/  LOP3.LUT R91, R91, 0xffff0000, RZ, 0xc0, !PT ;  /* 0xffff00005b5b7812 */ /* 0x000fe200078ec0ff */
[C---:B------:R-:W-:Y:S01]  /*5500*/  FFMA.FTZ R46, R39.reuse, R42, -R46 ;  /* 0x0000002a272e7223 */ /* 0x040fe2000001082e */
[----:B------:R-:W-:Y:S01]  /*5510*/  LOP3.LUT R43, R94, 0xffff0000, RZ, 0xc0, !PT ;  /* 0xffff00005e2b7812 */ /* 0x000fe200078ec0ff */
[----:B------:R-:W-:Y:S01]  /*5520*/  FFMA.FTZ R45, R39, R44, R45 ;  /* 0x0000002c272d7223 */ /* 0x000fe2000001002d */
[----:B------:R-:W-:Y:S01]  /*5530*/  PRMT R93, R93, 0x5410, R80 ;  /* 0x000054105d5d7816 */ /* 0x000fe20000000050 */
[----:B------:R-:W-:Y:S01]  /*5540*/  IMAD.U32 R39, R86, 0x10000, RZ ;  /* 0x0001000056277824 */ /* 0x000fe200078e00ff */
[----:B------:R-:W-:Y:S01]  /*5550*/  LOP3.LUT R11, R10, 0xffff0000, RZ, 0xc0, !PT ;  /* 0xffff00000a0b7812 */ /* 0x000fe200078ec0ff */
[C---:B------:R-:W-:Y:S01]  /*5560*/  IMAD.U32 R10, R14.reuse, 0x10000, RZ ;  /* 0x000100000e0a7824 */ /* 0x040fe200078e00ff */
[----:B------:R-:W-:Y:S01]  /*5570*/  LOP3.LUT R14, R14, 0xffff0000, RZ, 0xc0, !PT ;  /* 0xffff00000e0e7812 */ /* 0x000fe200078ec0ff */
[----:B------:R-:W-:Y:S01]  /*5580*/  FFMA.FTZ R51, R41, R90, R48 ;  /* 0x0000005a29337223 */ /* 0x000fe20000010030 */
[----:B------:R-:W-:Y:S01]  /*5590*/  LOP3.LUT R86, R86, 0xffff0000, RZ, 0xc0, !PT ;  /* 0xffff000056567812 */ /* 0x000fe200078ec0ff */
[C---:B------:R-:W-:Y:S01]  /*55a0*/  FMUL.FTZ R41, R12.reuse, R91 ;  /* 0x0000005b0c297220 */ /* 0x040fe20000410000 */
[----:B------:R-:W-:Y:S01]  /*55b0*/  FMUL.FTZ R47, R12, R43 ;  /* 0x0000002b0c2f7220 */ /* 0x000fe20000410000 */
[----:B------:R-:W-:Y:S01]  /*55c0*/  LOP3.LUT R8, R8, 0xffff0000, RZ, 0xc0, !PT ;  /* 0xffff000008087812 */ /* 0x000fe200078ec0ff */
[C---:B------:R-:W-:Y:S01]  /*55d0*/  IMAD.U32 R12, R93.reuse, 0x10000, RZ ;  /* 0x000100005d0c7824 */ /* 0x040fe200078e00ff */
[----:B------:R-:W-:Y:S01]  /*55e0*/  LOP3.LUT R93, R93, 0xffff0000, RZ, 0xc0, !PT ;  /* 0xffff00005d5d7812 */ /* 0x000fe200078ec0ff */
[----:B------:R-:W-:Y:S01]  /*55f0*/  FMUL.FTZ R40, R10, R39 ;  /* 0x000000270a287220 */ /* 0x000fe20000410000 */
[----:B------:R-:W-:Y:S01]  /*5600*/  FMUL.FTZ R42, R14, R86 ;  /* 0x000000560e2a7220 */ /* 0x000fe20000410000 */
[----:B------:R-:W-:Y:S01]  /*5610*/  FFMA.FTZ R41, R8, R43, -R41 ;  /* 0x0000002b08297223 */ /* 0x000fe20000010829 */
[-C--:B------:R-:W-:Y:S01]  /*5620*/  FMUL.FTZ R10, R10, R12.reuse ;  /* 0x0000000c0a0a7220 */ /* 0x080fe20000410000 */
[-C--:B------:R-:W-:Y:S01]  /*5630*/  FMUL.FTZ R43, R14, R93.reuse ;  /* 0x0000005d0e2b7220 */ /* 0x080fe20000410000 */
        /* <DEDUP_REMOVED lines=9> */
[----:B------:R-:W-:Y:S01]  /*56d0*/  F2FP.BF16.F32.PACK_AB R12, R8, R45 ;  /* 0x0000002d080c723e */ /* 0x000fe200000010ff */
[----:B------:R-:W-:Y:S01]  /*56e0*/  IMAD.MOV.U32 R8, RZ, RZ, R46 ;  /* 0x000000ffff087224 */ /* 0x000fe200078e002e */
[----:B------:R-:W-:Y:S01]  /*56f0*/  F2FP.BF16.F32.PACK_AB R14, R43, R10 ;  /* 0x0000000a2b0e723e */ /* 0x000fe200000010ff */
[----:B------:R-:W-:Y:S01]  /*5700*/  IMAD.MOV.U32 R10, RZ, RZ, R40 ;  /* 0x000000ffff0a7224 */ /* 0x000fe200078e0028 */
[----:B------:R-:W-:-:S02]  /*5710*/  F2FP.BF16.F32.PACK_AB R11, R84, R49 ;  /* 0x00000031540b723e */ /* 0x000fc400000010ff */
[----:B------:R-:W-:-:S07]  /*5720*/  F2FP.BF16.F32.PACK_AB R15, R51, R78 ;  /* 0x0000004e330f723e */ /* 0x000fce00000010ff */
.L_x_1629:
[----:B------:R-:W-:Y:S05]  /*5730*/  BSYNC B1 ;  /* 0x0000000000017941 */ /* 0x000fea0003800000 */
.L_x_1628:
[----:B------:R-:W-:Y:S01]  /*5740*/  ISETP.GE.AND P3, PT, R38, R85, PT ;  /* 0x000000552600720c */ /* 0x000fe20003f66270 */
[----:B0-----:R0:W-:Y:S02]  /*5750*/  ST.E.128 desc[UR42][R36.64], R8 ;  /* 0x0000000824007985 */ /* 0x0011e4000c101d2a */
[----:B0-----:R-:W-:Y:S02]  /*5760*/  IMAD.MOV.U32 R8, RZ, RZ, R82 ;  /* 0x000000ffff087224 */ /* 0x001fe400078e0052 */
[----:B------:R-:W-:-:S08]  /*5770*/  IMAD.MOV.U32 R9, RZ, RZ, R83 ;  /* 0x000000ffff097224 */ /* 0x000fd000078e0053 */
[----:B------:R-:W-:Y:S05]  /*5780*/  @P3 BRA `(.L_x_1610) ;  /* 0x00000004003c3947 */ /* 0x000fea0003800000 */
[----:B------:R-:W-:-:S05]  /*5790*/  IMAD.WIDE R8, R38, 0x2, R8 ;  /* 0x0000000226087825 */ /* 0x000fca00078e0208 */
[----:B--2---:R0:W-:Y:S01]  /*57a0*/  ST.E.128 desc[UR42][R8.64], R12 ;  /* 0x0000000c08007985 */ /* 0x0041e2000c101d2a */
[----:B------:R-:W-:Y:S05]  /*57b0*/  BRA `(.L_x_1610) ;  /* 0x0000000400307947 */ /* 0x000fea0003800000 */
.L_x_1591:
[----:B------:R-:W-:-:S06]  /*57c0*/  UISETP.NE.AND UP0, UPT, UR39, 0x3, UPT ;  /* 0x000000032700788c */ /* 0x000fcc000bf05270 */
[----:B------:R-:W-:-:S13]  /*57d0*/  PLOP3.LUT P5, PT, PT, PT, UP0, 0x80, 0x0 ;  /* 0x000000000000781c */ /* 0x000fda0003faf008 */
[----:B------:R-:W-:Y:S05]  /*57e0*/  @!P5 BRA `(.L_x_1630) ;  /* 0x000000000004d947 */ /* 0x000fea0003800000 */
[----:B------:R-:W-:Y:S01]  /*57f0*/  BPT.TRAP 0x1 ;  /* 0x000000040000795c */ /* 0x000fe20000300000 */
.L_x_1630:
[----:B------:R-:W2:Y:S01]  /*5800*/  LDL R8, [R1+0x14] ;  /* 0x0000140001087983 */ /* 0x000ea20000100800 */
[----:B------:R-:W-:Y:S01]  /*5810*/  IMAD R69, R23, 0x8, R2 ;  /* 0x0000000817457824 */ /* 0x000fe200078e0202 */
[----:B------:R-:W-:Y:S01]  /*5820*/  BSSY B1, `(.L_x_1631) ;  /* 0x0000005000017945 */ /* 0x000fe20003800000 */
[----:B------:R-:W-:Y:S02]  /*5830*/  SHF.R.S32.HI R74, RZ, 0x1f, R73 ;  /* 0x0000001fff4a7819 */ /* 0x000fe40000011449 */
[----:B--2---:R-:W-:-:S04]  /*5840*/  SHF.L.U32 R77, R8, 0x1f, RZ ;  /* 0x0000001f084d7819 */ /* 0x004fc800000006ff */
[----:B------:R-:W0:Y:S02]  /*5850*/  SYNCS.PHASECHK.TRANS64.TRYWAIT P3, [R69+URZ+0x16890], R77 ;  /* 0x0168904d450075a7 */ /* 0x000e24000806017f */
[----:B0-----:R-:W-:Y:S05]  /*5860*/  @!P3 BRA `(.L_x_1632) ;  /* 0x000001cc00f4b947 */ /* 0x001fea0003800000 */
.L_x_1940:
[----:B------:R-:W-:Y:S05]  /*5870*/  BSYNC B1 ;  /* 0x0000000000017941 */ /* 0x000fea0003800000 */
.L_x_1631:
[----:B------:R-:W2:Y:S01]  /*5880*/  LDL R12, [R1+0x4] ;  /* 0x00000400010c7983 */ /* 0x000ea20000100800 */
[----:B------:R-:W-:Y:S01]  /*5890*/  ULDC.64 UR4, c[0x0][0x300] ;  /* 0x0000c00000047ab9 */ /* 0x000fe20000000a00 */
[----:B-----5:R-:W-:Y:S01]  /*58a0*/  SHF.R.S32.HI R75, RZ, 0x1f, R72 ;  /* 0x0000001fff4b7819 */ /* 0x020fe20000011448 */
[----:B------:R-:W-:Y:S01]  /*58b0*/  IMAD R10, R74, UR4, RZ ;  /* 0x000000044a0a7c24 */ /* 0x000fe2000f8e02ff */
[----:B------:R-:W1:Y:S01]  /*58c0*/  S2R R14, SR_TID.X ;  /* 0x00000000000e7919 */ /* 0x000e620000002100 */
[----:B------:R-:W-:Y:S01]  /*58d0*/  IMAD.WIDE.U32 R8, R73, UR4, RZ ;  /* 0x0000000449087c25 */ /* 0x000fe2000f8e00ff */
[----:B------:R-:W-:-:S03]  /*58e0*/  ULDC.64 UR6, c[0x0][0x2e8] ;  /* 0x0000ba0000067ab9 */ /* 0x000fc60000000a00 */
[----:B------:R-:W-:Y:S01]  /*58f0*/  IMAD R11, R73, UR5, R10 ;  /* 0x00000005490b7c24 */ /* 0x000fe2000f8e020a */
[----:B------:R-:W-:Y:S01]  /*5900*/  ULDC.64 UR4, c[0x0][0x310] ;  /* 0x0000c40000047ab9 */ /* 0x000fe20000000a00 */
[----:B------:R-:W-:Y:S02]  /*5910*/  IMAD R76, R27, -0x80, R25 ;  /* 0xffffff801b4c7824 */ /* 0x000fe400078e0219 */
[----:B------:R-:W-:Y:S02]  /*5920*/  IMAD R13, R75, UR4, RZ ;  /* 0x000000044b0d7c24 */ /* 0x000fe4000f8e02ff */
[----:B------:R-:W-:Y:S01]  /*5930*/  IMAD.IADD R9, R9, 0x1, R11 ;  /* 0x0000000109097824 */ /* 0x000fe200078e020b */
[----:B------:R-:W-:Y:S01]  /*5940*/  VIMNMX R76, R76, 0x80, PT ;  /* 0x000000804c4c7848 */ /* 0x000fe20003fe0100 */
[C---:B------:R-:W-:Y:S02]  /*5950*/  IMAD R13, R72.reuse, UR5, R13 ;  /* 0x00000005480d7c24 */ /* 0x040fe4000f8e020d */
[----:B------:R-:W-:Y:S01]  /*5960*/  IMAD.WIDE.U32 R8, R72, UR4, R8 ;  /* 0x0000000448087c25 */ /* 0x000fe2000f8e0008 */
[----:B------:R-:W-:-:S03]  /*5970*/  ULDC.64 UR4, c[0x0][0x308] ;  /* 0x0000c20000047ab9 */ /* 0x000fc60000000a00 */
[----:B------:R-:W-:Y:S02]  /*5980*/  IMAD.IADD R9, R9, 0x1, R13 ;  /* 0x0000000109097824 */ /* 0x000fe400078e020d */
[----:B-1----:R-:W-:Y:S02]  /*5990*/  VIADD R14, R14, 0xffffff80 ;  /* 0xffffff800e0e7836 */ /* 0x002fe40000000000 */
[----:B--2---:R-:W-:Y:S01]  /*59a0*/  IMAD.WIDE.U32 R8, R12, UR4, R8 ;  /* 0x000000040c087c25 */ /* 0x004fe2000f8e0008 */
[----:B------:R-:W-:-:S03]  /*59b0*/  UMOV UR4, 0xffffffff ;  /* 0xffffffff00047882 */ /* 0x000fc60000000000 */
[----:B------:R-:W-:Y:S01]  /*59c0*/  IMAD R9, R12, UR5, R9 ;  /* 0x000000050c097c24 */ /* 0x000fe2000f8e0209 */
[----:B------:R-:W-:Y:S02]  /*59d0*/  SHF.R.S32.HI R12, RZ, 0x1f, R14 ;  /* 0x0000001fff0c7819 */ /* 0x000fe4000001140e */
[----:B------:R-:W-:Y:S02]  /*59e0*/  LEA R36, P3, R8, UR6, 0x1 ;  /* 0x0000000608247c11 */ /* 0x000fe4000f8608ff */
[----:B------:R-:W-:Y:S02]  /*59f0*/  LEA.HI R12, R12, R14, RZ, 0x2 ;  /* 0x0000000e0c0c7211 */ /* 0x000fe400078f10ff */
[----:B------:R-:W-:Y:S02]  /*5a00*/  LEA.HI.X R38, R8, UR7, R9, 0x1, P3 ;  /* 0x0000000708267c11 */ /* 0x000fe400098f0c09 */
[----:B------:R-:W-:-:S05]  /*5a10*/  SHF.R.S32.HI R12, RZ, 0x2, R12 ;  /* 0x00000002ff0c7819 */ /* 0x000fca000001140c */
[----:B------:R-:W-:-:S05]  /*5a20*/  IMAD.IADD R39, R76, 0x1, -R12 ;  /* 0x000000014c277824 */ /* 0x000fca00078e0a0c */
[----:B------:R-:W-:Y:S01]  /*5a30*/  ISETP.GE.AND P3, PT, R39, 0x1, PT ;  /* 0x000000012700780c */ /* 0x000fe20003f66270 */
[----:B------:R-:W-:-:S12]  /*5a40*/  BRA.DIV UR4, `(.L_x_1633) ;  /* 0x000001ce04907947 */ /* 0x000fd8000b800000 */
[----:B------:R1:W2:Y:S04]  /*5a50*/  SHFL.IDX PT, R9, R38, RZ, 0x1c1f ;  /* 0x001c1fff26097589 */ /* 0x0002a800000e0000 */
[----:B------:R1:W3:Y:S02]  /*5a60*/  SHFL.IDX PT, R37, R36, RZ, 0x1c1f ;  /* 0x001c1fff24257589 */ /* 0x0002e400000e0000 */
.L_x_1944:
[----:B------:R-:W-:Y:S04]  /*5a70*/  BSSY B1, `(.L_x_1634) ;  /* 0x000000e000017945 */ /* 0x000fe80003800000 */
[----:B------:R-:W-:Y:S05]  /*5a80*/  @!P3 BRA `(.L_x_1635) ;  /* 0x000000000030b947 */ /* 0x000fea0003800000 */
[----:B------:R-:W4:Y:S01]  /*5a90*/  LDL R8, [R1+0x10] ;  /* 0x0000100001087983 */ /* 0x000f220000100800 */
[----:B------:R-:W-:Y:S02]  /*5aa0*/  ULDC UR4, c[0x0][0x2f4] ;  /* 0x0000bd0000047ab9 */ /* 0x000fe40000000800 */
[----:B------:R-:W-:-:S13]  /*5ab0*/  ISETP.GE.AND P3, PT, R16, UR4, PT ;  /* 0x0000000410007c0c */ /* 0x000fda000bf66270 */
[----:B---3--:R-:W-:-:S04]  /*5ac0*/  @!P3 LEA R14, P4, R16, R37, 0x1 ;  /* 0x00000025100eb211 */ /* 0x008fc800078808ff */
[----:B--2---:R-:W-:Y:S02]  /*5ad0*/  @!P3 LEA.HI.X R15, R16, R9, R17, 0x1, P4 ;  /* 0x00000009100fb211 */ /* 0x004fe400020f0c11 */
[----:B------:R-:W-:-:S13]  /*5ae0*/  ISETP.GE.AND P4, PT, R18, UR4, PT ;  /* 0x0000000412007c0c */ /* 0x000fda000bf86270 */
[----:B------:R-:W-:-:S04]  /*5af0*/  @!P4 LEA R12, P6, R18, R37, 0x1 ;  /* 0x00000025120cc211 */ /* 0x000fc800078c08ff */
[----:B----4-:R-:W-:Y:S02]  /*5b00*/  @!P4 LEA.HI.X R13, R18, R9, R8, 0x1, P6 ;  /* 0x00000009120dc211 */ /* 0x010fe400030f0c08 */
[----:B------:R-:W2:Y:S04]  /*5b10*/  @!P3 LDS.128 R8, [R71+0xe000] ;  /* 0x00e000004708b984 */ /* 0x000ea80000000c00 */
[----:B--2---:R-:W-:Y:S04]  /*5b20*/  @!P3 ST.E.128 desc[UR42][R14.64], R8 ;  /* 0x000000080e00b985 */ /* 0x004fe8000c101d2a */
[----:B------:R-:W2:Y:S04]  /*5b30*/  @!P4 LDS.128 R8, [R70+0xe000] ;  /* 0x00e000004608c984 */ /* 0x000ea80000000c00 */
[----:B--2---:R4:W-:Y:S02]  /*5b40*/  @!P4 ST.E.128 desc[UR42][R12.64], R8 ;  /* 0x000000080c00c985 */ /* 0x0049e4000c101d2a */
.L_x_1635:
[----:B------:R-:W-:Y:S05]  /*5b50*/  BSYNC B1 ;  /* 0x0000000000017941 */ /* 0x000fea0003800000 */
.L_x_1634:
[----:B------:R-:W-:-:S03]  /*5b60*/  UMOV UR4, 0xffffffff ;  /* 0xffffffff00047882 */ /* 0x000fc60000000000 */
[----:B------:R-:W-:Y:S05]  /*5b70*/  BRA.DIV UR4, `(.L_x_1636) ;  /* 0x000001ce04907947 */ /* 0x000fea000b800000 */
[----:B--2-4-:R2:W4:Y:S04]  /*5b80*/  SHFL.IDX PT, R9, R38, 0x1, 0x1c1f ;  /* 0x003c1f0026097f89 */ /* 0x01452800000e0000 */
[----:B---3--:R2:W3:Y:S02]  /*5b90*/  SHFL.IDX PT, R37, R36, 0x1, 0x1c1f ;  /* 0x003c1f0024257f89 */ /* 0x0084e400000e0000 */
.L_x_1948:
[----:B------:R-:W-:-:S13]  /*5ba0*/  ISETP.GE.AND P3, PT, R39, 0x61, PT ;  /* 0x000000612700780c */ /* 0x000fda0003f66270 */
[----:B------:R-:W-:Y:S05]  /*5bb0*/  @!P3 BRA `(.L_x_1610) ;  /* 0x000000000030b947 */ /* 0x000fea0003800000 */
[----:B------:R-:W5:Y:S01]  /*5bc0*/  LDL R8, [R1+0x10] ;  /* 0x0000100001087983 */ /* 0x000f620000100800 */
[----:B------:R-:W-:Y:S02]  /*5bd0*/  ULDC UR4, c[0x0][0x2f4] ;  /* 0x0000bd0000047ab9 */ /* 0x000fe40000000800 */
[----:B------:R-:W-:-:S13]  /*5be0*/  ISETP.GE.AND P3, PT, R16, UR4, PT ;  /* 0x0000000410007c0c */ /* 0x000fda000bf66270 */
[----:B---3--:R-:W-:-:S04]  /*5bf0*/  @!P3 LEA R14, P4, R16, R37, 0x1 ;  /* 0x00000025100eb211 */ /* 0x008fc800078808ff */
[----:B----4-:R-:W-:Y:S02]  /*5c00*/  @!P3 LEA.HI.X R15, R16, R9, R17, 0x1, P4 ;  /* 0x00000009100fb211 */ /* 0x010fe400020f0c11 */
[----:B------:R-:W-:-:S13]  /*5c10*/  ISETP.GE.AND P4, PT, R18, UR4, PT ;  /* 0x0000000412007c0c */ /* 0x000fda000bf86270 */
[----:B------:R-:W-:-:S04]  /*5c20*/  @!P4 LEA R12, P6, R18, R37, 0x1 ;  /* 0x00000025120cc211 */ /* 0x000fc800078c08ff */
[----:B-----5:R-:W-:Y:S02]  /*5c30*/  @!P4 LEA.HI.X R13, R18, R9, R8, 0x1, P6 ;  /* 0x00000009120dc211 */ /* 0x020fe400030f0c08 */
[----:B------:R-:W3:Y:S04]  /*5c40*/  @!P3 LDS.128 R8, [R71+0x11000] ;  /* 0x011000004708b984 */ /* 0x000ee80000000c00 */
[----:B---3--:R-:W-:Y:S04]  /*5c50*/  @!P3 ST.E.128 desc[UR42][R14.64], R8 ;  /* 0x000000080e00b985 */ /* 0x008fe8000c101d2a */
[----:B------:R-:W3:Y:S04]  /*5c60*/  @!P4 LDS.128 R8, [R70+0x11000] ;  /* 0x011000004608c984 */ /* 0x000ee80000000c00 */
[----:B---3--:R3:W-:Y:S02]  /*5c70*/  @!P4 ST.E.128 desc[UR42][R12.64], R8 ;  /* 0x000000080c00c985 */ /* 0x0087e4000c101d2a */
.L_x_1610:
[----:B------:R-:W-:Y:S05]  /*5c80*/  BSYNC B0 ;  /* 0x0000000000007941 */ /* 0x000fea0003800000 */
.L_x_1590:
[----:B0-234-:R-:W0:Y:S01]  /*5c90*/  S2R R8, SR_TID.X ;  /* 0x0000000000087919 */ /* 0x01de220000002100 */
[----:B------:R-:W-:Y:S01]  /*5ca0*/  @!PT LDS RZ, [RZ] ;  /* 0x00000000fffff984 */ /* 0x000fe20000000800 */
[----:B------:R-:W-:Y:S01]  /*5cb0*/  @!PT LDS RZ, [RZ] ;  /* 0x00000000fffff984 */ /* 0x000fe20000000800 */
[----:B------:R-:W-:Y:S01]  /*5cc0*/  @!PT LDS RZ, [RZ] ;  /* 0x00000000fffff984 */ /* 0x000fe20000000800 */
[----:B------:R-:W-:Y:S01]  /*5cd0*/  @!PT LDS RZ, [RZ] ;  /* 0x00000000fffff984 */ /* 0x000fe20000000800 */
[----:B------:R2:W-:Y:S06]  /*5ce0*/  MEMBAR.ALL.CTA ;  /* 0x0000000000007992 */ /* 0x0005ec0000008000 */
[----:B--2---:R-:W2:Y:S01]  /*5cf0*/  FENCE.VIEW.ASYNC.S ;  /* 0x00000000000073c6 */ /* 0x004ea20000000000 */
[----:B------:R-:W-:Y:S05]  /*5d00*/  WARPSYNC.ALL ;  /* 0x0000000000007948 */ /* 0x000fea0003800000 */
[----:B------:R-:W-:Y:S01]  /*5d10*/  BSSY B0, `(.L_x_1637) ;  /* 0x0000008000007945 */ /* 0x000fe20003800000 */
[----:B--2---:R2:W-:Y:S01]  /*5d20*/  BAR.SYNC.DEFER_BLOCKING R60, 0x80 ;  /* 0x0002003c0000751d */ /* 0x0045e20000010000 */
[----:B0-----:R-:W-:-:S13]  /*5d30*/  LOP3.LUT P3, RZ, R8, 0x7f, RZ, 0xc0, !PT ;  /* 0x0000007f08ff7812 */ /* 0x001fda000786c0ff */
[----:B------:R-:W-:-:S05]  /*5d40*/  @!P3 VIADD R8, R69, 0x168a0 ;  /* 0x000168a04508b836 */ /* 0x000fca0000000000 */
[----:B------:R-:W-:-:S04]  /*5d50*/  @!P3 PRMT R8, RZ, 0x654, R8 ;  /* 0x00000654ff08b816 */ /* 0x000fc80000000008 */
[----:B------:R2:W-:Y:S01]  /*5d60*/  @!P3 SYNCS.ARRIVE.TRANS64.RED.A1T0 RZ, [R8+URZ], RZ ;  /* 0x000000ff08ffb9a7 */ /* 0x0005e2000810043f */
[----:B------:R-:W-:Y:S05]  /*5d70*/  @!P5 BRA `(.L_x_1638) ;  /* 0x000000000004d947 */ /* 0x000fea0003800000 */
[----:B------:R-:W-:Y:S01]  /*5d80*/  BPT.TRAP 0x1 ;  /* 0x000000040000795c */ /* 0x000fe20000300000 */
.L_x_1638:
[----:B------:R-:W-:Y:S05]  /*5d90*/  BSYNC B0 ;  /* 0x0000000000007941 */ /* 0x000fea0003800000 */
.L_x_1637:
[----:B------:R-:W0:Y:S01]  /*5da0*/  SYNCS.PHASECHK.TRANS64.TRYWAIT P4, [R69+URZ+0x168b0], R77 ;  /* 0x0168b04d450075a7 */ /* 0x000e22000808017f */
[----:B------:R-:W-:Y:S01]  /*5db0*/  ULDC UR40, c[0x0][0x2f4] ;  /* 0x0000bd0000287ab9 */ /* 0x000fe20000000800 */
[----:B------:R-:W-:Y:S04]  /*5dc0*/  BSSY B0, `(.L_x_1639) ;  /* 0x0000002000007945 */ /* 0x000fe80003800000 */
[----:B0-----:R-:W-:Y:S05]  /*5dd0*/  @!P4 BRA `(.L_x_1640) ;  /* 0x000001cc0044c947 */ /* 0x001fea0003800000 */
.L_x_1949:
[----:B------:R-:W-:Y:S05]  /*5de0*/  BSYNC B0 ;  /* 0x0000000000007941 */ /* 0x000fea0003800000 */
.L_x_1639:
[----:B------:R-:W3:Y:S01]  /*5df0*/  LDL R11, [R1+0x4] ;  /* 0x00000400010b7983 */ /* 0x000ee20000100800 */
[----:B------:R-:W-:Y:S01]  /*5e00*/  ULDC.64 UR4, c[0x0][0x328] ;  /* 0x0000ca0000047ab9 */ /* 0x000fe20000000a00 */
[----:B------:R-:W-:Y:S02]  /*5e10*/  ULDC.64 UR6, c[0x0][0x318] ;  /* 0x0000c60000067ab9 */ /* 0x000fe40000000a00 */
[----:B-1----:R1:W5:Y:S01]  /*5e20*/  LDL R38, [R1+0x10] ;  /* 0x0000100001267983 */ /* 0x0023620000100800 */
[----:B------:R-:W-:Y:S01]  /*5e30*/  IMAD R74, R74, UR4, RZ ;  /* 0x000000044a4a7c24 */ /* 0x000fe2000f8e02ff */
[----:B------:R-:W-:Y:S01]  /*5e40*/  BSSY B0, `(.L_x_1641) ;  /* 0x0000022000007945 */ /* 0x000fe20003800000 */
[C---:B--2---:R-:W-:Y:S01]  /*5e50*/  IMAD.WIDE.U32 R8, R73.reuse, UR4, RZ ;  /* 0x0000000449087c25 */ /* 0x044fe2000f8e00ff */
[----:B------:R-:W2:Y:S03]  /*5e60*/  S2R R10, SR_TID.X ;  /* 0x00000000000a7919 */ /* 0x000ea60000002100 */
        /* <DEDUP_REMOVED lines=8> */
[----:B--2---:R-:W-:-:S05]  /*5ef0*/  VIADD R12, R10, 0xffffff80 ;  /* 0xffffff800a0c7836 */ /* 0x004fca0000000000 */
[----:B------:R-:W-:-:S04]  /*5f00*/  SHF.R.S32.HI R10, RZ, 0x1f, R12 ;  /* 0x0000001fff0a7819 */ /* 0x000fc8000001140c */
[----:B------:R-:W-:-:S04]  /*5f10*/  LEA.HI R10, R10, R12, RZ, 0x2 ;  /* 0x0000000c0a0a7211 */ /* 0x000fc800078f10ff */
[----:B------:R-:W-:-:S05]  /*5f20*/  SHF.R.S32.HI R10, RZ, 0x2, R10 ;  /* 0x00000002ff0a7819 */ /* 0x000fca000001140a */
[----:B------:R-:W-:Y:S02]  /*5f30*/  IMAD.IADD R76, R76, 0x1, -R10 ;  /* 0x000000014c4c7824 */ /* 0x000fe400078e0a0a */
[----:B---3--:R-:W-:-:S04]  /*5f40*/  IMAD.WIDE.U32 R8, R11, UR4, R8 ;  /* 0x000000040b087c25 */ /* 0x008fc8000f8e0008 */
[----:B------:R-:W-:Y:S01]  /*5f50*/  IMAD R9, R11, UR5, R9 ;  /* 0x000000050b097c24 */ /* 0x000fe2000f8e0209 */
[----:B------:R-:W-:-:S04]  /*5f60*/  LEA R36, P4, R8, UR6, 0x1 ;  /* 0x0000000608247c11 */ /* 0x000fc8000f8808ff */
        /* <DEDUP_REMOVED lines=10> */
[----:B-----5:R-:W-:Y:S02]  /*6010*/  @!P5 LEA.HI.X R13, R18, R9, R38, 0x1, P6 ;  /* 0x00000009120dd211 */ /* 0x020fe400030f0c26 */
[----:B------:R-:W1:Y:S04]  /*6020*/  @!P4 LDS.128 R8, [R71] ;  /* 0x000000004708c984 */ /* 0x000e680000000c00 */
[----:B-1----:R-:W-:Y:S04]  /*6030*/  @!P4 ST.E.128 desc[UR42][R14.64], R8 ;  /* 0x000000080e00c985 */ /* 0x002fe8000c101d2a */
[----:B------:R-:W1:Y:S04]  /*6040*/  @!P5 LDS.128 R8, [R70] ;  /* 0x000000004608d984 */ /* 0x000e680000000c00 */
[----:B-1----:R1:W-:Y:S02]  /*6050*/  @!P5 ST.E.128 desc[UR42][R12.64], R8 ;  /* 0x000000080c00d985 */ /* 0x0023e4000c101d2a */
.L_x_1642:
[----:B------:R-:W-:Y:S05]  /*6060*/  BSYNC B0 ;  /* 0x0000000000007941 */ /* 0x000fea0003800000 */
.L_x_1641:
        /* <DEDUP_REMOVED lines=11> */
[----:B-----5:R-:W-:Y:S01]  /*6120*/  @!P5 LEA.HI.X R13, R18, R37, R38, 0x1, P6 ;  /* 0x00000025120dd211 */ /* 0x020fe200030f0c26 */
[----:B-1----:R-:W-:Y:S04]  /*6130*/  @!P4 ST.E.128 desc[UR42][R14.64], R8 ;  /* 0x000000080e00c985 */ /* 0x002fe8000c101d2a */
[----:B------:R-:W1:Y:S04]  /*6140*/  @!P5 LDS.128 R8, [R70+0x3000] ;  /* 0x003000004608d984 */ /* 0x000e680000000c00 */
[----:B-1----:R1:W-:Y:S02]  /*6150*/  @!P5 ST.E.128 desc[UR42][R12.64], R8 ;  /* 0x000000080c00d985 */ /* 0x0023e4000c101d2a */
.L_x_1644:
[----:B------:R-:W-:Y:S05]  /*6160*/  BSYNC B0 ;  /* 0x0000000000007941 */ /* 0x000fea0003800000 */
.L_x_1643:
[----:B-1-3--:R-:W3:Y:S01]  /*6170*/  LDL.LU R9, [R1+0x14] ;  /* 0x0000140001097983 */ /* 0x00aee20000300800 */
[----:B0-----:R-:W-:Y:S01]  /*6180*/  @!P3 VIADD R69, R69, 0x168c0 ;  /* 0x000168c04545b836 */ /* 0x001fe20000000000 */
[----:B------:R-:W-:Y:S01]  /*6190*/  LOP3.LUT P4, RZ, R22, 0x1, RZ, 0xc0, !PT ;  /* 0x0000000116ff7812 */ /* 0x000fe2000788c0ff */
        /* <DEDUP_REMOVED lines=11> */
[----:B------:R-:W-:Y:S02]  /*6250*/  SEL R8, RZ, 0x1, P3 ;  /* 0x00000001ff087807 */ /* 0x000fe40001800000 */
[----:B------:R-:W-:Y:S02]  /*6260*/  SEL R23, R23, RZ, P3 ;  /* 0x000000ff17177207 */ /* 0x000fe40001800000 */
[----:B---3--:R-:W-:-:S05]  /*6270*/  LOP3.LUT R9, R9, R8, RZ, 0x3c, !PT ;  /* 0x0000000809097212 */ /* 0x008fca00078e3cff */
[----:B------:R0:W-:Y:S01]  /*6280*/  STL [R1+0x14], R9 ;  /* 0x0000140901007387 */ /* 0x0001e20000100800 */
[----:B------:R-:W-:Y:S05]  /*6290*/  @P4 BRA `(.L_x_1645) ;  /* 0xffffffc000cc4947 */ /* 0x000fea000383ffff */
[----:B0-----:R-:W0:Y:S01]  /*62a0*/  S2R R9, SR_TID.X ;  /* 0x0000000000097919 */ /* 0x001e220000002100 */
[----:B------:R-:W-:Y:S02]  /*62b0*/  PLOP3.LUT P0, PT, PT, PT, PT, 0x8, 0x0 ;  /* 0x000000000000781c */ /* 0x000fe40003f0e170 */
[----:B0-----:R-:W-:-:S04]  /*62c0*/  SHF.R.U32.HI R9, RZ, 0x7, R9 ;  /* 0x00000007ff097819 */ /* 0x001fc80000011609 */
[----:B------:R-:W-:-:S13]  /*62d0*/  ISETP.NE.AND P4, PT, R9, 0x1, PT ;  /* 0x000000010900780c */ /* 0x000fda0003f85270 */
[----:B------:R-:W-:Y:S06]  /*62e0*/  @!P4 BAR.ARV 0x9, 0x100 ;  /* 0x024400000000cb1d */ /* 0x000fec0000002000 */
.L_x_1585:
[----:B------:R-:W3:Y:S01]  /*62f0*/  LDL R10, [R1+0x28] ;  /* 0x00002800010a7983 */ /* 0x000ee20000100800 */
[----:B------:R-:W0:Y:S03]  /*6300*/  LDC R0, c[0x0][0x448] ;  /* 0x00011200ff007b82 */ /* 0x000e260000000800 */
[----:B------:R-:W2:Y:S04]  /*6310*/  LDL R8, [R1] ;  /* 0x0000000001087983 */ /* 0x000ea80000100800 */
[----:B------:R-:W2:Y:S01]  /*6320*/  LDL R5, [R1+0x8] ;  /* 0x0000080001057983 */ /* 0x000ea20000100800 */
[----:B------:R-:W1:Y:S01]  /*6330*/  LDC.64 R6, c[0x0][0x9e0] ;  /* 0x00027800ff067b82 */ /* 0x000e620000000a00 */
[----:B0-----:R-:W-:-:S13]  /*6340*/  ISETP.NE.AND P1, PT, R0, 0x1, PT ;  /* 0x000000010000780c */ /* 0x001fda0003f25270 */
[----:B------:R-:W0:Y:S08]  /*6350*/  @P1 LDC R3, c[0x0][0x44c] ;  /* 0x00011300ff031b82 */ /* 0x000e300000000800 */
[----:B------:R-:W4:Y:S01]  /*6360*/  @P1 LDC R4, c[0x0][0x450] ;  /* 0x00011400ff041b82 */ /* 0x000f220000000800 */
[----:B-1----:R-:W-:Y:S01]  /*6370*/  ISETP.GE.AND P2, PT, R7, 0x1, PT ;  /* 0x000000010700780c */ /* 0x002fe20003f46270 */
[----:B---3--:R-:W-:-:S04]  /*6380*/  VIADD R0, R10, 0xbf ;  /* 0x000000bf0a007836 */ /* 0x008fc80000000000 */
[----:B0-----:R-:W-:Y:S01]  /*6390*/  @P1 IMAD.HI.U32 R3, R0, R3, RZ ;  /* 0x0000000300031227 */ /* 0x001fe200078e00ff */
[----:B--2---:R-:W-:-:S04]  /*63a0*/  IADD3 R5, R5, 0x1, -R8 ;  /* 0x0000000105057810 */ /* 0x004fc80007ffe808 */
[----:B----4-:R-:W-:-:S05]  /*63b0*/  @P1 SHF.R.U32.HI R0, RZ, R4, R3 ;  /* 0x00000004ff001219 */ /* 0x010fca0000011603 */
[----:B------:R-:W-:Y:S01]  /*63c0*/  IMAD.IADD R5, R5, 0x1, R0 ;  /* 0x0000000105057824 */ /* 0x000fe200078e0200 */
[----:B------:R-:W-:Y:S06]  /*63d0*/  @P0 BRA `(.L_x_1646) ;  /* 0x00000000000c0947 */ /* 0x000fec0003800000 */
[----:B------:R-:W0:Y:S01]  /*63e0*/  FENCE.VIEW.ASYNC.G ;  /* 0x00000000000073c6 */ /* 0x000e220000000100 */
[----:B------:R-:W-:Y:S05]  /*63f0*/  WARPSYNC.ALL ;  /* 0x0000000000007948 */ /* 0x000fea0003800000 */
[----:B0-----:R-:W-:Y:S06]  /*6400*/  BAR.ARV 0xc, 0x200 ;  /* 0x0308000000007b1d */ /* 0x001fec0000002000 */
.L_x_1646:
        /* <DEDUP_REMOVED lines=13> */
.L_x_1649:
[----:B------:R-:W-:-:S13]  /*64e0*/  ISETP.NE.AND P0, PT, R7, 0x1, PT ;  /* 0x000000010700780c */ /* 0x000fda0003f05270 */
[----:B------:R-:W0:Y:S02]  /*64f0*/  @P0 LDC.64 R4, c[0x0][0x9e8] ;  /* 0x00027a00ff040b82 */ /* 0x000e240000000a00 */
[----:B0-----:R-:W-:-:S05]  /*6500*/  @P0 IMAD.HI.U32 R4, R3, R4, RZ ;  /* 0x0000000403040227 */ /* 0x001fca00078e00ff */
[----:B------:R-:W-:-:S07]  /*6510*/  @P0 SHF.R.U32.HI R3, RZ, R5, R4 ;  /* 0x00000005ff030219 */ /* 0x000fce0000011604 */
.L_x_1650:
[----:B------:R-:W-:Y:S05]  /*6520*/  BSYNC B0 ;  /* 0x0000000000007941 */ /* 0x000fea0003800000 */
.L_x_1648:
[----:B------:R-:W-:-:S05]  /*6530*/  IMAD R3, R3, R7, R7 ;  /* 0x0000000703037224 */ /* 0x000fca00078e0207 */
[----:B------:R-:W-:-:S07]  /*6540*/  VIMNMX R0, R0, R3, PT ;  /* 0x0000000300007248 */ /* 0x000fce0003fe0100 */
.L_x_1647:
[----:B------:R-:W0:Y:S01]  /*6550*/  @P1 LDC R4, c[0x0][0x44c] ;  /* 0x00011300ff041b82 */ /* 0x000e220000000800 */
[----:B------:R-:W-:Y:S01]  /*6560*/  VIADD R0, R0, 0x7f ;  /* 0x0000007f00007836 */ /* 0x000fe20000000000 */
[----:B------:R-:W-:Y:S01]  /*6570*/  ULDC UR4, c[0x0][0x9dc] ;  /* 0x0002770000047ab9 */ /* 0x000fe20000000800 */
[----:B------:R-:W-:-:S03]  /*6580*/  IMAD.MOV.U32 R5, RZ, RZ, R10 ;  /* 0x000000ffff057224 */ /* 0x000fc600078e000a */
[----:B------:R-:W-:Y:S02]  /*6590*/  SHF.R.S32.HI R3, RZ, 0x1f, R0 ;  /* 0x0000001fff037819 */ /* 0x000fe40000011400 */
[----:B------:R-:W1:Y:S02]  /*65a0*/  @P1 LDC R9, c[0x0][0x450] ;  /* 0x00011400ff091b82 */ /* 0x000e640000000800 */
[----:B------:R-:W-:-:S04]  /*65b0*/  LEA.HI R3, R3, R0, RZ, 0x7 ;  /* 0x0000000003037211 */ /* 0x000fc800078f38ff */
[----:B------:R-:W-:-:S04]  /*65c0*/  SHF.R.S32.HI R0, RZ, 0x7, R3 ;  /* 0x00000007ff007819 */ /* 0x000fc80000011403 */
[----:B------:R-:W-:Y:S01]  /*65d0*/  VIMNMX R8, R29, R0, PT ;  /* 0x000000001d087248 */ /* 0x000fe20003fe0100 */
[----:B0-----:R-:W-:-:S05]  /*65e0*/  @P1 IMAD.HI.U32 R4, R10, R4, RZ ;  /* 0x000000040a041227 */ /* 0x001fca00078e00ff */
[----:B-1----:R-:W-:-:S05]  /*65f0*/  @P1 SHF.R.U32.HI R5, RZ, R9, R4 ;  /* 0x00000009ff051219 */ /* 0x002fca0000011604 */
[----:B------:R-:W-:-:S04]  /*6600*/  IMAD.IADD R3, R88, 0x1, R5 ;  /* 0x0000000158037824 */ /* 0x000fc800078e0205 */
        /* <DEDUP_REMOVED lines=12> */
.L_x_1653:
[----:B------:R-:W-:-:S13]  /*66d0*/  ISETP.NE.AND P0, PT, R7, 0x1, PT ;  /* 0x000000010700780c */ /* 0x000fda0003f05270 */
[----:B------:R-:W0:Y:S02]  /*66e0*/  @P0 LDC.64 R4, c[0x0][0x9e8] ;  /* 0x00027a00ff040b82 */ /* 0x000e240000000a00 */
[----:B0-----:R-:W-:-:S05]  /*66f0*/  @P0 IMAD.HI.U32 R4, R3, R4, RZ ;  /* 0x0000000403040227 */ /* 0x001fca00078e00ff */
[----:B------:R-:W-:-:S07]  /*6700*/  @P0 SHF.R.U32.HI R3, RZ, R5, R4 ;  /* 0x00000005ff030219 */ /* 0x000fce0000011604 */
.L_x_1654:
[----:B------:R-:W-:Y:S05]  /*6710*/  BSYNC B0 ;  /* 0x0000000000007941 */ /* 0x000fea0003800000 */
.L_x_1652:
[----:B------:R-:W-:-:S05]  /*6720*/  IMAD R3, R3, R7, RZ ;  /* 0x0000000703037224 */ /* 0x000fca00078e02ff */
[----:B------:R-:W-:-:S07]  /*6730*/  VIMNMX R0, R0, R3, !PT ;  /* 0x0000000300007248 */ /* 0x000fce0007fe0100 */
.L_x_1651:
[----:B------:R-:W-:Y:S01]  /*6740*/  SHF.R.S32.HI R3, RZ, 0x1f, R0 ;  /* 0x0000001fff037819 */ /* 0x000fe20000011400 */
[----:B------:R-:W-:Y:S01]  /*6750*/  BSSY B0, `(.L_x_1655) ;  /* 0x0000027000007945 */ /* 0x000fe20003800000 */
[----:B------:R-:W-:Y:S02]  /*6760*/  IMAD.MOV.U32 R89, RZ, RZ, RZ ;  /* 0x000000ffff597224 */ /* 0x000fe400078e00ff */
[----:B------:R-:W-:-:S04]  /*6770*/  LEA.HI R3, R3, R0, RZ, 0x7 ;  /* 0x0000000003037211 */ /* 0x000fc800078f38ff */
[----:B------:R-:W-:-:S04]  /*6780*/  SHF.R.S32.HI R3, RZ, 0x7, R3 ;  /* 0x00000007ff037819 */ /* 0x000fc80000011403 */
[----:B------:R-:W-:-:S04]  /*6790*/  VIMNMX R9, RZ, R3, !PT ;  /* 0x00000003ff097248 */ /* 0x000fc80007fe0100 */
[----:B------:R-:W-:-:S13]  /*67a0*/  ISETP.GT.AND P0, PT, R8, R9, PT ;  /* 0x000000090800720c */ /* 0x000fda0003f04270 */
[----:B------:R-:W-:Y:S05]  /*67b0*/  @!P0 BRA `(.L_x_1656) ;  /* 0x0000000000808947 */ /* 0x000fea0003800000 */
[----:B------:R-:W2:Y:S01]  /*67c0*/  LDL R4, [R1+0x4c] ;  /* 0x00004c0001047983 */ /* 0x000ea20000100800 */
[----:B------:R-:W-:Y:S01]  /*67d0*/  ULDC UR4, c[0x0][0x9f0] ;  /* 0x00027c0000047ab9 */ /* 0x000fe20000000800 */
[----:B--2---:R-:W-:-:S04]  /*67e0*/  ISETP.NE.AND P0, PT, R4, RZ, PT ;  /* 0x000000ff0400720c */ /* 0x004fc80003f05270 */
        /* <DEDUP_REMOVED lines=28> */
[----:B------:R-:W-:-:S07]  /*69b0*/  IMAD.MOV.U32 R89, RZ, RZ, R5 ;  /* 0x000000ffff597224 */ /* 0x000fce00078e0005 */
.L_x_1656:
[----:B------:R-:W-:Y:S05]  /*69c0*/  BSYNC B0 ;  /* 0x0000000000007941 */ /* 0x000fea0003800000 */
.L_x_1655:
[----:B------:R-:W2:Y:S01]  /*69d0*/  LDL R0, [R1+0x54] ;  /* 0x0000540001007983 */ /* 0x000ea20000100800 */
[----:B------:R-:W-:Y:S01]  /*69e0*/  PLOP3.LUT P0, PT, PT, PT, PT, 0x80, 0x0 ;  /* 0x000000000000781c */ /* 0x000fe20003f0f070 */
[----:B------:R-:W-:Y:S01]  /*69f0*/  IMAD.MOV.U32 R3, RZ, RZ, RZ ;  /* 0x000000ffff037224 */ /* 0x000fe200078e00ff */
        /* <DEDUP_REMOVED lines=16> */
[----:B--2---:R-:W-:Y:S02]  /*6b00*/  IMAD R4, R0, R89, R9 ;  /* 0x0000005900047224 */ /* 0x004fe400078e0209 */
[----:B------:R-:W-:-:S03]  /*6b10*/  IMAD.MOV.U32 R0, RZ, RZ, RZ ;  /* 0x000000ffff007224 */ /* 0x000fc600078e00ff */
[----:B------:R0:W-:Y:S01]  /*6b20*/  STL [R1+0x3c], R4 ;  /* 0x00003c0401007387 */ /* 0x0001e20000100800 */
[----:B------:R-:W-:-:S04]  /*6b30*/  VIADDMNMX R89, R4, R89, R8, PT ;  /* 0x0000005904597246 */ /* 0x000fc80003800108 */
[----:B------:R-:W-:-:S13]  /*6b40*/  ISETP.GT.AND P1, PT, R89, R4, PT ;  /* 0x000000045900720c */ /* 0x000fda0003f24270 */
[----:B0-----:R-:W-:Y:S05]  /*6b50*/  @!P1 BRA `(.L_x_1657) ;  /* 0x0000011000ec9947 */ /* 0x001fea0003800000 */
[----:B------:R-:W-:-:S03]  /*6b60*/  UMOV UR4, 0xffffffff ;  /* 0xffffffff00047882 */ /* 0x000fc60000000000 */
[----:B------:R-:W-:Y:S05]  /*6b70*/  BRA.DIV UR4, `(.L_x_1658) ;  /* 0x000001be04f07947 */ /* 0x000fea000b800000 */
[----:B------:R-:W0:Y:S02]  /*6b80*/  S2R R0, SR_TID.X ;  /* 0x0000000000007919 */ /* 0x000e240000002100 */
[----:B0-----:R-:W-:-:S05]  /*6b90*/  VIADD R3, R0, 0xffffff80 ;  /* 0xffffff8000037836 */ /* 0x001fca0000000000 */
[----:B------:R-:W-:-:S04]  /*6ba0*/  SHF.R.S32.HI R0, RZ, 0x1f, R3 ;  /* 0x0000001fff007819 */ /* 0x000fc80000011403 */
[----:B------:R-:W-:-:S04]  /*6bb0*/  LEA.HI R0, R0, R3, RZ, 0x7 ;  /* 0x0000000300007211 */ /* 0x000fc800078f38ff */
[----:B------:R-:W-:-:S06]  /*6bc0*/  SHF.R.S32.HI R0, RZ, 0x7, R0 ;  /* 0x00000007ff007819 */ /* 0x000fcc0000011400 */
[----:B------:R-:W0:Y:S04]  /*6bd0*/  SHFL.IDX PT, R0, R0, RZ, 0x1f ;  /* 0x00001fff00007589 */ /* 0x000e2800000e0000 */
[----:B0-----:R1:W-:Y:S02]  /*6be0*/  STL [R1+0x2c], R0 ;  /* 0x00002c0001007387 */ /* 0x0013e40000100800 */
.L_x_1952:
[----:B------:R-:W1:Y:S01]  /*6bf0*/  LDL R3, [R1+0x2c] ;  /* 0x00002c0001037983 */ /* 0x000e620000100800 */
[----:B------:R-:W-:Y:S01]  /*6c00*/  BSSY B6, `(.L_x_1659) ;  /* 0x000001b000067945 */ /* 0x000fe20003800000 */
[----:B-1----:R-:W-:-:S05]  /*6c10*/  IMAD.HI R0, R3, 0x55555556, RZ ;  /* 0x5555555603007827 */ /* 0x002fca00078e02ff */
        /* <DEDUP_REMOVED lines=13> */
[----:B0-----:R0:W1:Y:S01]  /*6cf0*/  LDC.64 R14, c[0x4][R0] ;  /* 0x01000000000e7b82 */ /* 0x0010620000000a00 */
        /* <DEDUP_REMOVED lines=11> */
.L_x_1660:
[----:B------:R-:W-:Y:S05]  /*6db0*/  BSYNC B6 ;  /* 0x0000000000067941 */ /* 0x000fea0003800000 */
.L_x_1659:
        /* <DEDUP_REMOVED lines=8> */
[----:B------:R1:W2:Y:S03]  /*6e40*/  SYNCS.PHASECHK.TRANS64.TRYWAIT P0, [R2+URZ+0x16800], R3 ;  /* 0x01680003020075a7 */ /* 0x0002a6000800017f */
[----:B--2---:R-:W-:Y:S05]  /*6e50*/  @!P0 NANOSLEEP.SYNCS 0x989680 ;  /* 0x009896800000895d */ /* 0x004fea0003900000 */
[----:B------:R-:W2:Y:S01]  /*6e60*/  @!P0 SYNCS.PHASECHK.TRANS64 P0, [R2+URZ+0x16800], R3 ;  /* 0x01680003020085a7 */ /* 0x000ea2000800007f */
[----:B------:R-:W-:Y:S04]  /*6e70*/  BSSY B0, `(.L_x_1662) ;  /* 0x0000006000007945 */ /* 0x000fe80003800000 */
[----:B--2---:R-:W-:Y:S05]  /*6e80*/  @P0 BRA `(.L_x_1663) ;  /* 0x0000000000100947 */ /* 0x004fea0003800000 */
.L_x_1664:
[----:B--2---:R2:W3:Y:S02]  /*6e90*/  SYNCS.PHASECHK.TRANS64.TRYWAIT P0, [R2+URZ+0x16800], R3 ;  /* 0x01680003020075a7 */ /* 0x0044e4000800017f */
[----:B---3--:R-:W-:Y:S05]  /*6ea0*/  @!P0 NANOSLEEP.SYNCS 0x989680 ;  /* 0x009896800000895d */ /* 0x008fea0003900000 */
[----:B------:R-:W3:Y:S02]  /*6eb0*/  @!P0 SYNCS.PHASECHK.TRANS64 P0, [R2+URZ+0x16800], R3 ;  /* 0x01680003020085a7 */ /* 0x000ee4000800007f */
[----:B---3--:R-:W-:Y:S05]  /*6ec0*/  @!P0 BRA `(.L_x_1664) ;  /* 0xfffffffc00f08947 */ /* 0x008fea000383ffff */
.L_x_1663:
[----:B------:R-:W-:Y:S05]  /*6ed0*/  BSYNC B0 ;  /* 0x0000000000007941 */ /* 0x000fea0003800000 */
.L_x_1662:
[----:B------:R-:W-:Y:S05]  /*6ee0*/  BRA `(.L_x_1665) ;  /* 0x0000003000607947 */ /* 0x000fea0003800000 */
.L_x_1661:
[----:B------:R-:W-:Y:S01]  /*6ef0*/  ISETP.NE.AND P0, PT, R25, RZ, PT ;  /* 0x000000ff1900720c */ /* 0x000fe20003f05270 */
[----:B------:R-:W-:Y:S01]  /*6f00*/  ULDC.64 UR4, c[0x0][0x3f8] ;  /* 0x0000fe0000047ab9 */ /* 0x000fe20000000a00 */
[----:B-----5:R-:W-:Y:S01]  /*6f10*/  SHF.R.S32.HI R0, RZ, 0x1f, R24 ;  /* 0x0000001fff007819 */ /* 0x020fe20000011418 */
[----:B------:R-:W-:Y:S01]  /*6f20*/  ULDC.64 UR6, c[0x0][0x408] ;  /* 0x0001020000067ab9 */ /* 0x000fe20000000a00 */
[----:B------:R-:W-:Y:S01]  /*6f30*/  IMAD.WIDE.U32 R26, R24, UR4, RZ ;  /* 0x00000004181a7c25 */ /* 0x000fe2000f8e00ff */
[----:B------:R-:W-:Y:S03]  /*6f40*/  BSSY B6, `(.L_x_1666) ;  /* 0x0000019000067945 */ /* 0x000fe60003800000 */
[C---:B------:R-:W-:Y:S02]  /*6f50*/  IMAD R3, R0.reuse, UR4, RZ ;  /* 0x0000000400037c24 */ /* 0x040fe4000f8e02ff */
[----:B------:R-:W-:-:S02]  /*6f60*/  IMAD R5, R0, UR6, RZ ;  /* 0x0000000600057c24 */ /* 0x000fc4000f8e02ff */
[C---:B------:R-:W-:Y:S02]  /*6f70*/  IMAD R3, R24.reuse, UR5, R3 ;  /* 0x0000000518037c24 */ /* 0x040fe4000f8e0203 */
[C---:B------:R-:W-:Y:S02]  /*6f80*/  IMAD R5, R24.reuse, UR7, R5 ;  /* 0x0000000718057c24 */ /* 0x040fe4000f8e0205 */
[----:B------:R-:W-:-:S04]  /*6f90*/  IMAD.WIDE.U32 R24, R24, UR6, RZ ;  /* 0x0000000618187c25 */ /* 0x000fc8000f8e00ff */
[----:B------:R-:W-:Y:S02]  /*6fa0*/  IMAD.IADD R29, R3, 0x1, R27 ;  /* 0x00000001031d7824 */ /* 0x000fe400078e021b */
[----:B------:R-:W-:Y:S01]  /*6fb0*/  IMAD.IADD R31, R5, 0x1, R25 ;  /* 0x00000001051f7824 */ /* 0x000fe200078e0219 */
[----:B------:R-:W-:Y:S06]  /*6fc0*/  @!P0 BRA `(.L_x_1667) ;  /* 0x0000000000408947 */ /* 0x000fec0003800000 */
        /* <DEDUP_REMOVED lines=16> */
.L_x_1667:
[----:B------:R-:W-:Y:S05]  /*70d0*/  BSYNC B6 ;  /* 0x0000000000067941 */ /* 0x000fea0003800000 */
.L_x_1666:
[----:B------:R-:W2:Y:S01]  /*70e0*/  LDL R21, [R1+0x28] ;  /* 0x0000280001157983 */ /* 0x000ea20000100800 */
[----:B------:R-:W-:Y:S01]  /*70f0*/  ULDC.U8 UR4, c[0x0][0x410] ;  /* 0x0001040000047ab9 */ /* 0x000fe20000000000 */
[----:B------:R-:W-:Y:S01]  /*7100*/  BSSY B0, `(.L_x_1668) ;  /* 0x00002ee000007945 */ /* 0x000fe20003800000 */
[----:B------:R-:W-:Y:S01]  /*7110*/  ISETP.NE.AND P0, PT, RZ, UR4, PT ;  /* 0x00000004ff007c0c */ /* 0x000fe2000bf05270 */
[----:B------:R-:W1:Y:S02]  /*7120*/  S2R R20, SR_TID.X ;  /* 0x0000000000147919 */ /* 0x000e640000002100 */
[----:B-1----:R-:W-:-:S05]  /*7130*/  VIADD R46, R20, 0xffffff80 ;  /* 0xffffff80142e7836 */ /* 0x002fca0000000000 */
[----:B------:R-:W-:-:S04]  /*7140*/  SHF.R.S32.HI R42, RZ, 0x1f, R46 ;  /* 0x0000001fff2a7819 */ /* 0x000fc8000001142e */
[----:B------:R-:W-:-:S04]  /*7150*/  LEA.HI R42, R42, R46, RZ, 0x2 ;  /* 0x0000002e2a2a7211 */ /* 0x000fc800078f10ff */
[----:B------:R-:W-:-:S05]  /*7160*/  SHF.R.S32.HI R42, RZ, 0x2, R42 ;  /* 0x00000002ff2a7819 */ /* 0x000fca000001142a */
[----:B--2---:R-:W-:Y:S01]  /*7170*/  IMAD.IADD R41, R42, 0x1, R21 ;  /* 0x000000012a297824 */ /* 0x004fe200078e0215 */
[----:B------:R-:W-:Y:S06]  /*7180*/  @!P0 BRA `(.L_x_1669) ;  /* 0x0000001400f48947 */ /* 0x000fec0003800000 */
[----:B------:R-:W2:Y:S01]  /*7190*/  LDL R43, [R1+0x18] ;  /* 0x00001800012b7983 */ /* 0x000ea20000100800 */
[----:B------:R-:W1:Y:S01]  /*71a0*/  LDC R32, c[0x0][0x448] ;  /* 0x00011200ff207b82 */ /* 0x000e620000000800 */
[----:B------:R-:W-:Y:S01]  /*71b0*/  VIADD R21, R20, 0xffffff80 ;  /* 0xffffff8014157836 */ /* 0x000fe20000000000 */
[----:B------:R-:W-:Y:S01]  /*71c0*/  ULDC.64 UR4, c[0x0][0x3f8] ;  /* 0x0000fe0000047ab9 */ /* 0x000fe20000000a00 */
[----:B------:R-:W-:-:S03]  /*71d0*/  ULDC.64 UR6, c[0x0][0x408] ;  /* 0x0001020000067ab9 */ /* 0x000fc60000000a00 */
[----:B------:R-:W-:Y:S02]  /*71e0*/  SHF.R.S32.HI R20, RZ, 0x1f, R21 ;  /* 0x0000001fff147819 */ /* 0x000fe40000011415 */
[----:B-1----:R-:W-:Y:S02]  /*71f0*/  ISETP.NE.AND P0, PT, R32, 0x1, PT ;  /* 0x000000012000780c */ /* 0x002fe40003f05270 */
[----:B------:R-:W-:-:S11]  /*7200*/  LEA.HI R20, R20, R21, RZ, 0x2 ;  /* 0x0000001514147211 */ /* 0x000fd600078f10ff */
[----:B------:R-:W1:Y:S01]  /*7210*/  @P0 LDC R0, c[0x0][0x44c] ;  /* 0x00011300ff000b82 */ /* 0x000e620000000800 */
[----:B------:R-:W-:-:S07]  /*7220*/  LOP3.LUT R20, R20, 0xfffffffc, RZ, 0xc0, !PT ;  /* 0xfffffffc14147812 */ /* 0x000fce00078ec0ff */
[----:B------:R-:W3:Y:S01]  /*7230*/  @P0 LDC R5, c[0x0][0x450] ;  /* 0x00011400ff050b82 */ /* 0x000ee20000000800 */
[----:B------:R-:W-:-:S04]  /*7240*/  IMAD.IADD R20, R21, 0x1, -R20 ;  /* 0x0000000115147824 */ /* 0x000fc800078e0a14 */
[----:B------:R-:W-:-:S04]  /*7250*/  IMAD R3, R20, 0x60, R41 ;  /* 0x0000006014037824 */ /* 0x000fc800078e0229 */
[----:B-1----:R-:W-:-:S05]  /*7260*/  @P0 IMAD.HI.U32 R0, R3, R0, RZ ;  /* 0x0000000003000227 */ /* 0x002fca00078e00ff */
[----:B---3--:R-:W-:-:S04]  /*7270*/  @P0 SHF.R.U32.HI R3, RZ, R5, R0 ;  /* 0x00000005ff030219 */ /* 0x008fc80000011600 */
[----:B------:R-:W-:Y:S01]  /*7280*/  SHF.R.S32.HI R0, RZ, 0x1f, R3 ;  /* 0x0000001fff007819 */ /* 0x000fe20000011403 */
[----:B------:R-:W-:Y:S02]  /*7290*/  IMAD.MOV.U32 R8, RZ, RZ, R26 ;  /* 0x000000ffff087224 */ /* 0x000fe400078e001a */
[----:B------:R-:W-:Y:S02]  /*72a0*/  IMAD.MOV.U32 R9, RZ, RZ, R29 ;  /* 0x000000ffff097224 */ /* 0x000fe400078e001d */
[C---:B------:R-:W-:Y:S02]  /*72b0*/  IMAD R4, R0.reuse, UR4, RZ ;  /* 0x0000000400047c24 */ /* 0x040fe4000f8e02ff */
[----:B------:R-:W-:Y:S02]  /*72c0*/  IMAD.MOV.U32 R10, RZ, RZ, R24 ;  /* 0x000000ffff0a7224 */ /* 0x000fe400078e0018 */
[----:B------:R-:W-:Y:S02]  /*72d0*/  IMAD.MOV.U32 R11, RZ, RZ, R31 ;  /* 0x000000ffff0b7224 */ /* 0x000fe400078e001f */
[----:B------:R-:W-:-:S02]  /*72e0*/  IMAD R0, R0, UR6, RZ ;  /* 0x0000000600007c24 */ /* 0x000fc4000f8e02ff */
[----:B------:R-:W-:-:S04]  /*72f0*/  IMAD.WIDE.U32 R8, R3, UR4, R8 ;  /* 0x0000000403087c25 */ /* 0x000fc8000f8e0008 */
[C---:B------:R-:W-:Y:S01]  /*7300*/  IMAD R5, R3.reuse, UR5, R4 ;  /* 0x0000000503057c24 */ /* 0x040fe2000f8e0204 */
[----:B------:R-:W-:Y:S01]  /*7310*/  ULDC.64 UR4, c[0x0][0x3e8] ;  /* 0x0000fa0000047ab9 */ /* 0x000fe20000000a00 */
[----:B------:R-:W-:-:S04]  /*7320*/  IMAD.WIDE.U32 R10, R3, UR6, R10 ;  /* 0x00000006030a7c25 */ /* 0x000fc8000f8e000a */
[----:B------:R-:W-:Y:S01]  /*7330*/  IMAD R3, R3, UR7, R0 ;  /* 0x0000000703037c24 */ /* 0x000fe2000f8e0200 */
[----:B------:R-:W-:Y:S01]  /*7340*/  ULDC.64 UR6, c[0x0][0x400] ;  /* 0x0001000000067ab9 */ /* 0x000fe20000000a00 */
[----:B------:R-:W-:Y:S01]  /*7350*/  IMAD.IADD R5, R9, 0x1, R5 ;  /* 0x0000000109057824 */ /* 0x000fe200078e0205 */
[----:B------:R-:W-:Y:S01]  /*7360*/  LEA R4, P0, R8, UR4, 0x1 ;  /* 0x0000000408047c11 */ /* 0x000fe2000f8008ff */
[----:B------:R-:W-:Y:S01]  /*7370*/  IMAD.IADD R3, R11, 0x1, R3 ;  /* 0x000000010b037824 */ /* 0x000fe200078e0203 */
[----:B------:R-:W-:Y:S01]  /*7380*/  LEA R7, P1, R10, UR6, 0x1 ;  /* 0x000000060a077c11 */ /* 0x000fe2000f8208ff */
[----:B------:R-:W-:Y:S01]  /*7390*/  UMOV UR4, 0xffffffff ;  /* 0xffffffff00047882 */ /* 0x000fe20000000000 */
[----:B------:R-:W-:Y:S02]  /*73a0*/  LEA.HI.X R6, R8, UR5, R5, 0x1, P0 ;  /* 0x0000000508067c11 */ /* 0x000fe400080f0c05 */
[----:B------:R-:W-:Y:S02]  /*73b0*/  LEA.HI.X R8, R10, UR7, R3, 0x1, P1 ;  /* 0x000000070a087c11 */ /* 0x000fe400088f0c03 */
[----:B--2---:R-:W-:Y:S01]  /*73c0*/  SHF.R.S32.HI R31, RZ, 0x1f, R43 ;  /* 0x0000001fff1f7819 */ /* 0x004fe2000001142b */
[----:B------:R-:W-:Y:S06]  /*73d0*/  BRA.DIV UR4, `(.L_x_1670) ;  /* 0x000001ba04187947 */ /* 0x000fec000b800000 */
[----:B------:R1:W2:Y:S04]  /*73e0*/  SHFL.IDX PT, R3, R6, RZ, 0x1c1f ;  /* 0x001c1fff06037589 */ /* 0x0002a800000e0000 */
[----:B------:R1:W3:Y:S04]  /*73f0*/  SHFL.IDX PT, R0, R4, RZ, 0x1c1f ;  /* 0x001c1fff04007589 */ /* 0x0002e800000e0000 */
[----:B------:R1:W4:Y:S04]  /*7400*/  SHFL.IDX PT, R5, R8, RZ, 0x1c1f ;  /* 0x001c1fff08057589 */ /* 0x00032800000e0000 */
[----:B0-----:R1:W0:Y:S02]  /*7410*/  SHFL.IDX PT, R14, R7, RZ, 0x1c1f ;  /* 0x001c1fff070e7589 */ /* 0x00122400000e0000 */
.L_x_1958:
[----:B------:R-:W5:Y:S01]  /*7420*/  LDL R9, [R1] ;  /* 0x0000000001097983 */ /* 0x000f620000100800 */
[----:B------:R-:W-:Y:S01]  /*7430*/  BSSY B1, `(.L_x_1671) ;  /* 0x000001e000017945 */ /* 0x000fe20003800000 */
[----:B------:R-:W-:Y:S02]  /*7440*/  CS2R R34, SRZ ;  /* 0x0000000000227805 */ /* 0x000fe4000001ff00 */
[----:B------:R-:W-:Y:S02]  /*7450*/  CS2R R26, SRZ ;  /* 0x00000000001a7805 */ /* 0x000fe4000001ff00 */
[----:B------:R-:W-:Y:S02]  /*7460*/  CS2R R28, SRZ ;  /* 0x00000000001c7805 */ /* 0x000fe4000001ff00 */
[----:B------:R-:W-:Y:S01]  /*7470*/  CS2R R24, SRZ ;  /* 0x0000000000187805 */ /* 0x000fe2000001ff00 */
[----:B-----5:R-:W-:-:S05]  /*7480*/  IMAD R32, R9, R32, RZ ;  /* 0x0000002009207224 */ /* 0x020fca00078e02ff */
[----:B------:R-:W-:-:S13]  /*7490*/  ISETP.GE.AND P0, PT, R41, R32, PT ;  /* 0x000000202900720c */ /* 0x000fda0003f06270 */
[----:B------:R-:W-:Y:S05]  /*74a0*/  @P0 BRA `(.L_x_1672) ;  /* 0x0000000000580947 */ /* 0x000fea0003800000 */
[----:B------:R-:W-:Y:S01]  /*74b0*/  ULDC UR4, c[0x0][0x3f4] ;  /* 0x0000fd0000047ab9 */ /* 0x000fe20000000800 */
[----:B---3--:R-:W-:Y:S01]  /*74c0*/  IMAD.MOV.U32 R10, RZ, RZ, R0 ;  /* 0x000000ffff0a7224 */ /* 0x008fe200078e0000 */
[----:B------:R-:W-:Y:S01]  /*74d0*/  ISETP.GE.AND P3, PT, R43, UR4, PT ;  /* 0x000000042b007c0c */ /* 0x000fe2000bf66270 */
[----:B--2---:R-:W-:Y:S01]  /*74e0*/  IMAD.MOV.U32 R11, RZ, RZ, R3 ;  /* 0x000000ffff0b7224 */ /* 0x004fe200078e0003 */
[----:B------:R-:W-:Y:S01]  /*74f0*/  ISETP.GE.AND P2, PT, R152, UR4, PT ;  /* 0x0000000498007c0c */ /* 0x000fe2000bf46270 */
[----:B----4-:R-:W-:Y:S01]  /*7500*/  IMAD.MOV.U32 R15, RZ, RZ, R5 ;  /* 0x000000ffff0f7224 */ /* 0x010fe200078e0005 */
[----:B------:R-:W-:-:S09]  /*7510*/  CS2R R28, SRZ ;  /* 0x00000000001c7805 */ /* 0x000fd2000001ff00 */
[C---:B------:R-:W-:Y:S01]  /*7520*/  @!P3 IMAD.SHL.U32 R37, R43.reuse, 0x2, RZ ;  /* 0x000000022b25b824 */ /* 0x040fe200078e00ff */
[----:B------:R-:W-:Y:S02]  /*7530*/  @!P3 SHF.L.U64.HI R26, R43, 0x1, R31 ;  /* 0x000000012b1ab819 */ /* 0x000fe4000001021f */
[----:B------:R-:W-:Y:S02]  /*7540*/  CS2R R34, SRZ ;  /* 0x0000000000227805 */ /* 0x000fe4000001ff00 */
[----:B------:R-:W-:Y:S01]  /*7550*/  CS2R R24, SRZ ;  /* 0x0000000000187805 */ /* 0x000fe2000001ff00 */
[----:B------:R-:W-:Y:S01]  /*7560*/  @!P2 IMAD.WIDE R10, R152, 0x2, R10 ;  /* 0x00000002980aa825 */ /* 0x000fe200078e020a */
[-C--:B------:R-:W-:Y:S02]  /*7570*/  @!P3 IADD3 R20, P0, R0, R37.reuse, RZ ;  /* 0x000000250014b210 */ /* 0x080fe40007f1e0ff */
[----:B0-----:R-:W-:Y:S01]  /*7580*/  @!P3 IADD3 R36, P1, R14, R37, RZ ;  /* 0x000000250e24b210 */ /* 0x001fe20007f3e0ff */
[----:B------:R-:W-:Y:S01]  /*7590*/  @!P2 IMAD.WIDE R12, R152, 0x2, R14 ;  /* 0x00000002980ca825 */ /* 0x000fe200078e020e */
[----:B------:R0:W5:Y:S03]  /*75a0*/  @!P2 LD.E.64 R28, desc[UR42][R10.64] ;  /* 0x0000002a0a1ca980 */ /* 0x000166000c101b00 */
[--C-:B------:R-:W-:Y:S01]  /*75b0*/  @!P3 IMAD.X R21, R3, 0x1, R26.reuse, P0 ;  /* 0x000000010315b824 */ /* 0x100fe200000e061a */
[----:B------:R0:W5:Y:S01]  /*75c0*/  @!P2 LD.E.64 R34, desc[UR42][R12.64] ;  /* 0x0000002a0c22a980 */ /* 0x000162000c101b00 */
[----:B------:R-:W-:Y:S01]  /*75d0*/  @!P3 IMAD.X R37, R5, 0x1, R26, P1 ;  /* 0x000000010525b824 */ /* 0x000fe200008e061a */
[----:B------:R-:W-:-:S02]  /*75e0*/  CS2R R26, SRZ ;  /* 0x00000000001a7805 */ /* 0x000fc4000001ff00 */
[----:B------:R0:W5:Y:S04]  /*75f0*/  @!P3 LD.E.64 R24, desc[UR42][R20.64] ;  /* 0x0000002a1418b980 */ /* 0x000168000c101b00 */
[----:B------:R0:W5:Y:S02]  /*7600*/  @!P3 LD.E.64 R26, desc[UR42][R36.64] ;  /* 0x0000002a241ab980 */ /* 0x000164000c101b00 */
.L_x_1672:
[----:B------:R-:W-:Y:S05]  /*7610*/  BSYNC B1 ;  /* 0x0000000000017941 */ /* 0x000fea0003800000 */
.L_x_1671:
[----:B---3-5:R-:W-:Y:S01]  /*7620*/  IMAD.MOV.U32 R0, RZ, RZ, R34 ;  /* 0x000000ffff007224 */ /* 0x028fe200078e0022 */
[----:B------:R-:W-:Y:S01]  /*7630*/  UMOV UR4, 0xffffffff ;  /* 0xffffffff00047882 */ /* 0x000fe20000000000 */
[----:B--2---:R-:W-:Y:S01]  /*7640*/  IMAD.MOV.U32 R3, RZ, RZ, R35 ;  /* 0x000000ffff037224 */ /* 0x004fe200078e0023 */
[----:B0-----:R-:W-:Y:S01]  /*7650*/  CS2R R20, SRZ ;  /* 0x0000000000147805 */ /* 0x001fe2000001ff00 */
[----:B----4-:R-:W-:Y:S01]  /*7660*/  IMAD.MOV.U32 R5, RZ, RZ, R26 ;  /* 0x000000ffff057224 */ /* 0x010fe200078e001a */
        /* <DEDUP_REMOVED lines=12> */
[----:B------:R-:W-:Y:S01]  /*7730*/  PRMT R50, R9, 0x7610, R50 ;  /* 0x0000761009327816 */ /* 0x000fe20000000032 */
[----:B------:R-:W-:Y:S06]  /*7740*/  BRA.DIV UR4, `(.L_x_1673) ;  /* 0x000001b604ac7947 */ /* 0x000fec000b800000 */
[----:B------:R0:W2:Y:S04]  /*7750*/  SHFL.IDX PT, R3, R6, 0x1, 0x1c1f ;  /* 0x003c1f0006037f89 */ /* 0x0000a800000e0000 */
[----:B------:R0:W3:Y:S04]  /*7760*/  SHFL.IDX PT, R0, R4, 0x1, 0x1c1f ;  /* 0x003c1f0004007f89 */ /* 0x0000e800000e0000 */
[----:B------:R0:W4:Y:S04]  /*7770*/  SHFL.IDX PT, R5, R8, 0x1, 0x1c1f ;  /* 0x003c1f0008057f89 */ /* 0x00012800000e0000 */
[----:B------:R0:W0:Y:S02]  /*7780*/  SHFL.IDX PT, R14, R7, 0x1, 0x1c1f ;  /* 0x003c1f00070e7f89 */ /* 0x00002400000e0000 */
.L_x_1964:
[----:B------:R-:W-:Y:S01]  /*7790*/  VIADD R41, R41, 0x60 ;  /* 0x0000006029297836 */ /* 0x000fe20000000000 */
[----:B------:R-:W-:Y:S01]  /*77a0*/  BSSY B1, `(.L_x_1674) ;  /* 0x000001c000017945 */ /* 0x000fe20003800000 */
[----:B------:R-:W-:Y:S02]  /*77b0*/  CS2R R10, SRZ ;  /* 0x00000000000a7805 */ /* 0x000fe4000001ff00 */
[----:B------:R-:W-:Y:S02]  /*77c0*/  CS2R R12, SRZ ;  /* 0x00000000000c7805 */ /* 0x000fe4000001ff00 */
[----:B01----:R-:W-:Y:S02]  /*77d0*/  CS2R R8, SRZ ;  /* 0x0000000000087805 */ /* 0x003fe4000001ff00 */
        /* <DEDUP_REMOVED lines=11> */
[----:B------:R-:W-:Y:S01]  /*7890*/  CS2R R20, SRZ ;  /* 0x0000000000147805 */ /* 0x000fe2000001ff00 */
[----:B------:R-:W-:Y:S01]  /*78a0*/  @!P2 IMAD.WIDE R6, R152, 0x2, R6 ;  /* 0x000000029806a825 */ /* 0x000fe200078e0206 */
[-C--:B------:R-:W-:Y:S02]  /*78b0*/  @!P3 IADD3 R36, P0, R0, R9.reuse, RZ ;  /* 0x000000090024b210 */ /* 0x080fe40007f1e0ff */
[----:B------:R-:W-:Y:S02]  /*78c0*/  @!P3 IADD3 R4, P1, R14, R9, RZ ;  /* 0x000000090e04b210 */ /* 0x000fe40007f3e0ff */
[----:B------:R-:W-:Y:S01]  /*78d0*/  CS2R R8, SRZ ;  /* 0x0000000000087805 */ /* 0x000fe2000001ff00 */
[----:B------:R0:W5:Y:S01]  /*78e0*/  @!P2 LD.E.64 R12, desc[UR42][R6.64] ;  /* 0x0000002a060ca980 */ /* 0x000162000c101b00 */
[----:B------:R-:W-:-:S02]  /*78f0*/  @!P3 IMAD.X R37, R3, 0x1, R10, P0 ;  /* 0x000000010325b824 */ /* 0x000fc400000e060a */
[----:B------:R-:W-:Y:S01]  /*7900*/  @!P3 IMAD.X R5, R5, 0x1, R10, P1 ;  /* 0x000000010505b824 */ /* 0x000fe200008e060a */
[----:B------:R-:W-:Y:S01]  /*7910*/  CS2R R10, SRZ ;  /* 0x00000000000a7805 */ /* 0x000fe2000001ff00 */
[----:B------:R-:W-:Y:S01]  /*7920*/  @!P2 IMAD.WIDE R14, R152, 0x2, R14 ;  /* 0x00000002980ea825 */ /* 0x000fe200078e020e */
[----:B------:R0:W5:Y:S04]  /*7930*/  @!P3 LD.E.64 R8, desc[UR42][R36.64] ;  /* 0x0000002a2408b980 */ /* 0x000168000c101b00 */
[----:B------:R0:W5:Y:S04]  /*7940*/  @!P2 LD.E.64 R20, desc[UR42][R14.64] ;  /* 0x0000002a0e14a980 */ /* 0x000168000c101b00 */
[----:B------:R0:W5:Y:S02]  /*7950*/  @!P3 LD.E.64 R10, desc[UR42][R4.64] ;  /* 0x0000002a040ab980 */ /* 0x000164000c101b00 */
.L_x_1675:
[----:B------:R-:W-:Y:S05]  /*7960*/  BSYNC B1 ;  /* 0x0000000000017941 */ /* 0x000fea0003800000 */
.L_x_1674:
[----:B------:R-:W3:Y:S01]  /*7970*/  LDL R45, [R1+0x44] ;  /* 0x00004400012d7983 */ /* 0x000ee20000100800 */
[----:B------:R-:W-:Y:S01]  /*7980*/  ULEA.HI UR4, UR36, UR36, URZ, 0x1 ;  /* 0x0000002424047291 */ /* 0x000fe2000f8f083f */
[----:B------:R-:W-:Y:S01]  /*7990*/  SHF.R.S32.HI R43, RZ, 0x1f, R46 ;  /* 0x0000001fff2b7819 */ /* 0x000fe2000001142e */
[----:B0----5:R-:W-:Y:S01]  /*79a0*/  IMAD.MOV.U32 R4, RZ, RZ, R20 ;  /* 0x000000ffff047224 */ /* 0x021fe200078e0014 */
[----:B------:R-:W-:Y:S01]  /*79b0*/  BSSY B1, `(.L_x_1676) ;  /* 0x0000024000017945 */ /* 0x000fe20003800000 */
[----:B------:R-:W-:Y:S01]  /*79c0*/  ULOP3.LUT UR4, UR4, 0xfffffffe, URZ, 0xc0, !UPT ;  /* 0xfffffffe04047892 */ /* 0x000fe2000f8ec03f */
[----:B------:R-:W-:Y:S01]  /*79d0*/  LEA.HI R43, R43, R46, RZ, 0x5 ;  /* 0x0000002e2b2b7211 */ /* 0x000fe200078f28ff */
[----:B------:R-:W-:Y:S01]  /*79e0*/  IMAD R14, R33, -0xc0, R32 ;  /* 0xffffff40210e7824 */ /* 0x000fe200078e0220 */
[----:B------:R-:W-:Y:S01]  /*79f0*/  PRMT R37, R4, 0x7610, R37 ;  /* 0x0000761004257816 */ /* 0x000fe20000000025 */
[----:B------:R-:W-:Y:S01]  /*7a00*/  UIADD3 UR4, UR36, -UR4, URZ ;  /* 0x8000000424047290 */ /* 0x000fe2000fffe03f */
[----:B------:R-:W-:Y:S01]  /*7a10*/  SHF.R.S32.HI R43, RZ, 0x5, R43 ;  /* 0x00000005ff2b7819 */ /* 0x000fe2000001142b */
[----:B------:R-:W-:Y:S01]  /*7a20*/  IMAD.MOV.U32 R4, RZ, RZ, R10 ;  /* 0x000000ffff047224 */ /* 0x000fe200078e000a */
[----:B------:R-:W-:Y:S01]  /*7a30*/  VIMNMX R14, R14, 0xc0, PT ;  /* 0x000000c00e0e7848 */ /* 0x000fe20003fe0100 */
[----:B------:R-:W-:-:S02]  /*7a40*/  IMAD.MOV.U32 R6, RZ, RZ, R11 ;  /* 0x000000ffff067224 */ /* 0x000fc400078e000b */
[----:B----4-:R-:W-:Y:S01]  /*7a50*/  IMAD.U32 R5, RZ, RZ, UR4 ;  /* 0x00000004ff057e24 */ /* 0x010fe2000f8e00ff */
[----:B------:R-:W-:Y:S01]  /*7a60*/  PRMT R15, R4, 0x7610, R15 ;  /* 0x00007610040f7816 */ /* 0x000fe2000000000f */
[----:B------:R-:W-:Y:S01]  /*7a70*/  IMAD.MOV.U32 R4, RZ, RZ, R8 ;  /* 0x000000ffff047224 */ /* 0x000fe200078e0008 */
[----:B------:R-:W-:Y:S01]  /*7a80*/  PRMT R31, R6, 0x7610, R31 ;  /* 0x00007610061f7816 */ /* 0x000fe2000000001f */
[----:B------:R-:W-:Y:S01]  /*7a90*/  IMAD.MOV.U32 R7, RZ, RZ, R12 ;  /* 0x000000ffff077224 */ /* 0x000fe200078e000c */
[----:B------:R-:W-:Y:S01]  /*7aa0*/  SHF.L.U32 R5, R5, 0x1f, RZ ;  /* 0x0000001f05057819 */ /* 0x000fe200000006ff */
[----:B------:R-:W-:Y:S01]  /*7ab0*/  IMAD.MOV.U32 R6, RZ, RZ, R9 ;  /* 0x000000ffff067224 */ /* 0x000fe200078e0009 */
[----:B------:R-:W-:Y:S02]  /*7ac0*/  PRMT R32, R4, 0x7610, R32 ;  /* 0x0000761004207816 */ /* 0x000fe40000000020 */
[----:B------:R-:W0:Y:S01]  /*7ad0*/  SYNCS.PHASECHK.TRANS64.TRYWAIT P0, [R2+URZ+0x16800], R5 ;  /* 0x01680005020075a7 */ /* 0x000e22000800017f */
[----:B------:R-:W-:-:S02]  /*7ae0*/  PRMT R38, R7, 0x7610, R38 ;  /* 0x0000761007267816 */ /* 0x000fc40000000026 */
[----:B------:R-:W-:Y:S01]  /*7af0*/  ISETP.GE.AND P1, PT, R42, R14, PT ;  /* 0x0000000e2a00720c */ /* 0x000fe20003f26270 */
[C---:B---3--:R-:W-:Y:S01]  /*7b00*/  IMAD.SHL.U32 R0, R45.reuse, 0x40, RZ ;  /* 0x000000402d007824 */ /* 0x048fe200078e00ff */
[----:B------:R-:W-:-:S04]  /*7b10*/  LOP3.LUT P2, RZ, R45, 0x4, RZ, 0xc0, !PT ;  /* 0x000000042dff7812 */ /* 0x000fc8000784c0ff */
[----:B--2---:R-:W-:-:S04]  /*7b20*/  LOP3.LUT R3, R0, 0x1c0, RZ, 0xc0, !PT ;  /* 0x000001c000037812 */ /* 0x004fc800078ec0ff */
[----:B------:R-:W-:Y:S02]  /*7b30*/  LOP3.LUT R0, R3, 0x18, R16, 0xf8, !PT ;  /* 0x0000001803007812 */ /* 0x000fe400078ef810 */
[----:B------:R-:W-:-:S04]  /*7b40*/  SHF.R.U32.HI R3, RZ, 0x3, R3 ;  /* 0x00000003ff037819 */ /* 0x000fc80000011603 */
[----:B------:R-:W-:Y:S01]  /*7b50*/  LOP3.LUT R0, R0, R3, RZ, 0x3c, !PT ;  /* 0x0000000300007212 */ /* 0x000fe200078e3cff */
[----:B------:R-:W-:-:S05]  /*7b60*/  IMAD.MOV.U32 R3, RZ, RZ, R21 ;  /* 0x000000ffff037224 */ /* 0x000fca00078e0015 */
[----:B------:R-:W-:Y:S01]  /*7b70*/  PRMT R36, R3, 0x7610, R36 ;  /* 0x0000761003247816 */ /* 0x000fe20000000024 */
[----:B------:R-:W-:Y:S02]  /*7b80*/  IMAD R3, R43, 0x200, R0 ;  /* 0x000002002b037824 */ /* 0x000fe400078e0200 */
[----:B------:R-:W-:Y:S02]  /*7b90*/  IMAD.MOV.U32 R0, RZ, RZ, R13 ;  /* 0x000000ffff007224 */ /* 0x000fe400078e000d */
[----:B------:R-:W-:-:S03]  /*7ba0*/  IMAD R3, R3, 0x2, R2 ;  /* 0x0000000203037824 */ /* 0x000fc600078e0202 */
[----:B------:R-:W-:Y:S01]  /*7bb0*/  PRMT R41, R0, 0x7610, R41 ;  /* 0x0000761000297816 */ /* 0x000fe20000000029 */
[C---:B------:R-:W-:Y:S02]  /*7bc0*/  VIADD R4, R3.reuse, 0x8400 ;  /* 0x0000840003047836 */ /* 0x040fe40000000000 */
[----:B------:R-:W-:Y:S01]  /*7bd0*/  VIADD R0, R3, 0x8440 ;  /* 0x0000844003007836 */ /* 0x000fe20000000000 */
[----:B0-----:R-:W-:Y:S06]  /*7be0*/  @!P0 BRA `(.L_x_1677) ;  /* 0x000001b000f48947 */ /* 0x001fec0003800000 */
.L_x_1965:
[----:B------:R-:W-:Y:S05]  /*7bf0*/  BSYNC B1 ;  /* 0x0000000000017941 */ /* 0x000fea0003800000 */
.L_x_1676:
[----:B------:R-:W-:Y:S01]  /*7c00*/  BSSY B1, `(.L_x_1678) ;  /* 0x0000068000017945 */ /* 0x000fe20003800000 */
[----:B------:R-:W-:Y:S01]  /*7c10*/  PRMT R33, R6, 0x7610, R33 ;  /* 0x0000761006217816 */ /* 0x000fe20000000021 */
[----:B------:R-:W-:Y:S02]  /*7c20*/  @P2 VIADD R0, R4, 0xffffffc0 ;  /* 0xffffffc004002836 */ /* 0x000fe40000000000 */
[----:B------:R-:W-:Y:S05]  /*7c30*/  @P1 BRA `(.L_x_1679) ;  /* 0x0000000400901947 */ /* 0x000fea0003800000 */
[----:B------:R-:W2:Y:S01]  /*7c40*/  LDL R7, [R1+0x18] ;  /* 0x0000180001077983 */ /* 0x000ea20000100800 */
[----:B0-----:R-:W0:Y:S01]  /*7c50*/  LDC R5, c[0x0][0x3f4] ;  /* 0x0000fd00ff057b82 */ /* 0x001e220000000800 */
[----:B------:R-:W-:Y:S01]  /*7c60*/  BSSY B2, `(.L_x_1680) ;  /* 0x0000032000027945 */ /* 0x000fe20003800000 */
[-C--:B0-----:R-:W-:Y:S02]  /*7c70*/  ISETP.GE.AND P0, PT, R152, R5.reuse, PT ;  /* 0x000000059800720c */ /* 0x081fe40003f06270 */
[----:B--2---:R-:W-:-:S11]  /*7c80*/  ISETP.GE.AND P1, PT, R7, R5, PT ;  /* 0x000000050700720c */ /* 0x004fd60003f26270 */
[----:B------:R-:W-:Y:S05]  /*7c90*/  @P0 BRA `(.L_x_1681) ;  /* 0x0000000000b80947 */ /* 0x000fea0003800000 */
[----:B------:R-:W0:Y:S01]  /*7ca0*/  LDS.128 R4, [R3+0x8400] ;  /* 0x0084000003047984 */ /* 0x000e220000000c00 */
[----:B------:R-:W-:Y:S02]  /*7cb0*/  SHF.R.U32.HI R46, RZ, 0x10, R35 ;  /* 0x00000010ff2e7819 */ /* 0x000fe40000011623 */
[----:B------:R-:W-:Y:S02]  /*7cc0*/  SHF.R.U32.HI R43, RZ, 0x10, R29 ;  /* 0x00000010ff2b7819 */ /* 0x000fe4000001161d */
[----:B------:R-:W-:Y:S02]  /*7cd0*/  PRMT R46, R38, 0x5432, R46 ;  /* 0x00005432262e7816 */ /* 0x000fe4000000002e */
[----:B------:R-:W-:Y:S02]  /*7ce0*/  SHF.R.U64 R45, R34, 0x10, R35 ;  /* 0x00000010222d7819 */ /* 0x000fe40000001223 */
[----:B------:R-:W-:Y:S01]  /*7cf0*/  PRMT R43, R47, 0x5410, R43 ;  /* 0x000054102f2b7816 */ /* 0x000fe2000000002b */
[----:B------:R-:W-:Y:S01]  /*7d00*/  IMAD.U32 R47, R46, 0x10000, RZ ;  /* 0x000100002e2f7824 */ /* 0x000fe200078e00ff */
[----:B------:R-:W-:-:S02]  /*7d10*/  SHF.R.U64 R42, R28, 0x10, R29 ;  /* 0x000000101c2a7819 */ /* 0x000fc4000000121d */
[----:B------:R-:W-:Y:S01]  /*7d20*/  PRMT R45, R44, 0x5410, R45 ;  /* 0x000054102c2d7816 */ /* 0x000fe2000000002d */
[C---:B------:R-:W-:Y:S01]  /*7d30*/  IMAD.U32 R44, R43.reuse, 0x10000, RZ ;  /* 0x000100002b2c7824 */ /* 0x040fe200078e00ff */
[----:B------:R-:W-:Y:S02]  /*7d40*/  LOP3.LUT R46, R46, 0xffff0000, RZ, 0xc0, !PT ;  /* 0xffff00002e2e7812 */ /* 0x000fe400078ec0ff */
[----:B------:R-:W-:Y:S02]  /*7d50*/  LOP3.LUT R43, R43, 0xffff0000, RZ, 0xc0, !PT ;  /* 0xffff00002b2b7812 */ /* 0x000fe400078ec0ff */
[----:B------:R-:W-:Y:S02]  /*7d60*/  PRMT R42, R39, 0x5432, R42 ;  /* 0x00005432272a7816 */ /* 0x000fe4000000002a */
[C---:B0-----:R-:W-:Y:S01]  /*7d70*/  LOP3.LUT R29, R6.reuse, 0xffff0000, RZ, 0xc0, !PT ;  /* 0xffff0000061d7812 */ /* 0x041fe200078ec0ff */
[----:B------:R-:W-:Y:S01]  /*7d80*/  IMAD.U32 R28, R6, 0x10000, RZ ;  /* 0x00010000061c7824 */ /* 0x000fe200078e00ff */
[C---:B------:R-:W-:Y:S01]  /*7d90*/  LOP3.LUT R35, R7.reuse, 0xffff0000, RZ, 0xc0, !PT ;  /* 0xffff000007237812 */ /* 0x040fe200078ec0ff */
[----:B------:R-:W-:-:S02]  /*7da0*/  IMAD.U32 R34, R7, 0x10000, RZ ;  /* 0x0001000007227824 */ /* 0x000fc400078e00ff */
[CC--:B------:R-:W-:Y:S01]  /*7db0*/  FMUL.FTZ R49, R29.reuse, R47.reuse ;  /* 0x0000002f1d317220 */ /* 0x0c0fe20000410000 */
[----:B------:R-:W-:Y:S01]  /*7dc0*/  FMUL.FTZ R48, R29, R44 ;  /* 0x0000002c1d307220 */ /* 0x000fe20000410000 */
[----:B------:R-:W-:Y:S01]  /*7dd0*/  FMUL.FTZ R29, R35, R46 ;  /* 0x0000002e231d7220 */ /* 0x000fe20000410000 */
[----:B------:R-:W-:Y:S02]  /*7de0*/  IMAD.U32 R6, R4, 0x10000, RZ ;  /* 0x0001000004067824 */ /* 0x000fe400078e00ff */
[C---:B------:R-:W-:Y:S01]  /*7df0*/  FFMA.FTZ R49, R28.reuse, R44, -R49 ;  /* 0x0000002c1c317223 */ /* 0x040fe20000010831 */
[----:B------:R-:W-:Y:S01]  /*7e00*/  FFMA.FTZ R48, R28, R47, R48 ;  /* 0x0000002f1c307223 */ /* 0x000fe20000010030 */
[-C--:B------:R-:W-:Y:S01]  /*7e10*/  FFMA.FTZ R47, R34, R43.reuse, -R29 ;  /* 0x0000002b222f7223 */ /* 0x080fe2000001081d */
[C---:B------:R-:W-:Y:S01]  /*7e20*/  IMAD.U32 R7, R5.reuse, 0x10000, RZ ;  /* 0x0001000005077824 */ /* 0x040fe200078e00ff */
[----:B------:R-:W-:Y:S01]  /*7e30*/  LOP3.LUT R4, R4, 0xffff0000, RZ, 0xc0, !PT ;  /* 0xffff000004047812 */ /* 0x000fe200078ec0ff */
[C---:B------:R-:W-:Y:S01]  /*7e40*/  IMAD.U32 R29, R42.reuse, 0x10000, RZ ;  /* 0x000100002a1d7824 */ /* 0x040fe200078e00ff */
[----:B------:R-:W-:Y:S01]  /*7e50*/  LOP3.LUT R5, R5, 0xffff0000, RZ, 0xc0, !PT ;  /* 0xffff000005057812 */ /* 0x000fe200078ec0ff */
[----:B------:R-:W-:Y:S01]  /*7e60*/  FMUL.FTZ R51, R35, R43 ;  /* 0x0000002b23337220 */ /* 0x000fe20000410000 */
[C---:B------:R-:W-:Y:S01]  /*7e70*/  LOP3.LUT R28, R45.reuse, 0xffff0000, RZ, 0xc0, !PT ;  /* 0xffff00002d1c7812 */ /* 0x040fe200078ec0ff */
[----:B------:R-:W-:Y:S01]  /*7e80*/  IMAD.U32 R35, R45, 0x10000, RZ ;  /* 0x000100002d237824 */ /* 0x000fe200078e00ff */
[----:B------:R-:W-:Y:S01]  /*7e90*/  LOP3.LUT R42, R42, 0xffff0000, RZ, 0xc0, !PT ;  /* 0xffff00002a2a7812 */ /* 0x000fe200078ec0ff */
[----:B------:R-:W-:Y:S01]  /*7ea0*/  FFMA.FTZ R46, R34, R46, R51 ;  /* 0x0000002e222e7223 */ /* 0x000fe20000010033 */
[C---:B------:R-:W-:Y:S01]  /*7eb0*/  FMUL.FTZ R34, R4.reuse, R29 ;  /* 0x0000001d04227220 */ /* 0x040fe20000410000 */
[-C--:B------:R-:W-:Y:S01]  /*7ec0*/  FMUL.FTZ R43, R4, R35.reuse ;  /* 0x00000023042b7220 */ /* 0x080fe20000410000 */
[C---:B------:R-:W-:Y:S01]  /*7ed0*/  FMUL.FTZ R44, R5.reuse, R28 ;  /* 0x0000001c052c7220 */ /* 0x040fe20000410000 */
[-C--:B------:R-:W-:Y:S01]  /*7ee0*/  FMUL.FTZ R45, R5, R42.reuse ;  /* 0x0000002a052d7220 */ /* 0x080fe20000410000 */
[C---:B------:R-:W-:Y:S01]  /*7ef0*/  FFMA.FTZ R35, R6.reuse, R35, R34 ;  /* 0x0000002306237223 */ /* 0x040fe20000010022 */
[----:B------:R-:W-:Y:S01]  /*7f00*/  FFMA.FTZ R4, R6, R29, -R43 ;  /* 0x0000001d06047223 */ /* 0x000fe2000001082b */
[C---:B------:R-:W-:Y:S01]  /*7f10*/  FFMA.FTZ R5, R7.reuse, R42, -R44 ;  /* 0x0000002a07057223 */ /* 0x040fe2000001082c */
[----:B------:R-:W-:Y:S01]  /*7f20*/  FFMA.FTZ R28, R7, R28, R45 ;  /* 0x0000001c071c7223 */ /* 0x000fe2000001002d */
[----:B------:R-:W-:-:S02]  /*7f30*/  F2FP.BF16.F32.PACK_AB R6, R48, R49 ;  /* 0x000000313006723e */ /* 0x000fc400000010ff */
[----:B------:R-:W-:Y:S02]  /*7f40*/  F2FP.BF16.F32.PACK_AB R7, R46, R47 ;  /* 0x0000002f2e07723e */ /* 0x000fe400000010ff */
[----:B------:R-:W-:Y:S02]  /*7f50*/  F2FP.BF16.F32.PACK_AB R4, R35, R4 ;  /* 0x000000042304723e */ /* 0x000fe400000010ff */
[----:B------:R-:W-:-:S05]  /*7f60*/  F2FP.BF16.F32.PACK_AB R5, R28, R5 ;  /* 0x000000051c05723e */ /* 0x000fca00000010ff */
[----:B------:R0:W-:Y:S02]  /*7f70*/  STS.128 [R3+0x8400], R4 ;  /* 0x0084000403007388 */ /* 0x0001e40000000c00 */
.L_x_1681:
[----:B------:R-:W-:Y:S05]  /*7f80*/  BSYNC B2 ;  /* 0x0000000000027941 */ /* 0x000fea0003800000 */
.L_x_1680:
[----:B------:R-:W-:Y:S05]  /*7f90*/  @P1 BRA `(.L_x_1679) ;  /* 0x0000000000b81947 */ /* 0x000fea0003800000 */
[----:B0-----:R-:W0:Y:S01]  /*7fa0*/  LDS.128 R4, [R0] ;  /* 0x0000000000047984 */ /* 0x001e220000000c00 */
[----:B------:R-:W-:Y:S02]  /*7fb0*/  SHF.R.U64 R28, R24, 0x10, R25 ;  /* 0x00000010181c7819 */ /* 0x000fe40000001219 */
[--C-:B------:R-:W-:Y:S02]  /*7fc0*/  SHF.R.U64 R24, R26, 0x10, R27.reuse ;  /* 0x000000101a187819 */ /* 0x100fe4000000121b */
[----:B------:R-:W-:Y:S02]  /*7fd0*/  SHF.R.U32.HI R27, RZ, 0x10, R27 ;  /* 0x00000010ff1b7819 */ /* 0x000fe4000001161b */
[----:B------:R-:W-:Y:S02]  /*7fe0*/  SHF.R.U32.HI R29, RZ, 0x10, R25 ;  /* 0x00000010ff1d7819 */ /* 0x000fe40000011619 */
[C---:B------:R-:W-:Y:S02]  /*7ff0*/  PRMT R28, R40.reuse, 0x5432, R28 ;  /* 0x00005432281c7816 */ /* 0x040fe4000000001c */
[----:B------:R-:W-:-:S02]  /*8000*/  PRMT R40, R40, 0x5410, R27 ;  /* 0x0000541028287816 */ /* 0x000fc4000000001b */
[----:B------:R-:W-:Y:S02]  /*8010*/  PRMT R29, R50, 0x5410, R29 ;  /* 0x00005410321d7816 */ /* 0x000fe4000000001d */
[----:B------:R-:W-:Y:S01]  /*8020*/  PRMT R39, R39, 0x5410, R24 ;  /* 0x0000541027277816 */ /* 0x000fe20000000018 */
[C---:B------:R-:W-:Y:S01]  /*8030*/  IMAD.U32 R35, R40.reuse, 0x10000, RZ ;  /* 0x0001000028237824 */ /* 0x040fe200078e00ff */
[----:B------:R-:W-:Y:S01]  /*8040*/  LOP3.LUT R40, R40, 0xffff0000, RZ, 0xc0, !PT ;  /* 0xffff000028287812 */ /* 0x000fe200078ec0ff */
[C---:B------:R-:W-:Y:S01]  /*8050*/  IMAD.U32 R34, R29.reuse, 0x10000, RZ ;  /* 0x000100001d227824 */ /* 0x040fe200078e00ff */
[----:B------:R-:W-:Y:S02]  /*8060*/  LOP3.LUT R29, R29, 0xffff0000, RZ, 0xc0, !PT ;  /* 0xffff00001d1d7812 */ /* 0x000fe400078ec0ff */
[C---:B0-----:R-:W-:Y:S01]  /*8070*/  LOP3.LUT R25, R6.reuse, 0xffff0000, RZ, 0xc0, !PT ;  /* 0xffff000006197812 */ /* 0x041fe200078ec0ff */
[C---:B------:R-:W-:Y:S01]  /*8080*/  IMAD.U32 R26, R7.reuse, 0x10000, RZ ;  /* 0x00010000071a7824 */ /* 0x040fe200078e00ff */
[----:B------:R-:W-:Y:S01]  /*8090*/  LOP3.LUT R27, R7, 0xffff0000, RZ, 0xc0, !PT ;  /* 0xffff0000071b7812 */ /* 0x000fe200078ec0ff */
[----:B------:R-:W-:-:S02]  /*80a0*/  IMAD.U32 R24, R6, 0x10000, RZ ;  /* 0x0001000006187824 */ /* 0x000fc400078e00ff */
[C---:B------:R-:W-:Y:S01]  /*80b0*/  FMUL.FTZ R43, R25.reuse, R35 ;  /* 0x00000023192b7220 */ /* 0x040fe20000410000 */
[----:B------:R-:W-:Y:S01]  /*80c0*/  FMUL.FTZ R42, R25, R34 ;  /* 0x00000022192a7220 */ /* 0x000fe20000410000 */
[----:B------:R-:W-:Y:S01]  /*80d0*/  FMUL.FTZ R25, R27, R40 ;  /* 0x000000281b197220 */ /* 0x000fe20000410000 */
[----:B------:R-:W-:Y:S02]  /*80e0*/  IMAD.U32 R6, R4, 0x10000, RZ ;  /* 0x0001000004067824 */ /* 0x000fe400078e00ff */
[----:B------:R-:W-:Y:S01]  /*80f0*/  FFMA.FTZ R43, R24, R34, -R43 ;  /* 0x00000022182b7223 */ /* 0x000fe2000001082b */
[----:B------:R-:W-:Y:S02]  /*8100*/  IMAD.U32 R7, R5, 0x10000, RZ ;  /* 0x0001000005077824 */ /* 0x000fe400078e00ff */
[----:B------:R-:W-:Y:S01]  /*8110*/  FFMA.FTZ R44, R26, R29, -R25 ;  /* 0x0000001d1a2c7223 */ /* 0x000fe20000010819 */
[----:B------:R-:W-:Y:S01]  /*8120*/  FFMA.FTZ R42, R24, R35, R42 ;  /* 0x00000023182a7223 */ /* 0x000fe2000001002a */
[----:B------:R-:W-:Y:S01]  /*8130*/  IMAD.U32 R25, R28, 0x10000, RZ ;  /* 0x000100001c197824 */ /* 0x000fe200078e00ff */
[----:B------:R-:W-:Y:S01]  /*8140*/  LOP3.LUT R4, R4, 0xffff0000, RZ, 0xc0, !PT ;  /* 0xffff000004047812 */ /* 0x000fe200078ec0ff */
[----:B------:R-:W-:Y:S01]  /*8150*/  FMUL.FTZ R35, R27, R29 ;  /* 0x0000001d1b237220 */ /* 0x000fe20000410000 */
[----:B------:R-:W-:Y:S01]  /*8160*/  LOP3.LUT R5, R5, 0xffff0000, RZ, 0xc0, !PT ;  /* 0xffff000005057812 */ /* 0x000fe200078ec0ff */
[C---:B------:R-:W-:Y:S01]  /*8170*/  IMAD.U32 R27, R39.reuse, 0x10000, RZ ;  /* 0x00010000271b7824 */ /* 0x040fe200078e00ff */
[----:B------:R-:W-:Y:S01]  /*8180*/  LOP3.LUT R24, R39, 0xffff0000, RZ, 0xc0, !PT ;  /* 0xffff000027187812 */ /* 0x000fe200078ec0ff */
[----:B------:R-:W-:Y:S01]  /*8190*/  FFMA.FTZ R39, R26, R40, R35 ;  /* 0x000000281a277223 */ /* 0x000fe20000010023 */
[----:B------:R-:W-:Y:S01]  /*81a0*/  LOP3.LUT R28, R28, 0xffff0000, RZ, 0xc0, !PT ;  /* 0xffff00001c1c7812 */ /* 0x000fe200078ec0ff */
[C---:B------:R-:W-:Y:S01]  /*81b0*/  FMUL.FTZ R29, R4.reuse, R27 ;  /* 0x0000001b041d7220 */ /* 0x040fe20000410000 */
[----:B------:R-:W-:Y:S01]  /*81c0*/  FMUL.FTZ R26, R4, R25 ;  /* 0x00000019041a7220 */ /* 0x000fe20000410000 */
[----:B------:R-:W-:-:S02]  /*81d0*/  FMUL.FTZ R34, R5, R24 ;  /* 0x0000001805227220 */ /* 0x000fc40000410000 */
[-C--:B------:R-:W-:Y:S01]  /*81e0*/  FMUL.FTZ R35, R5, R28.reuse ;  /* 0x0000001c05237220 */ /* 0x080fe20000410000 */
[C---:B------:R-:W-:Y:S01]  /*81f0*/  FFMA.FTZ R4, R6.reuse, R25, -R29 ;  /* 0x0000001906047223 */ /* 0x040fe2000001081d */
[----:B------:R-:W-:Y:S01]  /*8200*/  FFMA.FTZ R27, R6, R27, R26 ;  /* 0x0000001b061b7223 */ /* 0x000fe2000001001a */
[C---:B------:R-:W-:Y:S01]  /*8210*/  FFMA.FTZ R5, R7.reuse, R28, -R34 ;  /* 0x0000001c07057223 */ /* 0x040fe20000010822 */
[----:B------:R-:W-:Y:S01]  /*8220*/  FFMA.FTZ R24, R7, R24, R35 ;  /* 0x0000001807187223 */ /* 0x000fe20000010023 */
[----:B------:R-:W-:Y:S02]  /*8230*/  F2FP.BF16.F32.PACK_AB R6, R42, R43 ;  /* 0x0000002b2a06723e */ /* 0x000fe400000010ff */
[----:B------:R-:W-:Y:S02]  /*8240*/  F2FP.BF16.F32.PACK_AB R7, R39, R44 ;  /* 0x0000002c2707723e */ /* 0x000fe400000010ff */
[----:B------:R-:W-:Y:S02]  /*8250*/  F2FP.BF16.F32.PACK_AB R4, R27, R4 ;  /* 0x000000041b04723e */ /* 0x000fe400000010ff */
[----:B------:R-:W-:-:S05]  /*8260*/  F2FP.BF16.F32.PACK_AB R5, R24, R5 ;  /* 0x000000051805723e */ /* 0x000fca00000010ff */
[----:B------:R1:W-:Y:S02]  /*8270*/  STS.128 [R0], R4 ;  /* 0x0000000400007388 */ /* 0x0003e40000000c00 */
.L_x_1679:
[----:B------:R-:W-:Y:S05]  /*8280*/  BSYNC B1 ;  /* 0x0000000000017941 */ /* 0x000fea0003800000 */
.L_x_1678:
[----:B01----:R-:W0:Y:S02]  /*8290*/  S2R R4, SR_TID.X ;  /* 0x0000000000047919 */ /* 0x003e240000002100 */
[----:B0-----:R-:W-:-:S05]  /*82a0*/  VIADD R5, R4, 0xffffff80 ;  /* 0xffffff8004057836 */ /* 0x001fca0000000000 */
[----:B------:R-:W-:-:S04]  /*82b0*/  SHF.R.S32.HI R4, RZ, 0x1f, R5 ;  /* 0x0000001fff047819 */ /* 0x000fc80000011405 */
[----:B------:R-:W-:-:S04]  /*82c0*/  LEA.HI R4, R4, R5, RZ, 0x2 ;  /* 0x0000000504047211 */ /* 0x000fc800078f10ff */
[----:B------:R-:W-:-:S05]  /*82d0*/  SHF.R.S32.HI R4, RZ, 0x2, R4 ;  /* 0x00000002ff047819 */ /* 0x000fca0000011404 */
[----:B------:R-:W-:-:S05]  /*82e0*/  VIADD R4, R4, 0x60 ;  /* 0x0000006004047836 */ /* 0x000fca0000000000 */
[----:B------:R-:W-:-:S13]  /*82f0*/  ISETP.GE.AND P0, PT, R4, R14, PT ;  /* 0x0000000e0400720c */ /* 0x000fda0003f06270 */
[----:B------:R-:W-:Y:S05]  /*8300*/  @P0 BRA `(.L_x_1682) ;  /* 0x0000001c00340947 */ /* 0x000fea0003800000 */
[----:B------:R-:W2:Y:S01]  /*8310*/  LDL R4, [R1+0x18] ;  /* 0x0000180001047983 */ /* 0x000ea20000100800 */
[----:B------:R-:W0:Y:S01]  /*8320*/  LDC R5, c[0x0][0x3f4] ;  /* 0x0000fd00ff057b82 */ /* 0x000e220000000800 */
[----:B------:R-:W-:Y:S01]  /*8330*/  BSSY B1, `(.L_x_1683) ;  /* 0x0000032000017945 */ /* 0x000fe20003800000 */
[-C--:B0-----:R-:W-:Y:S02]  /*8340*/  ISETP.GE.AND P0, PT, R152, R5.reuse, PT ;  /* 0x000000059800720c */ /* 0x081fe40003f06270 */
[----:B--2---:R-:W-:-:S11]  /*8350*/  ISETP.GE.AND P1, PT, R4, R5, PT ;  /* 0x000000050400720c */ /* 0x004fd60003f26270 */
[----:B------:R-:W-:Y:S05]  /*8360*/  @P0 BRA `(.L_x_1684) ;  /* 0x0000000000b80947 */ /* 0x000fea0003800000 */
[----:B------:R-:W0:Y:S01]  /*8370*/  LDS.128 R4, [R3+0xb400] ;  /* 0x00b4000003047984 */ /* 0x000e220000000c00 */
[----:B------:R-:W-:Y:S02]  /*8380*/  SHF.R.U64 R25, R12, 0x10, R13 ;  /* 0x000000100c197819 */ /* 0x000fe4000000120d */
[--C-:B------:R-:W-:Y:S02]  /*8390*/  SHF.R.U64 R12, R20, 0x10, R21.reuse ;  /* 0x00000010140c7819 */ /* 0x100fe40000001215 */
[----:B------:R-:W-:Y:S02]  /*83a0*/  SHF.R.U32.HI R21, RZ, 0x10, R21 ;  /* 0x00000010ff157819 */ /* 0x000fe40000011615 */
[----:B------:R-:W-:Y:S02]  /*83b0*/  SHF.R.U32.HI R14, RZ, 0x10, R13 ;  /* 0x00000010ff0e7819 */ /* 0x000fe4000001160d */
[----:B------:R-:W-:Y:S02]  /*83c0*/  PRMT R36, R36, 0x5410, R21 ;  /* 0x0000541024247816 */ /* 0x000fe40000000015 */
[----:B------:R-:W-:-:S02]  /*83d0*/  PRMT R41, R41, 0x5410, R14 ;  /* 0x0000541029297816 */ /* 0x000fc4000000000e */
[----:B------:R-:W-:Y:S01]  /*83e0*/  PRMT R37, R37, 0x5410, R12 ;  /* 0x0000541025257816 */ /* 0x000fe2000000000c */
[----:B------:R-:W-:Y:S01]  /*83f0*/  IMAD.U32 R24, R36, 0x10000, RZ ;  /* 0x0001000024187824 */ /* 0x000fe200078e00ff */
[----:B------:R-:W-:Y:S01]  /*8400*/  PRMT R38, R38, 0x5410, R25 ;  /* 0x0000541026267816 */ /* 0x000fe20000000019 */
[C---:B------:R-:W-:Y:S01]  /*8410*/  IMAD.U32 R21, R41.reuse, 0x10000, RZ ;  /* 0x0001000029157824 */ /* 0x040fe200078e00ff */
[----:B------:R-:W-:Y:S02]  /*8420*/  LOP3.LUT R25, R36, 0xffff0000, RZ, 0xc0, !PT ;  /* 0xffff000024197812 */ /* 0x000fe400078ec0ff */
[----:B------:R-:W-:Y:S02]  /*8430*/  LOP3.LUT R41, R41, 0xffff0000, RZ, 0xc0, !PT ;  /* 0xffff000029297812 */ /* 0x000fe400078ec0ff */
[C---:B0-----:R-:W-:Y:S01]  /*8440*/  LOP3.LUT R13, R6.reuse, 0xffff0000, RZ, 0xc0, !PT ;  /* 0xffff0000060d7812 */ /* 0x041fe200078ec0ff */
[----:B------:R-:W-:Y:S01]  /*8450*/  IMAD.U32 R12, R6, 0x10000, RZ ;  /* 0x00010000060c7824 */ /* 0x000fe200078e00ff */
[C---:B------:R-:W-:Y:S01]  /*8460*/  LOP3.LUT R20, R7.reuse, 0xffff0000, RZ, 0xc0, !PT ;  /* 0xffff000007147812 */ /* 0x040fe200078ec0ff */
[----:B------:R-:W-:-:S02]  /*8470*/  IMAD.U32 R14, R7, 0x10000, RZ ;  /* 0x00010000070e7824 */ /* 0x000fc400078e00ff */
[CC--:B------:R-:W-:Y:S01]  /*8480*/  FMUL.FTZ R27, R13.reuse, R24.reuse ;  /* 0x000000180d1b7220 */ /* 0x0c0fe20000410000 */
[-C--:B------:R-:W-:Y:S01]  /*8490*/  FMUL.FTZ R13, R13, R21.reuse ;  /* 0x000000150d0d7220 */ /* 0x080fe20000410000 */
[C---:B------:R-:W-:Y:S01]  /*84a0*/  IMAD.U32 R6, R4.reuse, 0x10000, RZ ;  /* 0x0001000004067824 */ /* 0x040fe200078e00ff */
[----:B------:R-:W-:Y:S01]  /*84b0*/  LOP3.LUT R4, R4, 0xffff0000, RZ, 0xc0, !PT ;  /* 0xffff000004047812 */ /* 0x000fe200078ec0ff */
[C---:B------:R-:W-:Y:S02]  /*84c0*/  IMAD.U32 R7, R5.reuse, 0x10000, RZ ;  /* 0x0001000005077824 */ /* 0x040fe400078e00ff */
[C---:B------:R-:W-:Y:S01]  /*84d0*/  FFMA.FTZ R29, R12.reuse, R24, R13 ;  /* 0x000000180c1d7223 */ /* 0x040fe2000001000d */
[----:B------:R-:W-:Y:S01]  /*84e0*/  FFMA.FTZ R26, R12, R21, -R27 ;  /* 0x000000150c1a7223 */ /* 0x000fe2000001081b */
[----:B------:R-:W-:Y:S01]  /*84f0*/  IMAD.U32 R13, R38, 0x10000, RZ ;  /* 0x00010000260d7824 */ /* 0x000fe200078e00ff */
[----:B------:R-:W-:Y:S01]  /*8500*/  LOP3.LUT R5, R5, 0xffff0000, RZ, 0xc0, !PT ;  /* 0xffff000005057812 */ /* 0x000fe200078ec0ff */
[C---:B------:R-:W-:Y:S01]  /*8510*/  FMUL.FTZ R35, R20.reuse, R25 ;  /* 0x0000001914237220 */ /* 0x040fe20000410000 */
[-C--:B------:R-:W-:Y:S01]  /*8520*/  FMUL.FTZ R27, R20, R41.reuse ;  /* 0x00000029141b7220 */ /* 0x080fe20000410000 */
[C---:B------:R-:W-:Y:S01]  /*8530*/  LOP3.LUT R12, R37.reuse, 0xffff0000, RZ, 0xc0, !PT ;  /* 0xffff0000250c7812 */ /* 0x040fe200078ec0ff */
[----:B------:R-:W-:Y:S01]  /*8540*/  IMAD.U32 R21, R37, 0x10000, RZ ;  /* 0x0001000025157824 */ /* 0x000fe200078e00ff */
[----:B------:R-:W-:Y:S01]  /*8550*/  LOP3.LUT R38, R38, 0xffff0000, RZ, 0xc0, !PT ;  /* 0xffff000026267812 */ /* 0x000fe200078ec0ff */
[C---:B------:R-:W-:Y:S01]  /*8560*/  FFMA.FTZ R35, R14.reuse, R41, -R35 ;  /* 0x000000290e237223 */ /* 0x040fe20000010823 */
[----:B------:R-:W-:Y:S01]  /*8570*/  FFMA.FTZ R24, R14, R25, R27 ;  /* 0x000000190e187223 */ /* 0x000fe2000001001b */
[C---:B------:R-:W-:Y:S01]  /*8580*/  FMUL.FTZ R25, R4.reuse, R21 ;  /* 0x0000001504197220 */ /* 0x040fe20000410000 */
[-C--:B------:R-:W-:Y:S01]  /*8590*/  FMUL.FTZ R14, R4, R13.reuse ;  /* 0x0000000d040e7220 */ /* 0x080fe20000410000 */
        /* <DEDUP_REMOVED lines=11> */
.L_x_1684:
[----:B------:R-:W-:Y:S05]  /*8650*/  BSYNC B1 ;  /* 0x0000000000017941 */ /* 0x000fea0003800000 */
.L_x_1683:
[----:B------:R-:W-:Y:S05]  /*8660*/  @P1 BRA `(.L_x_1682) ;  /* 0x00000018005c1947 */ /* 0x000fea0003800000 */
[----:B0-----:R-:W0:Y:S01]  /*8670*/  LDS.128 R4, [R0+0x3000] ;  /* 0x0030000000047984 */ /* 0x001e220000000c00 */
[----:B------:R-:W-:Y:S02]  /*8680*/  SHF.R.U64 R3, R8, 0x10, R9 ;  /* 0x0000001008037819 */ /* 0x000fe40000001209 */
[--C-:B------:R-:W-:Y:S02]  /*8690*/  SHF.R.U64 R8, R10, 0x10, R11.reuse ;  /* 0x000000100a087819 */ /* 0x100fe4000000120b */
[----:B------:R-:W-:Y:S02]  /*86a0*/  SHF.R.U32.HI R10, RZ, 0x10, R11 ;  /* 0x00000010ff0a7819 */ /* 0x000fe4000001160b */
[----:B------:R-:W-:Y:S02]  /*86b0*/  SHF.R.U32.HI R12, RZ, 0x10, R9 ;  /* 0x00000010ff0c7819 */ /* 0x000fe40000011609 */
[----:B------:R-:W-:Y:S02]  /*86c0*/  PRMT R31, R31, 0x5410, R10 ;  /* 0x000054101f1f7816 */ /* 0x000fe4000000000a */
[----:B------:R-:W-:-:S02]  /*86d0*/  PRMT R33, R33, 0x5410, R12 ;  /* 0x0000541021217816 */ /* 0x000fc4000000000c */
[----:B------:R-:W-:Y:S01]  /*86e0*/  PRMT R15, R15, 0x5410, R8 ;  /* 0x000054100f0f7816 */ /* 0x000fe20000000008 */
[C---:B------:R-:W-:Y:S01]  /*86f0*/  IMAD.U32 R12, R31.reuse, 0x10000, RZ ;  /* 0x000100001f0c7824 */ /* 0x040fe200078e00ff */
[----:B------:R-:W-:Y:S01]  /*8700*/  LOP3.LUT R31, R31, 0xffff0000, RZ, 0xc0, !PT ;  /* 0xffff00001f1f7812 */ /* 0x000fe200078ec0ff */
[C---:B------:R-:W-:Y:S01]  /*8710*/  IMAD.U32 R11, R33.reuse, 0x10000, RZ ;  /* 0x00010000210b7824 */ /* 0x040fe200078e00ff */
[----:B------:R-:W-:Y:S02]  /*8720*/  LOP3.LUT R33, R33, 0xffff0000, RZ, 0xc0, !PT ;  /* 0xffff000021217812 */ /* 0x000fe400078ec0ff */
[----:B------:R-:W-:Y:S02]  /*8730*/  PRMT R32, R32, 0x5410, R3 ;  /* 0x0000541020207816 */ /* 0x000fe40000000003 */
[C---:B0-----:R-:W-:Y:S01]  /*8740*/  LOP3.LUT R9, R6.reuse, 0xffff0000, RZ, 0xc0, !PT ;  /* 0xffff000006097812 */ /* 0x041fe200078ec0ff */
[C---:B------:R-:W-:Y:S01]  /*8750*/  IMAD.U32 R10, R7.reuse, 0x10000, RZ ;  /* 0x00010000070a7824 */ /* 0x040fe200078e00ff */
[----:B------:R-:W-:Y:S01]  /*8760*/  LOP3.LUT R7, R7, 0xffff0000, RZ, 0xc0, !PT ;  /* 0xffff000007077812 */ /* 0x000fe200078ec0ff */
[----:B------:R-:W-:-:S02]  /*8770*/  IMAD.U32 R8, R6, 0x10000, RZ ;  /* 0x0001000006087824 */ /* 0x000fc400078e00ff */
[CC--:B------:R-:W-:Y:S01]  /*8780*/  FMUL.FTZ R13, R9.reuse, R12.reuse ;  /* 0x0000000c090d7220 */ /* 0x0c0fe20000410000 */
[----:B------:R-:W-:Y:S01]  /*8790*/  FMUL.FTZ R9, R9, R11 ;  /* 0x0000000b09097220 */ /* 0x000fe20000410000 */
[C---:B------:R-:W-:Y:S01]  /*87a0*/  FMUL.FTZ R21, R7.reuse, R31 ;  /* 0x0000001f07157220 */ /* 0x040fe20000410000 */
[----:B------:R-:W-:Y:S02]  /*87b0*/  IMAD.U32 R3, R4, 0x10000, RZ ;  /* 0x0001000004037824 */ /* 0x000fe400078e00ff */
[C---:B------:R-:W-:Y:S01]  /*87c0*/  FFMA.FTZ R13, R8.reuse, R11, -R13 ;  /* 0x0000000b080d7223 */ /* 0x040fe2000001080d */
[----:B------:R-:W-:Y:S01]  /*87d0*/  FFMA.FTZ R14, R8, R12, R9 ;  /* 0x0000000c080e7223 */ /* 0x000fe20000010009 */
[-C--:B------:R-:W-:Y:S01]  /*87e0*/  FMUL.FTZ R9, R7, R33.reuse ;  /* 0x0000002107097220 */ /* 0x080fe20000410000 */
[----:B------:R-:W-:Y:S01]  /*87f0*/  IMAD.U32 R6, R5, 0x10000, RZ ;  /* 0x0001000005067824 */ /* 0x000fe200078e00ff */
[----:B------:R-:W-:Y:S01]  /*8800*/  LOP3.LUT R4, R4, 0xffff0000, RZ, 0xc0, !PT ;  /* 0xffff000004047812 */ /* 0x000fe200078ec0ff */
[----:B------:R-:W-:Y:S01]  /*8810*/  IMAD.U32 R8, R15, 0x10000, RZ ;  /* 0x000100000f087824 */ /* 0x000fe200078e00ff */
[----:B------:R-:W-:Y:S01]  /*8820*/  LOP3.LUT R5, R5, 0xffff0000, RZ, 0xc0, !PT ;  /* 0xffff000005057812 */ /* 0x000fe200078ec0ff */
[----:B------:R-:W-:Y:S01]  /*8830*/  IMAD.U32 R7, R32, 0x10000, RZ ;  /* 0x0001000020077824 */ /* 0x000fe200078e00ff */
[----:B------:R-:W-:Y:S01]  /*8840*/  LOP3.LUT R15, R15, 0xffff0000, RZ, 0xc0, !PT ;  /* 0xffff00000f0f7812 */ /* 0x000fe200078ec0ff */
[----:B------:R-:W-:Y:S01]  /*8850*/  FFMA.FTZ R21, R10, R33, -R21 ;  /* 0x000000210a157223 */ /* 0x000fe20000010815 */
[----:B------:R-:W-:Y:S01]  /*8860*/  LOP3.LUT R32, R32, 0xffff0000, RZ, 0xc0, !PT ;  /* 0xffff000020207812 */ /* 0x000fe200078ec0ff */
        /* <DEDUP_REMOVED lines=13> */
[----:B------:R1:W-:Y:S01]  /*8940*/  STS.128 [R0+0x3000], R4 ;  /* 0x0030000400007388 */ /* 0x0003e20000000c00 */
[----:B------:R-:W-:Y:S05]  /*8950*/  BRA `(.L_x_1682) ;  /* 0x0000001400a07947 */ /* 0x000fea0003800000 */
.L_x_1669:
[----:B------:R-:W1:Y:S01]  /*8960*/  S2R R0, SR_TID.X ;  /* 0x0000000000007919 */ /* 0x000e620000002100 */
[----:B------:R-:W2:Y:S01]  /*8970*/  LDC R32, c[0x0][0x448] ;  /* 0x00011200ff207b82 */ /* 0x000ea20000000800 */
[----:B------:R-:W-:Y:S01]  /*8980*/  ULDC.64 UR4, c[0x0][0x3f8] ;  /* 0x0000fe0000047ab9 */ /* 0x000fe20000000a00 */
[----:B------:R-:W-:Y:S01]  /*8990*/  ULDC.64 UR6, c[0x0][0x408] ;  /* 0x0001020000067ab9 */ /* 0x000fe20000000a00 */
[----:B------:R-:W-:Y:S02]  /*89a0*/  IMAD.MOV.U32 R4, RZ, RZ, R26 ;  /* 0x000000ffff047224 */ /* 0x000fe400078e001a */
[----:B------:R-:W-:Y:S02]  /*89b0*/  IMAD.MOV.U32 R6, RZ, RZ, R24 ;  /* 0x000000ffff067224 */ /* 0x000fe400078e0018 */
[----:B------:R-:W-:Y:S01]  /*89c0*/  IMAD.MOV.U32 R7, RZ, RZ, R31 ;  /* 0x000000ffff077224 */ /* 0x000fe200078e001f */
[----:B--2---:R-:W-:Y:S01]  /*89d0*/  ISETP.NE.AND P0, PT, R32, 0x1, PT ;  /* 0x000000012000780c */ /* 0x004fe20003f05270 */
[----:B-1----:R-:W-:-:S05]  /*89e0*/  VIADD R0, R0, 0xffffff80 ;  /* 0xffffff8000007836 */ /* 0x002fca0000000000 */
[----:B------:R-:W-:-:S07]  /*89f0*/  SHF.R.S32.HI R3, RZ, 0x1f, R0 ;  /* 0x0000001fff037819 */ /* 0x000fce0000011400 */
[----:B------:R-:W1:Y:S01]  /*8a00*/  @P0 LDC R5, c[0x0][0x450] ;  /* 0x00011400ff050b82 */ /* 0x000e620000000800 */
[----:B------:R-:W-:-:S04]  /*8a10*/  LEA.HI R3, R3, R0, RZ, 0x2 ;  /* 0x0000000003037211 */ /* 0x000fc800078f10ff */
[----:B------:R-:W-:-:S05]  /*8a20*/  LOP3.LUT R3, R3, 0xfffffffc, RZ, 0xc0, !PT ;  /* 0xfffffffc03037812 */ /* 0x000fca00078ec0ff */
[----:B------:R-:W-:Y:S02]  /*8a30*/  IMAD.IADD R3, R0, 0x1, -R3 ;  /* 0x0000000100037824 */ /* 0x000fe400078e0a03 */
[----:B------:R-:W2:Y:S02]  /*8a40*/  @P0 LDC R0, c[0x0][0x44c] ;  /* 0x00011300ff000b82 */ /* 0x000ea40000000800 */
[----:B------:R-:W-:-:S04]  /*8a50*/  IMAD R3, R3, 0x60, R41 ;  /* 0x0000006003037824 */ /* 0x000fc800078e0229 */
[----:B--2---:R-:W-:-:S05]  /*8a60*/  @P0 IMAD.HI.U32 R0, R3, R0, RZ ;  /* 0x0000000003000227 */ /* 0x004fca00078e00ff */
[----:B-1----:R-:W-:Y:S01]  /*8a70*/  @P0 SHF.R.U32.HI R3, RZ, R5, R0 ;  /* 0x00000005ff030219 */ /* 0x002fe20000011600 */
[----:B------:R-:W-:-:S03]  /*8a80*/  IMAD.MOV.U32 R5, RZ, RZ, R29 ;  /* 0x000000ffff057224 */ /* 0x000fc600078e001d */
[----:B------:R-:W-:Y:S01]  /*8a90*/  SHF.R.S32.HI R0, RZ, 0x1f, R3 ;  /* 0x0000001fff007819 */ /* 0x000fe20000011403 */
[----:B------:R-:W-:-:S04]  /*8aa0*/  IMAD.WIDE.U32 R4, R3, UR4, R4 ;  /* 0x0000000403047c25 */ /* 0x000fc8000f8e0004 */
[C---:B------:R-:W-:Y:S02]  /*8ab0*/  IMAD R8, R0.reuse, UR4, RZ ;  /* 0x0000000400087c24 */ /* 0x040fe4000f8e02ff */
[----:B------:R-:W-:Y:S02]  /*8ac0*/  IMAD R0, R0, UR6, RZ ;  /* 0x0000000600007c24 */ /* 0x000fe4000f8e02ff */
[C---:B------:R-:W-:Y:S01]  /*8ad0*/  IMAD R9, R3.reuse, UR5, R8 ;  /* 0x0000000503097c24 */ /* 0x040fe2000f8e0208 */
[----:B------:R-:W-:Y:S01]  /*8ae0*/  ULDC.64 UR4, c[0x0][0x3e8] ;  /* 0x0000fa0000047ab9 */ /* 0x000fe20000000a00 */
[C---:B------:R-:W-:Y:S01]  /*8af0*/  IMAD.WIDE.U32 R6, R3.reuse, UR6, R6 ;  /* 0x0000000603067c25 */ /* 0x040fe2000f8e0006 */
[----:B------:R-:W-:Y:S01]  /*8b00*/  LEA R25, P0, R4, UR4, 0x1 ;  /* 0x0000000404197c11 */ /* 0x000fe2000f8008ff */
[----:B------:R-:W-:Y:S02]  /*8b10*/  UMOV UR4, 0xffffffff ;  /* 0xffffffff00047882 */ /* 0x000fe40000000000 */
[----:B------:R-:W-:Y:S01]  /*8b20*/  IMAD R3, R3, UR7, R0 ;  /* 0x0000000703037c24 */ /* 0x000fe2000f8e0200 */
[----:B------:R-:W-:Y:S01]  /*8b30*/  ULDC.64 UR6, c[0x0][0x400] ;  /* 0x0001000000067ab9 */ /* 0x000fe20000000a00 */
[----:B------:R-:W-:Y:S01]  /*8b40*/  IMAD.IADD R5, R5, 0x1, R9 ;  /* 0x0000000105057824 */ /* 0x000fe200078e0209 */
[----:B------:R-:W-:Y:S01]  /*8b50*/  LEA R27, P1, R6, UR6, 0x1 ;  /* 0x00000006061b7c11 */ /* 0x000fe2000f8208ff */
[----:B------:R-:W-:-:S03]  /*8b60*/  IMAD.IADD R3, R7, 0x1, R3 ;  /* 0x0000000107037824 */ /* 0x000fc600078e0203 */
[----:B------:R-:W-:Y:S02]  /*8b70*/  LEA.HI.X R26, R4, UR5, R5, 0x1, P0 ;  /* 0x00000005041a7c11 */ /* 0x000fe400080f0c05 */
[----:B------:R-:W-:Y:S01]  /*8b80*/  LEA.HI.X R24, R6, UR7, R3, 0x1, P1 ;  /* 0x0000000706187c11 */ /* 0x000fe200088f0c03 */
[----:B------:R-:W-:Y:S06]  /*8b90*/  BRA.DIV UR4, `(.L_x_1685) ;  /* 0x000001a6041c7947 */ /* 0x000fec000b800000 */
[----:B------:R-:W2:Y:S01]  /*8ba0*/  LDL R6, [R1] ;  /* 0x0000000001067983 */ /* 0x000ea20000100800 */
[----:B------:R-:W1:Y:S03]  /*8bb0*/  LDC R35, c[0x0][0x3f4] ;  /* 0x0000fd00ff237b82 */ /* 0x000e660000000800 */
[----:B------:R-:W3:Y:S04]  /*8bc0*/  SHFL.IDX PT, R3, R25, RZ, 0x1c1f ;  /* 0x001c1fff19037589 */ /* 0x000ee800000e0000 */
[----:B------:R-:W4:Y:S04]  /*8bd0*/  SHFL.IDX PT, R0, R26, RZ, 0x1c1f ;  /* 0x001c1fff1a007589 */ /* 0x000f2800000e0000 */
[----:B0-----:R-:W0:Y:S04]  /*8be0*/  SHFL.IDX PT, R14, R27, RZ, 0x1c1f ;  /* 0x001c1fff1b0e7589 */ /* 0x001e2800000e0000 */
[----:B------:R-:W5:Y:S01]  /*8bf0*/  SHFL.IDX PT, R4, R24, RZ, 0x1c1f ;  /* 0x001c1fff18047589 */ /* 0x000f6200000e0000 */
[----:B-1----:R-:W-:Y:S01]  /*8c00*/  ISETP.GE.AND P0, PT, R16, R35, PT ;  /* 0x000000231000720c */ /* 0x002fe20003f06270 */
[----:B--2---:R-:W-:-:S05]  /*8c10*/  IMAD R32, R6, R32, RZ ;  /* 0x0000002006207224 */ /* 0x004fca00078e02ff */
[----:B------:R-:W-:-:S13]  /*8c20*/  ISETP.GE.OR P1, PT, R41, R32, P0 ;  /* 0x000000202900720c */ /* 0x000fda0000726670 */
[C---:B------:R-:W-:Y:S01]  /*8c30*/  @!P1 IMAD.SHL.U32 R5, R16.reuse, 0x2, RZ ;  /* 0x0000000210059824 */ /* 0x040fe200078e00ff */
[----:B------:R-:W-:-:S04]  /*8c40*/  @!P1 SHF.L.U64.HI R21, R16, 0x1, R17 ;  /* 0x0000000110159819 */ /* 0x000fc80000010211 */
[----:B---3--:R-:W-:-:S05]  /*8c50*/  @!P1 IADD3 R6, P2, R3, R5, RZ ;  /* 0x0000000503069210 */ /* 0x008fca0007f5e0ff */
[----:B----4-:R-:W-:-:S05]  /*8c60*/  @!P1 IMAD.X R7, R0, 0x1, R21, P2 ;  /* 0x0000000100079824 */ /* 0x010fca00010e0615 */
[----:B------:R-:W2:Y:S01]  /*8c70*/  @!P1 LD.E.128 R8, desc[UR42][R6.64] ;  /* 0x0000002a06089980 */ /* 0x000ea2000c101d00 */
[----:B0-----:R-:W-:-:S05]  /*8c80*/  @!P1 IADD3 R14, P2, R14, R5, RZ ;  /* 0x000000050e0e9210 */ /* 0x001fca0007f5e0ff */
[----:B-----5:R-:W-:-:S04]  /*8c90*/  @!P1 IMAD.X R3, R4, 0x1, R21, P2 ;  /* 0x0000000104039824 */ /* 0x020fc800010e0615 */
[----:B------:R-:W-:-:S05]  /*8ca0*/  @!P1 IMAD.MOV.U32 R15, RZ, RZ, R3 ;  /* 0x000000ffff0f9224 */ /* 0x000fca00078e0003 */
[----:B------:R0:W3:Y:S01]  /*8cb0*/  @!P1 LD.E.128 R4, desc[UR42][R14.64] ;  /* 0x0000002a0e049980 */ /* 0x0000e2000c101d00 */
[----:B------:R-:W-:Y:S02]  /*8cc0*/  CS2R R36, SRZ ;  /* 0x0000000000247805 */ /* 0x000fe4000001ff00 */
[----:B------:R-:W-:Y:S02]  /*8cd0*/  CS2R R38, SRZ ;  /* 0x0000000000267805 */ /* 0x000fe4000001ff00 */
[----:B------:R-:W-:Y:S01]  /*8ce0*/  CS2R R28, SRZ ;  /* 0x00000000001c7805 */ /* 0x000fe2000001ff00 */
[----:B------:R-:W1:Y:S01]  /*8cf0*/  SHFL.IDX PT, R24, R24, 0x1, 0x1c1f ;  /* 0x003c1f0018187f89 */ /* 0x000e6200000e0000 */
[----:B------:R-:W-:-:S03]  /*8d00*/  CS2R R20, SRZ ;  /* 0x0000000000147805 */ /* 0x000fc6000001ff00 */
[----:B0-----:R0:W4:Y:S01]  /*8d10*/  SHFL.IDX PT, R14, R27, 0x1, 0x1c1f ;  /* 0x003c1f001b0e7f89 */ /* 0x00112200000e0000 */
[----:B--2---:R-:W-:Y:S02]  /*8d20*/  @!P1 IMAD.MOV.U32 R36, RZ, RZ, R8 ;  /* 0x000000ffff249224 */ /* 0x004fe400078e0008 */
[----:B------:R-:W-:Y:S02]  /*8d30*/  @!P1 IMAD.MOV.U32 R37, RZ, RZ, R9 ;  /* 0x000000ffff259224 */ /* 0x000fe400078e0009 */
[----:B------:R-:W-:Y:S02]  /*8d40*/  IMAD.MOV.U32 R0, RZ, RZ, R36 ;  /* 0x000000ffff007224 */ /* 0x000fe400078e0024 */
[----:B------:R-:W-:Y:S02]  /*8d50*/  IMAD.MOV.U32 R3, RZ, RZ, R37 ;  /* 0x000000ffff037224 */ /* 0x000fe400078e0025 */
[----:B------:R-:W-:Y:S01]  /*8d60*/  @!P1 IMAD.MOV.U32 R38, RZ, RZ, R10 ;  /* 0x000000ffff269224 */ /* 0x000fe200078e000a */
[----:B------:R-:W-:Y:S01]  /*8d70*/  PRMT R48, R0, 0x7610, R48 ;  /* 0x0000761000307816 */ /* 0x000fe20000000030 */
[----:B------:R-:W-:Y:S01]  /*8d80*/  @!P1 IMAD.MOV.U32 R39, RZ, RZ, R11 ;  /* 0x000000ffff279224 */ /* 0x000fe200078e000b */
[----:B------:R-:W-:Y:S01]  /*8d90*/  PRMT R34, R34, 0x5410, R3 ;  /* 0x0000541022227816 */ /* 0x000fe20000000003 */
[----:B------:R0:W2:Y:S01]  /*8da0*/  SHFL.IDX PT, R0, R26, 0x1, 0x1c1f ;  /* 0x003c1f001a007f89 */ /* 0x0000a200000e0000 */
[----:B------:R-:W-:-:S02]  /*8db0*/  IMAD.MOV.U32 R8, RZ, RZ, R38 ;  /* 0x000000ffff087224 */ /* 0x000fc400078e0026 */
[----:B---3--:R-:W-:Y:S01]  /*8dc0*/  @!P1 IMAD.MOV.U32 R28, RZ, RZ, R4 ;  /* 0x000000ffff1c9224 */ /* 0x008fe200078e0004 */
[----:B------:R0:W3:Y:S01]  /*8dd0*/  SHFL.IDX PT, R3, R25, 0x1, 0x1c1f ;  /* 0x003c1f0019037f89 */ /* 0x0000e200000e0000 */
[----:B------:R-:W-:Y:S01]  /*8de0*/  @!P1 IMAD.MOV.U32 R29, RZ, RZ, R5 ;  /* 0x000000ffff1d9224 */ /* 0x000fe200078e0005 */
[----:B------:R-:W-:Y:S01]  /*8df0*/  MOV R9, R39 ;  /* 0x0000002700097202 */ /* 0x000fe20000000f00 */
[----:B------:R-:W-:Y:S01]  /*8e00*/  @!P1 IMAD.MOV.U32 R20, RZ, RZ, R6 ;  /* 0x000000ffff149224 */ /* 0x000fe200078e0006 */
[----:B------:R-:W-:Y:S01]  /*8e10*/  PRMT R31, R8, 0x7610, R31 ;  /* 0x00007610081f7816 */ /* 0x000fe2000000001f */
[----:B------:R-:W-:Y:S01]  /*8e20*/  @!P1 IMAD.MOV.U32 R21, RZ, RZ, R7 ;  /* 0x000000ffff159224 */ /* 0x000fe200078e0007 */
[----:B------:R-:W-:Y:S01]  /*8e30*/  PRMT R34, R9, 0x7610, R34 ;  /* 0x0000761009227816 */ /* 0x000fe20000000022 */
[----:B------:R-:W-:Y:S02]  /*8e40*/  IMAD.MOV.U32 R4, RZ, RZ, R28 ;  /* 0x000000ffff047224 */ /* 0x000fe400078e001c */
[----:B------:R-:W-:-:S02]  /*8e50*/  IMAD.MOV.U32 R5, RZ, RZ, R29 ;  /* 0x000000ffff057224 */ /* 0x000fc400078e001d */
[----:B------:R-:W-:Y:S01]  /*8e60*/  IMAD.MOV.U32 R6, RZ, RZ, R20 ;  /* 0x000000ffff067224 */ /* 0x000fe200078e0014 */
[----:B------:R-:W-:Y:S01]  /*8e70*/  PRMT R50, R4, 0x7610, R50 ;  /* 0x0000761004327816 */ /* 0x000fe20000000032 */
[----:B------:R-:W-:Y:S01]  /*8e80*/  IMAD.MOV.U32 R7, RZ, RZ, R21 ;  /* 0x000000ffff077224 */ /* 0x000fe200078e0015 */
[----:B------:R-:W-:Y:S02]  /*8e90*/  PRMT R54, R5, 0x7610, R54 ;  /* 0x0000761005367816 */ /* 0x000fe40000000036 */
[----:B------:R-:W-:Y:S02]  /*8ea0*/  CS2R R4, SRZ ;  /* 0x0000000000047805 */ /* 0x000fe4000001ff00 */
[----:B------:R-:W-:Y:S02]  /*8eb0*/  PRMT R31, R31, 0x5410, R6 ;  /* 0x000054101f1f7816 */ /* 0x000fe40000000006 */
[----:B012-4-:R-:W-:-:S07]  /*8ec0*/  PRMT R55, R7, 0x7610, R55 ;  /* 0x0000761007377816 */ /* 0x017fce0000000037 */
.L_x_1975:
[----:B------:R-:W-:Y:S01]  /*8ed0*/  VIADD R41, R41, 0x60 ;  /* 0x0000006029297836 */ /* 0x000fe20000000000 */
[----:B------:R-:W-:Y:S01]  /*8ee0*/  BSSY B1, `(.L_x_1686) ;  /* 0x0000012000017945 */ /* 0x000fe20003800000 */
[----:B------:R-:W-:Y:S02]  /*8ef0*/  CS2R R6, SRZ ;  /* 0x0000000000067805 */ /* 0x000fe4000001ff00 */
[----:B------:R-:W-:Y:S02]  /*8f00*/  CS2R R8, SRZ ;  /* 0x0000000000087805 */ /* 0x000fe4000001ff00 */
[----:B------:R-:W-:Y:S02]  /*8f10*/  CS2R R10, SRZ ;  /* 0x00000000000a7805 */ /* 0x000fe4000001ff00 */
[----:B------:R-:W-:-:S13]  /*8f20*/  ISETP.GE.AND P1, PT, R41, R32, PT ;  /* 0x000000202900720c */ /* 0x000fda0003f26270 */
[----:B------:R-:W-:Y:S05]  /*8f30*/  @P1 BRA `(.L_x_1687) ;  /* 0x0000000000301947 */ /* 0x000fea0003800000 */
[----:B------:R-:W-:Y:S02]  /*8f40*/  CS2R R6, SRZ ;  /* 0x0000000000067805 */ /* 0x000fe4000001ff00 */
[----:B------:R-:W-:Y:S02]  /*8f50*/  CS2R R8, SRZ ;  /* 0x0000000000087805 */ /* 0x000fe4000001ff00 */
[----:B------:R-:W-:Y:S01]  /*8f60*/  CS2R R10, SRZ ;  /* 0x00000000000a7805 */ /* 0x000fe2000001ff00 */
[----:B------:R-:W-:Y:S06]  /*8f70*/  @P0 BRA `(.L_x_1687) ;  /* 0x0000000000200947 */ /* 0x000fec0003800000 */
[C---:B------:R-:W-:Y:S01]  /*8f80*/  IMAD.SHL.U32 R4, R16.reuse, 0x2, RZ ;  /* 0x0000000210047824 */ /* 0x040fe200078e00ff */
[----:B------:R-:W-:-:S04]  /*8f90*/  SHF.L.U64.HI R5, R16, 0x1, R17 ;  /* 0x0000000110057819 */ /* 0x000fc80000010211 */
[-C--:B---3--:R-:W-:Y:S02]  /*8fa0*/  IADD3 R8, P1, R3, R4.reuse, RZ ;  /* 0x0000000403087210 */ /* 0x088fe40007f3e0ff */
[----:B------:R-:W-:-:S03]  /*8fb0*/  IADD3 R4, P2, R14, R4, RZ ;  /* 0x000000040e047210 */ /* 0x000fc60007f5e0ff */
[--C-:B------:R-:W-:Y:S02]  /*8fc0*/  IMAD.X R9, R0, 0x1, R5.reuse, P1 ;  /* 0x0000000100097824 */ /* 0x100fe400008e0605 */
[----:B------:R-:W-:-:S04]  /*8fd0*/  IMAD.X R5, R24, 0x1, R5, P2 ;  /* 0x0000000118057824 */ /* 0x000fc800010e0605 */
[----:B------:R-:W5:Y:S04]  /*8fe0*/  LD.E.128 R8, desc[UR42][R8.64] ;  /* 0x0000002a08087980 */ /* 0x000f68000c101d00 */
[----:B------:R-:W5:Y:S02]  /*8ff0*/  LD.E.128 R4, desc[UR42][R4.64] ;  /* 0x0000002a04047980 */ /* 0x000f64000c101d00 */
.L_x_1687:
[----:B------:R-:W-:Y:S05]  /*9000*/  BSYNC B1 ;  /* 0x0000000000017941 */ /* 0x000fea0003800000 */
.L_x_1686:
[----:B------:R-:W-:Y:S01]  /*9010*/  ULEA.HI UR4, UR36, UR36, URZ, 0x1 ;  /* 0x0000002424047291 */ /* 0x000fe2000f8f083f */
[----:B------:R-:W0:Y:S01]  /*9020*/  S2R R0, SR_TID.X ;  /* 0x0000000000007919 */ /* 0x000e220000002100 */
[----:B------:R-:W-:Y:S01]  /*9030*/  IMAD R32, R33, -0xc0, R32 ;  /* 0xffffff4021207824 */ /* 0x000fe200078e0220 */
[----:B------:R-:W-:Y:S01]  /*9040*/  BSSY B1, `(.L_x_1688) ;  /* 0x0000020000017945 */ /* 0x000fe20003800000 */
[----:B------:R-:W-:Y:S01]  /*9050*/  ULOP3.LUT UR4, UR4, 0xfffffffe, URZ, 0xc0, !UPT ;  /* 0xfffffffe04047892 */ /* 0x000fe2000f8ec03f */
[----:B---3-5:R-:W-:Y:S02]  /*9060*/  IMAD.MOV.U32 R3, RZ, RZ, R5 ;  /* 0x000000ffff037224 */ /* 0x028fe400078e0005 */
[----:B------:R-:W-:Y:S01]  /*9070*/  VIMNMX R32, R32, 0xc0, PT ;  /* 0x000000c020207848 */ /* 0x000fe20003fe0100 */
[----:B------:R-:W-:Y:S02]  /*9080*/  UIADD3 UR4, UR36, -UR4, URZ ;  /* 0x8000000424047290 */ /* 0x000fe4000fffe03f */
[----:B------:R-:W-:Y:S01]  /*9090*/  PRMT R42, R3, 0x7610, R42 ;  /* 0x00007610032a7816 */ /* 0x000fe2000000002a */
[----:B------:R-:W-:-:S03]  /*90a0*/  IMAD.MOV.U32 R3, RZ, RZ, R7 ;  /* 0x000000ffff037224 */ /* 0x000fc600078e0007 */
[----:B------:R-:W-:Y:S02]  /*90b0*/  IMAD.U32 R13, RZ, RZ, UR4 ;  /* 0x00000004ff0d7e24 */ /* 0x000fe4000f8e00ff */
[----:B------:R-:W-:Y:S01]  /*90c0*/  PRMT R40, R3, 0x7610, R40 ;  /* 0x0000761003287816 */ /* 0x000fe20000000028 */
[----:B------:R-:W-:Y:S02]  /*90d0*/  IMAD.MOV.U32 R3, RZ, RZ, R11 ;  /* 0x000000ffff037224 */ /* 0x000fe400078e000b */
[----:B------:R-:W-:-:S04]  /*90e0*/  SHF.L.U32 R13, R13, 0x1f, RZ ;  /* 0x0000001f0d0d7819 */ /* 0x000fc800000006ff */
[----:B------:R-:W1:Y:S01]  /*90f0*/  SYNCS.PHASECHK.TRANS64.TRYWAIT P1, [R2+URZ+0x16800], R13 ;  /* 0x0168000d020075a7 */ /* 0x000e62000802017f */
[----:B0-----:R-:W-:-:S05]  /*9100*/  VIADD R0, R0, 0xffffff80 ;  /* 0xffffff8000007836 */ /* 0x001fca0000000000 */
[--C-:B------:R-:W-:Y:S02]  /*9110*/  SHF.R.S32.HI R12, RZ, 0x1f, R0.reuse ;  /* 0x0000001fff0c7819 */ /* 0x100fe40000011400 */
[----:B------:R-:W-:Y:S02]  /*9120*/  SHF.R.S32.HI R14, RZ, 0x1f, R0 ;  /* 0x0000001fff0e7819 */ /* 0x000fe40000011400 */
[-C--:B------:R-:W-:Y:S02]  /*9130*/  LEA.HI R12, R12, R0.reuse, RZ, 0x2 ;  /* 0x000000000c0c7211 */ /* 0x080fe400078f10ff */
[----:B------:R-:W-:Y:S01]  /*9140*/  LEA.HI R14, R14, R0, RZ, 0x2 ;  /* 0x000000000e0e7211 */ /* 0x000fe200078f10ff */
[----:B------:R-:W-:Y:S01]  /*9150*/  IMAD.MOV.U32 R0, RZ, RZ, R4 ;  /* 0x000000ffff007224 */ /* 0x000fe200078e0004 */
[----:B------:R-:W-:Y:S02]  /*9160*/  SHF.R.S32.HI R12, RZ, 0x2, R12 ;  /* 0x00000002ff0c7819 */ /* 0x000fe4000001140c */
[----:B------:R-:W-:-:S02]  /*9170*/  SHF.R.S32.HI R14, RZ, 0x2, R14 ;  /* 0x00000002ff0e7819 */ /* 0x000fc4000001140e */
[----:B------:R-:W-:Y:S01]  /*9180*/  PRMT R43, R0, 0x7610, R43 ;  /* 0x00007610002b7816 */ /* 0x000fe2000000002b */
[----:B------:R-:W-:Y:S01]  /*9190*/  VIADD R12, R12, 0x60 ;  /* 0x000000600c0c7836 */ /* 0x000fe20000000000 */
[-C--:B------:R-:W-:Y:S01]  /*91a0*/  ISETP.GE.OR P2, PT, R14, R32.reuse, P0 ;  /* 0x000000200e00720c */ /* 0x080fe20000746670 */
[----:B------:R-:W-:Y:S02]  /*91b0*/  IMAD.MOV.U32 R0, RZ, RZ, R6 ;  /* 0x000000ffff007224 */ /* 0x000fe400078e0006 */
[----:B------:R-:W-:Y:S01]  /*91c0*/  IMAD.MOV.U32 R14, RZ, RZ, R9 ;  /* 0x000000ffff0e7224 */ /* 0x000fe200078e0009 */
[----:B------:R-:W-:Y:S01]  /*91d0*/  ISETP.GE.OR P0, PT, R12, R32, P0 ;  /* 0x000000200c00720c */ /* 0x000fe20000706670 */
[----:B------:R-:W-:Y:S01]  /*91e0*/  IMAD.MOV.U32 R12, RZ, RZ, R8 ;  /* 0x000000ffff0c7224 */ /* 0x000fe200078e0008 */
[----:B------:R-:W-:Y:S01]  /*91f0*/  PRMT R41, R0, 0x7610, R41 ;  /* 0x0000761000297816 */ /* 0x000fe20000000029 */
[----:B------:R-:W-:Y:S01]  /*9200*/  IMAD.MOV.U32 R0, RZ, RZ, R10 ;  /* 0x000000ffff007224 */ /* 0x000fe200078e000a */
[----:B------:R-:W-:-:S02]  /*9210*/  PRMT R44, R14, 0x7610, R44 ;  /* 0x000076100e2c7816 */ /* 0x000fc4000000002c */
[----:B------:R-:W-:Y:S01]  /*9220*/  PRMT R45, R12, 0x7610, R45 ;  /* 0x000076100c2d7816 */ /* 0x000fe2000000002d */
[----:B-1----:R-:W-:Y:S06]  /*9230*/  @!P1 BRA `(.L_x_1689) ;  /* 0x000001a000e89947 */ /* 0x002fec0003800000 */
.L_x_1976:
[----:B------:R-:W-:Y:S05]  /*9240*/  BSYNC B1 ;  /* 0x0000000000017941 */ /* 0x000fea0003800000 */
.L_x_1688:
[----:B------:R-:W-:Y:S04]  /*9250*/  BSSY B1, `(.L_x_1690) ;  /* 0x0000070000017945 */ /* 0x000fe80003800000 */
[----:B------:R-:W-:Y:S05]  /*9260*/  @P2 BRA `(.L_x_1691) ;  /* 0x0000000400b82947 */ /* 0x000fea0003800000 */
[----:B------:R-:W2:Y:S01]  /*9270*/  LDL R12, [R1+0x44] ;  /* 0x00004400010c7983 */ /* 0x000ea20000100800 */
[----:B0-----:R-:W-:Y:S01]  /*9280*/  IMAD.IADD R13, R16, 0x1, R35 ;  /* 0x00000001100d7824 */ /* 0x001fe200078e0223 */
[----:B------:R-:W-:Y:S01]  /*9290*/  SHF.R.U64 R49, R28, 0x10, R29 ;  /* 0x000000101c317819 */ /* 0x000fe2000000121d */
[----:B------:R-:W0:Y:S01]  /*92a0*/  S2R R14, SR_TID.X ;  /* 0x00000000000e7919 */ /* 0x000e220000002100 */
[----:B------:R-:W-:Y:S02]  /*92b0*/  SHF.R.U64 R47, R36, 0x10, R37 ;  /* 0x00000010242f7819 */ /* 0x000fe40000001225 */
[----:B------:R-:W-:Y:S02]  /*92c0*/  SHF.R.U64 R36, R38, 0x10, R39 ;  /* 0x0000001026247819 */ /* 0x000fe40000001227 */
[----:B------:R-:W-:Y:S02]  /*92d0*/  SHF.R.U64 R52, R20, 0x10, R21 ;  /* 0x0000001014347819 */ /* 0x000fe40000001215 */
[----:B------:R-:W-:-:S02]  /*92e0*/  PRMT R49, R50, 0x5410, R49 ;  /* 0x0000541032317816 */ /* 0x000fc40000000031 */
[----:B------:R-:W-:Y:S02]  /*92f0*/  SHF.R.U32.HI R39, RZ, 0x10, R39 ;  /* 0x00000010ff277819 */ /* 0x000fe40000011627 */
[----:B------:R-:W-:Y:S01]  /*9300*/  PRMT R38, R48, 0x5410, R47 ;  /* 0x0000541030267816 */ /* 0x000fe2000000002f */
[----:B------:R-:W-:Y:S01]  /*9310*/  IMAD.U32 R50, R49, 0x10000, RZ ;  /* 0x0001000031327824 */ /* 0x000fe200078e00ff */
[----:B------:R-:W-:Y:S02]  /*9320*/  SHF.R.U32.HI R53, RZ, 0x10, R21 ;  /* 0x00000010ff357819 */ /* 0x000fe40000011615 */
[C---:B------:R-:W-:Y:S02]  /*9330*/  PRMT R47, R31.reuse, 0x5410, R36 ;  /* 0x000054101f2f7816 */ /* 0x040fe40000000024 */
[----:B------:R-:W-:Y:S02]  /*9340*/  PRMT R52, R31, 0x5432, R52 ;  /* 0x000054321f347816 */ /* 0x000fe40000000034 */
[----:B------:R-:W-:Y:S01]  /*9350*/  PRMT R48, R34, 0x5410, R39 ;  /* 0x0000541022307816 */ /* 0x000fe20000000027 */
[----:B------:R-:W-:Y:S01]  /*9360*/  IMAD.U32 R39, R38, 0x10000, RZ ;  /* 0x0001000026277824 */ /* 0x000fe200078e00ff */
[----:B------:R-:W-:-:S02]  /*9370*/  SHF.R.U32.HI R46, RZ, 0x10, R37 ;  /* 0x00000010ff2e7819 */ /* 0x000fc40000011625 */
[----:B------:R-:W-:Y:S02]  /*9380*/  SHF.R.U32.HI R51, RZ, 0x10, R29 ;  /* 0x00000010ff337819 */ /* 0x000fe4000001161d */
[----:B------:R-:W-:Y:S02]  /*9390*/  PRMT R53, R55, 0x5410, R53 ;  /* 0x0000541037357816 */ /* 0x000fe40000000035 */
[----:B------:R-:W-:Y:S02]  /*93a0*/  LOP3.LUT R49, R49, 0xffff0000, RZ, 0xc0, !PT ;  /* 0xffff000031317812 */ /* 0x000fe400078ec0ff */
[----:B------:R-:W-:Y:S02]  /*93b0*/  PRMT R46, R34, 0x5432, R46 ;  /* 0x00005432222e7816 */ /* 0x000fe4000000002e */
[----:B------:R-:W-:Y:S01]  /*93c0*/  PRMT R51, R54, 0x5410, R51 ;  /* 0x0000541036337816 */ /* 0x000fe20000000033 */
[----:B0-----:R-:W-:-:S05]  /*93d0*/  VIADD R25, R14, 0xffffff80 ;  /* 0xffffff800e197836 */ /* 0x001fca0000000000 */
[----:B------:R-:W-:-:S04]  /*93e0*/  SHF.R.S32.HI R24, RZ, 0x1f, R25 ;  /* 0x0000001fff187819 */ /* 0x000fc80000011419 */
[----:B------:R-:W-:-:S04]  /*93f0*/  LEA.HI R24, R24, R25, RZ, 0x5 ;  /* 0x0000001918187211 */ /* 0x000fc800078f28ff */
[----:B------:R-:W-:Y:S01]  /*9400*/  SHF.R.S32.HI R24, RZ, 0x5, R24 ;  /* 0x00000005ff187819 */ /* 0x000fe20000011418 */
[----:B--2---:R-:W-:-:S05]  /*9410*/  IMAD.SHL.U32 R12, R12, 0x40, RZ ;  /* 0x000000400c0c7824 */ /* 0x004fca00078e00ff */
        /* <DEDUP_REMOVED lines=10> */
[----:B------:R-:W0:Y:S04]  /*94c0*/  LDS.128 R12, [R32+0x8400] ;  /* 0x00840000200c7984 */ /* 0x000e280000000c00 */
[----:B------:R-:W1:Y:S01]  /*94d0*/  LDS.128 R24, [R33+0x8400] ;  /* 0x0084000021187984 */ /* 0x000e620000000c00 */
[C---:B0-----:R-:W-:Y:S01]  /*94e0*/  IMAD.U32 R20, R12.reuse, 0x10000, RZ ;  /* 0x000100000c147824 */ /* 0x041fe200078e00ff */
[----:B------:R-:W-:Y:S01]  /*94f0*/  LOP3.LUT R12, R12, 0xffff0000, RZ, 0xc0, !PT ;  /* 0xffff00000c0c7812 */ /* 0x000fe200078ec0ff */
[C---:B------:R-:W-:Y:S01]  /*9500*/  IMAD.U32 R21, R13.reuse, 0x10000, RZ ;  /* 0x000100000d157824 */ /* 0x040fe200078e00ff */
[----:B------:R-:W-:Y:S01]  /*9510*/  LOP3.LUT R13, R13, 0xffff0000, RZ, 0xc0, !PT ;  /* 0xffff00000d0d7812 */ /* 0x000fe200078ec0ff */
[C---:B-1----:R-:W-:Y:S01]  /*9520*/  IMAD.U32 R31, R24.reuse, 0x10000, RZ ;  /* 0x00010000181f7824 */ /* 0x042fe200078e00ff */
[----:B------:R-:W-:Y:S01]  /*9530*/  LOP3.LUT R24, R24, 0xffff0000, RZ, 0xc0, !PT ;  /* 0xffff000018187812 */ /* 0x000fe200078ec0ff */
[C---:B------:R-:W-:Y:S01]  /*9540*/  IMAD.U32 R34, R25.reuse, 0x10000, RZ ;  /* 0x0001000019227824 */ /* 0x040fe200078e00ff */
[----:B------:R-:W-:Y:S01]  /*9550*/  LOP3.LUT R25, R25, 0xffff0000, RZ, 0xc0, !PT ;  /* 0xffff000019197812 */ /* 0x000fe200078ec0ff */
[C---:B------:R-:W-:Y:S01]  /*9560*/  FMUL.FTZ R55, R31.reuse, R50 ;  /* 0x000000321f377220 */ /* 0x040fe20000410000 */
[----:B------:R-:W-:Y:S01]  /*9570*/  FMUL.FTZ R57, R31, R39 ;  /* 0x000000271f397220 */ /* 0x000fe20000410000 */
[----:B------:R-:W-:Y:S01]  /*9580*/  LOP3.LUT R31, R38, 0xffff0000, RZ, 0xc0, !PT ;  /* 0xffff0000261f7812 */ /* 0x000fe200078ec0ff */
[----:B------:R-:W-:-:S02]  /*9590*/  IMAD.U32 R38, R51, 0x10000, RZ ;  /* 0x0001000033267824 */ /* 0x000fc400078e00ff */
[----:B------:R-:W-:Y:S01]  /*95a0*/  FFMA.FTZ R55, R20, R39, -R55 ;  /* 0x0000002714377223 */ /* 0x000fe20000010837 */
[----:B------:R-:W-:Y:S01]  /*95b0*/  FMUL.FTZ R39, R24, R49 ;  /* 0x0000003118277220 */ /* 0x000fe20000410000 */
[----:B------:R-:W-:Y:S01]  /*95c0*/  FFMA.FTZ R57, R20, R50, R57 ;  /* 0x0000003214397223 */ /* 0x000fe20000010039 */
[----:B------:R-:W-:Y:S02]  /*95d0*/  IMAD.U32 R20, R46, 0x10000, RZ ;  /* 0x000100002e147824 */ /* 0x000fe400078e00ff */
[-C--:B------:R-:W-:Y:S01]  /*95e0*/  FMUL.FTZ R59, R24, R31.reuse ;  /* 0x0000001f183b7220 */ /* 0x080fe20000410000 */
[----:B------:R-:W-:Y:S01]  /*95f0*/  FFMA.FTZ R50, R12, R31, -R39 ;  /* 0x0000001f0c327223 */ /* 0x000fe20000010827 */
[C---:B------:R-:W-:Y:S01]  /*9600*/  FMUL.FTZ R54, R34.reuse, R38 ;  /* 0x0000002622367220 */ /* 0x040fe20000410000 */
[----:B------:R-:W-:Y:S01]  /*9610*/  FMUL.FTZ R31, R34, R20 ;  /* 0x00000014221f7220 */ /* 0x000fe20000410000 */
[----:B------:R-:W-:Y:S01]  /*9620*/  LOP3.LUT R24, R51, 0xffff0000, RZ, 0xc0, !PT ;  /* 0xffff000033187812 */ /* 0x000fe200078ec0ff */
[----:B------:R-:W-:Y:S01]  /*9630*/  IMAD.U32 R36, R26, 0x10000, RZ ;  /* 0x000100001a247824 */ /* 0x000fe200078e00ff */
[----:B------:R-:W-:Y:S01]  /*9640*/  LOP3.LUT R46, R46, 0xffff0000, RZ, 0xc0, !PT ;  /* 0xffff00002e2e7812 */ /* 0x000fe200078ec0ff */
[C---:B------:R-:W-:Y:S01]  /*9650*/  FFMA.FTZ R38, R21.reuse, R38, R31 ;  /* 0x0000002615267223 */ /* 0x040fe2000001001f */
[----:B------:R-:W-:Y:S01]  /*9660*/  FFMA.FTZ R34, R12, R49, R59 ;  /* 0x000000310c227223 */ /* 0x000fe2000001003b */
[----:B------:R-:W-:Y:S01]  /*9670*/  FFMA.FTZ R54, R21, R20, -R54 ;  /* 0x0000001415367223 */ /* 0x000fe20000010836 */
[----:B------:R-:W-:-:S02]  /*9680*/  IMAD.U32 R31, R52, 0x10000, RZ ;  /* 0x00010000341f7824 */ /* 0x000fc400078e00ff */
[----:B------:R-:W-:Y:S01]  /*9690*/  FMUL.FTZ R12, R25, R24 ;  /* 0x00000018190c7220 */ /* 0x000fe20000410000 */
[----:B------:R-:W-:Y:S02]  /*96a0*/  IMAD.U32 R21, R47, 0x10000, RZ ;  /* 0x000100002f157824 */ /* 0x000fe400078e00ff */
[-C--:B------:R-:W-:Y:S01]  /*96b0*/  FMUL.FTZ R56, R25, R46.reuse ;  /* 0x0000002e19387220 */ /* 0x080fe20000410000 */
[----:B------:R-:W-:Y:S02]  /*96c0*/  IMAD.U32 R37, R27, 0x10000, RZ ;  /* 0x000100001b257824 */ /* 0x000fe400078e00ff */
[----:B------:R-:W-:Y:S01]  /*96d0*/  FMUL.FTZ R49, R36, R31 ;  /* 0x0000001f24317220 */ /* 0x000fe20000410000 */
[----:B------:R-:W-:Y:S02]  /*96e0*/  IMAD.U32 R20, R53, 0x10000, RZ ;  /* 0x0001000035147824 */ /* 0x000fe400078e00ff */
[----:B------:R-:W-:Y:S01]  /*96f0*/  FFMA.FTZ R25, R13, R46, -R12 ;  /* 0x0000002e0d197223 */ /* 0x000fe2000001080c */
[----:B------:R-:W-:-:S02]  /*9700*/  IMAD.U32 R28, R14, 0x10000, RZ ;  /* 0x000100000e1c7824 */ /* 0x000fc400078e00ff */
[-C--:B------:R-:W-:Y:S01]  /*9710*/  FMUL.FTZ R36, R36, R21.reuse ;  /* 0x0000001524247220 */ /* 0x080fe20000410000 */
[----:B------:R-:W-:Y:S01]  /*9720*/  FFMA.FTZ R39, R13, R24, R56 ;  /* 0x000000180d277223 */ /* 0x000fe20000010038 */
[----:B------:R-:W-:Y:S02]  /*9730*/  IMAD.U32 R29, R15, 0x10000, RZ ;  /* 0x000100000f1d7824 */ /* 0x000fe400078e00ff */
[C---:B------:R-:W-:Y:S01]  /*9740*/  FMUL.FTZ R24, R37.reuse, R20 ;  /* 0x0000001425187220 */ /* 0x040fe20000410000 */
[----:B------:R-:W-:Y:S02]  /*9750*/  IMAD.U32 R12, R48, 0x10000, RZ ;  /* 0x00010000300c7824 */ /* 0x000fe400078e00ff */
[C---:B------:R-:W-:Y:S01]  /*9760*/  FFMA.FTZ R49, R28.reuse, R21, -R49 ;  /* 0x000000151c317223 */ /* 0x040fe20000010831 */
[----:B------:R-:W-:Y:S01]  /*9770*/  FFMA.FTZ R36, R28, R31, R36 ;  /* 0x0000001f1c247223 */ /* 0x000fe20000010024 */
[----:B------:R-:W-:Y:S01]  /*9780*/  LOP3.LUT R26, R26, 0xffff0000, RZ, 0xc0, !PT ;  /* 0xffff00001a1a7812 */ /* 0x000fe200078ec0ff */
[-C--:B------:R-:W-:Y:S01]  /*9790*/  FMUL.FTZ R46, R37, R12.reuse ;  /* 0x0000000c252e7220 */ /* 0x080fe20000410000 */
[----:B------:R-:W-:Y:S01]  /*97a0*/  FFMA.FTZ R28, R29, R12, -R24 ;  /* 0x0000000c1d1c7223 */ /* 0x000fe20000010818 */
[----:B------:R-:W-:-:S02]  /*97b0*/  LOP3.LUT R27, R27, 0xffff0000, RZ, 0xc0, !PT ;  /* 0xffff00001b1b7812 */ /* 0x000fc400078ec0ff */
[----:B------:R-:W-:Y:S01]  /*97c0*/  LOP3.LUT R13, R52, 0xffff0000, RZ, 0xc0, !PT ;  /* 0xffff0000340d7812 */ /* 0x000fe200078ec0ff */
[----:B------:R-:W-:Y:S01]  /*97d0*/  FFMA.FTZ R46, R29, R20, R46 ;  /* 0x000000141d2e7223 */ /* 0x000fe2000001002e */
[----:B------:R-:W-:Y:S02]  /*97e0*/  LOP3.LUT R12, R53, 0xffff0000, RZ, 0xc0, !PT ;  /* 0xffff0000350c7812 */ /* 0x000fe400078ec0ff */
[----:B------:R-:W-:Y:S01]  /*97f0*/  LOP3.LUT R47, R47, 0xffff0000, RZ, 0xc0, !PT ;  /* 0xffff00002f2f7812 */ /* 0x000fe200078ec0ff */
[----:B------:R-:W-:Y:S01]  /*9800*/  FMUL.FTZ R21, R26, R13 ;  /* 0x0000000d1a157220 */ /* 0x000fe20000410000 */
[----:B------:R-:W-:Y:S01]  /*9810*/  LOP3.LUT R48, R48, 0xffff0000, RZ, 0xc0, !PT ;  /* 0xffff000030307812 */ /* 0x000fe200078ec0ff */
[----:B------:R-:W-:Y:S01]  /*9820*/  FMUL.FTZ R24, R27, R12 ;  /* 0x0000000c1b187220 */ /* 0x000fe20000410000 */
[----:B------:R-:W-:Y:S01]  /*9830*/  LOP3.LUT R14, R14, 0xffff0000, RZ, 0xc0, !PT ;  /* 0xffff00000e0e7812 */ /* 0x000fe200078ec0ff */
[----:B------:R-:W-:Y:S01]  /*9840*/  FMUL.FTZ R26, R26, R47 ;  /* 0x0000002f1a1a7220 */ /* 0x000fe20000410000 */
[----:B------:R-:W-:Y:S01]  /*9850*/  LOP3.LUT R15, R15, 0xffff0000, RZ, 0xc0, !PT ;  /* 0xffff00000f0f7812 */ /* 0x000fe200078ec0ff */
[----:B------:R-:W-:-:S02]  /*9860*/  FMUL.FTZ R29, R27, R48 ;  /* 0x000000301b1d7220 */ /* 0x000fc40000410000 */
[C---:B------:R-:W-:Y:S01]  /*9870*/  FFMA.FTZ R20, R14.reuse, R47, -R21 ;  /* 0x0000002f0e147223 */ /* 0x040fe20000010815 */
[----:B------:R-:W-:Y:S01]  /*9880*/  FFMA.FTZ R21, R14, R13, R26 ;  /* 0x0000000d0e157223 */ /* 0x000fe2000001001a */
[C---:B------:R-:W-:Y:S01]  /*9890*/  FFMA.FTZ R27, R15.reuse, R48, -R24 ;  /* 0x000000300f1b7223 */ /* 0x040fe20000010818 */
[----:B------:R-:W-:Y:S01]  /*98a0*/  FFMA.FTZ R29, R15, R12, R29 ;  /* 0x0000000c0f1d7223 */ /* 0x000fe2000001001d */
[----:B------:R-:W-:Y:S02]  /*98b0*/  F2FP.BF16.F32.PACK_AB R12, R50, R55 ;  /* 0x00000037320c723e */ /* 0x000fe400000010ff */
[----:B------:R-:W-:Y:S02]  /*98c0*/  F2FP.BF16.F32.PACK_AB R13, R25, R54 ;  /* 0x00000036190d723e */ /* 0x000fe400000010ff */
[----:B------:R-:W-:Y:S02]  /*98d0*/  F2FP.BF16.F32.PACK_AB R14, R20, R49 ;  /* 0x00000031140e723e */ /* 0x000fe400000010ff */
[----:B------:R-:W-:-:S02]  /*98e0*/  F2FP.BF16.F32.PACK_AB R15, R27, R28 ;  /* 0x0000001c1b0f723e */ /* 0x000fc400000010ff */
[----:B------:R-:W-:Y:S02]  /*98f0*/  F2FP.BF16.F32.PACK_AB R24, R34, R57 ;  /* 0x000000392218723e */ /* 0x000fe400000010ff */
[----:B------:R-:W-:Y:S01]  /*9900*/  F2FP.BF16.F32.PACK_AB R25, R39, R38 ;  /* 0x000000262719723e */ /* 0x000fe200000010ff */
[----:B------:R1:W-:Y:S01]  /*9910*/  STS.128 [R32+0x8400], R12 ;  /* 0x0084000c20007388 */ /* 0x0003e20000000c00 */
[----:B------:R-:W-:Y:S02]  /*9920*/  F2FP.BF16.F32.PACK_AB R26, R21, R36 ;  /* 0x00000024151a723e */ /* 0x000fe400000010ff */
[----:B------:R-:W-:-:S05]  /*9930*/  F2FP.BF16.F32.PACK_AB R27, R29, R46 ;  /* 0x0000002e1d1b723e */ /* 0x000fca00000010ff */
[----:B------:R1:W-:Y:S02]  /*9940*/  STS.128 [R33+0x8400], R24 ;  /* 0x0084001821007388 */ /* 0x0003e40000000c00 */
.L_x_1691:
[----:B------:R-:W-:Y:S05]  /*9950*/  BSYNC B1 ;  /* 0x0000000000017941 */ /* 0x000fea0003800000 */
.L_x_1690:
[----:B------:R-:W-:Y:S02]  /*9960*/  PRMT R20, R0, 0x7610, R20 ;  /* 0x0000761000147816 */ /* 0x000fe40000000014 */
[----:B------:R-:W-:Y:S01]  /*9970*/  PRMT R21, R3, 0x7610, R21 ;  /* 0x0000761003157816 */ /* 0x000fe20000000015 */
[----:B------:R-:W-:Y:S06]  /*9980*/  @P0 BRA `(.L_x_1682) ;  /* 0x0000000400940947 */ /* 0x000fec0003800000 */
[----:B-1----:R-:W2:Y:S04]  /*9990*/  LDL R14, [R1+0x38] ;  /* 0x00003800010e7983 */ /* 0x002ea80000100800 */
[----:B0-----:R-:W3:Y:S04]  /*99a0*/  LDL R13, [R1+0x64] ;  /* 0x00006400010d7983 */ /* 0x001ee80000100800 */
[----:B------:R-:W4:Y:S04]  /*99b0*/  LDL R12, [R1+0x48] ;  /* 0x00004800010c7983 */ /* 0x000f280000100800 */
[----:B------:R-:W5:Y:S01]  /*99c0*/  LDL R36, [R1+0x58] ;  /* 0x0000580001247983 */ /* 0x000f620000100800 */
[----:B------:R-:W-:Y:S01]  /*99d0*/  IMAD.IADD R0, R16, 0x1, R35 ;  /* 0x0000000110007824 */ /* 0x000fe200078e0223 */
[----:B------:R-:W-:-:S02]  /*99e0*/  SHF.R.U64 R4, R4, 0x10, R5 ;  /* 0x0000001004047819 */ /* 0x000fc40000001205 */
[--C-:B------:R-:W-:Y:S02]  /*99f0*/  SHF.R.U64 R8, R8, 0x10, R9.reuse ;  /* 0x0000001008087819 */ /* 0x100fe40000001209 */
[----:B------:R-:W-:Y:S02]  /*9a00*/  SHF.R.U32.HI R9, RZ, 0x10, R9 ;  /* 0x00000010ff097819 */ /* 0x000fe40000011609 */
[----:B------:R-:W-:Y:S02]  /*9a10*/  PRMT R43, R43, 0x5410, R4 ;  /* 0x000054102b2b7816 */ /* 0x000fe40000000004 */
[--C-:B------:R-:W-:Y:S02]  /*9a20*/  SHF.R.U32.HI R31, RZ, 0x10, R11.reuse ;  /* 0x00000010ff1f7819 */ /* 0x100fe4000001160b */
[----:B------:R-:W-:Y:S02]  /*9a30*/  PRMT R45, R45, 0x5410, R8 ;  /* 0x000054102d2d7816 */ /* 0x000fe40000000008 */
[----:B------:R-:W-:-:S02]  /*9a40*/  SHF.R.U64 R29, R10, 0x10, R11 ;  /* 0x000000100a1d7819 */ /* 0x000fc4000000120b */
[----:B------:R-:W-:Y:S02]  /*9a50*/  PRMT R44, R44, 0x5410, R9 ;  /* 0x000054102c2c7816 */ /* 0x000fe40000000009 */
[----:B------:R-:W-:Y:S02]  /*9a60*/  SHF.R.U32.HI R5, RZ, 0x10, R5 ;  /* 0x00000010ff057819 */ /* 0x000fe40000011605 */
[----:B------:R-:W-:Y:S01]  /*9a70*/  PRMT R31, R21, 0x5410, R31 ;  /* 0x00005410151f7816 */ /* 0x000fe2000000001f */
[C---:B------:R-:W-:Y:S01]  /*9a80*/  IMAD.U32 R21, R45.reuse, 0x10000, RZ ;  /* 0x000100002d157824 */ /* 0x040fe200078e00ff */
[----:B------:R-:W-:Y:S01]  /*9a90*/  PRMT R42, R42, 0x5410, R5 ;  /* 0x000054102a2a7816 */ /* 0x000fe20000000005 */
[----:B------:R-:W-:Y:S01]  /*9aa0*/  IMAD.U32 R28, R44, 0x10000, RZ ;  /* 0x000100002c1c7824 */ /* 0x000fe200078e00ff */
[----:B------:R-:W-:Y:S02]  /*9ab0*/  PRMT R29, R20, 0x5410, R29 ;  /* 0x00005410141d7816 */ /* 0x000fe4000000001d */
[----:B------:R-:W-:Y:S01]  /*9ac0*/  LOP3.LUT R45, R45, 0xffff0000, RZ, 0xc0, !PT ;  /* 0xffff00002d2d7812 */ /* 0x000fe200078ec0ff */
[----:B------:R-:W-:Y:S01]  /*9ad0*/  IMAD.U32 R32, R42, 0x10000, RZ ;  /* 0x000100002a207824 */ /* 0x000fe200078e00ff */
[----:B--2---:R-:W-:-:S04]  /*9ae0*/  LOP3.LUT R0, R14, 0x38, R0, 0xf8, !PT ;  /* 0x000000380e007812 */ /* 0x004fc800078ef800 */
[----:B---3--:R-:W-:-:S05]  /*9af0*/  LOP3.LUT R0, R0, R13, RZ, 0x3c, !PT ;  /* 0x0000000d00007212 */ /* 0x008fca00078e3cff */
[----:B----4-:R-:W-:Y:S01]  /*9b00*/  IMAD.IADD R3, R12, 0x1, R0 ;  /* 0x000000010c037824 */ /* 0x010fe200078e0200 */
[--C-:B------:R-:W-:Y:S01]  /*9b10*/  SHF.R.U64 R0, R6, 0x10, R7.reuse ;  /* 0x0000001006007819 */ /* 0x100fe20000001207 */
[----:B-----5:R-:W0:Y:S02]  /*9b20*/  LDS.128 R12, [R36+0x8400] ;  /* 0x00840000240c7984 */ /* 0x020e240000000c00 */
[----:B------:R-:W-:Y:S01]  /*9b30*/  IMAD R3, R3, 0x2, R2 ;  /* 0x0000000203037824 */ /* 0x000fe200078e0202 */
[----:B------:R-:W-:Y:S02]  /*9b40*/  SHF.R.U32.HI R7, RZ, 0x10, R7 ;  /* 0x00000010ff077819 */ /* 0x000fe40000011607 */
[----:B------:R-:W-:Y:S02]  /*9b50*/  PRMT R41, R41, 0x5410, R0 ;  /* 0x0000541029297816 */ /* 0x000fe40000000000 */
[----:B------:R-:W1:Y:S01]  /*9b60*/  LDS.128 R24, [R3+0x8400] ;  /* 0x0084000003187984 */ /* 0x000e620000000c00 */
[----:B------:R-:W-:Y:S01]  /*9b70*/  PRMT R40, R40, 0x5410, R7 ;  /* 0x0000541028287816 */ /* 0x000fe20000000007 */
[C---:B0-----:R-:W-:Y:S01]  /*9b80*/  IMAD.U32 R0, R12.reuse, 0x10000, RZ ;  /* 0x000100000c007824 */ /* 0x041fe200078e00ff */
[----:B------:R-:W-:Y:S01]  /*9b90*/  LOP3.LUT R4, R12, 0xffff0000, RZ, 0xc0, !PT ;  /* 0xffff00000c047812 */ /* 0x000fe200078ec0ff */
[----:B------:R-:W-:Y:S01]  /*9ba0*/  IMAD.U32 R5, R13, 0x10000, RZ ;  /* 0x000100000d057824 */ /* 0x000fe200078e00ff */
[----:B------:R-:W-:Y:S01]  /*9bb0*/  LOP3.LUT R7, R14, 0xffff0000, RZ, 0xc0, !PT ;  /* 0xffff00000e077812 */ /* 0x000fe200078ec0ff */
[----:B------:R-:W-:Y:S01]  /*9bc0*/  IMAD.U32 R8, R15, 0x10000, RZ ;  /* 0x000100000f087824 */ /* 0x000fe200078e00ff */
[----:B------:R-:W-:Y:S01]  /*9bd0*/  LOP3.LUT R12, R13, 0xffff0000, RZ, 0xc0, !PT ;  /* 0xffff00000d0c7812 */ /* 0x000fe200078ec0ff */
[C---:B-1----:R-:W-:Y:S01]  /*9be0*/  IMAD.U32 R9, R24.reuse, 0x10000, RZ ;  /* 0x0001000018097824 */ /* 0x042fe200078e00ff */
[----:B------:R-:W-:Y:S01]  /*9bf0*/  LOP3.LUT R10, R24, 0xffff0000, RZ, 0xc0, !PT ;  /* 0xffff0000180a7812 */ /* 0x000fe200078ec0ff */
[C---:B------:R-:W-:Y:S01]  /*9c00*/  IMAD.U32 R11, R25.reuse, 0x10000, RZ ;  /* 0x00010000190b7824 */ /* 0x040fe200078e00ff */
[----:B------:R-:W-:Y:S01]  /*9c10*/  LOP3.LUT R24, R25, 0xffff0000, RZ, 0xc0, !PT ;  /* 0xffff000019187812 */ /* 0x000fe200078ec0ff */
[C---:B------:R-:W-:Y:S01]  /*9c20*/  IMAD.U32 R25, R43.reuse, 0x10000, RZ ;  /* 0x000100002b197824 */ /* 0x040fe200078e00ff */
[----:B------:R-:W-:Y:S01]  /*9c30*/  LOP3.LUT R43, R43, 0xffff0000, RZ, 0xc0, !PT ;  /* 0xffff00002b2b7812 */ /* 0x000fe200078ec0ff */
[----:B------:R-:W-:-:S02]  /*9c40*/  IMAD.U32 R20, R27, 0x10000, RZ ;  /* 0x000100001b147824 */ /* 0x000fc400078e00ff */
[----:B------:R-:W-:Y:S01]  /*9c50*/  FMUL.FTZ R34, R11, R32 ;  /* 0x000000200b227220 */ /* 0x000fe20000410000 */
[C---:B------:R-:W-:Y:S01]  /*9c60*/  FMUL.FTZ R33, R9.reuse, R25 ;  /* 0x0000001909217220 */ /* 0x040fe20000410000 */
[-C--:B------:R-:W-:Y:S01]  /*9c70*/  FMUL.FTZ R9, R9, R21.reuse ;  /* 0x0000001509097220 */ /* 0x080fe20000410000 */
[----:B------:R-:W-:Y:S01]  /*9c80*/  IMAD.U32 R6, R14, 0x10000, RZ ;  /* 0x000100000e067824 */ /* 0x000fe200078e00ff */
[----:B------:R-:W-:Y:S01]  /*9c90*/  LOP3.LUT R14, R15, 0xffff0000, RZ, 0xc0, !PT ;  /* 0xffff00000f0e7812 */ /* 0x000fe200078ec0ff */
[----:B------:R-:W-:Y:S01]  /*9ca0*/  FFMA.FTZ R33, R0, R21, -R33 ;  /* 0x0000001500217223 */ /* 0x000fe20000010821 */
[----:B------:R-:W-:Y:S02]  /*9cb0*/  IMAD.U32 R21, R40, 0x10000, RZ ;  /* 0x0001000028157824 */ /* 0x000fe400078e00ff */
[----:B------:R-:W-:Y:S01]  /*9cc0*/  FFMA.FTZ R25, R0, R25, R9 ;  /* 0x0000001900197223 */ /* 0x000fe20000010009 */
[----:B------:R-:W-:Y:S02]  /*9cd0*/  IMAD.U32 R9, R31, 0x10000, RZ ;  /* 0x000100001f097824 */ /* 0x000fe400078e00ff */
[----:B------:R-:W-:Y:S01]  /*9ce0*/  FMUL.FTZ R0, R11, R28 ;  /* 0x0000001c0b007220 */ /* 0x000fe20000410000 */
[----:B------:R-:W-:Y:S01]  /*9cf0*/  FMUL.FTZ R11, R20, R21 ;  /* 0x00000015140b7220 */ /* 0x000fe20000410000 */
[----:B------:R-:W-:-:S02]  /*9d00*/  IMAD.U32 R13, R26, 0x10000, RZ ;  /* 0x000100001a0d7824 */ /* 0x000fc400078e00ff */
[-C--:B------:R-:W-:Y:S01]  /*9d10*/  FMUL.FTZ R20, R20, R9.reuse ;  /* 0x0000000914147220 */ /* 0x080fe20000410000 */
[----:B------:R-:W-:Y:S01]  /*9d20*/  LOP3.LUT R15, R26, 0xffff0000, RZ, 0xc0, !PT ;  /* 0xffff00001a0f7812 */ /* 0x000fe200078ec0ff */
[----:B------:R-:W-:Y:S01]  /*9d30*/  FFMA.FTZ R34, R5, R28, -R34 ;  /* 0x0000001c05227223 */ /* 0x000fe20000010822 */
[----:B------:R-:W-:Y:S01]  /*9d40*/  LOP3.LUT R26, R27, 0xffff0000, RZ, 0xc0, !PT ;  /* 0xffff00001b1a7812 */ /* 0x000fe200078ec0ff */
[C---:B------:R-:W-:Y:S01]  /*9d50*/  FFMA.FTZ R27, R8.reuse, R9, -R11 ;  /* 0x00000009081b7223 */ /* 0x040fe2000001080b */
[----:B------:R-:W-:Y:S01]  /*9d60*/  FFMA.FTZ R28, R8, R21, R20 ;  /* 0x00000015081c7223 */ /* 0x000fe20000010014 */
[----:B------:R-:W-:Y:S01]  /*9d70*/  FMUL.FTZ R11, R10, R43 ;  /* 0x0000002b0a0b7220 */ /* 0x000fe20000410000 */
[----:B------:R-:W-:Y:S01]  /*9d80*/  LOP3.LUT R9, R42, 0xffff0000, RZ, 0xc0, !PT ;  /* 0xffff00002a097812 */ /* 0x000fe200078ec0ff */
[-C--:B------:R-:W-:Y:S01]  /*9d90*/  FMUL.FTZ R21, R10, R45.reuse ;  /* 0x0000002d0a157220 */ /* 0x080fe20000410000 */
[----:B------:R-:W-:Y:S02]  /*9da0*/  IMAD.U32 R8, R41, 0x10000, RZ ;  /* 0x0001000029087824 */ /* 0x000fe400078e00ff */
[----:B------:R-:W-:Y:S01]  /*9db0*/  FFMA.FTZ R32, R5, R32, R0 ;  /* 0x0000002005207223 */ /* 0x000fe20000010000 */
[----:B------:R-:W-:Y:S01]  /*9dc0*/  LOP3.LUT R5, R44, 0xffff0000, RZ, 0xc0, !PT ;  /* 0xffff00002c057812 */ /* 0x000fe200078ec0ff */
[C---:B------:R-:W-:Y:S01]  /*9dd0*/  FFMA.FTZ R10, R4.reuse, R45, -R11 ;  /* 0x0000002d040a7223 */ /* 0x040fe2000001080b */
[----:B------:R-:W-:Y:S01]  /*9de0*/  FFMA.FTZ R20, R4, R43, R21 ;  /* 0x0000002b04147223 */ /* 0x000fe20000010015 */
[----:B------:R-:W-:-:S02]  /*9df0*/  IMAD.U32 R0, R29, 0x10000, RZ ;  /* 0x000100001d007824 */ /* 0x000fc400078e00ff */
[C---:B------:R-:W-:Y:S01]  /*9e00*/  FMUL.FTZ R11, R24.reuse, R9 ;  /* 0x00000009180b7220 */ /* 0x040fe20000410000 */
[C---:B------:R-:W-:Y:S01]  /*9e10*/  FMUL.FTZ R21, R13.reuse, R8 ;  /* 0x000000080d157220 */ /* 0x040fe20000410000 */
[-C--:B------:R-:W-:Y:S01]  /*9e20*/  FMUL.FTZ R24, R24, R5.reuse ;  /* 0x0000000518187220 */ /* 0x080fe20000410000 */
[-C--:B------:R-:W-:Y:S01]  /*9e30*/  FMUL.FTZ R13, R13, R0.reuse ;  /* 0x000000000d0d7220 */ /* 0x080fe20000410000 */
[----:B------:R-:W-:Y:S01]  /*9e40*/  FFMA.FTZ R11, R12, R5, -R11 ;  /* 0x000000050c0b7223 */ /* 0x000fe2000001080b */
[C---:B------:R-:W-:Y:S01]  /*9e50*/  FFMA.FTZ R21, R6.reuse, R0, -R21 ;  /* 0x0000000006157223 */ /* 0x040fe20000010815 */
[----:B------:R-:W-:Y:S01]  /*9e60*/  LOP3.LUT R4, R41, 0xffff0000, RZ, 0xc0, !PT ;  /* 0xffff000029047812 */ /* 0x000fe200078ec0ff */
[----:B------:R-:W-:Y:S01]  /*9e70*/  FFMA.FTZ R13, R6, R8, R13 ;  /* 0x00000008060d7223 */ /* 0x000fe2000001000d */
[----:B------:R-:W-:Y:S01]  /*9e80*/  LOP3.LUT R0, R29, 0xffff0000, RZ, 0xc0, !PT ;  /* 0xffff00001d007812 */ /* 0x000fe200078ec0ff */
[----:B------:R-:W-:Y:S01]  /*9e90*/  FFMA.FTZ R9, R12, R9, R24 ;  /* 0x000000090c097223 */ /* 0x000fe20000010018 */
[----:B------:R-:W-:Y:S01]  /*9ea0*/  LOP3.LUT R5, R40, 0xffff0000, RZ, 0xc0, !PT ;  /* 0xffff000028057812 */ /* 0x000fe200078ec0ff */
[----:B------:R-:W-:Y:S01]  /*9eb0*/  FMUL.FTZ R6, R15, R4 ;  /* 0x000000040f067220 */ /* 0x000fe20000410000 */
[----:B------:R-:W-:Y:S01]  /*9ec0*/  LOP3.LUT R31, R31, 0xffff0000, RZ, 0xc0, !PT ;  /* 0xffff00001f1f7812 */ /* 0x000fe200078ec0ff */
[-C--:B------:R-:W-:Y:S01]  /*9ed0*/  FMUL.FTZ R15, R15, R0.reuse ;  /* 0x000000000f0f7220 */ /* 0x080fe20000410000 */
[----:B------:R-:W-:Y:S01]  /*9ee0*/  F2FP.BF16.F32.PACK_AB R8, R20, R25 ;  /* 0x000000191408723e */ /* 0x000fe200000010ff */
[C---:B------:R-:W-:Y:S01]  /*9ef0*/  FMUL.FTZ R29, R26.reuse, R5 ;  /* 0x000000051a1d7220 */ /* 0x040fe20000410000 */
[C---:B------:R-:W-:Y:S01]  /*9f00*/  FFMA.FTZ R6, R7.reuse, R0, -R6 ;  /* 0x0000000007067223 */ /* 0x040fe20000010806 */
[-C--:B------:R-:W-:Y:S01]  /*9f10*/  FMUL.FTZ R26, R26, R31.reuse ;  /* 0x0000001f1a1a7220 */ /* 0x080fe20000410000 */
[----:B------:R-:W-:Y:S01]  /*9f20*/  FFMA.FTZ R0, R7, R4, R15 ;  /* 0x0000000407007223 */ /* 0x000fe2000001000f */
[----:B------:R-:W-:Y:S01]  /*9f30*/  FFMA.FTZ R12, R14, R31, -R29 ;  /* 0x0000001f0e0c7223 */ /* 0x000fe2000001081d */
[----:B------:R-:W-:Y:S01]  /*9f40*/  F2FP.BF16.F32.PACK_AB R4, R10, R33 ;  /* 0x000000210a04723e */ /* 0x000fe200000010ff */
[----:B------:R-:W-:Y:S01]  /*9f50*/  FFMA.FTZ R15, R14, R5, R26 ;  /* 0x000000050e0f7223 */ /* 0x000fe2000001001a */
[----:B------:R-:W-:-:S02]  /*9f60*/  F2FP.BF16.F32.PACK_AB R5, R11, R34 ;  /* 0x000000220b05723e */ /* 0x000fc400000010ff */
[----:B------:R-:W-:Y:S02]  /*9f70*/  F2FP.BF16.F32.PACK_AB R6, R6, R21 ;  /* 0x000000150606723e */ /* 0x000fe400000010ff */
[----:B------:R-:W-:Y:S02]  /*9f80*/  F2FP.BF16.F32.PACK_AB R7, R12, R27 ;  /* 0x0000001b0c07723e */ /* 0x000fe400000010ff */
[----:B------:R-:W-:Y:S02]  /*9f90*/  F2FP.BF16.F32.PACK_AB R9, R9, R32 ;  /* 0x000000200909723e */ /* 0x000fe400000010ff */
[----:B------:R-:W-:Y:S01]  /*9fa0*/  F2FP.BF16.F32.PACK_AB R10, R0, R13 ;  /* 0x0000000d000a723e */ /* 0x000fe200000010ff */
[----:B------:R2:W-:Y:S01]  /*9fb0*/  STS.128 [R36+0x8400], R4 ;  /* 0x0084000424007388 */ /* 0x0005e20000000c00 */
[----:B------:R-:W-:-:S05]  /*9fc0*/  F2FP.BF16.F32.PACK_AB R11, R15, R28 ;  /* 0x0000001c0f0b723e */ /* 0x000fca00000010ff */
[----:B------:R2:W-:Y:S02]  /*9fd0*/  STS.128 [R3+0x8400], R8 ;  /* 0x0084000803007388 */ /* 0x0005e40000000c00 */
.L_x_1682:
[----:B------:R-:W-:Y:S05]  /*9fe0*/  BSYNC B0 ;  /* 0x0000000000007941 */ /* 0x000fea0003800000 */
.L_x_1668:
[----:B------:R-:W-:Y:S01]  /*9ff0*/  @!PT LDS RZ, [RZ] ;  /* 0x00000000fffff984 */ /* 0x000fe20000000800 */
[----:B------:R-:W-:Y:S01]  /*a000*/  @!PT LDS RZ, [RZ] ;  /* 0x00000000fffff984 */ /* 0x000fe20000000800 */
[----:B------:R-:W-:Y:S01]  /*a010*/  @!PT LDS RZ, [RZ] ;  /* 0x00000000fffff984 */ /* 0x000fe20000000800 */
[----:B------:R-:W-:Y:S01]  /*a020*/  @!PT LDS RZ, [RZ] ;  /* 0x00000000fffff984 */ /* 0x000fe20000000800 */
[----:B------:R3:W-:Y:S06]  /*a030*/  MEMBAR.ALL.CTA ;  /* 0x0000000000007992 */ /* 0x0007ec0000008000 */
[----:B---3--:R-:W3:Y:S01]  /*a040*/  FENCE.VIEW.ASYNC.S ;  /* 0x00000000000073c6 */ /* 0x008ee20000000000 */
[----:B------:R-:W-:Y:S05]  /*a050*/  WARPSYNC.ALL ;  /* 0x0000000000007948 */ /* 0x000fea0003800000 */
[----:B---3--:R-:W-:Y:S06]  /*a060*/  BAR.SYNC.DEFER_BLOCKING 0xd, 0x180 ;  /* 0x0346000000007b1d */ /* 0x008fec0000010000 */
.L_x_1665:
[----:B-1----:R-:W-:-:S05]  /*a070*/  IMAD.U32 R0, RZ, RZ, UR39 ;  /* 0x00000027ff007e24 */ /* 0x002fca000f8e00ff */
[----:B------:R-:W-:-:S13]  /*a080*/  ISETP.NE.AND P0, PT, R0, 0x3, PT ;  /* 0x000000030000780c */ /* 0x000fda0003f05270 */
[----:B------:R-:W-:Y:S05]  /*a090*/  @!P0 BRA `(.L_x_1692) ;  /* 0x0000000000048947 */ /* 0x000fea0003800000 */
[----:B------:R-:W-:Y:S01]  /*a0a0*/  BPT.TRAP 0x1 ;  /* 0x000000040000795c */ /* 0x000fe20000300000 */
.L_x_1692:
[----:B------:R-:W-:Y:S01]  /*a0b0*/  IMAD R0, R19, 0x8, R2 ;  /* 0x0000000813007824 */ /* 0x000fe200078e0202 */
[----:B0-2---:R-:W-:-:S04]  /*a0c0*/  SHF.L.U32 R5, R154, 0x1f, RZ ;  /* 0x0000001f9a057819 */ /* 0x005fc800000006ff */
[----:B------:R0:W1:Y:S01]  /*a0d0*/  SYNCS.PHASECHK.TRANS64.TRYWAIT P1, [R0+URZ+0x16830], R5 ;  /* 0x01683005000075a7 */ /* 0x000062000802017f */
[----:B------:R-:W-:Y:S05]  /*a0e0*/  @!P0 BRA `(.L_x_1693) ;  /* 0x0000000000048947 */ /* 0x000fea0003800000 */
[----:B------:R-:W-:Y:S01]  /*a0f0*/  BPT.TRAP 0x1 ;  /* 0x000000040000795c */ /* 0x000fe20000300000 */
.L_x_1693:
[----:B------:R-:W-:Y:S01]  /*a100*/  VIADD R3, R2, 0xe400 ;  /* 0x0000e40002037836 */ /* 0x000fe20000000000 */
[----:B------:R-:W-:Y:S01]  /*a110*/  LOP3.LUT R6, R30, 0x10000, RZ, 0xfc, !PT ;  /* 0x000100001e067812 */ /* 0x000fe200078efcff */
[----:B------:R-:W-:-:S03]  /*a120*/  IMAD.MOV.U32 R7, RZ, RZ, 0x40000040 ;  /* 0x40000040ff077424 */ /* 0x000fc600078e00ff */
[----:B------:R-:W-:-:S04]  /*a130*/  SHF.R.U32.HI R3, RZ, 0x4, R3 ;  /* 0x00000004ff037819 */ /* 0x000fc80000011603 */
[----:B------:R-:W-:-:S04]  /*a140*/  LOP3.LUT R3, R3, 0x3fff, RZ, 0xc0, !PT ;  /* 0x00003fff03037812 */ /* 0x000fc800078ec0ff */
[----:B------:R-:W-:-:S05]  /*a150*/  LOP3.LUT R3, R3, 0x10000, RZ, 0xfc, !PT ;  /* 0x0001000003037812 */ /* 0x000fca00078efcff */
[----:B------:R2:W-:Y:S01]  /*a160*/  STL [R1+0x30], R3 ;  /* 0x0000300301007387 */ /* 0x0005e20000100800 */
[----:B-1----:R-:W-:Y:S05]  /*a170*/  @P1 BRA `(.L_x_1694) ;  /* 0x0000000000081947 */ /* 0x002fea0003800000 */
[----:B------:R-:W1:Y:S02]  /*a180*/  SYNCS.PHASECHK.TRANS64.TRYWAIT P1, [R0+URZ+0x16830], R5 ;  /* 0x01683005000075a7 */ /* 0x000e64000802017f */
[----:B-1----:R-:W-:Y:S05]  /*a190*/  @!P1 BRA `(.L_x_1695) ;  /* 0x0000019400249947 */ /* 0x002fea0003800000 */
.L_x_1694:
[----:B--2---:R-:W2:Y:S01]  /*a1a0*/  LDL R3, [R1+0x30] ;  /* 0x0000300001037983 */ /* 0x004ea20000100800 */
[----:B01----:R-:W-:Y:S01]  /*a1b0*/  IMAD.MOV.U32 R5, RZ, RZ, 0x40000040 ;  /* 0x40000040ff057424 */ /* 0x003fe200078e00ff */
[----:B------:R-:W-:Y:S05]  /*a1c0*/  WARPSYNC.ALL ;  /* 0x0000000000007948 */ /* 0x000fea0003800000 */
[C---:B------:R-:W-:Y:S01]  /*a1d0*/  R2UR UR4, R6.reuse ;  /* 0x00000000060472ca */ /* 0x040fe200000e0000 */
[----:B-----5:R-:W-:Y:S01]  /*a1e0*/  WARPGROUP.ARRIVE ;  /* 0x00000000000079c5 */ /* 0x020fe20000000000 */
[----:B------:R-:W-:Y:S01]  /*a1f0*/  R2UR UR5, R7 ;  /* 0x00000000070572ca */ /* 0x000fe200000e0000 */
[----:B------:R-:W-:Y:S01]  /*a200*/  VIADD R12, R6, 0x2 ;  /* 0x00000002060c7836 */ /* 0x000fe20000000000 */
[----:B------:R-:W-:Y:S01]  /*a210*/  R2UR UR7, R5 ;  /* 0x00000000050772ca */ /* 0x000fe200000e0000 */
[----:B------:R-:W-:-:S02]  /*a220*/  IMAD.MOV.U32 R13, RZ, RZ, 0x40000040 ;  /* 0x40000040ff0d7424 */ /* 0x000fc400078e00ff */
[----:B------:R-:W-:Y:S02]  /*a230*/  IMAD.MOV.U32 R9, RZ, RZ, 0x40000040 ;  /* 0x40000040ff097424 */ /* 0x000fe400078e00ff */
[C---:B------:R-:W-:Y:S01]  /*a240*/  VIADD R156, R6.reuse, 0x4 ;  /* 0x00000004069c7836 */ /* 0x040fe20000000000 */
[----:B------:R0:W-:Y:S01]  /*a250*/  STL.64 [R1+0x20], R12 ;  /* 0x0000200c01007387 */ /* 0x0001e20000100a00 */
[----:B------:R-:W-:Y:S02]  /*a260*/  IMAD.MOV.U32 R157, RZ, RZ, 0x40000040 ;  /* 0x40000040ff9d7424 */ /* 0x000fe400078e00ff */
[----:B------:R-:W-:Y:S02]  /*a270*/  VIADD R10, R6, 0x6 ;  /* 0x00000006060a7836 */ /* 0x000fe40000000000 */
[----:B------:R-:W-:Y:S02]  /*a280*/  IMAD.MOV.U32 R11, RZ, RZ, 0x40000040 ;  /* 0x40000040ff0b7424 */ /* 0x000fe400078e00ff */
[----:B------:R-:W-:-:S02]  /*a290*/  IMAD.MOV.U32 R5, RZ, RZ, 0x40000040 ;  /* 0x40000040ff057424 */ /* 0x000fc400078e00ff */
        /* <DEDUP_REMOVED lines=31> */
.L_x_1696:
[----:B------:R-:W2:Y:S01]  /*a490*/  LDL R8, [R1+0x34] ;  /* 0x0000340001087983 */ /* 0x000ea20000100800 */
[----:B------:R-:W0:Y:S01]  /*a4a0*/  LDC R4, c[0x0][0x448] ;  /* 0x00011200ff047b82 */ /* 0x000e220000000800 */
[----:B------:R-:W-:Y:S02]  /*a4b0*/  ULDC UR4, c[0x0][0x9d8] ;  /* 0x0002760000047ab9 */ /* 0x000fe40000000800 */
[----:B------:R-:W2:Y:S04]  /*a4c0*/  LDL R92, [R1+0x28] ;  /* 0x00002800015c7983 */ /* 0x000ea80000100800 */
[----:B------:R-:W3:Y:S04]  /*a4d0*/  LDL R94, [R1+0x8] ;  /* 0x00000800015e7983 */ /* 0x000ee80000100800 */
[----:B------:R-:W3:Y:S01]  /*a4e0*/  LDL R93, [R1] ;  /* 0x00000000015d7983 */ /* 0x000ee20000100800 */
[----:B------:R-:W-:Y:S01]  /*a4f0*/  VIADD R0, R0, 0x16840 ;  /* 0x0001684000007836 */ /* 0x000fe20000000000 */
[----:B------:R-:W-:Y:S01]  /*a500*/  ULDC UR31, c[0x0][0x9dc] ;  /* 0x00027700001f7ab9 */ /* 0x000fe20000000800 */
[----:B0-----:R-:W-:Y:S01]  /*a510*/  ISETP.NE.AND P1, PT, R4, 0x1, PT ;  /* 0x000000010400780c */ /* 0x001fe20003f25270 */
[----:B------:R-:W-:-:S12]  /*a520*/  FMUL.FTZ R13, R24, UR4 ;  /* 0x00000004180d7c20 */ /* 0x000fd80008410000 */
[----:B------:R-:W0:Y:S01]  /*a530*/  @P1 LDC R5, c[0x0][0x44c] ;  /* 0x00011300ff051b82 */ /* 0x000e220000000800 */
[----:B------:R-:W-:-:S07]  /*a540*/  FMUL.FTZ R24, R29, UR4 ;  /* 0x000000041d187c20 */ /* 0x000fce0008410000 */
[----:B------:R-:W1:Y:S01]  /*a550*/  @P1 LDC R9, c[0x0][0x450] ;  /* 0x00011400ff091b82 */ /* 0x000e620000000800 */
        /* <DEDUP_REMOVED lines=32> */
[----:B------:R-:W-:-:S02]  /*a760*/  IMAD.U32 R77, RZ, RZ, UR38 ;  /* 0x00000026ff4d7e24 */ /* 0x000fc4000f8e00ff */
[----:B------:R-:W-:Y:S01]  /*a770*/  FMUL.FTZ R31, R36, UR4 ;  /* 0x00000004241f7c20 */ /* 0x000fe20008410000 */
[----:B------:R-:W-:Y:S01]  /*a780*/  FMUL.FTZ R35, R40, UR4 ;  /* 0x0000000428237c20 */ /* 0x000fe20008410000 */
[----:B------:R-:W-:Y:S01]  /*a790*/  FMUL.FTZ R33, R42, UR4 ;  /* 0x000000042a217c20 */ /* 0x000fe20008410000 */
[----:B------:R-:W-:Y:S01]  /*a7a0*/  FMUL.FTZ R43, R48, UR4 ;  /* 0x00000004302b7c20 */ /* 0x000fe20008410000 */
[----:B------:R-:W-:Y:S02]  /*a7b0*/  IMAD.MOV.U32 R82, RZ, RZ, -0x80 ;  /* 0xffffff80ff527424 */ /* 0x000fe400078e00ff */
        /* <DEDUP_REMOVED lines=26> */
[----:B------:R-:W-:-:S07]  /*a960*/  ULOP3.LUT UR31, URZ, UR31, URZ, 0x33, !UPT ;  /* 0x0000001f3f1f7292 */ /* 0x000fce000f8e333f */
        /* <DEDUP_REMOVED lines=19> */
[----:B--2---:R-:W-:-:S04]  /*aaa0*/  IMAD.IADD R80, R8, 0x1, R92 ;  /* 0x0000000108507824 */ /* 0x004fc800078e025c */
[----:B0-----:R-:W-:-:S05]  /*aab0*/  @P1 IMAD.HI.U32 R4, R80, R5, RZ ;  /* 0x0000000550041227 */ /* 0x001fca00078e00ff */
[----:B-1----:R-:W-:Y:S02]  /*aac0*/  @P1 SHF.R.U32.HI R80, RZ, R9, R4 ;  /* 0x00000009ff501219 */ /* 0x002fe40000011604 */
[----:B------:R-:W0:Y:S03]  /*aad0*/  LDC.64 R8, c[0x0][0x9e0] ;  /* 0x00027800ff087b82 */ /* 0x000e260000000a00 */
[----:B------:R-:W1:Y:S01]  /*aae0*/  SHFL.IDX PT, R91, R80, RZ, 0x1c1f ;  /* 0x001c1fff505b7589 */ /* 0x000e6200000e0000 */
[----:B------:R-:W-:Y:S01]  /*aaf0*/  PRMT R4, R77, 0x654, R0 ;  /* 0x000006544d047816 */ /* 0x000fe20000000000 */
[----:B------:R-:W-:Y:S01]  /*ab00*/  FMUL.FTZ R77, R87, UR4 ;  /* 0x00000004574d7c20 */ /* 0x000fe20008410000 */
[----:B------:R-:W-:Y:S02]  /*ab10*/  FMUL.FTZ R5, R86, UR4 ;  /* 0x0000000456057c20 */ /* 0x000fe40008410000 */
[----:B------:R2:W-:Y:S01]  /*ab20*/  SYNCS.ARRIVE.TRANS64.RED.A1T0 RZ, [R4+URZ], RZ ;  /* 0x000000ff04ff79a7 */ /* 0x0005e2000810043f */
[----:B------:R-:W0:Y:S01]  /*ab30*/  MUFU.TANH R39, R39 ;  /* 0x0000002700277308 */ /* 0x000e220000002400 */
[----:B--2---:R-:W-:-:S07]  /*ab40*/  IADD3 R4, -R155, 0x1, R82 ;  /* 0x000000019b047810 */ /* 0x004fce0007ffe152 */
[----:B------:R-:W2:Y:S01]  /*ab50*/  MUFU.TANH R40, R40 ;  /* 0x0000002800287308 */ /* 0x000ea20000002400 */
[----:B---3--:R-:W-:Y:S02]  /*ab60*/  IADD3 R85, -R93, R4, R94 ;  /* 0x000000045d557210 */ /* 0x008fe40007ffe15e */
[----:B0-----:R-:W-:-:S05]  /*ab70*/  ISETP.GE.AND P2, PT, R9, 0x1, PT ;  /* 0x000000010900780c */ /* 0x001fca0003f46270 */
[----:B------:R-:W0:Y:S01]  /*ab80*/  MUFU.TANH R37, R37 ;  /* 0x0000002500257308 */ /* 0x000e220000002400 */
[----:B------:R-:W-:-:S07]  /*ab90*/  VIADD R86, R85, UR31 ;  /* 0x0000001f55567c36 */ /* 0x000fce0008000000 */
[----:B------:R-:W3:Y:S01]  /*aba0*/  MUFU.TANH R38, R38 ;  /* 0x0000002600267308 */ /* 0x000ee20000002400 */
[----:B------:R-:W-:-:S07]  /*abb0*/  IMAD.IADD R85, R85, 0x1, R8 ;  /* 0x0000000155557824 */ /* 0x000fce00078e0208 */
        /* <DEDUP_REMOVED lines=39> */
[----:B------:R-:W0:Y:S01]  /*ae30*/  MUFU.TANH R77, R77 ;  /* 0x0000004d004d7308 */ /* 0x000e220000002400 */
[----:B------:R-:W-:Y:S01]  /*ae40*/  IADD3 R90, -R155, R94, R82 ;  /* 0x0000005e9b5a7210 */ /* 0x000fe20007ffe152 */
[----:B-1----:R-:W-:Y:S01]  /*ae50*/  IMAD.IADD R83, R86, 0x1, R91 ;  /* 0x0000000156537824 */ /* 0x002fe200078e025b */
[----:B------:R-:W-:-:S02]  /*ae60*/  LEA R78, R89, 0xffffff80, 0x7 ;  /* 0xffffff80594e7811 */ /* 0x000fc400078e38ff */
[----:B------:R-:W-:Y:S01]  /*ae70*/  VIADDMNMX R84, R91, R85, R90, PT ;  /* 0x000000555b547246 */ /* 0x000fe2000380015a */
[----:B--234-:R-:W-:Y:S06]  /*ae80*/  @!P2 BRA `(.L_x_1697) ;  /* 0x000000000050a947 */ /* 0x01cfec0003800000 */
[----:B------:R-:W-:Y:S01]  /*ae90*/  IADD3 R87, -R93, R94, R91 ;  /* 0x0000005e5d577210 */ /* 0x000fe20007ffe15b */
[----:B------:R-:W-:Y:S03]  /*aea0*/  BSSY B0, `(.L_x_1698) ;  /* 0x000000e000007945 */ /* 0x000fe60003800000 */
[----:B------:R-:W-:-:S13]  /*aeb0*/  ISETP.GT.AND P3, PT, R87, -0x1, PT ;  /* 0xffffffff5700780c */ /* 0x000fda0003f64270 */
[----:B------:R-:W-:Y:S05]  /*aec0*/  @P3 BRA `(.L_x_1699) ;  /* 0x00000000001c3947 */ /* 0x000fea0003800000 */
[----:B------:R-:W-:Y:S02]  /*aed0*/  ISETP.NE.AND P3, PT, R9, 0x1, PT ;  /* 0x000000010900780c */ /* 0x000fe40003f65270 */
[----:B------:R-:W-:-:S11]  /*aee0*/  LOP3.LUT R87, RZ, R87, RZ, 0x33, !PT ;  /* 0x00000057ff577212 */ /* 0x000fd600078e33ff */
[----:B0-----:R-:W0:Y:S02]  /*aef0*/  @P3 LDC.64 R4, c[0x0][0x9e8] ;  /* 0x00027a00ff043b82 */ /* 0x001e240000000a00 */
[----:B0-----:R-:W-:-:S05]  /*af00*/  @P3 IMAD.HI.U32 R4, R87, R4, RZ ;  /* 0x0000000457043227 */ /* 0x001fca00078e00ff */
[----:B------:R-:W-:-:S04]  /*af10*/  @P3 SHF.R.U32.HI R87, RZ, R5, R4 ;  /* 0x00000005ff573219 */ /* 0x000fc80000011604 */
[----:B------:R-:W-:Y:S01]  /*af20*/  LOP3.LUT R87, RZ, R87, RZ, 0x33, !PT ;  /* 0x00000057ff577212 */ /* 0x000fe200078e33ff */
[----:B------:R-:W-:Y:S06]  /*af30*/  BRA `(.L_x_1700) ;  /* 0x0000000000107947 */ /* 0x000fec0003800000 */
.L_x_1699:
[----:B------:R-:W-:-:S13]  /*af40*/  ISETP.NE.AND P3, PT, R9, 0x1, PT ;  /* 0x000000010900780c */ /* 0x000fda0003f65270 */
[----:B0-----:R-:W0:Y:S02]  /*af50*/  @P3 LDC.64 R4, c[0x0][0x9e8] ;  /* 0x00027a00ff043b82 */ /* 0x001e240000000a00 */
[----:B0-----:R-:W-:-:S05]  /*af60*/  @P3 IMAD.HI.U32 R4, R87, R4, RZ ;  /* 0x0000000457043227 */ /* 0x001fca00078e00ff */
[----:B------:R-:W-:-:S07]  /*af70*/  @P3 SHF.R.U32.HI R87, RZ, R5, R4 ;  /* 0x00000005ff573219 */ /* 0x000fce0000011604 */
.L_x_1700:
[----:B------:R-:W-:Y:S05]  /*af80*/  BSYNC B0 ;  /* 0x0000000000007941 */ /* 0x000fea0003800000 */
.L_x_1698:
[----:B------:R-:W-:-:S04]  /*af90*/  IMAD R4, R87, R9, -R78 ;  /* 0x0000000957047224 */ /* 0x000fc800078e0a4e */
[----:B------:R-:W-:-:S05]  /*afa0*/  IMAD.IADD R4, R4, 0x1, -R155 ;  /* 0x0000000104047824 */ /* 0x000fca00078e0a9b */
[----:B------:R-:W-:Y:S02]  /*afb0*/  VIMNMX R83, R83, R4, !PT ;  /* 0x0000000453537248 */ /* 0x000fe40007fe0100 */
[----:B------:R-:W-:-:S07]  /*afc0*/  VIADDMNMX R84, R4, R9, R84, PT ;  /* 0x0000000904547246 */ /* 0x000fce0003800154 */
.L_x_1697:
[C---:B------:R-:W-:Y:S02]  /*afd0*/  ISETP.GE.AND P3, PT, R82.reuse, 0x2, PT ;  /* 0x000000025200780c */ /* 0x040fe40003f66270 */
[----:B------:R-:W-:Y:S02]  /*afe0*/  ISETP.GE.AND P5, PT, R82, 0x9, PT ;  /* 0x000000095200780c */ /* 0x000fe40003fa6270 */
[----:B------:R-:W-:Y:S02]  /*aff0*/  ISETP.GT.AND P4, PT, R83, 0x1, !P3 ;  /* 0x000000015300780c */ /* 0x000fe40005f84270 */
[----:B------:R-:W-:Y:S02]  /*b000*/  LOP3.LUT R22, R22, 0xfffffffd, RZ, 0xc0, !PT ;  /* 0xfffffffd16167812 */ /* 0x000fe400078ec0ff */
[----:B------:R-:W-:-:S04]  /*b010*/  ISETP.LT.OR P4, PT, R84, 0x2, P4 ;  /* 0x000000025400780c */ /* 0x000fc80002781670 */
[----:B------:R-:W-:Y:S02]  /*b020*/  FSEL R14, R14, -INF , !P4 ;  /* 0xff8000000e0e7808 */ /* 0x000fe40006000000 */
[----:B------:R-:W-:Y:S02]  /*b030*/  ISETP.GT.AND P4, PT, R83, 0x8, !P5 ;  /* 0x000000085300780c */ /* 0x000fe40006f84270 */
[----:B------:R-:W-:Y:S02]  /*b040*/  @P5 LOP3.LUT R22, R22, 0x2, RZ, 0xfc, !PT ;  /* 0x0000000216165812 */ /* 0x000fe400078efcff */
[----:B------:R-:W-:Y:S02]  /*b050*/  ISETP.GE.AND P5, PT, R82, 0xa, PT ;  /* 0x0000000a5200780c */ /* 0x000fe40003fa6270 */
[----:B------:R-:W-:Y:S02]  /*b060*/  ISETP.LT.OR P4, PT, R84, 0x9, P4 ;  /* 0x000000095400780c */ /* 0x000fe40002781670 */
[----:B------:R-:W-:-:S02]  /*b070*/  LOP3.LUT R22, R22, 0xfffffffb, RZ, 0xc0, !PT ;  /* 0xfffffffb16167812 */ /* 0x000fc400078ec0ff */
        /* <DEDUP_REMOVED lines=60> */
[----:B0-----:R-:W-:Y:S02]  /*b440*/  FSEL R43, R43, -INF , !P4 ;  /* 0xff8000002b2b7808 */ /* 0x001fe40006000000 */
        /* <DEDUP_REMOVED lines=109> */
[----:B------:R-:W0:Y:S01]  /*bb20*/  SHFL.IDX PT, R13, R80, 0x1, 0x1c1f ;  /* 0x003c1f00500d7f89 */ /* 0x000e2200000e0000 */
[----:B------:R-:W-:-:S13]  /*bb30*/  ISETP.GE.AND P6, PT, R82, 0x7a, PT ;  /* 0x0000007a5200780c */ /* 0x000fda0003fc6270 */
[----:B------:R-:W-:Y:S02]  /*bb40*/  @P6 LOP3.LUT R22, R22, 0x10000000, RZ, 0xfc, !PT ;  /* 0x1000000016166812 */ /* 0x000fe400078efcff */
[----:B------:R-:W-:-:S04]  /*bb50*/  ISETP.GT.AND P6, PT, R83, 0x79, !P6 ;  /* 0x000000795300780c */ /* 0x000fc800077c4270 */
[----:B------:R-:W-:-:S04]  /*bb60*/  ISETP.LT.OR P6, PT, R84, 0x7a, P6 ;  /* 0x0000007a5400780c */ /* 0x000fc800037c1670 */
[----:B------:R-:W-:Y:S01]  /*bb70*/  FSEL R81, R81, -INF , !P6 ;  /* 0xff80000051517808 */ /* 0x000fe20007000000 */
[----:B0-----:R-:W-:Y:S01]  /*bb80*/  IMAD.IADD R86, R86, 0x1, R13 ;  /* 0x0000000156567824 */ /* 0x001fe200078e020d */
[----:B------:R-:W-:Y:S01]  /*bb90*/  VIADDMNMX R90, R13, R85, R90, PT ;  /* 0x000000550d5a7246 */ /* 0x000fe2000380015a */
[----:B------:R-:W-:Y:S06]  /*bba0*/  @!P2 BRA `(.L_x_1701) ;  /* 0x000000000050a947 */ /* 0x000fec0003800000 */
[----:B------:R-:W-:Y:S01]  /*bbb0*/  IADD3 R13, -R93, R94, R13 ;  /* 0x0000005e5d0d7210 */ /* 0x000fe20007ffe10d */
[----:B------:R-:W-:Y:S03]  /*bbc0*/  BSSY B0, `(.L_x_1702) ;  /* 0x000000e000007945 */ /* 0x000fe60003800000 */
[----:B------:R-:W-:-:S13]  /*bbd0*/  ISETP.GT.AND P6, PT, R13, -0x1, PT ;  /* 0xffffffff0d00780c */ /* 0x000fda0003fc4270 */
        /* <DEDUP_REMOVED lines=8> */
.L_x_1703:
[----:B------:R-:W-:-:S13]  /*bc60*/  ISETP.NE.AND P6, PT, R9, 0x1, PT ;  /* 0x000000010900780c */ /* 0x000fda0003fc5270 */
[----:B------:R-:W0:Y:S02]  /*bc70*/  @P6 LDC.64 R4, c[0x0][0x9e8] ;  /* 0x00027a00ff046b82 */ /* 0x000e240000000a00 */
[----:B0-----:R-:W-:-:S05]  /*bc80*/  @P6 IMAD.HI.U32 R4, R13, R4, RZ ;  /* 0x000000040d046227 */ /* 0x001fca00078e00ff */
[----:B------:R-:W-:-:S07]  /*bc90*/  @P6 SHF.R.U32.HI R13, RZ, R5, R4 ;  /* 0x00000005ff0d6219 */ /* 0x000fce0000011604 */
.L_x_1704:
[----:B------:R-:W-:Y:S05]  /*bca0*/  BSYNC B0 ;  /* 0x0000000000007941 */ /* 0x000fea0003800000 */
.L_x_1702:
[----:B------:R-:W-:-:S04]  /*bcb0*/  IMAD R78, R13, R9, -R78 ;  /* 0x000000090d4e7224 */ /* 0x000fc800078e0a4e */
[----:B------:R-:W-:-:S05]  /*bcc0*/  IMAD.IADD R5, R78, 0x1, -R155 ;  /* 0x000000014e057824 */ /* 0x000fca00078e0a9b */
[----:B------:R-:W-:Y:S02]  /*bcd0*/  VIMNMX R86, R86, R5, !PT ;  /* 0x0000000556567248 */ /* 0x000fe40007fe0100 */
[----:B------:R-:W-:-:S07]  /*bce0*/  VIADDMNMX R90, R5, R9, R90, PT ;  /* 0x00000009055a7246 */ /* 0x000fce000380015a */
.L_x_1701:
[----:B------:R-:W-:Y:S01]  /*bcf0*/  ISETP.GT.AND P3, PT, R86, 0x1, !P3 ;  /* 0x000000015600780c */ /* 0x000fe20005f64270 */
[----:B------:R-:W-:Y:S01]  /*bd00*/  ULDC UR30, c[0x0][0x988] ;  /* 0x00026200001e7ab9 */ /* 0x000fe20000000800 */
[----:B------:R-:W-:Y:S02]  /*bd10*/  LOP3.LUT P6, RZ, R22, 0x2000000, RZ, 0xc0, !PT ;  /* 0x0200000016ff7812 */ /* 0x000fe400078cc0ff */
[----:B------:R-:W-:Y:S02]  /*bd20*/  ISETP.LT.OR P3, PT, R90, 0x2, P3 ;  /* 0x000000025a00780c */ /* 0x000fe40001f61670 */
[----:B------:R-:W-:Y:S02]  /*bd30*/  ISETP.GT.AND P4, PT, R86, 0x71, !P4 ;  /* 0x000000715600780c */ /* 0x000fe40006784270 */
        /* <DEDUP_REMOVED lines=76> */
[----:B------:R-:W-:Y:S01]  /*c200*/  LOP3.LUT P3, RZ, R22, 0x40000, RZ, 0xc0, !PT ;  /* 0x0004000016ff7812 */ /* 0x000fe2000786c0ff */
[----:B------:R-:W0:Y:S01]  /*c210*/  SHFL.BFLY PT, R5, R12, 0x2, 0x1f ;  /* 0x0c401f000c057f89 */ /* 0x000e2200000e0000 */
[C---:B------:R-:W-:Y:S02]  /*c220*/  ISETP.GT.AND P5, PT, R86.reuse, 0x78, !P5 ;  /* 0x000000785600780c */ /* 0x040fe40006fa4270 */
[----:B------:R-:W-:Y:S02]  /*c230*/  ISETP.GT.AND P3, PT, R86, 0x31, !P3 ;  /* 0x000000315600780c */ /* 0x000fe40005f64270 */
[----:B------:R-:W-:-:S02]  /*c240*/  ISETP.LT.OR P4, PT, R90, 0x72, P4 ;  /* 0x000000725a00780c */ /* 0x000fc40002781670 */
[C---:B------:R-:W-:Y:S02]  /*c250*/  ISETP.LT.OR P3, PT, R90.reuse, 0x32, P3 ;  /* 0x000000325a00780c */ /* 0x040fe40001f61670 */
[----:B------:R-:W-:Y:S02]  /*c260*/  ISETP.LT.OR P5, PT, R90, 0x79, P5 ;  /* 0x000000795a00780c */ /* 0x000fe40002fa1670 */
[----:B------:R-:W-:Y:S02]  /*c270*/  FSEL R42, R42, -INF , !P3 ;  /* 0xff8000002a2a7808 */ /* 0x000fe40005800000 */
[----:B------:R-:W-:Y:S02]  /*c280*/  LOP3.LUT P3, RZ, R22, 0x20000, RZ, 0xc0, !PT ;  /* 0x0002000016ff7812 */ /* 0x000fe4000786c0ff */
[----:B------:R-:W-:Y:S02]  /*c290*/  FSEL R73, R73, -INF , !P4 ;  /* 0xff80000049497808 */ /* 0x000fe40006000000 */
[----:B------:R-:W-:-:S02]  /*c2a0*/  ISETP.GT.AND P3, PT, R86, 0x38, !P3 ;  /* 0x000000385600780c */ /* 0x000fc40005f64270 */
[----:B------:R-:W-:Y:S02]  /*c2b0*/  FSEL R0, R0, -INF , !P5 ;  /* 0xff80000000007808 */ /* 0x000fe40006800000 */
[----:B------:R-:W-:Y:S02]  /*c2c0*/  ISETP.LT.OR P3, PT, R90, 0x39, P3 ;  /* 0x000000395a00780c */ /* 0x000fe40001f61670 */
[----:B0-----:R-:W-:Y:S02]  /*c2d0*/  FMNMX.FTZ R5, R12, R5, !PT ;  /* 0x000000050c057209 */ /* 0x001fe40007810000 */
[----:B------:R-:W-:Y:S02]  /*c2e0*/  FSEL R45, R45, -INF , !P3 ;  /* 0xff8000002d2d7808 */ /* 0x000fe40005800000 */
[----:B------:R-:W-:Y:S01]  /*c2f0*/  LOP3.LUT P3, RZ, R22, 0x10000, RZ, 0xc0, !PT ;  /* 0x0001000016ff7812 */ /* 0x000fe2000786c0ff */
[----:B------:R-:W0:Y:S03]  /*c300*/  SHFL.BFLY PT, R78, R5, 0x1, 0x1f ;  /* 0x0c201f00054e7f89 */ /* 0x000e2600000e0000 */
[----:B------:R-:W-:-:S04]  /*c310*/  ISETP.GT.AND P3, PT, R86, 0x39, !P3 ;  /* 0x000000395600780c */ /* 0x000fc80005f64270 */
[----:B------:R-:W-:-:S04]  /*c320*/  ISETP.LT.OR P3, PT, R90, 0x3a, P3 ;  /* 0x0000003a5a00780c */ /* 0x000fc80001f61670 */
[----:B------:R-:W-:Y:S02]  /*c330*/  FSEL R46, R46, -INF , !P3 ;  /* 0xff8000002e2e7808 */ /* 0x000fe40005800000 */
[----:B------:R-:W-:-:S04]  /*c340*/  LOP3.LUT P3, RZ, R22, 0x8000, RZ, 0xc0, !PT ;  /* 0x0000800016ff7812 */ /* 0x000fc8000786c0ff */
[----:B------:R-:W-:-:S04]  /*c350*/  ISETP.GT.AND P3, PT, R86, 0x40, !P3 ;  /* 0x000000405600780c */ /* 0x000fc80005f64270 */
[----:B------:R-:W-:Y:S02]  /*c360*/  ISETP.LT.OR P3, PT, R90, 0x41, P3 ;  /* 0x000000415a00780c */ /* 0x000fe40001f61670 */
[----:B0-----:R-:W-:Y:S02]  /*c370*/  FMNMX.FTZ R13, R5, R78, !PT ;  /* 0x0000004e050d7209 */ /* 0x001fe40007810000 */
[----:B------:R-:W-:Y:S02]  /*c380*/  FSEL R49, R49, -INF , !P3 ;  /* 0xff80000031317808 */ /* 0x000fe40005800000 */
[----:B------:R-:W-:Y:S01]  /*c390*/  ISETP.GT.AND P3, PT, R86, 0x41, !P6 ;  /* 0x000000415600780c */ /* 0x000fe20007764270 */
[----:B------:R-:W-:Y:S01]  /*c3a0*/  FMUL.FTZ R78, R13, UR30 ;  /* 0x0000001e0d4e7c20 */ /* 0x000fe20008410000 */
[----:B------:R-:W-:Y:S02]  /*c3b0*/  LOP3.LUT P6, RZ, R22, 0x8, RZ, 0xc0, !PT ;  /* 0x0000000816ff7812 */ /* 0x000fe400078cc0ff */
        /* <DEDUP_REMOVED lines=44> */
[----:B------:R-:W-:-:S04]  /*c680*/  ISETP.LT.OR P3, PT, R90, 0x71, P3 ;  /* 0x000000715a00780c */ /* 0x000fc80001f61670 */
[----:B------:R-:W-:Y:S02]  /*c690*/  FSEL R74, R74, -INF , !P3 ;  /* 0xff8000004a4a7808 */ /* 0x000fe40005800000 */
[----:B------:R-:W-:-:S04]  /*c6a0*/  FSETP.NEU.FTZ.AND P3, PT, R13, -INF , PT ;  /* 0xff8000000d00780b */ /* 0x000fc80003f7d000 */
[----:B------:R-:W-:Y:S02]  /*c6b0*/  FSEL R78, R78, RZ, P3 ;  /* 0x000000ff4e4e7208 */ /* 0x000fe40001800000 */
[----:B------:R-:W-:Y:S02]  /*c6c0*/  ISETP.GT.AND P3, PT, R86, RZ, !P6 ;  /* 0x000000ff5600720c */ /* 0x000fe40007764270 */
[----:B------:R-:W-:Y:S01]  /*c6d0*/  LOP3.LUT P6, RZ, R22, 0x10000000, RZ, 0xc0, !PT ;  /* 0x1000000016ff7812 */ /* 0x000fe200078cc0ff */
[--C-:B------:R-:W-:Y:S01]  /*c6e0*/  FFMA.FTZ R150, R21, UR30, -R78.reuse ;  /* 0x0000001e15967c23 */ /* 0x100fe2000801084e */
[----:B------:R-:W-:Y:S01]  /*c6f0*/  ISETP.LT.OR P3, PT, R90, 0x1, P3 ;  /* 0x000000015a00780c */ /* 0x000fe20001f61670 */
[--C-:B------:R-:W-:Y:S01]  /*c700*/  FFMA.FTZ R144, R27, UR30, -R78.reuse ;  /* 0x0000001e1b907c23 */ /* 0x100fe2000801084e */
        /* <DEDUP_REMOVED lines=8> */
[----:B------:R-:W-:Y:S01]  /*c790*/  ISETP.GT.AND P3, PT, R86, 0x79, !P6 ;  /* 0x000000795600780c */ /* 0x000fe20007764270 */
[--C-:B------:R-:W-:Y:S01]  /*c7a0*/  FFMA.FTZ R148, R87, UR30, -R78.reuse ;  /* 0x0000001e57947c23 */ /* 0x100fe2000801084e */
[----:B------:R-:W-:Y:S01]  /*c7b0*/  FMNMX.FTZ R21, R15, R12, !PT ;  /* 0x0000000c0f157209 */ /* 0x000fe20007810000 */
[--C-:B------:R-:W-:Y:S01]  /*c7c0*/  FFMA.FTZ R3, R14, UR30, -R78.reuse ;  /* 0x0000001e0e037c23 */ /* 0x100fe2000801084e */
[----:B------:R-:W-:Y:S01]  /*c7d0*/  ISETP.LT.OR P3, PT, R90, 0x7a, P3 ;  /* 0x0000007a5a00780c */ /* 0x000fe20001f61670 */
[--C-:B------:R-:W-:Y:S01]  /*c7e0*/  FFMA.FTZ R5, R24, UR30, -R78.reuse ;  /* 0x0000001e18057c23 */ /* 0x100fe2000801084e */
[----:B------:R-:W-:Y:S01]  /*c7f0*/  FMNMX.FTZ R12, R20, R21, !PT ;  /* 0x00000015140c7209 */ /* 0x000fe20007810000 */
[----:B------:R-:W-:Y:S01]  /*c800*/  MUFU.EX2 R148, R148 ;  /* 0x0000009400947308 */ /* 0x000fe20000000800 */
[----:B------:R-:W-:Y:S01]  /*c810*/  FSEL R77, R77, -INF , !P3 ;  /* 0xff8000004d4d7808 */ /* 0x000fe20005800000 */
[--C-:B------:R-:W-:Y:S01]  /*c820*/  FFMA.FTZ R21, R28, UR30, -R78.reuse ;  /* 0x0000001e1c157c23 */ /* 0x100fe2000801084e */
[----:B------:R-:W-:Y:S01]  /*c830*/  FMNMX.FTZ R27, R25, R12, !PT ;  /* 0x0000000c191b7209 */ /* 0x000fe20007810000 */
[--C-:B------:R-:W-:Y:S01]  /*c840*/  FFMA.FTZ R52, R52, UR30, -R78.reuse ;  /* 0x0000001e34347c23 */ /* 0x100fe2000801084e */
[--C-:B------:R-:W-:Y:S01]  /*c850*/  FFMA.FTZ R134, R55, UR30, -R78.reuse ;  /* 0x0000001e37867c23 */ /* 0x100fe2000801084e */
[--C-:B------:R-:W-:Y:S01]  /*c860*/  FFMA.FTZ R128, R59, UR30, -R78.reuse ;  /* 0x0000001e3b807c23 */ /* 0x100fe2000801084e */
[----:B------:R-:W-:Y:S01]  /*c870*/  FMNMX.FTZ R12, R26, R27, !PT ;  /* 0x0000001b1a0c7209 */ /* 0x000fe20007810000 */
[----:B------:R-:W0:Y:S01]  /*c880*/  MUFU.EX2 R3, R3 ;  /* 0x0000000300037308 */ /* 0x000e220000000800 */
[--C-:B------:R-:W-:Y:S01]  /*c890*/  FFMA.FTZ R55, R60, UR30, -R78.reuse ;  /* 0x0000001e3c377c23 */ /* 0x100fe2000801084e */
[--C-:B------:R-:W-:Y:S01]  /*c8a0*/  FFMA.FTZ R130, R63, UR30, -R78.reuse ;  /* 0x0000001e3f827c23 */ /* 0x100fe2000801084e */
[----:B------:R-:W-:Y:S01]  /*c8b0*/  FMNMX.FTZ R27, R29, R12, !PT ;  /* 0x0000000c1d1b7209 */ /* 0x000fe20007810000 */
[--C-:B------:R-:W-:Y:S01]  /*c8c0*/  FFMA.FTZ R59, R64, UR30, -R78.reuse ;  /* 0x0000001e403b7c23 */ /* 0x100fe2000801084e */
[--C-:B------:R-:W-:Y:S01]  /*c8d0*/  FFMA.FTZ R124, R67, UR30, -R78.reuse ;  /* 0x0000001e437c7c23 */ /* 0x100fe2000801084e */
[--C-:B------:R-:W-:Y:S01]  /*c8e0*/  FFMA.FTZ R63, R68, UR30, -R78.reuse ;  /* 0x0000001e443f7c23 */ /* 0x100fe2000801084e */
[----:B------:R-:W-:Y:S01]  /*c8f0*/  FMNMX.FTZ R12, R30, R27, !PT ;  /* 0x0000001b1e0c7209 */ /* 0x000fe20007810000 */
[----:B------:R-:W1:Y:S01]  /*c900*/  MUFU.EX2 R150, R150 ;  /* 0x0000009600967308 */ /* 0x000e620000000800 */
[--C-:B------:R-:W-:Y:S01]  /*c910*/  FFMA.FTZ R27, R32, UR30, -R78.reuse ;  /* 0x0000001e201b7c23 */ /* 0x100fe2000801084e */
[--C-:B------:R-:W-:Y:S01]  /*c920*/  FFMA.FTZ R126, R71, UR30, -R78.reuse ;  /* 0x0000001e477e7c23 */ /* 0x100fe2000801084e */
[----:B------:R-:W-:Y:S01]  /*c930*/  FMNMX.FTZ R31, R33, R12, !PT ;  /* 0x0000000c211f7209 */ /* 0x000fe20007810000 */
[--C-:B------:R-:W-:Y:S01]  /*c940*/  FFMA.FTZ R67, R72, UR30, -R78.reuse ;  /* 0x0000001e48437c23 */ /* 0x100fe2000801084e */
[--C-:B------:R-:W-:Y:S01]  /*c950*/  FFMA.FTZ R120, R75, UR30, -R78.reuse ;  /* 0x0000001e4b787c23 */ /* 0x100fe2000801084e */
[--C-:B------:R-:W-:Y:S01]  /*c960*/  FFMA.FTZ R71, R76, UR30, -R78.reuse ;  /* 0x0000001e4c477c23 */ /* 0x100fe2000801084e */
[----:B------:R-:W-:Y:S01]  /*c970*/  FMNMX.FTZ R12, R34, R31, !PT ;  /* 0x0000001f220c7209 */ /* 0x000fe20007810000 */
[----:B------:R-:W2:Y:S01]  /*c980*/  MUFU.EX2 R5, R5 ;  /* 0x0000000500057308 */ /* 0x000ea20000000800 */
[--C-:B------:R-:W-:Y:S01]  /*c990*/  FFMA.FTZ R122, R79, UR30, -R78.reuse ;  /* 0x0000001e4f7a7c23 */ /* 0x100fe2000801084e */
[----:B------:R-:W-:Y:S01]  /*c9a0*/  FFMA.FTZ R75, R81, UR30, -R78 ;  /* 0x0000001e514b7c23 */ /* 0x000fe2000801084e */
[----:B------:R-:W-:-:S04]  /*c9b0*/  FMNMX.FTZ R31, R37, R12, !PT ;  /* 0x0000000c251f7209 */ /* 0x000fc80007810000 */
[----:B------:R-:W-:Y:S01]  /*c9c0*/  FMNMX.FTZ R12, R38, R31, !PT ;  /* 0x0000001f260c7209 */ /* 0x000fe20007810000 */
[----:B------:R-:W3:Y:S01]  /*c9d0*/  MUFU.EX2 R144, R144 ;  /* 0x0000009000907308 */ /* 0x000ee20000000800 */
[----:B------:R-:W-:Y:S02]  /*c9e0*/  FFMA.FTZ R31, R36, UR30, -R78 ;  /* 0x0000001e241f7c23 */ /* 0x000fe4000801084e */
[----:B------:R-:W-:-:S04]  /*c9f0*/  FMNMX.FTZ R35, R41, R12, !PT ;  /* 0x0000000c29237209 */ /* 0x000fc80007810000 */
[----:B------:R-:W-:Y:S01]  /*ca00*/  FMNMX.FTZ R12, R42, R35, !PT ;  /* 0x000000232a0c7209 */ /* 0x000fe20007810000 */
[----:B------:R-:W4:Y:S03]  /*ca10*/  MUFU.EX2 R21, R21 ;  /* 0x0000001500157308 */ /* 0x000f260000000800 */
[----:B------:R-:W-:-:S04]  /*ca20*/  FMNMX.FTZ R35, R45, R12, !PT ;  /* 0x0000000c2d237209 */ /* 0x000fc80007810000 */
[----:B------:R-:W-:Y:S01]  /*ca30*/  FMNMX.FTZ R12, R46, R35, !PT ;  /* 0x000000232e0c7209 */ /* 0x000fe20007810000 */
[----:B------:R-:W5:Y:S01]  /*ca40*/  MUFU.EX2 R146, R146 ;  /* 0x0000009200927308 */ /* 0x000f620000000800 */
[----:B------:R-:W-:Y:S02]  /*ca50*/  FFMA.FTZ R35, R40, UR30, -R78 ;  /* 0x0000001e28237c23 */ /* 0x000fe4000801084e */
[----:B------:R-:W-:-:S04]  /*ca60*/  FMNMX.FTZ R39, R49, R12, !PT ;  /* 0x0000000c31277209 */ /* 0x000fc80007810000 */
[----:B------:R-:W-:Y:S01]  /*ca70*/  FMNMX.FTZ R12, R50, R39, !PT ;  /* 0x00000027320c7209 */ /* 0x000fe20007810000 */
[----:B------:R-:W5:Y:S03]  /*ca80*/  MUFU.EX2 R27, R27 ;  /* 0x0000001b001b7308 */ /* 0x000f660000000800 */
[----:B------:R-:W-:-:S04]  /*ca90*/  FMNMX.FTZ R39, R53, R12, !PT ;  /* 0x0000000c35277209 */ /* 0x000fc80007810000 */
[----:B------:R-:W-:Y:S01]  /*caa0*/  FMNMX.FTZ R12, R54, R39, !PT ;  /* 0x00000027360c7209 */ /* 0x000fe20007810000 */
[----:B------:R-:W-:Y:S01]  /*cab0*/  FFMA.FTZ R39, R44, UR30, -R78 ;  /* 0x0000001e2c277c23 */ /* 0x000fe2000801084e */
[----:B------:R-:W-:Y:S02]  /*cac0*/  MUFU.EX2 R140, R140 ;  /* 0x0000008c008c7308 */ /* 0x000fe40000000800 */
[----:B------:R-:W-:-:S04]  /*cad0*/  FMNMX.FTZ R43, R57, R12, !PT ;  /* 0x0000000c392b7209 */ /* 0x000fc80007810000 */
[----:B------:R-:W-:Y:S02]  /*cae0*/  FMNMX.FTZ R12, R58, R43, !PT ;  /* 0x0000002b3a0c7209 */ /* 0x000fe40007810000 */
[----:B------:R-:W-:Y:S02]  /*caf0*/  MUFU.EX2 R31, R31 ;  /* 0x0000001f001f7308 */ /* 0x000fe40000000800 */
        /* <DEDUP_REMOVED lines=8> */
[----:B------:R-:W-:Y:S02]  /*cb80*/  FMNMX.FTZ R47, R70, R47, !PT ;  /* 0x0000002f462f7209 */ /* 0x000fe40007810000 */
[----:B------:R-:W-:Y:S02]  /*cb90*/  MUFU.EX2 R136, R136 ;  /* 0x0000008800887308 */ /* 0x000fe40000000800 */
[----:B------:R-:W-:-:S04]  /*cba0*/  FMNMX.FTZ R12, R74, R47, !PT ;  /* 0x0000002f4a0c7209 */ /* 0x000fc80007810000 */
[----:B------:R-:W-:Y:S02]  /*cbb0*/  FMNMX.FTZ R51, R73, R12, !PT ;  /* 0x0000000c49337209 */ /* 0x000fe40007810000 */
[----:B------:R-:W-:Y:S02]  /*cbc0*/  MUFU.EX2 R39, R39 ;  /* 0x0000002700277308 */ /* 0x000fe40000000800 */
[----:B------:R-:W-:Y:S01]  /*cbd0*/  FMNMX.FTZ R12, R0, R51, !PT ;  /* 0x00000033000c7209 */ /* 0x000fe20007810000 */
[----:B------:R-:W-:-:S03]  /*cbe0*/  FFMA.FTZ R51, R56, UR30, -R78 ;  /* 0x0000001e38337c23 */ /* 0x000fc6000801084e */
[----:B------:R-:W-:Y:S02]  /*cbf0*/  FMNMX.FTZ R12, R77, R12, !PT ;  /* 0x0000000c4d0c7209 */ /* 0x000fe40007810000 */
[----:B------:R-:W-:Y:S03]  /*cc00*/  MUFU.EX2 R138, R138 ;  /* 0x0000008a008a7308 */ /* 0x000fe60000000800 */
[----:B------:R-:W0:Y:S05]  /*cc10*/  SHFL.BFLY PT, R85, R12, 0x2, 0x1f ;  /* 0x0c401f000c557f89 */ /* 0x000e2a00000e0000 */
[----:B------:R-:W-:Y:S08]  /*cc20*/  MUFU.EX2 R43, R43 ;  /* 0x0000002b002b7308 */ /* 0x000ff00000000800 */
[----:B------:R-:W-:Y:S08]  /*cc30*/  MUFU.EX2 R132, R132 ;  /* 0x0000008400847308 */ /* 0x000ff00000000800 */
[----:B------:R-:W-:Y:S01]  /*cc40*/  MUFU.EX2 R47, R52 ;  /* 0x00000034002f7308 */ /* 0x000fe20000000800 */
[----:B0-----:R-:W-:-:S05]  /*cc50*/  FMNMX.FTZ R85, R12, R85, !PT ;  /* 0x000000550c557209 */ /* 0x001fca0007810000 */
[----:B------:R-:W0:Y:S02]  /*cc60*/  SHFL.BFLY PT, R12, R85, 0x1, 0x1f ;  /* 0x0c201f00550c7f89 */ /* 0x000e2400000e0000 */
[----:B------:R-:W-:Y:S08]  /*cc70*/  MUFU.EX2 R134, R134 ;  /* 0x0000008600867308 */ /* 0x000ff00000000800 */
[----:B------:R-:W-:Y:S08]  /*cc80*/  MUFU.EX2 R51, R51 ;  /* 0x0000003300337308 */ /* 0x000ff00000000800 */
[----:B------:R-:W-:Y:S01]  /*cc90*/  MUFU.EX2 R128, R128 ;  /* 0x0000008000807308 */ /* 0x000fe20000000800 */
[----:B0-----:R-:W-:-:S07]  /*cca0*/  FMNMX.FTZ R12, R85, R12, !PT ;  /* 0x0000000c550c7209 */ /* 0x001fce0007810000 */
[----:B------:R-:W-:Y:S01]  /*ccb0*/  MUFU.EX2 R55, R55 ;  /* 0x0000003700377308 */ /* 0x000fe20000000800 */
[C---:B------:R-:W-:Y:S01]  /*ccc0*/  FSETP.NEU.FTZ.AND P3, PT, R12.reuse, -INF , PT ;  /* 0xff8000000c00780b */ /* 0x040fe20003f7d000 */
[----:B------:R-:W-:-:S06]  /*ccd0*/  FMUL.FTZ R44, R12, UR30 ;  /* 0x0000001e0c2c7c20 */ /* 0x000fcc0008410000 */
[----:B------:R-:W-:Y:S01]  /*cce0*/  MUFU.EX2 R130, R130 ;  /* 0x0000008200827308 */ /* 0x000fe20000000800 */
[----:B------:R-:W-:-:S05]  /*ccf0*/  FSEL R44, R44, RZ, P3 ;  /* 0x000000ff2c2c7208 */ /* 0x000fca0001800000 */
[--C-:B------:R-:W-:Y:S01]  /*cd00*/  FFMA.FTZ R149, R83, UR30, -R44.reuse ;  /* 0x0000001e53957c23 */ /* 0x100fe2000801082c */
[--C-:B------:R-:W-:Y:S01]  /*cd10*/  FFMA.FTZ R14, R4, UR30, -R44.reuse ;  /* 0x0000001e040e7c23 */ /* 0x100fe2000801082c */
[--C-:B------:R-:W-:Y:S01]  /*cd20*/  FFMA.FTZ R151, R15, UR30, -R44.reuse ;  /* 0x0000001e0f977c23 */ /* 0x100fe2000801082c */
[----:B------:R-:W-:Y:S01]  /*cd30*/  FADD.FTZ R15, R148, R3 ;  /* 0x00000003940f7221 */ /* 0x000fe20000010000 */
[--C-:B------:R-:W-:Y:S01]  /*cd40*/  FFMA.FTZ R20, R20, UR30, -R44.reuse ;  /* 0x0000001e14147c23 */ /* 0x100fe2000801082c */
[--C-:B------:R-:W-:Y:S01]  /*cd50*/  FFMA.FTZ R145, R25, UR30, -R44.reuse ;  /* 0x0000001e19917c23 */ /* 0x100fe2000801082c */
[----:B------:R-:W-:Y:S01]  /*cd60*/  MUFU.EX2 R149, R149 ;  /* 0x0000009500957308 */ /* 0x000fe20000000800 */
[----:B-1----:R-:W-:Y:S01]  /*cd70*/  FADD.FTZ R4, R150, R15 ;  /* 0x0000000f96047221 */ /* 0x002fe20000010000 */
[--C-:B------:R-:W-:Y:S01]  /*cd80*/  FFMA.FTZ R24, R26, UR30, -R44.reuse ;  /* 0x0000001e1a187c23 */ /* 0x100fe2000801082c */
[--C-:B------:R-:W-:Y:S01]  /*cd90*/  FFMA.FTZ R147, R29, UR30, -R44.reuse ;  /* 0x0000001e1d937c23 */ /* 0x100fe2000801082c */
[----:B------:R-:W-:Y:S01]  /*cda0*/  FFMA.FTZ R26, R30, UR30, -R44 ;  /* 0x0000001e1e1a7c23 */ /* 0x000fe2000801082c */
[----:B--2---:R-:W-:Y:S01]  /*cdb0*/  FADD.FTZ R15, R5, R4 ;  /* 0x00000004050f7221 */ /* 0x004fe20000010000 */
[--C-:B------:R-:W-:Y:S01]  /*cdc0*/  FFMA.FTZ R30, R38, UR30, -R44.reuse ;  /* 0x0000001e261e7c23 */ /* 0x100fe2000801082c */
[--C-:B------:R-:W-:Y:S01]  /*cdd0*/  FFMA.FTZ R141, R33, UR30, -R44.reuse ;  /* 0x0000001e218d7c23 */ /* 0x100fe2000801082c */
[----:B------:R-:W0:Y:S01]  /*cde0*/  MUFU.EX2 R14, R14 ;  /* 0x0000000e000e7308 */ /* 0x000e220000000800 */
[----:B---3--:R-:W-:Y:S01]  /*cdf0*/  FADD.FTZ R4, R144, R15 ;  /* 0x0000000f90047221 */ /* 0x008fe20000010000 */
[----:B------:R-:W1:Y:S01]  /*ce00*/  @P1 LDC R29, c[0x0][0x44c] ;  /* 0x00011300ff1d1b82 */ /* 0x000e620000000800 */
[--C-:B------:R-:W-:Y:S01]  /*ce10*/  FFMA.FTZ R28, R34, UR30, -R44.reuse ;  /* 0x0000001e221c7c23 */ /* 0x100fe2000801082c */
[----:B------:R-:W-:Y:S01]  /*ce20*/  FFMA.FTZ R34, R46, UR30, -R44 ;  /* 0x0000001e2e227c23 */ /* 0x000fe2000801082c */
[----:B----4-:R-:W-:Y:S01]  /*ce30*/  FADD.FTZ R15, R21, R4 ;  /* 0x00000004150f7221 */ /* 0x010fe20000010000 */
[--C-:B------:R-:W-:Y:S01]  /*ce40*/  FFMA.FTZ R143, R37, UR30, -R44.reuse ;  /* 0x0000001e258f7c23 */ /* 0x100fe2000801082c */
[--C-:B------:R-:W-:Y:S01]  /*ce50*/  FFMA.FTZ R137, R41, UR30, -R44.reuse ;  /* 0x0000001e29897c23 */ /* 0x100fe2000801082c */
[----:B------:R-:W2:Y:S01]  /*ce60*/  MUFU.EX2 R151, R151 ;  /* 0x0000009700977308 */ /* 0x000ea20000000800 */
[----:B-----5:R-:W-:Y:S01]  /*ce70*/  FADD.FTZ R38, R146, R15 ;  /* 0x0000000f92267221 */ /* 0x020fe20000010000 */
[----:B------:R-:W3:Y:S01]  /*ce80*/  @P1 LDC R46, c[0x0][0x450] ;  /* 0x00011400ff2e1b82 */ /* 0x000ee20000000800 */
[--C-:B------:R-:W-:Y:S01]  /*ce90*/  FFMA.FTZ R32, R42, UR30, -R44.reuse ;  /* 0x0000001e2a207c23 */ /* 0x100fe2000801082c */
[----:B------:R-:W-:Y:S01]  /*cea0*/  FFMA.FTZ R139, R45, UR30, -R44 ;  /* 0x0000001e2d8b7c23 */ /* 0x000fe2000801082c */
[----:B------:R-:W-:Y:S01]  /*ceb0*/  FADD.FTZ R25, R27, R38 ;  /* 0x000000261b197221 */ /* 0x000fe20000010000 */
[----:B------:R-:W-:-:S02]  /*cec0*/  IMAD.MOV.U32 R33, RZ, RZ, R92 ;  /* 0x000000ffff217224 */ /* 0x000fc400078e005c */
[----:B------:R-:W-:Y:S01]  /*ced0*/  FFMA.FTZ R133, R49, UR30, -R44 ;  /* 0x0000001e31857c23 */ /* 0x000fe2000801082c */
[----:B------:R-:W4:Y:S01]  /*cee0*/  MUFU.EX2 R20, R20 ;  /* 0x0000001400147308 */ /* 0x000f220000000800 */
[----:B0-----:R-:W-:Y:S01]  /*cef0*/  FADD.FTZ R4, R149, R14 ;  /* 0x0000000e95047221 */ /* 0x001fe20000010000 */
[----:B------:R-:W-:Y:S01]  /*cf00*/  FADD.FTZ R40, R140, R25 ;  /* 0x000000198c287221 */ /* 0x000fe20000010000 */
[--C-:B------:R-:W-:Y:S01]  /*cf10*/  FFMA.FTZ R36, R50, UR30, -R44.reuse ;  /* 0x0000001e32247c23 */ /* 0x100fe2000801082c */
[--C-:B------:R-:W-:Y:S01]  /*cf20*/  FFMA.FTZ R135, R53, UR30, -R44.reuse ;  /* 0x0000001e35877c23 */ /* 0x100fe2000801082c */
[----:B------:R-:W-:Y:S01]  /*cf30*/  FFMA.FTZ R38, R54, UR30, -R44 ;  /* 0x0000001e36267c23 */ /* 0x000fe2000801082c */
[----:B------:R-:W-:Y:S01]  /*cf40*/  FADD.FTZ R25, R31, R40 ;  /* 0x000000281f197221 */ /* 0x000fe20000010000 */
[----:B------:R-:W-:Y:S01]  /*cf50*/  FFMA.FTZ R129, R57, UR30, -R44 ;  /* 0x0000001e39817c23 */ /* 0x000fe2000801082c */
[----:B------:R-:W0:Y:S01]  /*cf60*/  MUFU.EX2 R145, R145 ;  /* 0x0000009100917308 */ /* 0x000e220000000800 */
[----:B--2---:R-:W-:Y:S01]  /*cf70*/  FADD.FTZ R15, R151, R4 ;  /* 0x00000004970f7221 */ /* 0x004fe20000010000 */
[----:B------:R-:W-:Y:S01]  /*cf80*/  FADD.FTZ R40, R142, R25 ;  /* 0x000000198e287221 */ /* 0x000fe20000010000 */
[----:B-1----:R-:W-:Y:S01]  /*cf90*/  @P1 IMAD.HI.U32 R29, R92, R29, RZ ;  /* 0x0000001d5c1d1227 */ /* 0x002fe200078e00ff */
[----:B------:R-:W-:-:S03]  /*cfa0*/  F2FP.BF16.F32.PACK_AB R148, R3, R148 ;  /* 0x000000940394723e */ /* 0x000fc600000010ff */
[----:B------:R-:W-:Y:S01]  /*cfb0*/  FFMA.FTZ R131, R61, UR30, -R44 ;  /* 0x0000001e3d837c23 */ /* 0x000fe2000801082c */
[----:B------:R-:W-:Y:S01]  /*cfc0*/  FADD.FTZ R25, R35, R40 ;  /* 0x0000002823197221 */ /* 0x000fe20000010000 */
[--C-:B------:R-:W-:Y:S01]  /*cfd0*/  FFMA.FTZ R40, R58, UR30, -R44.reuse ;  /* 0x0000001e3a287c23 */ /* 0x100fe2000801082c */
[----:B------:R-:W1:Y:S01]  /*cfe0*/  MUFU.EX2 R24, R24 ;  /* 0x0000001800187308 */ /* 0x000e620000000800 */
[----:B----4-:R-:W-:Y:S01]  /*cff0*/  FADD.FTZ R4, R20, R15 ;  /* 0x0000000f14047221 */ /* 0x010fe20000010000 */
[----:B------:R-:W-:Y:S01]  /*d000*/  FADD.FTZ R42, R136, R25 ;  /* 0x00000019882a7221 */ /* 0x000fe20000010000 */
[----:B---3--:R-:W-:Y:S01]  /*d010*/  @P1 SHF.R.U32.HI R33, RZ, R46, R29 ;  /* 0x0000002eff211219 */ /* 0x008fe2000001161d */
[----:B------:R-:W-:Y:S01]  /*d020*/  FFMA.FTZ R125, R65, UR30, -R44 ;  /* 0x0000001e417d7c23 */ /* 0x000fe2000801082c */
[----:B------:R-:W-:Y:S01]  /*d030*/  F2FP.BF16.F32.PACK_AB R150, R5, R150 ;  /* 0x000000960596723e */ /* 0x000fe200000010ff */
[----:B------:R-:W-:Y:S01]  /*d040*/  FADD.FTZ R25, R39, R42 ;  /* 0x0000002a27197221 */ /* 0x000fe20000010000 */
[----:B------:R-:W-:Y:S01]  /*d050*/  FFMA.FTZ R42, R62, UR30, -R44 ;  /* 0x0000001e3e2a7c23 */ /* 0x000fe2000801082c */
[----:B------:R-:W2:Y:S01]  /*d060*/  MUFU.EX2 R147, R147 ;  /* 0x0000009300937308 */ /* 0x000ea20000000800 */
        /* <DEDUP_REMOVED lines=10> */
[----:B------:R-:W-:-:S02]  /*d110*/  F2FP.BF16.F32.PACK_AB R149, R14, R149 ;  /* 0x000000950e95723e */ /* 0x000fc400000010ff */
[----:B------:R-:W-:Y:S01]  /*d120*/  F2FP.BF16.F32.PACK_AB R144, R21, R144 ;  /* 0x000000901590723e */ /* 0x000fe200000010ff */
[----:B------:R-:W-:Y:S01]  /*d130*/  FADD.FTZ R25, R47, R46 ;  /* 0x0000002e2f197221 */ /* 0x000fe20000010000 */
[----:B------:R-:W-:Y:S01]  /*d140*/  FFMA.FTZ R46, R70, UR30, -R44 ;  /* 0x0000001e462e7c23 */ /* 0x000fe2000801082c */
[----:B------:R-:W1:Y:S01]  /*d150*/  MUFU.EX2 R141, R141 ;  /* 0x0000008d008d7308 */ /* 0x000e620000000800 */
[----:B--2---:R-:W-:Y:S01]  /*d160*/  FADD.FTZ R15, R147, R4 ;  /* 0x00000004930f7221 */ /* 0x004fe20000010000 */
[----:B------:R-:W-:Y:S01]  /*d170*/  FADD.FTZ R48, R134, R25 ;  /* 0x0000001986307221 */ /* 0x000fe20000010000 */
[--C-:B------:R-:W-:Y:S01]  /*d180*/  FFMA.FTZ R25, R0, UR30, -R44.reuse ;  /* 0x0000001e00197c23 */ /* 0x100fe2000801082c */
[----:B------:R-:W-:Y:S01]  /*d190*/  FFMA.FTZ R44, R77, UR30, -R44 ;  /* 0x0000001e4d2c7c23 */ /* 0x000fe2000801082c */
[----:B------:R-:W-:Y:S02]  /*d1a0*/  F2FP.BF16.F32.PACK_AB R146, R27, R146 ;  /* 0x000000921b92723e */ /* 0x000fe400000010ff */
[----:B------:R-:W-:Y:S01]  /*d1b0*/  F2FP.BF16.F32.PACK_AB R140, R31, R140 ;  /* 0x0000008c1f8c723e */ /* 0x000fe200000010ff */
        /* <DEDUP_REMOVED lines=8> */
[----:B------:R-:W-:Y:S02]  /*d240*/  F2FP.BF16.F32.PACK_AB R134, R51, R134 ;  /* 0x000000863386723e */ /* 0x000fe400000010ff */
[----:B------:R-:W-:-:S02]  /*d250*/  F2FP.BF16.F32.PACK_AB R151, R20, R151 ;  /* 0x000000971497723e */ /* 0x000fc400000010ff */
[----:B------:R-:W1:Y:S01]  /*d260*/  MUFU.EX2 R30, R30 ;  /* 0x0000001e001e7308 */ /* 0x000e620000000800 */
[----:B--2---:R-:W-:Y:S01]  /*d270*/  FADD.FTZ R4, R28, R15 ;  /* 0x0000000f1c047221 */ /* 0x004fe20000010000 */
[----:B------:R-:W-:Y:S02]  /*d280*/  F2FP.BF16.F32.PACK_AB R145, R24, R145 ;  /* 0x000000911891723e */ /* 0x000fe400000010ff */
[----:B------:R-:W-:Y:S02]  /*d290*/  F2FP.BF16.F32.PACK_AB R147, R26, R147 ;  /* 0x000000931a93723e */ /* 0x000fe400000010ff */
[----:B------:R-:W-:Y:S02]  /*d2a0*/  F2FP.BF16.F32.PACK_AB R141, R28, R141 ;  /* 0x0000008d1c8d723e */ /* 0x000fe400000010ff */
        /* <DEDUP_REMOVED lines=9> */
[----:B------:R-:W-:Y:S01]  /*d340*/  FADD.FTZ R15, R51, R48 ;  /* 0x00000030330f7221 */ /* 0x000fe20000010000 */
[----:B------:R-:W-:-:S03]  /*d350*/  F2FP.BF16.F32.PACK_AB R137, R32, R137 ;  /* 0x000000892089723e */ /* 0x000fc600000010ff */
[----:B------:R-:W-:Y:S01]  /*d360*/  FADD.FTZ R48, R128, R15 ;  /* 0x0000000f80307221 */ /* 0x000fe20000010000 */
[----:B------:R-:W-:Y:S01]  /*d370*/  IMAD.IADD R15, R88, 0x1, R33 ;  /* 0x00000001580f7824 */ /* 0x000fe200078e0221 */
[----:B------:R-:W0:Y:S01]  /*d380*/  MUFU.EX2 R133, R133 ;  /* 0x0000008500857308 */ /* 0x000e220000000800 */
[----:B-1----:R-:W-:Y:S01]  /*d390*/  FADD.FTZ R29, R139, R4 ;  /* 0x000000048b1d7221 */ /* 0x002fe20000010000 */
[----:B------:R-:W-:Y:S01]  /*d3a0*/  F2FP.BF16.F32.PACK_AB R128, R55, R128 ;  /* 0x000000803780723e */ /* 0x000fe200000010ff */
[----:B------:R-:W-:-:S05]  /*d3b0*/  IMAD.IADD R8, R15, 0x1, R8 ;  /* 0x000000010f087824 */ /* 0x000fca00078e0208 */
[----:B------:R-:W1:Y:S01]  /*d3c0*/  MUFU.EX2 R36, R36 ;  /* 0x0000002400247308 */ /* 0x000e620000000800 */
[C---:B--2---:R-:W-:Y:S01]  /*d3d0*/  FADD.FTZ R4, R34.reuse, R29 ;  /* 0x0000001d22047221 */ /* 0x044fe20000010000 */
[----:B------:R-:W-:Y:S01]  /*d3e0*/  FADD.FTZ R29, R55, R48 ;  /* 0x00000030371d7221 */ /* 0x000fe20000010000 */
[----:B------:R-:W-:-:S03]  /*d3f0*/  F2FP.BF16.F32.PACK_AB R139, R34, R139 ;  /* 0x0000008b228b723e */ /* 0x000fc600000010ff */
[----:B------:R-:W-:Y:S02]  /*d400*/  FADD.FTZ R48, R130, R29 ;  /* 0x0000001d82307221 */ /* 0x000fe40000010000 */
        /* <DEDUP_REMOVED lines=42> */
[----:B------:R-:W-:Y:S01]  /*d6b0*/  F2FP.BF16.F32.PACK_AB R125, R0, R125 ;  /* 0x0000007d007d723e */ /* 0x000fe200000010ff */
[----:B------:R-:W-:-:S05]  /*d6c0*/  VIADD R0, R89, 0xfffffffe ;  /* 0xfffffffe59007836 */ /* 0x000fca0000000000 */
        /* <DEDUP_REMOVED lines=13> */
[----:B-1----:R-:W-:Y:S01]  /*d7a0*/  FADD.FTZ R3, R25, R14 ;  /* 0x0000000e19037221 */ /* 0x002fe20000010000 */
[C---:B--2---:R-:W-:Y:S01]  /*d7b0*/  FADD.FTZ R4, R75.reuse, R4 ;  /* 0x000000044b047221 */ /* 0x044fe20000010000 */
[----:B------:R-:W-:Y:S02]  /*d7c0*/  F2FP.BF16.F32.PACK_AB R122, R75, R122 ;  /* 0x0000007a4b7a723e */ /* 0x000fe400000010ff */
[C---:B0-----:R-:W-:Y:S01]  /*d7d0*/  FADD.FTZ R3, R44.reuse, R3 ;  /* 0x000000032c037221 */ /* 0x041fe20000010000 */
[----:B------:R-:W-:Y:S01]  /*d7e0*/  F2FP.BF16.F32.PACK_AB R123, R44, R25 ;  /* 0x000000192c7b723e */ /* 0x000fe200000010ff */
        /* <DEDUP_REMOVED lines=12> */
.L_x_1707:
[----:B------:R-:W-:-:S13]  /*d8b0*/  ISETP.NE.AND P3, PT, R9, 0x1, PT ;  /* 0x000000010900780c */ /* 0x000fda0003f65270 */
[----:B------:R-:W0:Y:S02]  /*d8c0*/  @P3 LDC.64 R14, c[0x0][0x9e8] ;  /* 0x00027a00ff0e3b82 */ /* 0x000e240000000a00 */
[----:B0-----:R-:W-:-:S05]  /*d8d0*/  @P3 IMAD.HI.U32 R14, R5, R14, RZ ;  /* 0x0000000e050e3227 */ /* 0x001fca00078e00ff */
[----:B------:R-:W-:-:S07]  /*d8e0*/  @P3 SHF.R.U32.HI R5, RZ, R15, R14 ;  /* 0x0000000fff053219 */ /* 0x000fce000001160e */
.L_x_1708:
[----:B------:R-:W-:Y:S05]  /*d8f0*/  BSYNC B0 ;  /* 0x0000000000007941 */ /* 0x000fea0003800000 */
.L_x_1706:
[----:B------:R-:W-:-:S05]  /*d900*/  IMAD R5, R5, R9, R9 ;  /* 0x0000000905057224 */ /* 0x000fca00078e0209 */
[----:B------:R-:W-:-:S07]  /*d910*/  VIMNMX R8, R8, R5, PT ;  /* 0x0000000508087248 */ /* 0x000fce0003fe0100 */
.L_x_1705:
[----:B------:R-:W2:Y:S01]  /*d920*/  LDL R9, [R1+0x3c] ;  /* 0x00003c0001097983 */ /* 0x000ea20000100800 */
[----:B------:R-:W-:Y:S01]  /*d930*/  SHF.R.S32.HI R5, RZ, 0x1f, R8 ;  /* 0x0000001fff057819 */ /* 0x000fe20000011408 */
[----:B------:R-:W-:Y:S01]  /*d940*/  ULDC UR8, c[0x0][0x9e4] ;  /* 0x0002790000087ab9 */ /* 0x000fe20000000800 */
[----:B------:R-:W-:Y:S01]  /*d950*/  ULDC UR7, c[0x0][0x9e4] ;  /* 0x0002790000077ab9 */ /* 0x000fe20000000800 */
[----:B------:R-:W-:Y:S01]  /*d960*/  ULDC UR10, c[0x0][0x9d8] ;  /* 0x00027600000a7ab9 */ /* 0x000fe20000000800 */
[----:B------:R-:W-:Y:S01]  /*d970*/  LEA.HI R5, R5, R8, RZ, 0x7 ;  /* 0x0000000805057211 */ /* 0x000fe200078f38ff */
[----:B------:R-:W-:Y:S01]  /*d980*/  ULDC UR29, c[0x0][0x9d8] ;  /* 0x00027600001d7ab9 */ /* 0x000fe20000000800 */
[----:B------:R-:W-:Y:S01]  /*d990*/  ULDC UR11, c[0x0][0x9d8] ;  /* 0x00027600000b7ab9 */ /* 0x000fe20000000800 */
[----:B------:R-:W-:Y:S01]  /*d9a0*/  ULDC UR6, c[0x0][0x988] ;  /* 0x0002620000067ab9 */ /* 0x000fe20000000800 */
[----:B------:R-:W-:Y:S01]  /*d9b0*/  SHF.R.S32.HI R5, RZ, 0x7, R5 ;  /* 0x00000007ff057819 */ /* 0x000fe20000011405 */
[----:B------:R-:W-:Y:S01]  /*d9c0*/  ULDC UR5, c[0x0][0x988] ;  /* 0x0002620000057ab9 */ /* 0x000fe20000000800 */
[----:B------:R-:W-:Y:S01]  /*d9d0*/  ULDC UR4, c[0x0][0x988] ;  /* 0x0002620000047ab9 */ /* 0x000fe20000000800 */
[----:B------:R-:W-:Y:S01]  /*d9e0*/  ULDC UR28, c[0x0][0x9e0] ;  /* 0x00027800001c7ab9 */ /* 0x000fe20000000800 */
[----:B------:R-:W-:Y:S01]  /*d9f0*/  ULDC UR9, c[0x0][0x9e0] ;  /* 0x0002780000097ab9 */ /* 0x000fe20000000800 */
        /* <DEDUP_REMOVED lines=16> */
[----:B--2---:R-:W-:-:S04]  /*db00*/  VIMNMX R9, R9, R5, !PT ;  /* 0x0000000509097248 */ /* 0x004fc80007fe0100 */
[----:B------:R-:W-:Y:S01]  /*db10*/  ISETP.GE.AND P3, PT, R0, R9, PT ;  /* 0x000000090000720c */ /* 0x000fe20003f66270 */
[----:B------:R0:W-:-:S12]  /*db20*/  STL [R1+0x1c], R9 ;  /* 0x00001c0901007387 */ /* 0x0001d80000100800 */
[----:B0-----:R-:W-:Y:S05]  /*db30*/  @!P3 BRA `(.L_x_1709) ;  /* 0x000000380004b947 */ /* 0x001fea0003800000 */
[----:B------:R-:W-:-:S07]  /*db40*/  IMAD.MOV.U32 R119, RZ, RZ, RZ ;  /* 0x000000ffff777224 */ /* 0x000fce00078e00ff */
.L_x_1729:
[----:B------:R-:W2:Y:S01]  /*db50*/  LDL R8, [R1+0x2c] ;  /* 0x00002c0001087983 */ /* 0x000ea20000100800 */
[----:B------:R-:W-:Y:S01]  /*db60*/  VIADD R5, R19, 0x1 ;  /* 0x0000000113057836 */ /* 0x000fe20000000000 */
[----:B------:R-:W-:Y:S05]  /*db70*/  YIELD ;  /* 0x0000000000007946 */ /* 0x000fea0003800000 */
[----:B------:R-:W-:-:S04]  /*db80*/  ISETP.NE.AND P4, PT, R5, 0x2, PT ;  /* 0x000000020500780c */ /* 0x000fc80003f85270 */
[----:B------:R-:W-:Y:S02]  /*db90*/  SEL R9, RZ, 0x1, P4 ;  /* 0x00000001ff097807 */ /* 0x000fe40002000000 */
[----:B------:R-:W-:Y:S02]  /*dba0*/  SEL R5, R5, RZ, P4 ;  /* 0x000000ff05057207 */ /* 0x000fe40002000000 */
[----:B------:R-:W-:Y:S02]  /*dbb0*/  LOP3.LUT R20, R154, R9, RZ, 0x3c, !PT ;  /* 0x000000099a147212 */ /* 0x000fe400078e3cff */
[----:B--2---:R-:W-:-:S13]  /*dbc0*/  ISETP.NE.AND P3, PT, R8, RZ, PT ;  /* 0x000000ff0800720c */ /* 0x004fda0003f65270 */
[----:B------:R-:W-:Y:S05]  /*dbd0*/  @P3 BRA `(.L_x_1710) ;  /* 0x0000000000303947 */ /* 0x000fea0003800000 */
[----:B------:R-:W-:Y:S05]  /*dbe0*/  @!P0 BRA `(.L_x_1711) ;  /* 0x0000000000048947 */ /* 0x000fea0003800000 */
[----:B------:R-:W-:Y:S01]  /*dbf0*/  BPT.TRAP 0x1 ;  /* 0x000000040000795c */ /* 0x000fe20000300000 */
.L_x_1711:
[----:B------:R-:W-:Y:S01]  /*dc00*/  IMAD R9, R5, 0x8, R2 ;  /* 0x0000000805097824 */ /* 0x000fe200078e0202 */
[----:B------:R-:W-:-:S04]  /*dc10*/  SHF.L.U32 R8, R20, 0x1f, RZ ;  /* 0x0000001f14087819 */ /* 0x000fc800000006ff */
[----:B------:R0:W1:Y:S01]  /*dc20*/  SYNCS.PHASECHK.TRANS64.TRYWAIT P4, [R9+URZ+0x16830], R8 ;  /* 0x01683008090075a7 */ /* 0x000062000808017f */
[----:B------:R-:W-:Y:S05]  /*dc30*/  @!P0 BRA `(.L_x_1712) ;  /* 0x0000000000048947 */ /* 0x000fea0003800000 */
[----:B------:R-:W-:Y:S01]  /*dc40*/  BPT.TRAP 0x1 ;  /* 0x000000040000795c */ /* 0x000fe20000300000 */
.L_x_1712:
[----:B------:R-:W-:Y:S04]  /*dc50*/  BSSY B0, `(.L_x_1710) ;  /* 0x0000004000007945 */ /* 0x000fe80003800000 */
[----:B-1----:R-:W-:Y:S05]  /*dc60*/  @P4 BRA `(.L_x_1713) ;  /* 0x0000000000084947 */ /* 0x002fea0003800000 */
[----:B------:R-:W1:Y:S02]  /*dc70*/  SYNCS.PHASECHK.TRANS64.TRYWAIT P4, [R9+URZ+0x16830], R8 ;  /* 0x01683008090075a7 */ /* 0x000e64000808017f */
[----:B-1----:R-:W-:Y:S05]  /*dc80*/  @!P4 BRA `(.L_x_1714) ;  /* 0x00000158007cc947 */ /* 0x002fea0003800000 */
.L_x_1713:
[----:B------:R-:W-:Y:S05]  /*dc90*/  BSYNC B0 ;  /* 0x0000000000007941 */ /* 0x000fea0003800000 */
.L_x_1710:
[----:B------:R-:W2:Y:S01]  /*dca0*/  LDL R14, [R1+0x30] ;  /* 0x00003000010e7983 */ /* 0x000ea20000100800 */
[----:B------:R-:W-:Y:S01]  /*dcb0*/  IMAD.MOV.U32 R15, RZ, RZ, 0x40000040 ;  /* 0x40000040ff0f7424 */ /* 0x000fe200078e00ff */
[----:B------:R-:W-:Y:S05]  /*dcc0*/  WARPSYNC.ALL ;  /* 0x0000000000007948 */ /* 0x000fea0003800000 */
[----:B------:R-:W-:Y:S01]  /*dcd0*/  R2UR UR19, R15 ;  /* 0x000000000f1372ca */ /* 0x000fe200000e0000 */
[----:B01----:R-:W0:Y:S01]  /*dce0*/  S2R R8, SR_TID.X ;  /* 0x0000000000087919 */ /* 0x003e220000002100 */
[----:B------:R-:W-:Y:S01]  /*dcf0*/  IMAD.MOV.U32 R25, RZ, RZ, 0x40000040 ;  /* 0x40000040ff197424 */ /* 0x000fe200078e00ff */
[----:B------:R-:W-:-:S02]  /*dd00*/  R2UR UR12, R6 ;  /* 0x00000000060c72ca */ /* 0x000fc400000e0000 */
[----:B------:R-:W-:Y:S02]  /*dd10*/  R2UR UR13, R7 ;  /* 0x00000000070d72ca */ /* 0x000fe400000e0000 */
[----:B0-----:R-:W-:-:S05]  /*dd20*/  SHF.R.U32.HI R8, RZ, 0x7, R8 ;  /* 0x00000007ff087819 */ /* 0x001fca0000011608 */
[----:B------:R-:W-:Y:S01]  /*dd30*/  VIADD R21, R8, 0x8 ;  /* 0x0000000808157836 */ /* 0x000fe20000000000 */
[C---:B------:R-:W-:Y:S02]  /*dd40*/  R2UR UR15, R25.reuse ;  /* 0x00000000190f72ca */ /* 0x040fe400000e0000 */
[----:B------:R-:W-:Y:S02]  /*dd50*/  R2UR UR27, R25 ;  /* 0x00000000191b72ca */ /* 0x000fe400000e0000 */
[----:B------:R0:W-:Y:S01]  /*dd60*/  BAR.SYNC.DEFER_BLOCKING R21, 0x100 ;  /* 0x000400150000751d */ /* 0x0001e20000010000 */
[----:B--2---:R-:W-:-:S04]  /*dd70*/  IMAD R24, R5, 0x400, R14 ;  /* 0x0000040005187824 */ /* 0x004fc800078e020e */
[----:B------:R-:W-:-:S05]  /*dd80*/  VIADD R14, R24, 0x2 ;  /* 0x00000002180e7836 */ /* 0x000fca0000000000 */
[----:B------:R-:W-:Y:S02]  /*dd90*/  R2UR UR18, R14 ;  /* 0x000000000e1272ca */ /* 0x000fe400000e0000 */
[----:B------:R-:W2:Y:S01]  /*dda0*/  LDL.64 R14, [R1+0x20] ;  /* 0x00002000010e7983 */ /* 0x000ea20000100a00 */
[C---:B------:R-:W-:Y:S01]  /*ddb0*/  R2UR UR14, R24.reuse ;  /* 0x00000000180e72ca */ /* 0x040fe200000e0000 */
[C---:B------:R-:W-:Y:S02]  /*ddc0*/  VIADD R8, R24.reuse, 0x4 ;  /* 0x0000000418087836 */ /* 0x040fe40000000000 */
[----:B------:R-:W-:-:S05]  /*ddd0*/  VIADD R24, R24, 0x6 ;  /* 0x0000000618187836 */ /* 0x000fca0000000000 */
[----:B------:R-:W-:Y:S02]  /*dde0*/  R2UR UR26, R24 ;  /* 0x00000000181a72ca */ /* 0x000fe400000e0000 */
[----:B------:R-:W-:-:S06]  /*ddf0*/  WARPGROUP.ARRIVE ;  /* 0x00000000000079c5 */ /* 0x000fcc0000000000 */
[----:B------:R-:W-:Y:S01]  /*de00*/  HGMMA.64x128x16.F32.BF16 R24, gdesc[UR12], RZ, !UPT, gsb0 ;  /* 0x01e000000c1879f0 */ /* 0x000fe2000c0018ff */
[----:B------:R-:W-:Y:S01]  /*de10*/  IMAD.MOV.U32 R9, RZ, RZ, 0x40000040 ;  /* 0x40000040ff097424 */ /* 0x000fe200078e00ff */
[----:B------:R-:W-:Y:S02]  /*de20*/  R2UR UR22, R8 ;  /* 0x00000000081672ca */ /* 0x000fe400000e0000 */
[----:B------:R-:W-:Y:S02]  /*de30*/  R2UR UR20, R156 ;  /* 0x000000009c1472ca */ /* 0x000fe400000e0000 */
[----:B------:R-:W-:Y:S02]  /*de40*/  R2UR UR23, R9 ;  /* 0x00000000091772ca */ /* 0x000fe400000e0000 */
[----:B------:R-:W-:Y:S01]  /*de50*/  R2UR UR21, R157 ;  /* 0x000000009d1572ca */ /* 0x000fe200000e0000 */
[----:B------:R-:W-:Y:S02]  /*de60*/  WARPGROUP.DEPBAR.LE gsb0, 0x0 ;  /* 0x00008000000079c5 */ /* 0x000fe40000010000 */
[----:B------:R-:W-:Y:S01]  /*de70*/  WARPGROUP.ARRIVE ;  /* 0x00000000000079c5 */ /* 0x000fe20000000000 */
[----:B--2---:R-:W-:-:S02]  /*de80*/  R2UR UR16, R14 ;  /* 0x000000000e1072ca */ /* 0x004fc400000e0000 */
        /* <DEDUP_REMOVED lines=14> */
.L_x_1716:
[----:B------:R-:W-:Y:S01]  /*df70*/  SHF.L.U32 R8, R154, 0x1f, RZ ;  /* 0x0000001f9a087819 */ /* 0x000fe200000006ff */
[----:B------:R-:W-:-:S04]  /*df80*/  IMAD R9, R19, 0x8, R2 ;  /* 0x0000000813097824 */ /* 0x000fc800078e0202 */
[----:B------:R0:W1:Y:S01]  /*df90*/  SYNCS.PHASECHK.TRANS64.TRYWAIT P3, [R9+URZ+0x16850], R8 ;  /* 0x01685008090075a7 */ /* 0x000062000806017f */
[----:B------:R-:W-:Y:S05]  /*dfa0*/  @!P0 BRA `(.L_x_1717) ;  /* 0x0000000000048947 */ /* 0x000fea0003800000 */
[----:B------:R-:W-:Y:S01]  /*dfb0*/  BPT.TRAP 0x1 ;  /* 0x000000040000795c */ /* 0x000fe20000300000 */
.L_x_1717:
[----:B-1----:R-:W-:Y:S05]  /*dfc0*/  @P3 BRA `(.L_x_1715) ;  /* 0x0000000000083947 */ /* 0x002fea0003800000 */
[----:B------:R-:W1:Y:S02]  /*dfd0*/  SYNCS.PHASECHK.TRANS64.TRYWAIT P3, [R9+URZ+0x16850], R8 ;  /* 0x01685008090075a7 */ /* 0x000e64000806017f */
[----:B-1----:R-:W-:Y:S05]  /*dfe0*/  @!P3 BRA `(.L_x_1718) ;  /* 0x0000015400b8b947 */ /* 0x002fea0003800000 */
.L_x_1715:
[----:B01----:R-:W-:Y:S01]  /*dff0*/  VIADD R8, R2, 0x400 ;  /* 0x0000040002087836 */ /* 0x003fe20000000000 */
[----:B------:R-:W-:Y:S05]  /*e000*/  WARPSYNC.ALL ;  /* 0x0000000000007948 */ /* 0x000fea0003800000 */
[----:B------:R-:W-:Y:S01]  /*e010*/  SHF.R.U32.HI R8, RZ, 0x4, R8 ;  /* 0x00000004ff087819 */ /* 0x000fe20000011608 */
[----:B------:R-:W-:Y:S01]  /*e020*/  IMAD.MOV.U32 R9, RZ, RZ, 0x40000040 ;  /* 0x40000040ff097424 */ /* 0x000fe200078e00ff */
[----:B------:R-:W-:Y:S01]  /*e030*/  WARPGROUP.ARRIVE ;  /* 0x00000000000079c5 */ /* 0x000fe20000000000 */
[----:B------:R-:W-:Y:S01]  /*e040*/  IMAD.MOV.U32 R15, RZ, RZ, 0x40000040 ;  /* 0x40000040ff0f7424 */ /* 0x000fe200078e00ff */
[----:B------:R-:W-:-:S04]  /*e050*/  LOP3.LUT R8, R8, 0x3fff, RZ, 0xc0, !PT ;  /* 0x00003fff08087812 */ /* 0x000fc800078ec0ff */
[----:B------:R-:W0:Y:S01]  /*e060*/  S2R R154, SR_TID.X ;  /* 0x00000000009a7919 */ /* 0x000e220000002100 */
[----:B------:R-:W-:Y:S01]  /*e070*/  R2UR UR15, R9 ;  /* 0x00000000090f72ca */ /* 0x000fe200000e0000 */
[----:B------:R-:W-:Y:S02]  /*e080*/  IMAD.MOV.U32 R9, RZ, RZ, 0x40000040 ;  /* 0x40000040ff097424 */ /* 0x000fe400078e00ff */
[----:B------:R-:W-:-:S04]  /*e090*/  IMAD R8, R19, 0x400, R8 ;  /* 0x0000040013087824 */ /* 0x000fc800078e0208 */
[C---:B------:R-:W-:Y:S01]  /*e0a0*/  VIADD R14, R8.reuse, 0x80 ;  /* 0x00000080080e7836 */ /* 0x040fe20000000000 */
[----:B------:R-:W-:-:S13]  /*e0b0*/  R2UR UR14, R8 ;  /* 0x00000000080e72ca */ /* 0x000fda00000e0000 */
[----:B------:R-:W-:Y:S01]  /*e0c0*/  HGMMA.64x64x16.F32.BF16 R88, R148, gdesc[UR12].tnspB, R88, gsb0 ;  /* 0x40e0000c94587df0 */ /* 0x000fe20008001858 */
[----:B------:R-:W-:Y:S01]  /*e0d0*/  R2UR UR14, R14 ;  /* 0x000000000e0e72ca */ /* 0x000fe200000e0000 */
[----:B------:R-:W-:Y:S01]  /*e0e0*/  VIADD R14, R8, 0x100 ;  /* 0x00000100080e7836 */ /* 0x000fe20000000000 */
[----:B------:R-:W-:Y:S01]  /*e0f0*/  R2UR UR15, R15 ;  /* 0x000000000f0f72ca */ /* 0x000fe200000e0000 */
[----:B------:R-:W-:Y:S01]  /*e100*/  IMAD.MOV.U32 R15, RZ, RZ, 0x40000040 ;  /* 0x40000040ff0f7424 */ /* 0x000fe200078e00ff */
[----:B0-----:R-:W-:Y:S02]  /*e110*/  SHF.R.U32.HI R21, RZ, 0x7, R154 ;  /* 0x00000007ff157819 */ /* 0x001fe4000001169a */
[----:B------:R-:W-:Y:S01]  /*e120*/  ISETP.GE.U32.AND P3, PT, R154, 0x180, PT ;  /* 0x000001809a00780c */ /* 0x000fe20003f66070 */
[----:B------:R-:W-:Y:S02]  /*e130*/  WARPGROUP.DEPBAR.LE gsb0, 0x0 ;  /* 0x00008000000079c5 */ /* 0x000fe40000010000 */
        /* <DEDUP_REMOVED lines=47> */
.L_x_1719:
[----:B------:R-:W2:Y:S01]  /*e430*/  LDL R14, [R1+0x28] ;  /* 0x00002800010e7983 */ /* 0x000ea20000100800 */
[----:B------:R-:W1:Y:S03]  /*e440*/  @P1 LDC R15, c[0x0][0x44c] ;  /* 0x00011300ff0f1b82 */ /* 0x000e660000000800 */
[----:B0-----:R-:W2:Y:S04]  /*e450*/  LDL R8, [R1+0x34] ;  /* 0x0000340001087983 */ /* 0x001ea80000100800 */
[----:B------:R-:W3:Y:S01]  /*e460*/  LDL R126, [R1+0x8] ;  /* 0x00000800017e7983 */ /* 0x000ee20000100800 */
[----:B------:R-:W0:Y:S03]  /*e470*/  @P1 LDC R9, c[0x0][0x450] ;  /* 0x00011400ff091b82 */ /* 0x000e260000000800 */
[----:B------:R-:W3:Y:S01]  /*e480*/  LDL R125, [R1] ;  /* 0x00000000017d7983 */ /* 0x000ee20000100800 */
        /* <DEDUP_REMOVED lines=49> */
[----:B-1----:R-:W-:-:S04]  /*e7a0*/  @P1 IMAD.HI.U32 R14, R8, R15, RZ ;  /* 0x0000000f080e1227 */ /* 0x002fc800078e00ff */
        /* <DEDUP_REMOVED lines=12> */
[----:B0-----:R-:W-:Y:S01]  /*e870*/  @P1 SHF.R.U32.HI R8, RZ, R9, R14 ;  /* 0x00000009ff081219 */ /* 0x001fe2000001160e */
        /* <DEDUP_REMOVED lines=29> */
[----:B------:R-:W-:Y:S01]  /*ea50*/  FMUL.FTZ R53, R57, UR29 ;  /* 0x0000001d39357c20 */ /* 0x000fe20008410000 */
[----:B------:R-:W-:Y:S01]  /*ea60*/  IMAD R56, R5, 0x8, R2 ;  /* 0x0000000805387824 */ /* 0x000fe200078e0202 */
[----:B------:R-:W-:Y:S01]  /*ea70*/  IADD3 R121, -R155, 0x1, -R84 ;  /* 0x000000019b797810 */ /* 0x000fe20007ffe954 */
[----:B------:R-:W1:Y:S02]  /*ea80*/  MUFU.TANH R9, R9 ;  /* 0x0000000900097308 */ /* 0x000e640000002400 */
[----:B------:R-:W-:Y:S02]  /*ea90*/  VIADD R56, R56, 0x16840 ;  /* 0x0001684038387836 */ /* 0x000fe40000000000 */
[----:B------:R-:W-:Y:S01]  /*eaa0*/  IMAD.U32 R57, RZ, RZ, UR38 ;  /* 0x00000026ff397e24 */ /* 0x000fe2000f8e00ff */
[----:B---3--:R-:W-:-:S03]  /*eab0*/  IADD3 R121, -R125, R121, R126 ;  /* 0x000000797d797210 */ /* 0x008fc60007ffe17e */
[----:B------:R-:W2:Y:S01]  /*eac0*/  MUFU.TANH R14, R14 ;  /* 0x0000000e000e7308 */ /* 0x000ea20000002400 */
[----:B------:R-:W-:-:S07]  /*ead0*/  PRMT R56, R57, 0x654, R56 ;  /* 0x0000065439387816 */ /* 0x000fce0000000038 */
[----:B------:R-:W3:Y:S01]  /*eae0*/  MUFU.TANH R15, R15 ;  /* 0x0000000f000f7308 */ /* 0x000ee20000002400 */
[C---:B------:R-:W-:Y:S01]  /*eaf0*/  VIADD R122, R121.reuse, UR28 ;  /* 0x0000001c797a7c36 */ /* 0x040fe20008000000 */
[----:B------:R0:W-:Y:S06]  /*eb00*/  SYNCS.ARRIVE.TRANS64.RED.A1T0 RZ, [R56+URZ], RZ ;  /* 0x000000ff38ff79a7 */ /* 0x0001ec000810043f */
        /* <DEDUP_REMOVED lines=35> */
[----:B------:R-:W1:Y:S08]  /*ed40*/  MUFU.TANH R80, R80 ;  /* 0x0000005000507308 */ /* 0x000e700000002400 */
[----:B------:R-:W1:Y:S01]  /*ed50*/  MUFU.TANH R82, R82 ;  /* 0x0000005200527308 */ /* 0x000e620000002400 */
[----:B------:R-:W-:-:S02]  /*ed60*/  VIADD R121, R121, UR31 ;  /* 0x0000001f79797c36 */ /* 0x000fc40008000000 */
[--C-:B0-----:R-:W-:Y:S02]  /*ed70*/  IMAD.IADD R120, R122, 0x1, R123.reuse ;  /* 0x000000017a787824 */ /* 0x101fe400078e027b */
[----:B------:R-:W-:Y:S01]  /*ed80*/  IMAD.IADD R87, R121, 0x1, R123 ;  /* 0x0000000179577824 */ /* 0x000fe200078e027b */
[----:B--234-:R-:W-:Y:S06]  /*ed90*/  @!P2 BRA `(.L_x_1720) ;  /* 0x000000000058a947 */ /* 0x01cfec0003800000 */
[----:B------:R-:W-:Y:S01]  /*eda0*/  IADD3 R123, -R125, R126, R123 ;  /* 0x0000007e7d7b7210 */ /* 0x000fe20007ffe17b */
[----:B------:R-:W-:Y:S03]  /*edb0*/  BSSY B0, `(.L_x_1721) ;  /* 0x0000010000007945 */ /* 0x000fe60003800000 */
        /* <DEDUP_REMOVED lines=10> */
.L_x_1722:
[----:B------:R-:W-:-:S05]  /*ee60*/  IMAD.U32 R124, RZ, RZ, UR8 ;  /* 0x00000008ff7c7e24 */ /* 0x000fca000f8e00ff */
[----:B------:R-:W-:-:S13]  /*ee70*/  ISETP.NE.AND P3, PT, R124, 0x1, PT ;  /* 0x000000017c00780c */ /* 0x000fda0003f65270 */
[----:B------:R-:W0:Y:S02]  /*ee80*/  @P3 LDC.64 R56, c[0x0][0x9e8] ;  /* 0x00027a00ff383b82 */ /* 0x000e240000000a00 */
[----:B0-----:R-:W-:-:S05]  /*ee90*/  @P3 IMAD.HI.U32 R56, R123, R56, RZ ;  /* 0x000000387b383227 */ /* 0x001fca00078e00ff */
[----:B------:R-:W-:-:S07]  /*eea0*/  @P3 SHF.R.U32.HI R123, RZ, R57, R56 ;  /* 0x00000039ff7b3219 */ /* 0x000fce0000011638 */
.L_x_1723:
[----:B------:R-:W-:Y:S05]  /*eeb0*/  BSYNC B0 ;  /* 0x0000000000007941 */ /* 0x000fea0003800000 */
.L_x_1721:
[----:B------:R-:W-:-:S04]  /*eec0*/  IMAD R123, R123, R124, -R84 ;  /* 0x0000007c7b7b7224 */ /* 0x000fc800078e0a54 */
[----:B------:R-:W-:-:S05]  /*eed0*/  IMAD.IADD R123, R123, 0x1, -R155 ;  /* 0x000000017b7b7824 */ /* 0x000fca00078e0a9b */
[----:B------:R-:W-:Y:S02]  /*eee0*/  VIMNMX R87, R87, R123, !PT ;  /* 0x0000007b57577248 */ /* 0x000fe40007fe0100 */
[----:B------:R-:W-:-:S07]  /*eef0*/  VIADDMNMX R120, R123, R124, R120, PT ;  /* 0x0000007c7b787246 */ /* 0x000fce0003800178 */
.L_x_1720:
[----:B------:R-:W-:Y:S01]  /*ef00*/  ISETP.GT.AND P3, PT, R0, -0x1, PT ;  /* 0xffffffff0000780c */ /* 0x000fe20003f64270 */
[----:B------:R-:W0:Y:S03]  /*ef10*/  SHFL.IDX PT, R8, R8, 0x1, 0x1c1f ;  /* 0x003c1f0008087f89 */ /* 0x000e2600000e0000 */
[C---:B------:R-:W-:Y:S02]  /*ef20*/  ISETP.GT.AND P5, PT, R87.reuse, RZ, P3 ;  /* 0x000000ff5700720c */ /* 0x040fe40001fa4270 */
[----:B------:R-:W-:Y:S02]  /*ef30*/  ISETP.GT.AND P4, PT, R87, 0x1, P3 ;  /* 0x000000015700780c */ /* 0x000fe40001f84270 */
[C---:B------:R-:W-:Y:S02]  /*ef40*/  ISETP.LT.OR P5, PT, R120.reuse, 0x1, P5 ;  /* 0x000000017800780c */ /* 0x040fe40002fa1670 */
[----:B------:R-:W-:-:S02]  /*ef50*/  ISETP.LT.OR P4, PT, R120, 0x2, P4 ;  /* 0x000000027800780c */ /* 0x000fc40002781670 */
[----:B-1----:R-:W-:Y:S02]  /*ef60*/  FSEL R9, R9, -INF , !P5 ;  /* 0xff80000009097808 */ /* 0x002fe40006800000 */
[----:B------:R-:W-:Y:S02]  /*ef70*/  FSEL R14, R14, -INF , !P4 ;  /* 0xff8000000e0e7808 */ /* 0x000fe40006000000 */
[C---:B------:R-:W-:Y:S02]  /*ef80*/  ISETP.GT.AND P5, PT, R87.reuse, 0x8, P3 ;  /* 0x000000085700780c */ /* 0x040fe40001fa4270 */
[----:B------:R-:W-:Y:S02]  /*ef90*/  ISETP.GT.AND P4, PT, R87, 0x9, P3 ;  /* 0x000000095700780c */ /* 0x000fe40001f84270 */
[C---:B------:R-:W-:Y:S02]  /*efa0*/  ISETP.LT.OR P5, PT, R120.reuse, 0x9, P5 ;  /* 0x000000097800780c */ /* 0x040fe40002fa1670 */
[----:B------:R-:W-:-:S02]  /*efb0*/  ISETP.LT.OR P4, PT, R120, 0xa, P4 ;  /* 0x0000000a7800780c */ /* 0x000fc40002781670 */
[----:B------:R-:W-:Y:S01]  /*efc0*/  FSEL R24, R24, -INF , !P5 ;  /* 0xff80000018187808 */ /* 0x000fe20006800000 */
[--C-:B0-----:R-:W-:Y:S01]  /*efd0*/  IMAD.IADD R122, R122, 0x1, R8.reuse ;  /* 0x000000017a7a7824 */ /* 0x101fe200078e0208 */
[----:B------:R-:W-:Y:S01]  /*efe0*/  FSEL R25, R25, -INF , !P4 ;  /* 0xff80000019197808 */ /* 0x000fe20006000000 */
[----:B------:R-:W-:Y:S01]  /*eff0*/  IMAD.IADD R121, R121, 0x1, R8 ;  /* 0x0000000179797824 */ /* 0x000fe200078e0208 */
[C---:B------:R-:W-:Y:S02]  /*f000*/  ISETP.GT.AND P5, PT, R87.reuse, 0x10, P3 ;  /* 0x000000105700780c */ /* 0x040fe40001fa4270 */
[----:B------:R-:W-:Y:S02]  /*f010*/  ISETP.GT.AND P4, PT, R87, 0x11, P3 ;  /* 0x000000115700780c */ /* 0x000fe40001f84270 */
[C---:B------:R-:W-:Y:S02]  /*f020*/  ISETP.LT.OR P5, PT, R120.reuse, 0x11, P5 ;  /* 0x000000117800780c */ /* 0x040fe40002fa1670 */
[----:B------:R-:W-:-:S02]  /*f030*/  ISETP.LT.OR P4, PT, R120, 0x12, P4 ;  /* 0x000000127800780c */ /* 0x000fc40002781670 */
[----:B------:R-:W-:Y:S02]  /*f040*/  FSEL R56, R28, -INF , !P5 ;  /* 0xff8000001c387808 */ /* 0x000fe40006800000 */
[----:B------:R-:W-:Y:S02]  /*f050*/  FSEL R57, R29, -INF , !P4 ;  /* 0xff8000001d397808 */ /* 0x000fe40006000000 */
        /* <DEDUP_REMOVED lines=77> */
[----:B------:R-:W-:Y:S01]  /*f530*/  FSEL R83, R83, -INF , !P4 ;  /* 0xff80000053537808 */ /* 0x000fe20006000000 */
[----:B------:R-:W-:Y:S08]  /*f540*/  @!P2 BRA `(.L_x_1724) ;  /* 0x000000000058a947 */ /* 0x000ff00003800000 */
        /* <DEDUP_REMOVED lines=12> */
.L_x_1726:
[----:B------:R-:W-:-:S05]  /*f610*/  IMAD.U32 R87, RZ, RZ, UR8 ;  /* 0x00000008ff577e24 */ /* 0x000fca000f8e00ff */
[----:B------:R-:W-:-:S13]  /*f620*/  ISETP.NE.AND P4, PT, R87, 0x1, PT ;  /* 0x000000015700780c */ /* 0x000fda0003f85270 */
[----:B------:R-:W0:Y:S02]  /*f630*/  @P4 LDC.64 R28, c[0x0][0x9e8] ;  /* 0x00027a00ff1c4b82 */ /* 0x000e240000000a00 */
[----:B0-----:R-:W-:-:S05]  /*f640*/  @P4 IMAD.HI.U32 R28, R8, R28, RZ ;  /* 0x0000001c081c4227 */ /* 0x001fca00078e00ff */
[----:B------:R-:W-:-:S07]  /*f650*/  @P4 SHF.R.U32.HI R8, RZ, R29, R28 ;  /* 0x0000001dff084219 */ /* 0x000fce000001161c */
.L_x_1727:
[----:B------:R-:W-:Y:S05]  /*f660*/  BSYNC B0 ;  /* 0x0000000000007941 */ /* 0x000fea0003800000 */
.L_x_1725:
[----:B------:R-:W-:-:S04]  /*f670*/  IMAD R8, R8, R87, -R84 ;  /* 0x0000005708087224 */ /* 0x000fc800078e0a54 */
[----:B------:R-:W-:-:S05]  /*f680*/  IMAD.IADD R8, R8, 0x1, -R155 ;  /* 0x0000000108087824 */ /* 0x000fca00078e0a9b */
[----:B------:R-:W-:Y:S02]  /*f690*/  VIADDMNMX R122, R8, R87, R122, PT ;  /* 0x00000057087a7246 */ /* 0x000fe4000380017a */
[----:B------:R-:W-:-:S07]  /*f6a0*/  VIMNMX R121, R121, R8, !PT ;  /* 0x0000000879797248 */ /* 0x000fce0007fe0100 */
.L_x_1724:
[----:B------:R-:W-:Y:S01]  /*f6b0*/  FMNMX.FTZ R29, R9, R13, !PT ;  /* 0x0000000d091d7209 */ /* 0x000fe20007810000 */
[----:B------:R-:W-:Y:S01]  /*f6c0*/  UMOV UR30, UR5 ;  /* 0x00000005001e7c82 */ /* 0x000fe20008000000 */
        /* <DEDUP_REMOVED lines=23> */
[----:B------:R-:W-:Y:S02]  /*f840*/  ISETP.GT.AND P5, PT, R121, 0x21, P3 ;  /* 0x000000217900780c */ /* 0x000fe40001fa4270 */
[----:B------:R-:W-:Y:S02]  /*f850*/  FMNMX.FTZ R8, R44, R29, !PT ;  /* 0x0000001d2c087209 */ /* 0x000fe40007810000 */
[----:B------:R-:W-:Y:S02]  /*f860*/  ISETP.LT.OR P5, PT, R122, 0x22, P5 ;  /* 0x000000227a00780c */ /* 0x000fe40002fa1670 */
[----:B------:R-:W-:Y:S02]  /*f870*/  FMNMX.FTZ R29, R45, R8, !PT ;  /* 0x000000082d1d7209 */ /* 0x000fe40007810000 */
[----:B------:R-:W-:Y:S02]  /*f880*/  FSEL R39, R39, -INF , !P5 ;  /* 0xff80000027277808 */ /* 0x000fe40006800000 */
[----:B------:R-:W-:-:S02]  /*f890*/  FMNMX.FTZ R8, R48, R29, !PT ;  /* 0x0000001d30087209 */ /* 0x000fc40007810000 */
[----:B------:R-:W-:Y:S02]  /*f8a0*/  ISETP.GT.AND P5, PT, R121, 0x29, P3 ;  /* 0x000000297900780c */ /* 0x000fe40001fa4270 */
[----:B------:R-:W-:Y:S02]  /*f8b0*/  FMNMX.FTZ R29, R49, R8, !PT ;  /* 0x00000008311d7209 */ /* 0x000fe40007810000 */
[----:B------:R-:W-:Y:S02]  /*f8c0*/  ISETP.LT.OR P5, PT, R122, 0x2a, P5 ;  /* 0x0000002a7a00780c */ /* 0x000fe40002fa1670 */
[----:B------:R-:W-:Y:S02]  /*f8d0*/  FMNMX.FTZ R8, R52, R29, !PT ;  /* 0x0000001d34087209 */ /* 0x000fe40007810000 */
[----:B------:R-:W-:Y:S02]  /*f8e0*/  FSEL R43, R43, -INF , !P5 ;  /* 0xff8000002b2b7808 */ /* 0x000fe40006800000 */
[----:B------:R-:W-:-:S02]  /*f8f0*/  ISETP.GT.AND P5, PT, R121, 0x31, P3 ;  /* 0x000000317900780c */ /* 0x000fc40001fa4270 */
[----:B------:R-:W-:Y:S02]  /*f900*/  FMNMX.FTZ R29, R53, R8, !PT ;  /* 0x00000008351d7209 */ /* 0x000fe40007810000 */
[----:B------:R-:W-:Y:S02]  /*f910*/  ISETP.LT.OR P5, PT, R122, 0x32, P5 ;  /* 0x000000327a00780c */ /* 0x000fe40002fa1670 */
[----:B------:R-:W-:Y:S02]  /*f920*/  FMNMX.FTZ R8, R58, R29, !PT ;  /* 0x0000001d3a087209 */ /* 0x000fe40007810000 */
[----:B------:R-:W-:Y:S02]  /*f930*/  FSEL R47, R47, -INF , !P5 ;  /* 0xff8000002f2f7808 */ /* 0x000fe40006800000 */
[----:B------:R-:W-:Y:S02]  /*f940*/  ISETP.GT.AND P5, PT, R121, 0x39, P3 ;  /* 0x000000397900780c */ /* 0x000fe40001fa4270 */
[----:B------:R-:W-:-:S02]  /*f950*/  FMNMX.FTZ R8, R59, R8, !PT ;  /* 0x000000083b087209 */ /* 0x000fc40007810000 */
[----:B------:R-:W-:Y:S02]  /*f960*/  ISETP.LT.OR P5, PT, R122, 0x3a, P5 ;  /* 0x0000003a7a00780c */ /* 0x000fe40002fa1670 */
[----:B------:R-:W-:Y:S02]  /*f970*/  FMNMX.FTZ R8, R62, R8, !PT ;  /* 0x000000083e087209 */ /* 0x000fe40007810000 */
[----:B------:R-:W-:Y:S02]  /*f980*/  FSEL R51, R51, -INF , !P5 ;  /* 0xff80000033337808 */ /* 0x000fe40006800000 */
[----:B------:R-:W-:Y:S02]  /*f990*/  ISETP.GT.AND P5, PT, R121, 0x41, P3 ;  /* 0x000000417900780c */ /* 0x000fe40001fa4270 */
[----:B------:R-:W-:Y:S02]  /*f9a0*/  FMNMX.FTZ R29, R63, R8, !PT ;  /* 0x000000083f1d7209 */ /* 0x000fe40007810000 */
[----:B------:R-:W-:-:S02]  /*f9b0*/  ISETP.LT.OR P5, PT, R122, 0x42, P5 ;  /* 0x000000427a00780c */ /* 0x000fc40002fa1670 */
[----:B------:R-:W-:Y:S02]  /*f9c0*/  FMNMX.FTZ R8, R66, R29, !PT ;  /* 0x0000001d42087209 */ /* 0x000fe40007810000 */
[----:B------:R-:W-:Y:S02]  /*f9d0*/  FSEL R55, R55, -INF , !P5 ;  /* 0xff80000037377808 */ /* 0x000fe40006800000 */
[----:B------:R-:W-:Y:S02]  /*f9e0*/  FMNMX.FTZ R29, R67, R8, !PT ;  /* 0x00000008431d7209 */ /* 0x000fe40007810000 */
[----:B------:R-:W-:Y:S02]  /*f9f0*/  ISETP.GT.AND P5, PT, R121, 0x49, P3 ;  /* 0x000000497900780c */ /* 0x000fe40001fa4270 */
[----:B------:R-:W-:Y:S02]  /*fa00*/  FMNMX.FTZ R8, R70, R29, !PT ;  /* 0x0000001d46087209 */ /* 0x000fe40007810000 */
[----:B------:R-:W-:-:S02]  /*fa10*/  ISETP.LT.OR P5, PT, R122, 0x4a, P5 ;  /* 0x0000004a7a00780c */ /* 0x000fc40002fa1670 */
[----:B------:R-:W-:Y:S02]  /*fa20*/  FMNMX.FTZ R29, R71, R8, !PT ;  /* 0x00000008471d7209 */ /* 0x000fe40007810000 */
[----:B------:R-:W-:Y:S02]  /*fa30*/  FSEL R61, R61, -INF , !P5 ;  /* 0xff8000003d3d7808 */ /* 0x000fe40006800000 */
[----:B------:R-:W-:Y:S02]  /*fa40*/  ISETP.GT.AND P5, PT, R121, 0x51, P3 ;  /* 0x000000517900780c */ /* 0x000fe40001fa4270 */
[----:B------:R-:W-:Y:S02]  /*fa50*/  FMNMX.FTZ R8, R74, R29, !PT ;  /* 0x0000001d4a087209 */ /* 0x000fe40007810000 */
[----:B------:R-:W-:Y:S02]  /*fa60*/  ISETP.LT.OR P5, PT, R122, 0x52, P5 ;  /* 0x000000527a00780c */ /* 0x000fe40002fa1670 */
[----:B------:R-:W-:-:S02]  /*fa70*/  FMNMX.FTZ R29, R75, R8, !PT ;  /* 0x000000084b1d7209 */ /* 0x000fc40007810000 */
[----:B------:R-:W-:Y:S02]  /*fa80*/  FSEL R65, R65, -INF , !P5 ;  /* 0xff80000041417808 */ /* 0x000fe40006800000 */
        /* <DEDUP_REMOVED lines=9> */
[----:B------:R-:W-:Y:S02]  /*fb20*/  ISETP.GT.AND P4, PT, R121, 0x8, P3 ;  /* 0x000000087900780c */ /* 0x000fe40001f84270 */
[----:B------:R-:W-:Y:S01]  /*fb30*/  FSEL R73, R73, -INF , !P5 ;  /* 0xff80000049497808 */ /* 0x000fe20006800000 */
[----:B------:R-:W0:Y:S01]  /*fb40*/  SHFL.BFLY PT, R29, R8, 0x2, 0x1f ;  /* 0x0c401f00081d7f89 */ /* 0x000e2200000e0000 */
[----:B------:R-:W-:-:S02]  /*fb50*/  ISETP.GT.AND P5, PT, R121, 0x69, P3 ;  /* 0x000000697900780c */ /* 0x000fc40001fa4270 */
[C---:B------:R-:W-:Y:S02]  /*fb60*/  ISETP.LT.OR P4, PT, R122.reuse, 0x9, P4 ;  /* 0x000000097a00780c */ /* 0x040fe40002781670 */
[----:B------:R-:W-:Y:S02]  /*fb70*/  ISETP.LT.OR P5, PT, R122, 0x6a, P5 ;  /* 0x0000006a7a00780c */ /* 0x000fe40002fa1670 */
[----:B------:R-:W-:Y:S02]  /*fb80*/  FSEL R26, R26, -INF , !P4 ;  /* 0xff8000001a1a7808 */ /* 0x000fe40006000000 */
[----:B------:R-:W-:Y:S02]  /*fb90*/  ISETP.GT.AND P4, PT, R121, 0x10, P3 ;  /* 0x000000107900780c */ /* 0x000fe40001f84270 */
[----:B------:R-:W-:Y:S02]  /*fba0*/  FSEL R77, R77, -INF , !P5 ;  /* 0xff8000004d4d7808 */ /* 0x000fe40006800000 */
[----:B------:R-:W-:-:S02]  /*fbb0*/  ISETP.GT.AND P5, PT, R121, RZ, P3 ;  /* 0x000000ff7900720c */ /* 0x000fc40001fa4270 */
[C---:B------:R-:W-:Y:S02]  /*fbc0*/  ISETP.LT.OR P4, PT, R122.reuse, 0x11, P4 ;  /* 0x000000117a00780c */ /* 0x040fe40002781670 */
[----:B------:R-:W-:Y:S02]  /*fbd0*/  ISETP.LT.OR P5, PT, R122, 0x1, P5 ;  /* 0x000000017a00780c */ /* 0x000fe40002fa1670 */
[----:B------:R-:W-:Y:S02]  /*fbe0*/  FSEL R30, R30, -INF , !P4 ;  /* 0xff8000001e1e7808 */ /* 0x000fe40006000000 */
[----:B------:R-:W-:Y:S02]  /*fbf0*/  ISETP.GT.AND P4, PT, R121, 0x18, P3 ;  /* 0x000000187900780c */ /* 0x000fe40001f84270 */
[----:B------:R-:W-:Y:S02]  /*fc00*/  FSEL R15, R15, -INF , !P5 ;  /* 0xff8000000f0f7808 */ /* 0x000fe40006800000 */
[----:B------:R-:W-:-:S02]  /*fc10*/  ISETP.LT.OR P4, PT, R122, 0x19, P4 ;  /* 0x000000197a00780c */ /* 0x000fc40002781670 */
[----:B------:R-:W-:Y:S02]  /*fc20*/  FMNMX.FTZ R84, R15, R12, !PT ;  /* 0x0000000c0f547209 */ /* 0x000fe40007810000 */
[----:B0-----:R-:W-:Y:S02]  /*fc30*/  FMNMX.FTZ R28, R8, R29, !PT ;  /* 0x0000001d081c7209 */ /* 0x001fe40007810000 */
[----:B------:R-:W-:Y:S02]  /*fc40*/  FSEL R34, R34, -INF , !P4 ;  /* 0xff80000022227808 */ /* 0x000fe40006000000 */
[----:B------:R-:W-:Y:S02]  /*fc50*/  FMNMX.FTZ R29, R21, R84, !PT ;  /* 0x00000054151d7209 */ /* 0x000fe40007810000 */
        /* <DEDUP_REMOVED lines=41> */
[----:B------:R-:W-:Y:S02]  /*fef0*/  FMNMX.FTZ R29, R61, R8, !PT ;  /* 0x000000083d1d7209 */ /* 0x000fe40007810000 */
[----:B------:R-:W-:Y:S02]  /*ff00*/  ISETP.GT.AND P4, PT, R121, 0x60, P3 ;  /* 0x000000607900780c */ /* 0x000fe40001f84270 */
[----:B------:R-:W-:-:S02]  /*ff10*/  FMNMX.FTZ R8, R64, R29, !PT ;  /* 0x0000001d40087209 */ /* 0x000fc40007810000 */
[----:B------:R-:W-:Y:S01]  /*ff20*/  ISETP.LT.OR P4, PT, R122, 0x61, P4 ;  /* 0x000000617a00780c */ /* 0x000fe20002781670 */
[----:B------:R-:W0:Y:S01]  /*ff30*/  SHFL.BFLY PT, R29, R28, 0x1, 0x1f ;  /* 0x0c201f001c1d7f89 */ /* 0x000e2200000e0000 */
        /* <DEDUP_REMOVED lines=12> */
[C---:B------:R-:W-:Y:S02]  /*10000*/  ISETP.GT.AND P4, PT, R121.reuse, 0x71, P3 ;  /* 0x000000717900780c */ /* 0x040fe40001f84270 */
[----:B------:R-:W-:Y:S02]  /*10010*/  FMNMX.FTZ R84, R76, R87, !PT ;  /* 0x000000574c547209 */ /* 0x000fe40007810000 */
[----:B0-----:R-:W-:Y:S02]  /*10020*/  FMNMX.FTZ R8, R28, R29, !PT ;  /* 0x0000001d1c087209 */ /* 0x001fe40007810000 */
[----:B------:R-:W-:Y:S02]  /*10030*/  ISETP.GT.AND P5, PT, R121, 0x78, P3 ;  /* 0x000000787900780c */ /* 0x000fe40001fa4270 */
[----:B------:R-:W-:Y:S01]  /*10040*/  ISETP.LT.OR P4, PT, R122, 0x72, P4 ;  /* 0x000000727a00780c */ /* 0x000fe20002781670 */
[----:B------:R-:W-:Y:S01]  /*10050*/  FMUL.FTZ R28, R8, UR30 ;  /* 0x0000001e081c7c20 */ /* 0x000fe20008410000 */
[----:B------:R-:W-:-:S02]  /*10060*/  FMNMX.FTZ R29, R77, R84, !PT ;  /* 0x000000544d1d7209 */ /* 0x000fc40007810000 */
[----:B------:R-:W-:Y:S02]  /*10070*/  ISETP.GT.AND P3, PT, R121, 0x79, P3 ;  /* 0x000000797900780c */ /* 0x000fe40001f64270 */
[----:B------:R-:W-:Y:S02]  /*10080*/  ISETP.LT.OR P5, PT, R122, 0x79, P5 ;  /* 0x000000797a00780c */ /* 0x000fe40002fa1670 */
[----:B------:R-:W-:Y:S02]  /*10090*/  FSEL R81, R81, -INF , !P4 ;  /* 0xff80000051517808 */ /* 0x000fe40006000000 */
[----:B------:R-:W-:Y:S02]  /*100a0*/  FMNMX.FTZ R84, R80, R29, !PT ;  /* 0x0000001d50547209 */ /* 0x000fe40007810000 */
[----:B------:R-:W-:Y:S02]  /*100b0*/  ISETP.LT.OR P3, PT, R122, 0x7a, P3 ;  /* 0x0000007a7a00780c */ /* 0x000fe40001f61670 */
[----:B------:R-:W-:-:S02]  /*100c0*/  FSEL R85, R85, -INF , !P5 ;  /* 0xff80000055557808 */ /* 0x000fc40006800000 */
[----:B------:R-:W-:Y:S02]  /*100d0*/  FMNMX.FTZ R84, R81, R84, !PT ;  /* 0x0000005451547209 */ /* 0x000fe40007810000 */
[----:B------:R-:W-:Y:S02]  /*100e0*/  FSETP.NEU.FTZ.AND P4, PT, R8, -INF , PT ;  /* 0xff8000000800780b */ /* 0x000fe40003f9d000 */
[----:B------:R-:W-:Y:S02]  /*100f0*/  FSEL R86, R86, -INF , !P3 ;  /* 0xff80000056567808 */ /* 0x000fe40005800000 */
[----:B------:R-:W-:Y:S02]  /*10100*/  FMNMX.FTZ R29, R85, R84, !PT ;  /* 0x00000054551d7209 */ /* 0x000fe40007810000 */
[----:B------:R-:W-:Y:S02]  /*10110*/  FSEL R28, R28, RZ, P4 ;  /* 0x000000ff1c1c7208 */ /* 0x000fe40002000000 */
[----:B------:R-:W-:-:S02]  /*10120*/  FMNMX.FTZ R29, R86, R29, !PT ;  /* 0x0000001d561d7209 */ /* 0x000fc40007810000 */
[----:B------:R-:W-:Y:S01]  /*10130*/  FSEL R84, R8, RZ, P4 ;  /* 0x000000ff08547208 */ /* 0x000fe20002000000 */
        /* <DEDUP_REMOVED lines=32> */
[----:B------:R0:W-:Y:S01]  /*10340*/  MUFU.EX2 R148, R9 ;  /* 0x0000000900947308 */ /* 0x0001e20000000800 */
[----:B------:R-:W0:Y:S01]  /*10350*/  SHFL.BFLY PT, R83, R29, 0x2, 0x1f ;  /* 0x0c401f001d537f89 */ /* 0x000e2200000e0000 */
[----:B------:R-:W-:-:S06]  /*10360*/  FADD.FTZ R13, -R84, R13 ;  /* 0x0000000d540d7221 */ /* 0x000fcc0000010100 */
        /* <DEDUP_REMOVED lines=11> */
[----:B------:R-:W-:-:S03]  /*10420*/  FMUL.FTZ R120, R9, UR30 ;  /* 0x0000001e09787c20 */ /* 0x000fc60008410000 */
[----:B------:R-:W-:Y:S02]  /*10430*/  FSEL R87, R9, RZ, P3 ;  /* 0x000000ff09577208 */ /* 0x000fe40001800000 */
[----:B------:R-:W-:Y:S01]  /*10440*/  FSEL R120, R120, RZ, P3 ;  /* 0x000000ff78787208 */ /* 0x000fe20001800000 */
[----:B------:R-:W-:Y:S02]  /*10450*/  MUFU.EX2 R36, R36 ;  /* 0x0000002400247308 */ /* 0x000fe40000000800 */
[----:B------:R-:W-:Y:S01]  /*10460*/  FADD.FTZ R87, -R87, R12 ;  /* 0x0000000c57577221 */ /* 0x000fe20000010100 */
[----:B------:R-:W-:Y:S01]  /*10470*/  FMUL.FTZ R12, R13, UR30 ;  /* 0x0000001e0d0c7c20 */ /* 0x000fe20008410000 */
[--C-:B------:R-:W-:Y:S01]  /*10480*/  FFMA.FTZ R149, R15, UR30, -R120.reuse ;  /* 0x0000001e0f957c23 */ /* 0x100fe20008010878 */
[--C-:B------:R-:W-:Y:S01]  /*10490*/  FFMA.FTZ R84, R21, UR30, -R120.reuse ;  /* 0x0000001e15547c23 */ /* 0x100fe20008010878 */
[----:B------:R-:W-:Y:S01]  /*104a0*/  FMUL.FTZ R13, R87, UR30 ;  /* 0x0000001e570d7c20 */ /* 0x000fe20008410000 */
        /* <DEDUP_REMOVED lines=17> */
[----:B------:R-:W-:Y:S01]  /*105c0*/  FFMA.FTZ R42, R55, UR30, -R120 ;  /* 0x0000001e372a7c23 */ /* 0x000fe20008010878 */
[----:B------:R-:W1:Y:S01]  /*105d0*/  MUFU.EX2 R13, R13 ;  /* 0x0000000d000d7308 */ /* 0x000e620000000800 */
[----:B0-----:R-:W-:Y:S01]  /*105e0*/  FFMA.FTZ R47, R12, R4, R148 ;  /* 0x000000040c2f7223 */ /* 0x001fe20000010094 */
[--C-:B------:R-:W-:Y:S01]  /*105f0*/  FFMA.FTZ R135, R60, UR30, -R120.reuse ;  /* 0x0000001e3c877c23 */ /* 0x100fe20008010878 */
[--C-:B------:R-:W-:Y:S01]  /*10600*/  FFMA.FTZ R46, R61, UR30, -R120.reuse ;  /* 0x0000001e3d2e7c23 */ /* 0x100fe20008010878 */
[--C-:B------:R-:W-:Y:S01]  /*10610*/  FFMA.FTZ R129, R64, UR30, -R120.reuse ;  /* 0x0000001e40817c23 */ /* 0x100fe20008010878 */
[----:B------:R-:W-:Y:S01]  /*10620*/  FADD.FTZ R47, R14, R47 ;  /* 0x0000002f0e2f7221 */ /* 0x000fe20000010000 */
[--C-:B------:R-:W-:Y:S01]  /*10630*/  FFMA.FTZ R43, R65, UR30, -R120.reuse ;  /* 0x0000001e412b7c23 */ /* 0x100fe20008010878 */
[--C-:B------:R-:W-:Y:S01]  /*10640*/  FFMA.FTZ R131, R68, UR30, -R120.reuse ;  /* 0x0000001e44837c23 */ /* 0x100fe20008010878 */
[----:B------:R-:W0:Y:S01]  /*10650*/  MUFU.EX2 R84, R84 ;  /* 0x0000005400547308 */ /* 0x000e220000000800 */
[----:B------:R-:W-:Y:S01]  /*10660*/  FADD.FTZ R50, R24, R47 ;  /* 0x0000002f18327221 */ /* 0x000fe20000010000 */
[--C-:B------:R-:W-:Y:S01]  /*10670*/  FFMA.FTZ R39, R69, UR30, -R120.reuse ;  /* 0x0000001e45277c23 */ /* 0x100fe20008010878 */
[--C-:B------:R-:W-:Y:S01]  /*10680*/  FFMA.FTZ R125, R72, UR30, -R120.reuse ;  /* 0x0000001e487d7c23 */ /* 0x100fe20008010878 */
[--C-:B------:R-:W-:Y:S01]  /*10690*/  FFMA.FTZ R38, R73, UR30, -R120.reuse ;  /* 0x0000001e49267c23 */ /* 0x100fe20008010878 */
[--C-:B------:R-:W-:Y:S01]  /*106a0*/  FFMA.FTZ R127, R76, UR30, -R120.reuse ;  /* 0x0000001e4c7f7c23 */ /* 0x100fe20008010878 */
[--C-:B------:R-:W-:Y:S01]  /*106b0*/  FFMA.FTZ R35, R77, UR30, -R120.reuse ;  /* 0x0000001e4d237c23 */ /* 0x100fe20008010878 */
[--C-:B------:R-:W-:Y:S01]  /*106c0*/  FFMA.FTZ R121, R80, UR30, -R120.reuse ;  /* 0x0000001e50797c23 */ /* 0x100fe20008010878 */
[----:B------:R-:W2:Y:S01]  /*106d0*/  MUFU.EX2 R151, R151 ;  /* 0x0000009700977308 */ /* 0x000ea20000000800 */
[----:B-1----:R-:W-:Y:S01]  /*106e0*/  FFMA.FTZ R3, R13, R3, R149 ;  /* 0x000000030d037223 */ /* 0x002fe20000010095 */
[--C-:B------:R-:W-:Y:S01]  /*106f0*/  FFMA.FTZ R34, R81, UR30, -R120.reuse ;  /* 0x0000001e51227c23 */ /* 0x100fe20008010878 */
[--C-:B------:R-:W-:Y:S01]  /*10700*/  FFMA.FTZ R123, R85, UR30, -R120.reuse ;  /* 0x0000001e557b7c23 */ /* 0x100fe20008010878 */
[----:B------:R-:W-:-:S04]  /*10710*/  FFMA.FTZ R31, R86, UR30, -R120 ;  /* 0x0000001e561f7c23 */ /* 0x000fc80008010878 */
[----:B------:R-:W1:Y:S01]  /*10720*/  MUFU.EX2 R83, R83 ;  /* 0x0000005300537308 */ /* 0x000e620000000800 */
[----:B0-----:R-:W-:Y:S01]  /*10730*/  FADD.FTZ R4, R84, R3 ;  /* 0x0000000354047221 */ /* 0x001fe20000010000 */
[----:B------:R-:W-:-:S04]  /*10740*/  FADD.FTZ R3, R25, R50 ;  /* 0x0000003219037221 */ /* 0x000fc80000010000 */
[----:B------:R-:W-:Y:S02]  /*10750*/  FADD.FTZ R50, R56, R3 ;  /* 0x0000000338327221 */ /* 0x000fe40000010000 */
[----:B------:R-:W0:Y:S01]  /*10760*/  MUFU.EX2 R145, R145 ;  /* 0x0000009100917308 */ /* 0x000e220000000800 */
[----:B--2---:R-:W-:Y:S01]  /*10770*/  FADD.FTZ R4, R151, R4 ;  /* 0x0000000497047221 */ /* 0x004fe20000010000 */
[----:B------:R-:W-:-:S04]  /*10780*/  FADD.FTZ R47, R57, R50 ;  /* 0x00000032392f7221 */ /* 0x000fc80000010000 */
[----:B------:R-:W-:Y:S02]  /*10790*/  FADD.FTZ R50, R32, R47 ;  /* 0x0000002f20327221 */ /* 0x000fe40000010000 */
[----:B------:R-:W2:Y:S01]  /*107a0*/  MUFU.EX2 R30, R30 ;  /* 0x0000001e001e7308 */ /* 0x000ea20000000800 */
[----:B-1----:R-:W-:-:S07]  /*107b0*/  FADD.FTZ R4, R83, R4 ;  /* 0x0000000453047221 */ /* 0x002fce0000010000 */
[----:B------:R-:W1:Y:S01]  /*107c0*/  MUFU.EX2 R147, R147 ;  /* 0x0000009300937308 */ /* 0x000e620000000800 */
[----:B0-----:R-:W-:-:S07]  /*107d0*/  FADD.FTZ R3, R145, R4 ;  /* 0x0000000491037221 */ /* 0x001fce0000010000 */
        /* <DEDUP_REMOVED lines=98> */
[----:B--2---:R-:W-:-:S03]  /*10e00*/  FADD.FTZ R4, R28, R47 ;  /* 0x0000002f1c047221 */ /* 0x004fc60000010000 */
[----:B-1----:R-:W-:Y:S01]  /*10e10*/  FADD.FTZ R3, R31, R50 ;  /* 0x000000321f037221 */ /* 0x002fe20000010000 */
[----:B------:R-:W-:Y:S06]  /*10e20*/  @!P0 BRA `(.L_x_1728) ;  /* 0x0000000000048947 */ /* 0x000fec0003800000 */
[----:B------:R-:W-:Y:S01]  /*10e30*/  BPT.TRAP 0x1 ;  /* 0x000000040000795c */ /* 0x000fe20000300000 */
.L_x_1728:
[----:B------:R-:W2:Y:S01]  /*10e40*/  LDL R47, [R1+0x1c] ;  /* 0x00001c00012f7983 */ /* 0x000ea20000100800 */
[----:B------:R-:W-:Y:S02]  /*10e50*/  IMAD R19, R19, 0x8, R2 ;  /* 0x0000000813137824 */ /* 0x000fe400078e0202 */
[-C--:B------:R-:W-:Y:S01]  /*10e60*/  FMUL.FTZ R88, R88, R12.reuse ;  /* 0x0000000c58587220 */ /* 0x080fe20000410000 */
[----:B------:R-:W-:Y:S02]  /*10e70*/  IMAD.U32 R50, RZ, RZ, UR38 ;  /* 0x00000026ff327e24 */ /* 0x000fe4000f8e00ff */
[-C--:B------:R-:W-:Y:S01]  /*10e80*/  FMUL.FTZ R89, R89, R12.reuse ;  /* 0x0000000c59597220 */ /* 0x080fe20000410000 */
[----:B------:R-:W-:Y:S02]  /*10e90*/  VIADD R19, R19, 0x16860 ;  /* 0x0001686013137836 */ /* 0x000fe40000000000 */
[-C--:B------:R-:W-:Y:S01]  /*10ea0*/  FMUL.FTZ R92, R92, R12.reuse ;  /* 0x0000000c5c5c7220 */ /* 0x080fe20000410000 */
[-C--:B------:R-:W-:Y:S01]  /*10eb0*/  FMUL.FTZ R93, R93, R12.reuse ;  /* 0x0000000c5d5d7220 */ /* 0x080fe20000410000 */
[-C--:B------:R-:W-:Y:S01]  /*10ec0*/  FMUL.FTZ R96, R96, R12.reuse ;  /* 0x0000000c60607220 */ /* 0x080fe20000410000 */
        /* <DEDUP_REMOVED lines=33> */
[----:B------:R-:W-:Y:S01]  /*110e0*/  F2FP.BF16.F32.PACK_AB R150, R25, R24 ;  /* 0x000000181996723e */ /* 0x000fe200000010ff */
[----:B------:R-:W-:Y:S01]  /*110f0*/  IMAD.MOV.U32 R154, RZ, RZ, R20 ;  /* 0x000000ffff9a7224 */ /* 0x000fe200078e0014 */
[----:B------:R-:W-:Y:S01]  /*11100*/  F2FP.BF16.F32.PACK_AB R151, R83, R151 ;  /* 0x000000975397723e */ /* 0x000fe200000010ff */
[----:B0-----:R-:W-:Y:S01]  /*11110*/  IMAD.MOV.U32 R19, RZ, RZ, R5 ;  /* 0x000000ffff137224 */ /* 0x001fe200078e0005 */
        /* <DEDUP_REMOVED lines=28> */
[C---:B--2---:R-:W-:Y:S01]  /*112e0*/  ISETP.GT.AND P3, PT, R0.reuse, R47, PT ;  /* 0x0000002f0000720c */ /* 0x044fe20003f64270 */
[----:B------:R-:W-:-:S12]  /*112f0*/  VIADD R0, R0, 0xffffffff ;  /* 0xffffffff00007836 */ /* 0x000fd80000000000 */
[----:B------:R-:W-:Y:S05]  /*11300*/  @P3 BRA `(.L_x_1729) ;  /* 0xffffffc800103947 */ /* 0x000fea000383ffff */
[----:B------:R-:W-:Y:S02]  /*11310*/  IMAD.MOV.U32 R12, RZ, RZ, R9 ;  /* 0x000000ffff0c7224 */ /* 0x000fe400078e0009 */
[----:B------:R-:W-:Y:S02]  /*11320*/  IMAD.MOV.U32 R13, RZ, RZ, R8 ;  /* 0x000000ffff0d7224 */ /* 0x000fe400078e0008 */
[----:B------:R-:W-:Y:S02]  /*11330*/  IMAD.MOV.U32 R19, RZ, RZ, R5 ;  /* 0x000000ffff137224 */ /* 0x000fe400078e0005 */
[----:B------:R-:W-:-:S07]  /*11340*/  IMAD.MOV.U32 R154, RZ, RZ, R20 ;  /* 0x000000ffff9a7224 */ /* 0x000fce00078e0014 */
.L_x_1709:
[----:B------:R-:W2:Y:S01]  /*11350*/  LDL R21, [R1+0x28] ;  /* 0x0000280001157983 */ /* 0x000ea20000100800 */
[----:B------:R-:W0:Y:S01]  /*11360*/  LDC R5, c[0x0][0x448] ;  /* 0x00011200ff057b82 */ /* 0x000e220000000800 */
[----:B------:R-:W-:Y:S02]  /*11370*/  ULDC UR12, c[0x0][0x9dc] ;  /* 0x00027700000c7ab9 */ /* 0x000fe40000000800 */
[----:B------:R-:W3:Y:S04]  /*11380*/  LDL R15, [R1] ;  /* 0x00000000010f7983 */ /* 0x000ee80000100800 */
[----:B------:R-:W3:Y:S01]  /*11390*/  LDL R14, [R1+0x8] ;  /* 0x00000800010e7983 */ /* 0x000ee20000100800 */
[----:B------:R-:W1:Y:S01]  /*113a0*/  LDC R20, c[0x0][0x9e4] ;  /* 0x00027900ff147b82 */ /* 0x000e620000000800 */
[----:B0-----:R-:W-:-:S02]  /*113b0*/  ISETP.NE.AND P4, PT, R5, 0x1, PT ;  /* 0x000000010500780c */ /* 0x001fc40003f85270 */
[----:B-1----:R-:W-:-:S11]  /*113c0*/  ISETP.GE.AND P5, PT, R20, 0x1, PT ;  /* 0x000000011400780c */ /* 0x002fd60003fa6270 */
[----:B------:R-:W0:Y:S08]  /*113d0*/  @P4 LDC R8, c[0x0][0x44c] ;  /* 0x00011300ff084b82 */ /* 0x000e300000000800 */
[----:B------:R-:W1:Y:S01]  /*113e0*/  @P4 LDC R9, c[0x0][0x450] ;  /* 0x00011400ff094b82 */ /* 0x000e620000000800 */
[----:B--2---:R-:W-:-:S04]  /*113f0*/  VIADD R5, R21, 0xbf ;  /* 0x000000bf15057836 */ /* 0x004fc80000000000 */
[----:B0-----:R-:W-:Y:S01]  /*11400*/  @P4 IMAD.HI.U32 R8, R5, R8, RZ ;  /* 0x0000000805084227 */ /* 0x001fe200078e00ff */
[----:B---3--:R-:W-:-:S04]  /*11410*/  IADD3 R14, R14, 0x1, -R15 ;  /* 0x000000010e0e7810 */ /* 0x008fc80007ffe80f */
        /* <DEDUP_REMOVED lines=14> */
.L_x_1732:
[----:B------:R-:W-:-:S13]  /*11500*/  ISETP.NE.AND P1, PT, R20, 0x1, PT ;  /* 0x000000011400780c */ /* 0x000fda0003f25270 */
[----:B------:R-:W0:Y:S02]  /*11510*/  @P1 LDC.64 R8, c[0x0][0x9e8] ;  /* 0x00027a00ff081b82 */ /* 0x000e240000000a00 */
[----:B0-----:R-:W-:-:S05]  /*11520*/  @P1 IMAD.HI.U32 R8, R5, R8, RZ ;  /* 0x0000000805081227 */ /* 0x001fca00078e00ff */
[----:B------:R-:W-:-:S07]  /*11530*/  @P1 SHF.R.U32.HI R5, RZ, R9, R8 ;  /* 0x00000009ff051219 */ /* 0x000fce0000011608 */
.L_x_1733:
[----:B------:R-:W-:Y:S05]  /*11540*/  BSYNC B0 ;  /* 0x0000000000007941 */ /* 0x000fea0003800000 */
.L_x_1731:
[----:B------:R-:W-:-:S05]  /*11550*/  IMAD R5, R5, R20, RZ ;  /* 0x0000001405057224 */ /* 0x000fca00078e02ff */
[----:B------:R-:W-:-:S07]  /*11560*/  VIMNMX R14, R14, R5, !PT ;  /* 0x000000050e0e7248 */ /* 0x000fce0007fe0100 */
.L_x_1730:
[----:B------:R-:W2:Y:S01]  /*11570*/  LDL R8, [R1+0x3c] ;  /* 0x00003c0001087983 */ /* 0x000ea20000100800 */
[----:B------:R-:W-:-:S05]  /*11580*/  VIADD R14, R14, 0x7f ;  /* 0x0000007f0e0e7836 */ /* 0x000fca0000000000 */
[----:B------:R-:W-:-:S04]  /*11590*/  SHF.R.S32.HI R5, RZ, 0x1f, R14 ;  /* 0x0000001fff057819 */ /* 0x000fc8000001140e */
[----:B------:R-:W-:-:S04]  /*115a0*/  LEA.HI R5, R5, R14, RZ, 0x7 ;  /* 0x0000000e05057211 */ /* 0x000fc800078f38ff */
[----:B------:R-:W-:-:S04]  /*115b0*/  SHF.R.S32.HI R5, RZ, 0x7, R5 ;  /* 0x00000007ff057819 */ /* 0x000fc80000011405 */
[----:B--2---:R-:W-:-:S04]  /*115c0*/  VIMNMX R8, R8, R5, !PT ;  /* 0x0000000508087248 */ /* 0x004fc80007fe0100 */
[----:B------:R-:W-:Y:S01]  /*115d0*/  ISETP.GE.AND P1, PT, R0, R8, PT ;  /* 0x000000080000720c */ /* 0x000fe20003f26270 */
[----:B------:R0:W-:-:S12]  /*115e0*/  STL [R1+0x1c], R8 ;  /* 0x00001c0801007387 */ /* 0x0001d80000100800 */
[----:B0-----:R-:W-:Y:S05]  /*115f0*/  @!P1 BRA `(.L_x_1734) ;  /* 0x0000002400ec9947 */ /* 0x001fea0003800000 */
[----:B------:R-:W-:Y:S02]  /*11600*/  IMAD.MOV.U32 R5, RZ, RZ, R12 ;  /* 0x000000ffff057224 */ /* 0x000fe400078e000c */
[----:B------:R-:W-:Y:S02]  /*11610*/  IMAD.MOV.U32 R14, RZ, RZ, R13 ;  /* 0x000000ffff0e7224 */ /* 0x000fe400078e000d */
[----:B------:R-:W-:Y:S02]  /*11620*/  IMAD.MOV.U32 R8, RZ, RZ, R154 ;  /* 0x000000ffff087224 */ /* 0x000fe400078e009a */
[----:B------:R-:W-:-:S07]  /*11630*/  IMAD.MOV.U32 R15, RZ, RZ, R19 ;  /* 0x000000ffff0f7224 */ /* 0x000fce00078e0013 */
.L_x_1746:
[----:B------:R-:W2:Y:S01]  /*11640*/  LDL R12, [R1+0x2c] ;  /* 0x00002c00010c7983 */ /* 0x000ea20000100800 */
[----:B------:R-:W-:Y:S01]  /*11650*/  ISETP.NE.AND P1, PT, R15, 0x1, PT ;  /* 0x000000010f00780c */ /* 0x000fe20003f25270 */
[----:B------:R-:W-:Y:S05]  /*11660*/  YIELD ;  /* 0x0000000000007946 */ /* 0x000fea0003800000 */
[----:B------:R-:W-:-:S04]  /*11670*/  SEL R9, RZ, 0x1, P1 ;  /* 0x00000001ff097807 */ /* 0x000fc80000800000 */
[----:B------:R-:W-:Y:S02]  /*11680*/  LOP3.LUT R154, R8, R9, RZ, 0x3c, !PT ;  /* 0x00000009089a7212 */ /* 0x000fe400078e3cff */
[----:B--2---:R-:W-:-:S13]  /*11690*/  ISETP.NE.AND P1, PT, R12, RZ, PT ;  /* 0x000000ff0c00720c */ /* 0x004fda0003f25270 */
[----:B------:R-:W-:Y:S05]  /*116a0*/  @P1 BRA `(.L_x_1735) ;  /* 0x00000000003c1947 */ /* 0x000fea0003800000 */
[----:B------:R-:W-:Y:S05]  /*116b0*/  @!P0 BRA `(.L_x_1736) ;  /* 0x0000000000048947 */ /* 0x000fea0003800000 */
[----:B------:R-:W-:Y:S01]  /*116c0*/  BPT.TRAP 0x1 ;  /* 0x000000040000795c */ /* 0x000fe20000300000 */
.L_x_1736:
[----:B------:R-:W-:Y:S01]  /*116d0*/  VIADD R9, R15, 0x1 ;  /* 0x000000010f097836 */ /* 0x000fe20000000000 */
[----:B------:R-:W-:-:S04]  /*116e0*/  SHF.L.U32 R12, R154, 0x1f, RZ ;  /* 0x0000001f9a0c7819 */ /* 0x000fc800000006ff */
[----:B------:R-:W-:-:S04]  /*116f0*/  ISETP.NE.AND P2, PT, R9, 0x2, PT ;  /* 0x000000020900780c */ /* 0x000fc80003f45270 */
[----:B------:R-:W-:-:S05]  /*11700*/  SEL R9, R9, RZ, P2 ;  /* 0x000000ff09097207 */ /* 0x000fca0001000000 */
[----:B------:R-:W-:-:S04]  /*11710*/  IMAD R9, R9, 0x8, R2 ;  /* 0x0000000809097824 */ /* 0x000fc800078e0202 */
[----:B------:R0:W1:Y:S01]  /*11720*/  SYNCS.PHASECHK.TRANS64.TRYWAIT P2, [R9+URZ+0x16830], R12 ;  /* 0x0168300c090075a7 */ /* 0x000062000804017f */
[----:B------:R-:W-:Y:S05]  /*11730*/  @!P0 BRA `(.L_x_1737) ;  /* 0x0000000000048947 */ /* 0x000fea0003800000 */
[----:B------:R-:W-:Y:S01]  /*11740*/  BPT.TRAP 0x1 ;  /* 0x000000040000795c */ /* 0x000fe20000300000 */
.L_x_1737:
[----:B------:R-:W-:Y:S04]  /*11750*/  BSSY B0, `(.L_x_1735) ;  /* 0x0000004000007945 */ /* 0x000fe80003800000 */
[----:B-1----:R-:W-:Y:S05]  /*11760*/  @P2 BRA `(.L_x_1738) ;  /* 0x0000000000082947 */ /* 0x002fea0003800000 */
[----:B------:R-:W1:Y:S02]  /*11770*/  SYNCS.PHASECHK.TRANS64.TRYWAIT P2, [R9+URZ+0x16830], R12 ;  /* 0x0168300c090075a7 */ /* 0x000e64000804017f */
[----:B-1----:R-:W-:Y:S05]  /*11780*/  @!P2 BRA `(.L_x_1739) ;  /* 0x0000011c00e4a947 */ /* 0x002fea0003800000 */
.L_x_1738:
[----:B------:R-:W-:Y:S05]  /*11790*/  BSYNC B0 ;  /* 0x0000000000007941 */ /* 0x000fea0003800000 */
.L_x_1735:
[----:B01----:R-:W2:Y:S01]  /*117a0*/  LDL R12, [R1+0x30] ;  /* 0x00003000010c7983 */ /* 0x003ea20000100800 */
[----:B------:R-:W-:Y:S01]  /*117b0*/  VIADD R19, R15, 0x1 ;  /* 0x000000010f137836 */ /* 0x000fe20000000000 */
[----:B------:R-:W0:Y:S04]  /*117c0*/  S2R R9, SR_TID.X ;  /* 0x0000000000097919 */ /* 0x000e280000002100 */
[----:B------:R-:W-:-:S04]  /*117d0*/  ISETP.NE.AND P2, PT, R19, 0x2, PT ;  /* 0x000000021300780c */ /* 0x000fc80003f45270 */
[----:B------:R-:W-:Y:S01]  /*117e0*/  SEL R19, R19, RZ, P2 ;  /* 0x000000ff13137207 */ /* 0x000fe20001000000 */
[----:B------:R-:W-:Y:S01]  /*117f0*/  IMAD.MOV.U32 R21, RZ, RZ, 0x40000040 ;  /* 0x40000040ff157424 */ /* 0x000fe200078e00ff */
[----:B------:R-:W-:Y:S05]  /*11800*/  WARPSYNC.ALL ;  /* 0x0000000000007948 */ /* 0x000fea0003800000 */
[----:B------:R-:W-:Y:S02]  /*11810*/  R2UR UR19, R21 ;  /* 0x00000000151372ca */ /* 0x000fe400000e0000 */
[----:B0-----:R-:W-:-:S05]  /*11820*/  SHF.R.U32.HI R9, RZ, 0x7, R9 ;  /* 0x00000007ff097819 */ /* 0x001fca0000011609 */
[----:B------:R-:W-:Y:S02]  /*11830*/  VIADD R9, R9, 0x8 ;  /* 0x0000000809097836 */ /* 0x000fe40000000000 */
[----:B------:R-:W-:Y:S01]  /*11840*/  IMAD.MOV.U32 R25, RZ, RZ, 0x40000040 ;  /* 0x40000040ff197424 */ /* 0x000fe200078e00ff */
[----:B------:R-:W-:Y:S02]  /*11850*/  R2UR UR12, R6 ;  /* 0x00000000060c72ca */ /* 0x000fe400000e0000 */
[----:B------:R-:W-:Y:S02]  /*11860*/  R2UR UR13, R7 ;  /* 0x00000000070d72ca */ /* 0x000fe400000e0000 */
[C---:B------:R-:W-:Y:S02]  /*11870*/  R2UR UR15, R25.reuse ;  /* 0x00000000190f72ca */ /* 0x040fe400000e0000 */
[----:B------:R-:W-:Y:S01]  /*11880*/  R2UR UR27, R25 ;  /* 0x00000000191b72ca */ /* 0x000fe200000e0000 */
        /* <DEDUP_REMOVED lines=33> */
.L_x_1741:
[----:B------:R-:W-:Y:S01]  /*11aa0*/  SHF.L.U32 R8, R8, 0x1f, RZ ;  /* 0x0000001f08087819 */ /* 0x000fe200000006ff */
[----:B------:R-:W-:-:S04]  /*11ab0*/  IMAD R9, R15, 0x8, R2 ;  /* 0x000000080f097824 */ /* 0x000fc800078e0202 */
[----:B------:R0:W1:Y:S01]  /*11ac0*/  SYNCS.PHASECHK.TRANS64.TRYWAIT P1, [R9+URZ+0x16850], R8 ;  /* 0x01685008090075a7 */ /* 0x000062000802017f */
[----:B------:R-:W-:Y:S05]  /*11ad0*/  @!P0 BRA `(.L_x_1742) ;  /* 0x0000000000048947 */ /* 0x000fea0003800000 */
[----:B------:R-:W-:Y:S01]  /*11ae0*/  BPT.TRAP 0x1 ;  /* 0x000000040000795c */ /* 0x000fe20000300000 */
.L_x_1742:
[----:B-1----:R-:W-:Y:S05]  /*11af0*/  @P1 BRA `(.L_x_1740) ;  /* 0x0000000000081947 */ /* 0x002fea0003800000 */
[----:B------:R-:W1:Y:S02]  /*11b00*/  SYNCS.PHASECHK.TRANS64.TRYWAIT P1, [R9+URZ+0x16850], R8 ;  /* 0x01685008090075a7 */ /* 0x000e64000802017f */
[----:B-1----:R-:W-:Y:S05]  /*11b10*/  @!P1 BRA `(.L_x_1743) ;  /* 0x0000011c00149947 */ /* 0x002fea0003800000 */
.L_x_1740:
        /* <DEDUP_REMOVED lines=68> */
.L_x_1744:
[----:B0-----:R-:W-:Y:S01]  /*11f60*/  FMUL.FTZ R8, R24, UR11 ;  /* 0x0000000b18087c20 */ /* 0x001fe20008410000 */
[----:B------:R-:W-:Y:S01]  /*11f70*/  FMUL.FTZ R9, R25, UR11 ;  /* 0x0000000b19097c20 */ /* 0x000fe20008410000 */
[----:B------:R-:W-:Y:S01]  /*11f80*/  FMUL.FTZ R21, R28, UR11 ;  /* 0x0000000b1c157c20 */ /* 0x000fe20008410000 */
[----:B------:R-:W-:Y:S02]  /*11f90*/  IMAD R12, R19, 0x8, R2 ;  /* 0x00000008130c7824 */ /* 0x000fe400078e0202 */
[----:B------:R-:W-:Y:S01]  /*11fa0*/  FMUL.FTZ R24, R29, UR11 ;  /* 0x0000000b1d187c20 */ /* 0x000fe20008410000 */
[----:B------:R-:W-:Y:S01]  /*11fb0*/  IMAD.U32 R13, RZ, RZ, UR38 ;  /* 0x00000026ff0d7e24 */ /* 0x000fe2000f8e00ff */
[----:B------:R-:W0:Y:S01]  /*11fc0*/  MUFU.TANH R8, R8 ;  /* 0x0000000800087308 */ /* 0x000e220000002400 */
[----:B------:R-:W-:Y:S02]  /*11fd0*/  VIADD R12, R12, 0x16840 ;  /* 0x000168400c0c7836 */ /* 0x000fe40000000000 */
[----:B------:R-:W-:Y:S01]  /*11fe0*/  FMUL.FTZ R20, R27, UR11 ;  /* 0x0000000b1b147c20 */ /* 0x000fe20008410000 */
[----:B------:R-:W-:Y:S01]  /*11ff0*/  FMUL.FTZ R27, R32, UR11 ;  /* 0x0000000b201b7c20 */ /* 0x000fe20008410000 */
[----:B------:R-:W-:Y:S01]  /*12000*/  FMUL.FTZ R28, R33, UR11 ;  /* 0x0000000b211c7c20 */ /* 0x000fe20008410000 */
[----:B------:R-:W-:Y:S01]  /*12010*/  FMUL.FTZ R123, R26, UR11 ;  /* 0x0000000b1a7b7c20 */ /* 0x000fe20008410000 */
[----:B------:R-:W-:Y:S01]  /*12020*/  PRMT R12, R13, 0x654, R12 ;  /* 0x000006540d0c7816 */ /* 0x000fe2000000000c */
[----:B------:R-:W-:Y:S01]  /*12030*/  FMUL.FTZ R26, R31, UR11 ;  /* 0x0000000b1f1a7c20 */ /* 0x000fe20008410000 */
[----:B------:R-:W1:Y:S01]  /*12040*/  MUFU.TANH R9, R9 ;  /* 0x0000000900097308 */ /* 0x000e620000002400 */
[----:B------:R-:W-:Y:S01]  /*12050*/  FMUL.FTZ R31, R36, UR11 ;  /* 0x0000000b241f7c20 */ /* 0x000fe20008410000 */
[----:B------:R0:W-:Y:S01]  /*12060*/  SYNCS.ARRIVE.TRANS64.RED.A1T0 RZ, [R12+URZ], RZ ;  /* 0x000000ff0cff79a7 */ /* 0x0001e2000810043f */
[----:B------:R-:W-:Y:S01]  /*12070*/  FMUL.FTZ R32, R37, UR11 ;  /* 0x0000000b25207c20 */ /* 0x000fe20008410000 */
[----:B------:R-:W-:Y:S01]  /*12080*/  FMUL.FTZ R25, R30, UR11 ;  /* 0x0000000b1e197c20 */ /* 0x000fe20008410000 */
[----:B------:R-:W-:Y:S01]  /*12090*/  FMUL.FTZ R30, R35, UR11 ;  /* 0x0000000b231e7c20 */ /* 0x000fe20008410000 */
[----:B------:R-:W-:Y:S01]  /*120a0*/  FMUL.FTZ R35, R40, UR11 ;  /* 0x0000000b28237c20 */ /* 0x000fe20008410000 */
[----:B------:R-:W-:Y:S01]  /*120b0*/  FMUL.FTZ R36, R41, UR11 ;  /* 0x0000000b29247c20 */ /* 0x000fe20008410000 */
[----:B------:R-:W2:Y:S01]  /*120c0*/  MUFU.TANH R21, R21 ;  /* 0x0000001500157308 */ /* 0x000ea20000002400 */
[----:B------:R-:W-:Y:S01]  /*120d0*/  FMUL.FTZ R29, R34, UR11 ;  /* 0x0000000b221d7c20 */ /* 0x000fe20008410000 */
[----:B0-----:R-:W-:Y:S01]  /*120e0*/  FMNMX.FTZ R12, R8, R14, !PT ;  /* 0x0000000e080c7209 */ /* 0x001fe20007810000 */
        /* <DEDUP_REMOVED lines=49> */
[----:B------:R-:W-:-:S04]  /*12400*/  UMOV UR30, UR4 ;  /* 0x00000004001e7c82 */ /* 0x000fc80008000000 */
        /* <DEDUP_REMOVED lines=81> */
[----:B------:R-:W-:Y:S01]  /*12920*/  FMUL.FTZ R77, R78, UR11 ;  /* 0x0000000b4e4d7c20 */ /* 0x000fe20008410000 */
[----:B------:R-:W-:-:S05]  /*12930*/  FMUL.FTZ R78, R79, UR11 ;  /* 0x0000000b4f4e7c20 */ /* 0x000fca0008410000 */
        /* <DEDUP_REMOVED lines=14> */
[----:B0-----:R-:W-:-:S05]  /*12a20*/  FMNMX.FTZ R12, R76, R81, !PT ;  /* 0x000000514c0c7209 */ /* 0x001fca0007810000 */
[----:B------:R-:W0:Y:S02]  /*12a30*/  SHFL.BFLY PT, R13, R12, 0x2, 0x1f ;  /* 0x0c401f000c0d7f89 */ /* 0x000e2400000e0000 */
[----:B------:R-:W3:Y:S01]  /*12a40*/  MUFU.TANH R65, R65 ;  /* 0x0000004100417308 */ /* 0x000ee20000002400 */
[----:B-1----:R-:W-:Y:S01]  /*12a50*/  FMNMX.FTZ R81, R61, R80, !PT ;  /* 0x000000503d517209 */ /* 0x002fe20007810000 */
[----:B------:R-:W-:-:S06]  /*12a60*/  FMUL.FTZ R80, R83, UR11 ;  /* 0x0000000b53507c20 */ /* 0x000fcc0008410000 */
[----:B------:R-:W1:Y:S01]  /*12a70*/  MUFU.TANH R66, R66 ;  /* 0x0000004200427308 */ /* 0x000e620000002400 */
[----:B--2---:R-:W-:-:S07]  /*12a80*/  FMNMX.FTZ R82, R62, R81, !PT ;  /* 0x000000513e527209 */ /* 0x004fce0007810000 */
[----:B------:R-:W2:Y:S01]  /*12a90*/  MUFU.TANH R69, R69 ;  /* 0x0000004500457308 */ /* 0x000ea20000002400 */
[----:B---3--:R-:W-:Y:S02]  /*12aa0*/  FMNMX.FTZ R81, R65, R82, !PT ;  /* 0x0000005241517209 */ /* 0x008fe40007810000 */
[----:B0-----:R-:W-:-:S05]  /*12ab0*/  FMNMX.FTZ R12, R12, R13, !PT ;  /* 0x0000000d0c0c7209 */ /* 0x001fca0007810000 */
[----:B------:R-:W0:Y:S01]  /*12ac0*/  MUFU.TANH R75, R75 ;  /* 0x0000004b004b7308 */ /* 0x000e220000002400 */
[----:B-1----:R-:W-:Y:S01]  /*12ad0*/  FMNMX.FTZ R82, R66, R81, !PT ;  /* 0x0000005142527209 */ /* 0x002fe20007810000 */
[----:B------:R-:W-:Y:S01]  /*12ae0*/  FMUL.FTZ R81, R86, UR11 ;  /* 0x0000000b56517c20 */ /* 0x000fe20008410000 */
[----:B------:R-:W1:Y:S05]  /*12af0*/  SHFL.BFLY PT, R13, R12, 0x1, 0x1f ;  /* 0x0c201f000c0d7f89 */ /* 0x000e6a00000e0000 */
[----:B------:R-:W3:Y:S01]  /*12b00*/  MUFU.TANH R77, R77 ;  /* 0x0000004d004d7308 */ /* 0x000ee20000002400 */
[----:B--2---:R-:W-:-:S07]  /*12b10*/  FMNMX.FTZ R82, R69, R82, !PT ;  /* 0x0000005245527209 */ /* 0x004fce0007810000 */
[----:B------:R-:W2:Y:S01]  /*12b20*/  MUFU.TANH R78, R78 ;  /* 0x0000004e004e7308 */ /* 0x000ea20000002400 */
[----:B0-----:R-:W-:Y:S01]  /*12b30*/  FMNMX.FTZ R84, R75, R82, !PT ;  /* 0x000000524b547209 */ /* 0x001fe20007810000 */
[----:B------:R-:W-:-:S06]  /*12b40*/  FMUL.FTZ R82, R87, UR11 ;  /* 0x0000000b57527c20 */ /* 0x000fcc0008410000 */
[----:B------:R-:W0:Y:S01]  /*12b50*/  MUFU.TANH R79, R79 ;  /* 0x0000004f004f7308 */ /* 0x000e220000002400 */
[----:B---3--:R-:W-:Y:S02]  /*12b60*/  FMNMX.FTZ R83, R77, R84, !PT ;  /* 0x000000544d537209 */ /* 0x008fe40007810000 */
[----:B-1----:R-:W-:-:S05]  /*12b70*/  FMNMX.FTZ R13, R12, R13, !PT ;  /* 0x0000000d0c0d7209 */ /* 0x002fca0007810000 */
[----:B------:R-:W1:Y:S01]  /*12b80*/  MUFU.TANH R80, R80 ;  /* 0x0000005000507308 */ /* 0x000e620000002400 */
[----:B--2---:R-:W-:Y:S01]  /*12b90*/  FMNMX.FTZ R84, R78, R83, !PT ;  /* 0x000000534e547209 */ /* 0x004fe20007810000 */
[----:B------:R-:W-:-:S04]  /*12ba0*/  FADD.FTZ R14, -R13, R14 ;  /* 0x0000000e0d0e7221 */ /* 0x000fc80000010100 */
[----:B------:R-:W-:Y:S02]  /*12bb0*/  FMUL.FTZ R14, R14, UR30 ;  /* 0x0000001e0e0e7c20 */ /* 0x000fe40008410000 */
[----:B------:R-:W2:Y:S01]  /*12bc0*/  MUFU.TANH R81, R81 ;  /* 0x0000005100517308 */ /* 0x000ea20000002400 */
[----:B0-----:R-:W-:-:S07]  /*12bd0*/  FMNMX.FTZ R83, R79, R84, !PT ;  /* 0x000000544f537209 */ /* 0x001fce0007810000 */
[----:B------:R-:W0:Y:S01]  /*12be0*/  MUFU.TANH R82, R82 ;  /* 0x0000005200527308 */ /* 0x000e220000002400 */
[----:B-1----:R-:W-:-:S07]  /*12bf0*/  FMNMX.FTZ R84, R80, R83, !PT ;  /* 0x0000005350547209 */ /* 0x002fce0007810000 */
[----:B------:R-:W-:Y:S01]  /*12c00*/  MUFU.EX2 R14, R14 ;  /* 0x0000000e000e7308 */ /* 0x000fe20000000800 */
[----:B--2---:R-:W-:-:S04]  /*12c10*/  FMNMX.FTZ R83, R81, R84, !PT ;  /* 0x0000005451537209 */ /* 0x004fc80007810000 */
[----:B0-----:R-:W-:-:S05]  /*12c20*/  FMNMX.FTZ R83, R82, R83, !PT ;  /* 0x0000005352537209 */ /* 0x001fca0007810000 */
[----:B------:R-:W0:Y:S02]  /*12c30*/  SHFL.BFLY PT, R84, R83, 0x2, 0x1f ;  /* 0x0c401f0053547f89 */ /* 0x000e2400000e0000 */
[----:B0-----:R-:W-:Y:S01]  /*12c40*/  FMNMX.FTZ R84, R83, R84, !PT ;  /* 0x0000005453547209 */ /* 0x001fe20007810000 */
[----:B------:R-:W-:-:S04]  /*12c50*/  FMUL.FTZ R83, R13, UR30 ;  /* 0x0000001e0d537c20 */ /* 0x000fc80008410000 */
[----:B------:R-:W0:Y:S01]  /*12c60*/  SHFL.BFLY PT, R85, R84, 0x1, 0x1f ;  /* 0x0c201f0054557f89 */ /* 0x000e2200000e0000 */
        /* <DEDUP_REMOVED lines=13> */
[--C-:B------:R-:W-:Y:S01]  /*12d40*/  FFMA.FTZ R132, R51, UR30, -R83.reuse ;  /* 0x0000001e33847c23 */ /* 0x100fe20008010853 */
[----:B------:R-:W2:Y:S01]  /*12d50*/  MUFU.EX2 R121, R121 ;  /* 0x0000007900797308 */ /* 0x000ea20000000800 */
        /* <DEDUP_REMOVED lines=8> */
[----:B0-----:R-:W-:Y:S01]  /*12de0*/  FMNMX.FTZ R12, R84, R85, !PT ;  /* 0x00000055540c7209 */ /* 0x001fe20007810000 */
[--C-:B------:R-:W-:Y:S01]  /*12df0*/  FFMA.FTZ R85, R32, UR30, -R83.reuse ;  /* 0x0000001e20557c23 */ /* 0x100fe20008010853 */
[--C-:B------:R-:W-:Y:S01]  /*12e00*/  FFMA.FTZ R32, R48, UR30, -R83.reuse ;  /* 0x0000001e30207c23 */ /* 0x100fe20008010853 */
[--C-:B------:R-:W-:Y:S01]  /*12e10*/  FFMA.FTZ R84, R36, UR30, -R83.reuse ;  /* 0x0000001e24547c23 */ /* 0x100fe20008010853 */
[----:B------:R-:W-:Y:S01]  /*12e20*/  FFMA.FTZ R36, R40, UR30, -R83 ;  /* 0x0000001e28247c23 */ /* 0x000fe20008010853 */
[C---:B------:R-:W-:Y:S01]  /*12e30*/  FADD.FTZ R5, -R12.reuse, R5 ;  /* 0x000000050c057221 */ /* 0x040fe20000010100 */
[----:B------:R-:W-:Y:S01]  /*12e40*/  FMUL.FTZ R48, R12, UR30 ;  /* 0x0000001e0c307c20 */ /* 0x000fe20008410000 */
[----:B------:R-:W-:Y:S01]  /*12e50*/  MUFU.EX2 R87, R87 ;  /* 0x0000005700577308 */ /* 0x000fe20000000800 */
[----:B-1----:R-:W-:Y:S01]  /*12e60*/  FFMA.FTZ R4, R14, R4, R148 ;  /* 0x000000040e047223 */ /* 0x002fe20000010094 */
[----:B------:R-:W-:Y:S01]  /*12e70*/  FMUL.FTZ R5, R5, UR30 ;  /* 0x0000001e05057c20 */ /* 0x000fe20008410000 */
        /* <DEDUP_REMOVED lines=8> */
[----:B------:R-:W-:Y:S01]  /*12f00*/  FFMA.FTZ R139, R49, UR30, -R48 ;  /* 0x0000001e318b7c23 */ /* 0x000fe20008010830 */
[----:B--2---:R-:W-:Y:S01]  /*12f10*/  FADD.FTZ R49, R121, R4 ;  /* 0x0000000479317221 */ /* 0x004fe20000010000 */
        /* <DEDUP_REMOVED lines=20> */
[----:B0-----:R-:W-:Y:S01]  /*13060*/  FFMA.FTZ R3, R5, R3, R149 ;  /* 0x0000000305037223 */ /* 0x001fe20000010095 */
[--C-:B------:R-:W-:Y:S01]  /*13070*/  FFMA.FTZ R41, R75, UR30, -R48.reuse ;  /* 0x0000001e4b297c23 */ /* 0x100fe20008010830 */
[--C-:B------:R-:W-:Y:S01]  /*13080*/  FFMA.FTZ R127, R77, UR30, -R48.reuse ;  /* 0x0000001e4d7f7c23 */ /* 0x100fe20008010830 */
[--C-:B------:R-:W-:Y:S01]  /*13090*/  FFMA.FTZ R38, R78, UR30, -R48.reuse ;  /* 0x0000001e4e267c23 */ /* 0x100fe20008010830 */
[--C-:B------:R-:W-:Y:S01]  /*130a0*/  FFMA.FTZ R34, R79, UR30, -R48.reuse ;  /* 0x0000001e4f227c23 */ /* 0x100fe20008010830 */
[--C-:B------:R-:W-:Y:S01]  /*130b0*/  FFMA.FTZ R37, R80, UR30, -R48.reuse ;  /* 0x0000001e50257c23 */ /* 0x100fe20008010830 */
[--C-:B------:R-:W-:Y:S01]  /*130c0*/  FFMA.FTZ R123, R81, UR30, -R48.reuse ;  /* 0x0000001e517b7c23 */ /* 0x100fe20008010830 */
[----:B------:R-:W0:Y:S01]  /*130d0*/  MUFU.EX2 R43, R43 ;  /* 0x0000002b002b7308 */ /* 0x000e220000000800 */
[----:B-1----:R-:W-:Y:S01]  /*130e0*/  FADD.FTZ R4, R44, R3 ;  /* 0x000000032c047221 */ /* 0x002fe20000010000 */
[----:B------:R-:W-:Y:S01]  /*130f0*/  FFMA.FTZ R33, R82, UR30, -R48 ;  /* 0x0000001e52217c23 */ /* 0x000fe20008010830 */
[----:B------:R-:W-:Y:S01]  /*13100*/  FADD.FTZ R48, R150, R49 ;  /* 0x0000003196307221 */ /* 0x000fe20000010000 */
[--C-:B------:R-:W-:Y:S01]  /*13110*/  FFMA.FTZ R124, R67, UR30, -R83.reuse ;  /* 0x0000001e437c7c23 */ /* 0x100fe20008010853 */
[--C-:B------:R-:W-:Y:S01]  /*13120*/  FFMA.FTZ R21, R68, UR30, -R83.reuse ;  /* 0x0000001e44157c23 */ /* 0x100fe20008010853 */
[--C-:B------:R-:W-:Y:S01]  /*13130*/  FFMA.FTZ R126, R70, UR30, -R83.reuse ;  /* 0x0000001e467e7c23 */ /* 0x100fe20008010853 */
[----:B------:R-:W-:Y:S01]  /*13140*/  FADD.FTZ R3, R87, R48 ;  /* 0x0000003057037221 */ /* 0x000fe20000010000 */
[----:B------:R-:W1:Y:S01]  /*13150*/  MUFU.EX2 R144, R144 ;  /* 0x0000009000907308 */ /* 0x000e620000000800 */
[----:B--2---:R-:W-:Y:S01]  /*13160*/  FADD.FTZ R4, R151, R4 ;  /* 0x0000000497047221 */ /* 0x004fe20000010000 */
[--C-:B------:R-:W-:Y:S01]  /*13170*/  FFMA.FTZ R9, R71, UR30, -R83.reuse ;  /* 0x0000001e47097c23 */ /* 0x100fe20008010853 */
[--C-:B------:R-:W-:Y:S01]  /*13180*/  FFMA.FTZ R120, R72, UR30, -R83.reuse ;  /* 0x0000001e48787c23 */ /* 0x100fe20008010853 */
[--C-:B------:R-:W-:Y:S01]  /*13190*/  FFMA.FTZ R8, R73, UR30, -R83.reuse ;  /* 0x0000001e49087c23 */ /* 0x100fe20008010853 */
[--C-:B------:R-:W-:Y:S01]  /*131a0*/  FFMA.FTZ R122, R74, UR30, -R83.reuse ;  /* 0x0000001e4a7a7c23 */ /* 0x100fe20008010853 */
[----:B------:R-:W-:-:S02]  /*131b0*/  FFMA.FTZ R39, R76, UR30, -R83 ;  /* 0x0000001e4c277c23 */ /* 0x000fc40008010853 */
        /* <DEDUP_REMOVED lines=114> */
.L_x_1745:
[----:B------:R-:W2:Y:S01]  /*138e0*/  LDL R49, [R1+0x1c] ;  /* 0x00001c0001317983 */ /* 0x000ea20000100800 */
[----:B------:R-:W-:Y:S01]  /*138f0*/  LEA R15, R15, R2, 0x3 ;  /* 0x000000020f0f7211 */ /* 0x000fe200078e18ff */
[----:B------:R-:W-:Y:S01]  /*13900*/  IMAD.U32 R48, RZ, RZ, UR38 ;  /* 0x00000026ff307e24 */ /* 0x000fe2000f8e00ff */
[----:B------:R-:W-:Y:S01]  /*13910*/  F2FP.BF16.F32.PACK_AB R148, R121, R148 ;  /* 0x000000947994723e */ /* 0x000fe200000010ff */
[----:B------:R-:W-:Y:S01]  /*13920*/  FMUL.FTZ R88, R88, R14 ;  /* 0x0000000e58587220 */ /* 0x000fe20000410000 */
[----:B------:R-:W-:Y:S01]  /*13930*/  F2FP.BF16.F32.PACK_AB R120, R8, R120 ;  /* 0x000000780878723e */ /* 0x000fe200000010ff */
        /* <DEDUP_REMOVED lines=68> */
[C---:B--2---:R-:W-:Y:S01]  /*13d80*/  ISETP.GT.AND P1, PT, R0.reuse, R49, PT ;  /* 0x000000310000720c */ /* 0x044fe20003f24270 */
[----:B------:R-:W-:-:S12]  /*13d90*/  VIADD R0, R0, 0xffffffff ;  /* 0xffffffff00007836 */ /* 0x000fd80000000000 */
[----:B------:R-:W-:Y:S05]  /*13da0*/  @P1 BRA `(.L_x_1746) ;  /* 0xffffffd800241947 */ /* 0x000fea000383ffff */
.L_x_1734:
[----:B------:R-:W2:Y:S02]  /*13db0*/  LDL R5, [R1+0x3c] ;  /* 0x00003c0001057983 */ /* 0x000ea40000100800 */
[----:B--2---:R-:W-:-:S13]  /*13dc0*/  ISETP.GE.AND P1, PT, R0, R5, PT ;  /* 0x000000050000720c */ /* 0x004fda0003f26270 */
[----:B------:R-:W-:Y:S05]  /*13dd0*/  @!P1 BRA `(.L_x_1747) ;  /* 0x0000003800109947 */ /* 0x000fea0003800000 */
[----:B------:R-:W-:Y:S02]  /*13de0*/  IMAD.MOV.U32 R5, RZ, RZ, R12 ;  /* 0x000000ffff057224 */ /* 0x000fe400078e000c */
[----:B------:R-:W-:Y:S02]  /*13df0*/  IMAD.MOV.U32 R14, RZ, RZ, R13 ;  /* 0x000000ffff0e7224 */ /* 0x000fe400078e000d */
[----:B------:R-:W-:Y:S02]  /*13e00*/  IMAD.MOV.U32 R8, RZ, RZ, R154 ;  /* 0x000000ffff087224 */ /* 0x000fe400078e009a */
[----:B------:R-:W-:-:S07]  /*13e10*/  IMAD.MOV.U32 R15, RZ, RZ, R19 ;  /* 0x000000ffff0f7224 */ /* 0x000fce00078e0013 */
.L_x_1767:
        /* <DEDUP_REMOVED lines=9> */
.L_x_1749:
        /* <DEDUP_REMOVED lines=8> */
.L_x_1750:
[----:B------:R-:W-:Y:S04]  /*13f30*/  BSSY B0, `(.L_x_1748) ;  /* 0x0000004000007945 */ /* 0x000fe80003800000 */
[----:B-1----:R-:W-:Y:S05]  /*13f40*/  @P2 BRA `(.L_x_1751) ;  /* 0x0000000000082947 */ /* 0x002fea0003800000 */
[----:B------:R-:W1:Y:S02]  /*13f50*/  SYNCS.PHASECHK.TRANS64.TRYWAIT P2, [R9+URZ+0x16830], R12 ;  /* 0x0168300c090075a7 */ /* 0x000e64000804017f */
[----:B-1----:R-:W-:Y:S05]  /*13f60*/  @!P2 BRA `(.L_x_1752) ;  /* 0x000000f80014a947 */ /* 0x002fea0003800000 */
.L_x_1751:
[----:B------:R-:W-:Y:S05]  /*13f70*/  BSYNC B0 ;  /* 0x0000000000007941 */ /* 0x000fea0003800000 */
.L_x_1748:
        /* <DEDUP_REMOVED lines=48> */
.L_x_1754:
[----:B------:R-:W-:Y:S01]  /*14280*/  SHF.L.U32 R8, R8, 0x1f, RZ ;  /* 0x0000001f08087819 */ /* 0x000fe200000006ff */
[----:B------:R-:W-:-:S04]  /*14290*/  IMAD R9, R15, 0x8, R2 ;  /* 0x000000080f097824 */ /* 0x000fc800078e0202 */
[----:B------:R0:W1:Y:S01]  /*142a0*/  SYNCS.PHASECHK.TRANS64.TRYWAIT P1, [R9+URZ+0x16850], R8 ;  /* 0x01685008090075a7 */ /* 0x000062000802017f */
[----:B------:R-:W-:Y:S05]  /*142b0*/  @!P0 BRA `(.L_x_1755) ;  /* 0x0000000000048947 */ /* 0x000fea0003800000 */
[----:B------:R-:W-:Y:S01]  /*142c0*/  BPT.TRAP 0x1 ;  /* 0x000000040000795c */ /* 0x000fe20000300000 */
.L_x_1755:
[----:B-1----:R-:W-:Y:S05]  /*142d0*/  @P1 BRA `(.L_x_1753) ;  /* 0x0000000000081947 */ /* 0x002fea0003800000 */
[----:B------:R-:W1:Y:S02]  /*142e0*/  SYNCS.PHASECHK.TRANS64.TRYWAIT P1, [R9+URZ+0x16850], R8 ;  /* 0x01685008090075a7 */ /* 0x000e64000802017f */
[----:B-1----:R-:W-:Y:S05]  /*142f0*/  @!P1 BRA `(.L_x_1756) ;  /* 0x000000f400449947 */ /* 0x002fea0003800000 */
.L_x_1753:
        /* <DEDUP_REMOVED lines=68> */
.L_x_1757:
        /* <DEDUP_REMOVED lines=15> */
[----:B------:R-:W-:-:S02]  /*14830*/  IMAD R54, R19, 0x8, R2 ;  /* 0x0000000813367824 */ /* 0x000fc400078e0202 */
[----:B------:R-:W-:Y:S01]  /*14840*/  FMUL.FTZ R39, R44, UR10 ;  /* 0x0000000a2c277c20 */ /* 0x000fe20008410000 */
[----:B------:R-:W-:Y:S01]  /*14850*/  FMUL.FTZ R44, R50, UR10 ;  /* 0x0000000a322c7c20 */ /* 0x000fe20008410000 */
[----:B------:R-:W-:Y:S01]  /*14860*/  FMUL.FTZ R50, R55, UR10 ;  /* 0x0000000a37327c20 */ /* 0x000fe20008410000 */
[----:B------:R-:W-:Y:S02]  /*14870*/  VIADD R54, R54, 0x16840 ;  /* 0x0001684036367836 */ /* 0x000fe40000000000 */
[----:B------:R-:W-:-:S05]  /*14880*/  IMAD.U32 R55, RZ, RZ, UR38 ;  /* 0x00000026ff377e24 */ /* 0x000fca000f8e00ff */
[----:B------:R-:W-:Y:S01]  /*14890*/  PRMT R54, R55, 0x654, R54 ;  /* 0x0000065437367816 */ /* 0x000fe20000000036 */
[----:B------:R-:W4:Y:S03]  /*148a0*/  MUFU.TANH R20, R20 ;  /* 0x0000001400147308 */ /* 0x000f260000002400 */
[----:B------:R5:W-:Y:S05]  /*148b0*/  SYNCS.ARRIVE.TRANS64.RED.A1T0 RZ, [R54+URZ], RZ ;  /* 0x000000ff36ff79a7 */ /* 0x000bea000810043f */
        /* <DEDUP_REMOVED lines=68> */
[----:B------:R-:W1:Y:S02]  /*14d00*/  MUFU.TANH R9, R9 ;  /* 0x0000000900097308 */ /* 0x000e640000002400 */
[----:B-----5:R-:W-:-:S06]  /*14d10*/  IADD3 R54, -R155, 0x1, -R85 ;  /* 0x000000019b367810 */ /* 0x020fcc0007ffe955 */
[----:B------:R-:W2:Y:S01]  /*14d20*/  MUFU.TANH R13, R13 ;  /* 0x0000000d000d7308 */ /* 0x000ea20000002400 */
[----:B---3--:R-:W-:-:S07]  /*14d30*/  IADD3 R54, -R124, R54, R125 ;  /* 0x000000367c367210 */ /* 0x008fce0007ffe17d */
[----:B------:R-:W3:Y:S08]  /*14d40*/  MUFU.TANH R12, R12 ;  /* 0x0000000c000c7308 */ /* 0x000ef00000002400 */
        /* <DEDUP_REMOVED lines=50> */
[----:B------:R-:W-:Y:S02]  /*15070*/  VIADD R120, R54, UR31 ;  /* 0x0000001f36787c36 */ /* 0x000fe40008000000 */
        /* <DEDUP_REMOVED lines=15> */
.L_x_1760:
[----:B------:R-:W-:-:S05]  /*15170*/  IMAD.U32 R123, RZ, RZ, UR7 ;  /* 0x00000007ff7b7e24 */ /* 0x000fca000f8e00ff */
[----:B------:R-:W-:-:S13]  /*15180*/  ISETP.NE.AND P1, PT, R123, 0x1, PT ;  /* 0x000000017b00780c */ /* 0x000fda0003f25270 */
[----:B------:R-:W0:Y:S02]  /*15190*/  @P1 LDC.64 R54, c[0x0][0x9e8] ;  /* 0x00027a00ff361b82 */ /* 0x000e240000000a00 */
[----:B0-----:R-:W-:-:S05]  /*151a0*/  @P1 IMAD.HI.U32 R54, R122, R54, RZ ;  /* 0x000000367a361227 */ /* 0x001fca00078e00ff */
[----:B------:R-:W-:-:S07]  /*151b0*/  @P1 SHF.R.U32.HI R122, RZ, R55, R54 ;  /* 0x00000037ff7a1219 */ /* 0x000fce0000011636 */
.L_x_1761:
[----:B------:R-:W-:Y:S05]  /*151c0*/  BSYNC B0 ;  /* 0x0000000000007941 */ /* 0x000fea0003800000 */
.L_x_1759:
[----:B------:R-:W-:-:S04]  /*151d0*/  IMAD R122, R122, R123, -R85 ;  /* 0x0000007b7a7a7224 */ /* 0x000fc800078e0a55 */
[----:B------:R-:W-:-:S05]  /*151e0*/  IMAD.IADD R122, R122, 0x1, -R155 ;  /* 0x000000017a7a7824 */ /* 0x000fca00078e0a9b */
[----:B------:R-:W-:Y:S02]  /*151f0*/  VIMNMX R86, R86, R122, !PT ;  /* 0x0000007a56567248 */ /* 0x000fe40007fe0100 */
[----:B------:R-:W-:-:S07]  /*15200*/  VIADDMNMX R87, R122, R123, R87, PT ;  /* 0x0000007b7a577246 */ /* 0x000fce0003800157 */
.L_x_1758:
        /* <DEDUP_REMOVED lines=113> */
.L_x_1764:
[----:B------:R-:W-:-:S05]  /*15920*/  IMAD.U32 R13, RZ, RZ, UR7 ;  /* 0x00000007ff0d7e24 */ /* 0x000fca000f8e00ff */
[----:B------:R-:W-:-:S13]  /*15930*/  ISETP.NE.AND P2, PT, R13, 0x1, PT ;  /* 0x000000010d00780c */ /* 0x000fda0003f45270 */
[----:B------:R-:W0:Y:S02]  /*15940*/  @P2 LDC.64 R86, c[0x0][0x9e8] ;  /* 0x00027a00ff562b82 */ /* 0x000e240000000a00 */
[----:B0-----:R-:W-:-:S05]  /*15950*/  @P2 IMAD.HI.U32 R86, R8, R86, RZ ;  /* 0x0000005608562227 */ /* 0x001fca00078e00ff */
[----:B------:R-:W-:-:S07]  /*15960*/  @P2 SHF.R.U32.HI R8, RZ, R87, R86 ;  /* 0x00000057ff082219 */ /* 0x000fce0000011656 */
.L_x_1765:
[----:B------:R-:W-:Y:S05]  /*15970*/  BSYNC B0 ;  /* 0x0000000000007941 */ /* 0x000fea0003800000 */
.L_x_1763:
[----:B------:R-:W-:-:S04]  /*15980*/  IMAD R8, R8, R13, -R85 ;  /* 0x0000000d08087224 */ /* 0x000fc800078e0a55 */
[----:B------:R-:W-:-:S05]  /*15990*/  IMAD.IADD R8, R8, 0x1, -R155 ;  /* 0x0000000108087824 */ /* 0x000fca00078e0a9b */
[----:B------:R-:W-:Y:S02]  /*159a0*/  VIADDMNMX R121, R8, R13, R121, PT ;  /* 0x0000000d08797246 */ /* 0x000fe40003800179 */
[----:B------:R-:W-:-:S07]  /*159b0*/  VIMNMX R120, R120, R8, !PT ;  /* 0x0000000878787248 */ /* 0x000fce0007fe0100 */
.L_x_1762:
[----:B------:R-:W-:Y:S01]  /*159c0*/  FMNMX.FTZ R13, R9, R14, !PT ;  /* 0x0000000e090d7209 */ /* 0x000fe20007810000 */
[----:B------:R-:W-:Y:S01]  /*159d0*/  UMOV UR30, UR6 ;  /* 0x00000006001e7c82 */ /* 0x000fe20008000000 */
        /* <DEDUP_REMOVED lines=49> */
[----:B------:R-:W-:Y:S02]  /*15cf0*/  FSEL R34, R34, -INF , !P2 ;  /* 0xff80000022227808 */ /* 0x000fe40005000000 */
[----:B------:R-:W-:Y:S02]  /*15d00*/  ISETP.GT.AND P2, PT, R120, 0x21, P1 ;  /* 0x000000217800780c */ /* 0x000fe40000f44270 */
[----:B------:R-:W-:Y:S02]  /*15d10*/  FMNMX.FTZ R8, R71, R8, !PT ;  /* 0x0000000847087209 */ /* 0x000fe40007810000 */
[----:B------:R-:W-:-:S02]  /*15d20*/  FSEL R40, R40, -INF , !P3 ;  /* 0xff80000028287808 */ /* 0x000fc40005800000 */
[----:B------:R-:W-:Y:S02]  /*15d30*/  ISETP.GT.AND P3, PT, R120, 0x30, P1 ;  /* 0x000000307800780c */ /* 0x000fe40000f64270 */
[----:B------:R-:W-:Y:S02]  /*15d40*/  ISETP.LT.OR P2, PT, R121, 0x22, P2 ;  /* 0x000000227900780c */ /* 0x000fe40001741670 */
[----:B------:R-:W-:Y:S02]  /*15d50*/  FMNMX.FTZ R8, R73, R8, !PT ;  /* 0x0000000849087209 */ /* 0x000fe40007810000 */
[----:B------:R-:W-:Y:S02]  /*15d60*/  ISETP.LT.OR P3, PT, R121, 0x31, P3 ;  /* 0x000000317900780c */ /* 0x000fe40001f61670 */
[----:B------:R-:W-:Y:S02]  /*15d70*/  FSEL R38, R38, -INF , !P2 ;  /* 0xff80000026267808 */ /* 0x000fe40005000000 */
[----:B------:R-:W-:-:S02]  /*15d80*/  ISETP.GT.AND P2, PT, R120, 0x29, P1 ;  /* 0x000000297800780c */ /* 0x000fc40000f44270 */
[----:B------:R-:W-:Y:S02]  /*15d90*/  FMNMX.FTZ R8, R75, R8, !PT ;  /* 0x000000084b087209 */ /* 0x000fe40007810000 */
[----:B------:R-:W-:Y:S02]  /*15da0*/  FSEL R44, R44, -INF , !P3 ;  /* 0xff8000002c2c7808 */ /* 0x000fe40005800000 */
[----:B------:R-:W-:Y:S02]  /*15db0*/  ISETP.GT.AND P3, PT, R120, 0x38, P1 ;  /* 0x000000387800780c */ /* 0x000fe40000f64270 */
[----:B------:R-:W-:Y:S02]  /*15dc0*/  ISETP.LT.OR P2, PT, R121, 0x2a, P2 ;  /* 0x0000002a7900780c */ /* 0x000fe40001741670 */
[----:B------:R-:W-:Y:S02]  /*15dd0*/  FMNMX.FTZ R8, R77, R8, !PT ;  /* 0x000000084d087209 */ /* 0x000fe40007810000 */
[----:B------:R-:W-:-:S02]  /*15de0*/  ISETP.LT.OR P3, PT, R121, 0x39, P3 ;  /* 0x000000397900780c */ /* 0x000fc40001f61670 */
[----:B------:R-:W-:Y:S02]  /*15df0*/  FSEL R42, R42, -INF , !P2 ;  /* 0xff8000002a2a7808 */ /* 0x000fe40005000000 */
[----:B------:R-:W-:Y:S02]  /*15e00*/  FMNMX.FTZ R8, R79, R8, !PT ;  /* 0x000000084f087209 */ /* 0x000fe40007810000 */
[----:B------:R-:W-:Y:S02]  /*15e10*/  ISETP.GT.AND P2, PT, R120, 0x31, P1 ;  /* 0x000000317800780c */ /* 0x000fe40000f44270 */
[----:B------:R-:W-:Y:S02]  /*15e20*/  FSEL R48, R48, -INF , !P3 ;  /* 0xff80000030307808 */ /* 0x000fe40005800000 */
[----:B------:R-:W-:Y:S02]  /*15e30*/  ISETP.GT.AND P3, PT, R120, 0x40, P1 ;  /* 0x000000407800780c */ /* 0x000fe40000f64270 */
[----:B------:R-:W-:-:S02]  /*15e40*/  FMNMX.FTZ R8, R81, R8, !PT ;  /* 0x0000000851087209 */ /* 0x000fc40007810000 */
[C---:B------:R-:W-:Y:S02]  /*15e50*/  ISETP.LT.OR P2, PT, R121.reuse, 0x32, P2 ;  /* 0x000000327900780c */ /* 0x040fe40001741670 */
[----:B------:R-:W-:Y:S02]  /*15e60*/  ISETP.LT.OR P3, PT, R121, 0x41, P3 ;  /* 0x000000417900780c */ /* 0x000fe40001f61670 */
[----:B------:R-:W-:Y:S02]  /*15e70*/  FMNMX.FTZ R8, R83, R8, !PT ;  /* 0x0000000853087209 */ /* 0x000fe40007810000 */
[----:B------:R-:W-:Y:S02]  /*15e80*/  FSEL R46, R46, -INF , !P2 ;  /* 0xff8000002e2e7808 */ /* 0x000fe40005000000 */
[----:B------:R-:W-:Y:S01]  /*15e90*/  ISETP.GT.AND P2, PT, R120, 0x39, P1 ;  /* 0x000000397800780c */ /* 0x000fe20000f44270 */
[----:B------:R-:W0:Y:S01]  /*15ea0*/  SHFL.BFLY PT, R13, R8, 0x2, 0x1f ;  /* 0x0c401f00080d7f89 */ /* 0x000e2200000e0000 */
[----:B------:R-:W-:-:S02]  /*15eb0*/  FSEL R52, R52, -INF , !P3 ;  /* 0xff80000034347808 */ /* 0x000fc40005800000 */
[----:B------:R-:W-:Y:S02]  /*15ec0*/  ISETP.GT.AND P3, PT, R120, 0x48, P1 ;  /* 0x000000487800780c */ /* 0x000fe40000f64270 */
[C---:B------:R-:W-:Y:S02]  /*15ed0*/  ISETP.LT.OR P2, PT, R121.reuse, 0x3a, P2 ;  /* 0x0000003a7900780c */ /* 0x040fe40001741670 */
[----:B------:R-:W-:Y:S02]  /*15ee0*/  ISETP.LT.OR P3, PT, R121, 0x49, P3 ;  /* 0x000000497900780c */ /* 0x000fe40001f61670 */
[----:B------:R-:W-:Y:S02]  /*15ef0*/  FSEL R50, R50, -INF , !P2 ;  /* 0xff80000032327808 */ /* 0x000fe40005000000 */
[----:B------:R-:W-:Y:S02]  /*15f00*/  ISETP.GT.AND P2, PT, R120, 0x41, P1 ;  /* 0x000000417800780c */ /* 0x000fe40000f44270 */
        /* <DEDUP_REMOVED lines=12> */
[----:B0-----:R-:W-:-:S02]  /*15fd0*/  FMNMX.FTZ R55, R8, R13, !PT ;  /* 0x0000000d08377209 */ /* 0x001fc40007810000 */
[----:B------:R-:W-:Y:S02]  /*15fe0*/  FSEL R66, R66, -INF , !P3 ;  /* 0xff80000042427808 */ /* 0x000fe40005800000 */
[----:B------:R-:W-:Y:S01]  /*15ff0*/  ISETP.GT.AND P3, PT, R120, 0x60, P1 ;  /* 0x000000607800780c */ /* 0x000fe20000f64270 */
[----:B------:R-:W0:Y:S01]  /*16000*/  SHFL.BFLY PT, R86, R55, 0x1, 0x1f ;  /* 0x0c201f0037567f89 */ /* 0x000e2200000e0000 */
[C---:B------:R-:W-:Y:S02]  /*16010*/  ISETP.LT.OR P2, PT, R121.reuse, 0x52, P2 ;  /* 0x000000527900780c */ /* 0x040fe40001741670 */
[----:B------:R-:W-:Y:S02]  /*16020*/  ISETP.LT.OR P3, PT, R121, 0x61, P3 ;  /* 0x000000617900780c */ /* 0x000fe40001f61670 */
[----:B------:R-:W-:Y:S02]  /*16030*/  FSEL R64, R64, -INF , !P2 ;  /* 0xff80000040407808 */ /* 0x000fe40005000000 */
[----:B------:R-:W-:-:S02]  /*16040*/  ISETP.GT.AND P2, PT, R120, 0x59, P1 ;  /* 0x000000597800780c */ /* 0x000fc40000f44270 */
[----:B------:R-:W-:Y:S02]  /*16050*/  FSEL R70, R70, -INF , !P3 ;  /* 0xff80000046467808 */ /* 0x000fe40005800000 */
[----:B------:R-:W-:Y:S02]  /*16060*/  ISETP.GT.AND P3, PT, R120, 0x68, P1 ;  /* 0x000000687800780c */ /* 0x000fe40000f64270 */
        /* <DEDUP_REMOVED lines=11> */
[----:B0-----:R-:W-:Y:S02]  /*16120*/  FMNMX.FTZ R13, R55, R86, !PT ;  /* 0x00000056370d7209 */ /* 0x001fe40007810000 */
[----:B------:R-:W-:Y:S02]  /*16130*/  ISETP.GT.AND P3, PT, R120, 0x71, P1 ;  /* 0x000000717800780c */ /* 0x000fe40000f64270 */
[----:B------:R-:W-:Y:S01]  /*16140*/  ISETP.LT.OR P2, PT, R121, 0x6a, P2 ;  /* 0x0000006a7900780c */ /* 0x000fe20001741670 */
[----:B------:R-:W-:Y:S01]  /*16150*/  FMUL.FTZ R8, R13, UR30 ;  /* 0x0000001e0d087c20 */ /* 0x000fe20008410000 */
[----:B------:R-:W-:Y:S02]  /*16160*/  ISETP.LT.OR P3, PT, R121, 0x72, P3 ;  /* 0x000000727900780c */ /* 0x000fe40001f61670 */
[----:B------:R-:W-:-:S02]  /*16170*/  FSEL R76, R76, -INF , !P2 ;  /* 0xff8000004c4c7808 */ /* 0x000fc40005000000 */
[----:B------:R-:W-:Y:S02]  /*16180*/  FSETP.NEU.FTZ.AND P2, PT, R13, -INF , PT ;  /* 0xff8000000d00780b */ /* 0x000fe40003f5d000 */
[----:B------:R-:W-:Y:S02]  /*16190*/  FSEL R80, R80, -INF , !P3 ;  /* 0xff80000050507808 */ /* 0x000fe40005800000 */
[----:B------:R-:W-:Y:S02]  /*161a0*/  ISETP.GT.AND P3, PT, R120, RZ, P1 ;  /* 0x000000ff7800720c */ /* 0x000fe40000f64270 */
[----:B------:R-:W-:Y:S02]  /*161b0*/  FSEL R8, R8, RZ, P2 ;  /* 0x000000ff08087208 */ /* 0x000fe40001000000 */
[----:B------:R-:W-:-:S03]  /*161c0*/  ISETP.LT.OR P3, PT, R121, 0x1, P3 ;  /* 0x000000017900780c */ /* 0x000fc60001f61670 */
[--C-:B------:R-:W-:Y:S01]  /*161d0*/  FFMA.FTZ R148, R9, UR30, -R8.reuse ;  /* 0x0000001e09947c23 */ /* 0x100fe20008010808 */
[--C-:B------:R-:W-:Y:S01]  /*161e0*/  FFMA.FTZ R9, R54, UR30, -R8.reuse ;  /* 0x0000001e36097c23 */ /* 0x100fe20008010808 */
[----:B------:R-:W-:Y:S01]  /*161f0*/  FSEL R54, R12, -INF , !P3 ;  /* 0xff8000000c367808 */ /* 0x000fe20005800000 */
[--C-:B------:R-:W-:Y:S01]  /*16200*/  FFMA.FTZ R144, R27, UR30, -R8.reuse ;  /* 0x0000001e1b907c23 */ /* 0x100fe20008010808 */
[--C-:B------:R-:W-:Y:S01]  /*16210*/  FFMA.FTZ R140, R35, UR30, -R8.reuse ;  /* 0x0000001e238c7c23 */ /* 0x100fe20008010808 */
[----:B------:R-:W-:Y:S01]  /*16220*/  ISETP.GT.AND P3, PT, R120, 0x78, P1 ;  /* 0x000000787800780c */ /* 0x000fe20000f64270 */
        /* <DEDUP_REMOVED lines=19> */
[----:B------:R-:W-:Y:S01]  /*16360*/  FSEL R84, R84, -INF , !P1 ;  /* 0xff80000054547808 */ /* 0x000fe20004800000 */
[--C-:B------:R-:W-:Y:S01]  /*16370*/  FFMA.FTZ R136, R43, UR30, -R8.reuse ;  /* 0x0000001e2b887c23 */ /* 0x100fe20008010808 */
[----:B------:R-:W-:Y:S01]  /*16380*/  FMNMX.FTZ R27, R30, R27, !PT ;  /* 0x0000001b1e1b7209 */ /* 0x000fe20007810000 */
[--C-:B------:R-:W-:Y:S01]  /*16390*/  FFMA.FTZ R29, R45, UR30, -R8.reuse ;  /* 0x0000001e2d1d7c23 */ /* 0x100fe20008010808 */
[--C-:B------:R-:W-:Y:S01]  /*163a0*/  FFMA.FTZ R132, R51, UR30, -R8.reuse ;  /* 0x0000001e33847c23 */ /* 0x100fe20008010808 */
        /* <DEDUP_REMOVED lines=37> */
[----:B------:R0:W-:Y:S02]  /*16600*/  MUFU.EX2 R27, R49 ;  /* 0x00000031001b7308 */ /* 0x0001e40000000800 */
        /* <DEDUP_REMOVED lines=12> */
[----:B------:R-:W-:-:S05]  /*166d0*/  FMNMX.FTZ R12, R84, R35, !PT ;  /* 0x00000023540c7209 */ /* 0x000fca0007810000 */
[----:B------:R-:W1:Y:S01]  /*166e0*/  SHFL.BFLY PT, R35, R12, 0x2, 0x1f ;  /* 0x0c401f000c237f89 */ /* 0x000e6200000e0000 */
[----:B------:R-:W-:Y:S08]  /*166f0*/  MUFU.EX2 R142, R142 ;  /* 0x0000008e008e7308 */ /* 0x000ff00000000800 */
[----:B------:R-:W-:Y:S08]  /*16700*/  MUFU.EX2 R31, R31 ;  /* 0x0000001f001f7308 */ /* 0x000ff00000000800 */
[----:B------:R-:W-:Y:S01]  /*16710*/  MUFU.EX2 R136, R136 ;  /* 0x0000008800887308 */ /* 0x000fe20000000800 */
[----:B-1----:R-:W-:Y:S01]  /*16720*/  FMNMX.FTZ R12, R12, R35, !PT ;  /* 0x000000230c0c7209 */ /* 0x002fe20007810000 */
[----:B------:R-:W-:-:S06]  /*16730*/  FFMA.FTZ R35, R79, UR30, -R8 ;  /* 0x0000001e4f237c23 */ /* 0x000fcc0008010808 */
[----:B------:R-:W-:Y:S01]  /*16740*/  MUFU.EX2 R29, R29 ;  /* 0x0000001d001d7308 */ /* 0x000fe20000000800 */
[----:B------:R-:W1:Y:S07]  /*16750*/  SHFL.BFLY PT, R47, R12, 0x1, 0x1f ;  /* 0x0c201f000c2f7f89 */ /* 0x000e6e00000e0000 */
[----:B------:R-:W-:Y:S08]  /*16760*/  MUFU.EX2 R138, R138 ;  /* 0x0000008a008a7308 */ /* 0x000ff00000000800 */
[----:B------:R-:W-:Y:S08]  /*16770*/  MUFU.EX2 R132, R132 ;  /* 0x0000008400847308 */ /* 0x000ff00000000800 */
[----:B------:R-:W-:Y:S01]  /*16780*/  MUFU.EX2 R24, R24 ;  /* 0x0000001800187308 */ /* 0x000fe20000000800 */
[----:B-1----:R-:W-:-:S02]  /*16790*/  FMNMX.FTZ R12, R12, R47, !PT ;  /* 0x0000002f0c0c7209 */ /* 0x002fc40007810000 */
[----:B------:R-:W-:Y:S02]  /*167a0*/  FSEL R47, R13, RZ, P2 ;  /* 0x000000ff0d2f7208 */ /* 0x000fe40001000000 */
[C---:B------:R-:W-:Y:S01]  /*167b0*/  FSETP.NEU.FTZ.AND P1, PT, R12.reuse, -INF , PT ;  /* 0xff8000000c00780b */ /* 0x040fe20003f3d000 */
[----:B0-----:R-:W-:Y:S02]  /*167c0*/  FMUL.FTZ R49, R12, UR30 ;  /* 0x0000001e0c317c20 */ /* 0x001fe40008410000 */
[----:B------:R-:W-:Y:S01]  /*167d0*/  MUFU.EX2 R134, R134 ;  /* 0x0000008600867308 */ /* 0x000fe20000000800 */
[----:B------:R-:W-:-:S04]  /*167e0*/  FADD.FTZ R47, -R47, R14 ;  /* 0x0000000e2f2f7221 */ /* 0x000fc80000010100 */
[----:B------:R-:W-:Y:S01]  /*167f0*/  FMUL.FTZ R8, R47, UR30 ;  /* 0x0000001e2f087c20 */ /* 0x000fe20008410000 */
[----:B------:R-:W-:Y:S02]  /*16800*/  FSEL R47, R49, RZ, P1 ;  /* 0x000000ff312f7208 */ /* 0x000fe40000800000 */
[----:B------:R-:W-:Y:S03]  /*16810*/  MUFU.EX2 R45, R45 ;  /* 0x0000002d002d7308 */ /* 0x000fe60000000800 */
[--C-:B------:R-:W-:Y:S01]  /*16820*/  FFMA.FTZ R147, R32, UR30, -R47.reuse ;  /* 0x0000001e20937c23 */ /* 0x100fe2000801082f */
[----:B------:R-:W-:Y:S01]  /*16830*/  FSEL R32, R12, RZ, P1 ;  /* 0x000000ff0c207208 */ /* 0x000fe20000800000 */
[--C-:B------:R-:W-:Y:S01]  /*16840*/  FFMA.FTZ R149, R54, UR30, -R47.reuse ;  /* 0x0000001e36957c23 */ /* 0x100fe2000801082f */
[--C-:B------:R-:W-:Y:S01]  /*16850*/  FFMA.FTZ R51, R20, UR30, -R47.reuse ;  /* 0x0000001e14337c23 */ /* 0x100fe2000801082f */
[----:B------:R-:W-:Y:S01]  /*16860*/  FFMA.FTZ R151, R25, UR30, -R47 ;  /* 0x0000001e19977c23 */ /* 0x000fe2000801082f */
[----:B------:R-:W0:Y:S01]  /*16870*/  MUFU.EX2 R8, R8 ;  /* 0x0000000800087308 */ /* 0x000e220000000800 */
[----:B------:R-:W-:Y:S01]  /*16880*/  FADD.FTZ R5, -R32, R5 ;  /* 0x0000000520057221 */ /* 0x000fe20000010100 */
[--C-:B------:R-:W-:Y:S01]  /*16890*/  FFMA.FTZ R49, R26, UR30, -R47.reuse ;  /* 0x0000001e1a317c23 */ /* 0x100fe2000801082f */
[--C-:B------:R-:W-:Y:S01]  /*168a0*/  FFMA.FTZ R145, R28, UR30, -R47.reuse ;  /* 0x0000001e1c917c23 */ /* 0x100fe2000801082f */
[--C-:B------:R-:W-:Y:S01]  /*168b0*/  FFMA.FTZ R30, R30, UR30, -R47.reuse ;  /* 0x0000001e1e1e7c23 */ /* 0x100fe2000801082f */
[----:B------:R-:W-:Y:S01]  /*168c0*/  FMUL.FTZ R5, R5, UR30 ;  /* 0x0000001e05057c20 */ /* 0x000fe20008410000 */
        /* <DEDUP_REMOVED lines=27> */
[----:B-1----:R-:W-:Y:S01]  /*16a80*/  FFMA.FTZ R48, R5, R3, R149 ;  /* 0x0000000305307223 */ /* 0x002fe20000010095 */
[----:B------:R-:W-:Y:S01]  /*16a90*/  FADD.FTZ R3, R9, R4 ;  /* 0x0000000409037221 */ /* 0x000fe20000010000 */
[--C-:B------:R-:W-:Y:S01]  /*16aa0*/  FFMA.FTZ R36, R80, UR30, -R47.reuse ;  /* 0x0000001e50247c23 */ /* 0x100fe2000801082f */
[--C-:B------:R-:W-:Y:S01]  /*16ab0*/  FFMA.FTZ R123, R82, UR30, -R47.reuse ;  /* 0x0000001e527b7c23 */ /* 0x100fe2000801082f */
[----:B------:R-:W-:Y:S01]  /*16ac0*/  FFMA.FTZ R34, R84, UR30, -R47 ;  /* 0x0000001e54227c23 */ /* 0x000fe2000801082f */
[----:B------:R-:W-:-:S02]  /*16ad0*/  FADD.FTZ R4, R150, R3 ;  /* 0x0000000396047221 */ /* 0x000fc40000010000 */
[----:B------:R-:W1:Y:S01]  /*16ae0*/  MUFU.EX2 R49, R49 ;  /* 0x0000003100317308 */ /* 0x000e620000000800 */
[----:B0-----:R-:W-:Y:S01]  /*16af0*/  FADD.FTZ R48, R51, R48 ;  /* 0x0000003033307221 */ /* 0x001fe20000010000 */
[----:B------:R-:W-:-:S04]  /*16b00*/  FADD.FTZ R3, R21, R4 ;  /* 0x0000000415037221 */ /* 0x000fc80000010000 */
[----:B------:R-:W-:Y:S02]  /*16b10*/  FADD.FTZ R4, R144, R3 ;  /* 0x0000000390047221 */ /* 0x000fe40000010000 */
[----:B------:R-:W0:Y:S01]  /*16b20*/  MUFU.EX2 R145, R145 ;  /* 0x0000009100917308 */ /* 0x000e220000000800 */
[----:B--2---:R-:W-:Y:S01]  /*16b30*/  FADD.FTZ R48, R151, R48 ;  /* 0x0000003097307221 */ /* 0x004fe20000010000 */
[----:B------:R-:W-:-:S06]  /*16b40*/  FADD.FTZ R53, R85, R4 ;  /* 0x0000000455357221 */ /* 0x000fcc0000010000 */
[----:B------:R-:W2:Y:S01]  /*16b50*/  MUFU.EX2 R30, R30 ;  /* 0x0000001e001e7308 */ /* 0x000ea20000000800 */
[----:B-1----:R-:W-:-:S07]  /*16b60*/  FADD.FTZ R48, R49, R48 ;  /* 0x0000003031307221 */ /* 0x002fce0000010000 */
        /* <DEDUP_REMOVED lines=9> */
[----:B-1----:R-:W-:Y:S01]  /*16c00*/  FADD.FTZ R3, R147, R4 ;  /* 0x0000000493037221 */ /* 0x002fe20000010000 */
[----:B------:R-:W-:-:S06]  /*16c10*/  FADD.FTZ R48, R142, R53 ;  /* 0x000000358e307221 */ /* 0x000fcc0000010000 */
[----:B------:R-:W1:Y:S01]  /*16c20*/  MUFU.EX2 R26, R26 ;  /* 0x0000001a001a7308 */ /* 0x000e620000000800 */
[----:B0-----:R-:W-:-:S07]  /*16c30*/  FADD.FTZ R4, R28, R3 ;  /* 0x000000031c047221 */ /* 0x001fce0000010000 */
[----:B------:R-:W0:Y:S01]  /*16c40*/  MUFU.EX2 R143, R143 ;  /* 0x0000008f008f7308 */ /* 0x000e220000000800 */
[----:B--2---:R-:W-:-:S07]  /*16c50*/  FADD.FTZ R3, R141, R4 ;  /* 0x000000048d037221 */ /* 0x004fce0000010000 */
[----:B------:R-:W2:Y:S01]  /*16c60*/  MUFU.EX2 R25, R25 ;  /* 0x0000001900197308 */ /* 0x000ea20000000800 */
[----:B-1----:R-:W-:Y:S01]  /*16c70*/  FADD.FTZ R4, R26, R3 ;  /* 0x000000031a047221 */ /* 0x002fe20000010000 */
[----:B------:R-:W-:-:S04]  /*16c80*/  FADD.FTZ R3, R31, R48 ;  /* 0x000000301f037221 */ /* 0x000fc80000010000 */
[----:B------:R-:W-:Y:S02]  /*16c90*/  FADD.FTZ R48, R136, R3 ;  /* 0x0000000388307221 */ /* 0x000fe40000010000 */
        /* <DEDUP_REMOVED lines=10> */
[----:B------:R-:W-:-:S04]  /*16d40*/  FADD.FTZ R53, R24, R53 ;  /* 0x0000003518357221 */ /* 0x000fc80000010000 */
[----:B------:R-:W-:Y:S02]  /*16d50*/  FADD.FTZ R48, R134, R53 ;  /* 0x0000003586307221 */ /* 0x000fe40000010000 */
        /* <DEDUP_REMOVED lines=10> */
[----:B------:R-:W-:-:S06]  /*16e00*/  FADD.FTZ R3, R45, R48 ;  /* 0x000000302d037221 */ /* 0x000fcc0000010000 */
        /* <DEDUP_REMOVED lines=48> */
[----:B-1----:R-:W-:-:S03]  /*17110*/  FADD.FTZ R4, R14, R53 ;  /* 0x000000350e047221 */ /* 0x002fc60000010000 */
[----:B0-----:R-:W-:Y:S01]  /*17120*/  FADD.FTZ R3, R34, R3 ;  /* 0x0000000322037221 */ /* 0x001fe20000010000 */
[----:B------:R-:W-:Y:S06]  /*17130*/  @!P0 BRA `(.L_x_1766) ;  /* 0x0000000000048947 */ /* 0x000fec0003800000 */
[----:B------:R-:W-:Y:S01]  /*17140*/  BPT.TRAP 0x1 ;  /* 0x000000040000795c */ /* 0x000fe20000300000 */
.L_x_1766:
[----:B------:R-:W2:Y:S01]  /*17150*/  LDL R50, [R1+0x3c] ;  /* 0x00003c0001327983 */ /* 0x000ea20000100800 */
[----:B------:R-:W-:Y:S01]  /*17160*/  IMAD R15, R15, 0x8, R2 ;  /* 0x000000080f0f7824 */ /* 0x000fe200078e0202 */
[----:B------:R-:W-:Y:S01]  /*17170*/  F2FP.BF16.F32.PACK_AB R122, R14, R122 ;  /* 0x0000007a0e7a723e */ /* 0x000fe200000010ff */
        /* <DEDUP_REMOVED lines=71> */
[C---:B--2---:R-:W-:Y:S01]  /*175f0*/  ISETP.GT.AND P1, PT, R0.reuse, R50, PT ;  /* 0x000000320000720c */ /* 0x044fe20003f24270 */
[----:B------:R-:W-:-:S12]  /*17600*/  VIADD R0, R0, 0xffffffff ;  /* 0xffffffff00007836 */ /* 0x000fd80000000000 */
[----:B------:R-:W-:Y:S05]  /*17610*/  @P1 BRA `(.L_x_1767) ;  /* 0xffffffc800001947 */ /* 0x000fea000383ffff */
.L_x_1747:
[----:B------:R-:W-:Y:S05]  /*17620*/  WARPSYNC.ALL ;  /* 0x0000000000007948 */ /* 0x000fea0003800000 */
[----:B------:R-:W-:Y:S06]  /*17630*/  BAR.ARV 0x8, 0x200 ;  /* 0x0208000000007b1d */ /* 0x000fec0000002000 */
[----:B------:R-:W-:Y:S05]  /*17640*/  @!P0 BRA `(.L_x_1768) ;  /* 0x0000000000048947 */ /* 0x000fea0003800000 */
[----:B------:R-:W-:Y:S01]  /*17650*/  BPT.TRAP 0x1 ;  /* 0x000000040000795c */ /* 0x000fe20000300000 */
.L_x_1768:
[----:B------:R-:W-:Y:S01]  /*17660*/  IMAD R11, R19, 0x8, R2 ;  /* 0x00000008130b7824 */ /* 0x000fe200078e0202 */
[----:B------:R-:W-:-:S04]  /*17670*/  SHF.L.U32 R0, R154, 0x1f, RZ ;  /* 0x0000001f9a007819 */ /* 0x000fc800000006ff */
[----:B------:R0:W1:Y:S01]  /*17680*/  SYNCS.PHASECHK.TRANS64.TRYWAIT P1, [R11+URZ+0x16850], R0 ;  /* 0x016850000b0075a7 */ /* 0x000062000802017f */
[----:B------:R-:W-:Y:S05]  /*17690*/  @!P0 BRA `(.L_x_1769) ;  /* 0x0000000000048947 */ /* 0x000fea0003800000 */
[----:B------:R-:W-:Y:S01]  /*176a0*/  BPT.TRAP 0x1 ;  /* 0x000000040000795c */ /* 0x000fe20000300000 */
.L_x_1769:
[----:B------:R-:W-:-:S05]  /*176b0*/  VIADD R2, R2, 0x400 ;  /* 0x0000040002027836 */ /* 0x000fca0000000000 */
[----:B------:R-:W-:-:S04]  /*176c0*/  SHF.R.U32.HI R2, RZ, 0x4, R2 ;  /* 0x00000004ff027819 */ /* 0x000fc80000011602 */
[----:B------:R-:W-:Y:S01]  /*176d0*/  LOP3.LUT R2, R2, 0x3fff, RZ, 0xc0, !PT ;  /* 0x00003fff02027812 */ /* 0x000fe200078ec0ff */
[----:B-1----:R-:W-:Y:S06]  /*176e0*/  @P1 BRA `(.L_x_1770) ;  /* 0x0000000000081947 */ /* 0x002fec0003800000 */
[----:B------:R-:W1:Y:S02]  /*176f0*/  SYNCS.PHASECHK.TRANS64.TRYWAIT P1, [R11+URZ+0x16850], R0 ;  /* 0x016850000b0075a7 */ /* 0x000e64000802017f */
[----:B-1----:R-:W-:Y:S05]  /*17700*/  @!P1 BRA `(.L_x_1771) ;  /* 0x000000c000549947 */ /* 0x002fea0003800000 */
.L_x_1770:
[----:B------:R-:W-:Y:S01]  /*17710*/  IMAD R6, R19, 0x400, R2 ;  /* 0x0000040013067824 */ /* 0x000fe200078e0202 */
[----:B------:R-:W-:Y:S05]  /*17720*/  WARPSYNC.ALL ;  /* 0x0000000000007948 */ /* 0x000fea0003800000 */
[----:B------:R-:W-:Y:S01]  /*17730*/  IMAD.MOV.U32 R7, RZ, RZ, 0x40000040 ;  /* 0x40000040ff077424 */ /* 0x000fe200078e00ff */
[C---:B------:R-:W-:Y:S01]  /*17740*/  R2UR UR6, R6.reuse ;  /* 0x00000000060672ca */ /* 0x040fe200000e0000 */
[----:B------:R-:W-:Y:S01]  /*17750*/  WARPGROUP.ARRIVE ;  /* 0x00000000000079c5 */ /* 0x000fe20000000000 */
[----:B------:R-:W-:Y:S01]  /*17760*/  VIADD R8, R6, 0x80 ;  /* 0x0000008006087836 */ /* 0x000fe20000000000 */
[----:B------:R-:W2:Y:S01]  /*17770*/  SHFL.BFLY PT, R5, R4, 0x2, 0x1f ;  /* 0x0c401f0004057f89 */ /* 0x000ea200000e0000 */
[----:B------:R-:W-:Y:S01]  /*17780*/  R2UR UR7, R7 ;  /* 0x00000000070772ca */ /* 0x000fe200000e0000 */
[----:B------:R-:W-:-:S02]  /*17790*/  IMAD.MOV.U32 R9, RZ, RZ, 0x40000040 ;  /* 0x40000040ff097424 */ /* 0x000fc400078e00ff */
[----:B01----:R-:W0:Y:S01]  /*177a0*/  SHFL.BFLY PT, R0, R3, 0x2, 0x1f ;  /* 0x0c401f0003007f89 */ /* 0x003e2200000e0000 */
[----:B------:R-:W-:Y:S02]  /*177b0*/  IMAD.MOV.U32 R7, RZ, RZ, 0x40000040 ;  /* 0x40000040ff077424 */ /* 0x000fe400078e00ff */
[----:B------:R-:W-:-:S07]  /*177c0*/  IMAD.U32 R20, RZ, RZ, UR30 ;  /* 0x0000001eff147e24 */ /* 0x000fce000f8e00ff */
[----:B------:R-:W-:Y:S01]  /*177d0*/  HGMMA.64x64x16.F32.BF16 R88, R148, gdesc[UR4].tnspB, R88, gsb0 ;  /* 0x40e0000494587df0 */ /* 0x000fe20008001858 */
[----:B------:R-:W-:Y:S01]  /*177e0*/  R2UR UR6, R8 ;  /* 0x00000000080672ca */ /* 0x000fe200000e0000 */
[----:B------:R-:W-:Y:S01]  /*177f0*/  VIADD R8, R6, 0x100 ;  /* 0x0000010006087836 */ /* 0x000fe20000000000 */
[----:B------:R-:W-:Y:S01]  /*17800*/  R2UR UR7, R9 ;  /* 0x00000000090772ca */ /* 0x000fe200000e0000 */
[----:B------:R-:W-:Y:S02]  /*17810*/  IMAD.MOV.U32 R9, RZ, RZ, 0x40000040 ;  /* 0x40000040ff097424 */ /* 0x000fe400078e00ff */
[----:B--2---:R-:W-:Y:S01]  /*17820*/  FADD.FTZ R5, R5, R4 ;  /* 0x0000000405057221 */ /* 0x004fe20000010000 */
[----:B------:R-:W-:Y:S02]  /*17830*/  IMAD.MOV.U32 R4, RZ, RZ, RZ ;  /* 0x000000ffff047224 */ /* 0x000fe400078e00ff */
[----:B0-----:R-:W-:Y:S01]  /*17840*/  FADD.FTZ R2, R0, R3 ;  /* 0x0000000300027221 */ /* 0x001fe20000010000 */
[----:B------:R-:W-:Y:S01]  /*17850*/  IMAD.MOV.U32 R3, RZ, RZ, -0x800000 ;  /* 0xff800000ff037424 */ /* 0x000fe200078e00ff */
[----:B------:R-:W0:Y:S02]  /*17860*/  SHFL.BFLY PT, R0, R5, 0x1, 0x1f ;  /* 0x0c201f0005007f89 */ /* 0x000e2400000e0000 */
[----:B0-----:R-:W-:Y:S01]  /*17870*/  FADD.FTZ R10, R5, R0 ;  /* 0x00000000050a7221 */ /* 0x001fe20000010000 */
[----:B------:R-:W-:-:S04]  /*17880*/  IMAD.MOV.U32 R0, RZ, RZ, -0x800000 ;  /* 0xff800000ff007424 */ /* 0x000fc800078e00ff */
[----:B------:R-:W-:-:S13]  /*17890*/  FSETP.NE.FTZ.AND P1, PT, R10, RZ, PT ;  /* 0x000000ff0a00720b */ /* 0x000fda0003f35000 */
[----:B------:R-:W-:Y:S01]  /*178a0*/  @P1 MUFU.RCP R4, R10 ;  /* 0x0000000a00041308 */ /* 0x000fe20000001000 */
        /* <DEDUP_REMOVED lines=37> */
[----:B------:R-:W-:Y:S02]  /*17b00*/  R2UR UR6, R6 ;  /* 0x00000000060672ca */ /* 0x000fe400000e0000 */
[----:B------:R-:W-:Y:S01]  /*17b10*/  R2UR UR7, R7 ;  /* 0x00000000070772ca */ /* 0x000fe200000e0000 */
[----:B------:R-:W0:Y:S01]  /*17b20*/  @P1 MUFU.LG2 R6, R10 ;  /* 0x0000000a00061308 */ /* 0x000e220000000c00 */
[----:B------:R-:W1:Y:S01]  /*17b30*/  SHFL.BFLY PT, R7, R2, 0x1, 0x1f ;  /* 0x0c201f0002077f89 */ /* 0x000e6200000e0000 */
[----:B0-----:R-:W-:Y:S01]  /*17b40*/  @P1 FMUL.FTZ R5, R6, 0.69314718246459960938 ;  /* 0x3f31721806051820 */ /* 0x001fe20000410000 */
[----:B-1----:R-:W-:Y:S01]  /*17b50*/  FADD.FTZ R14, R2, R7 ;  /* 0x00000007020e7221 */ /* 0x002fe20000010000 */
[----:B------:R-:W-:Y:S02]  /*17b60*/  IMAD.MOV.U32 R7, RZ, RZ, RZ ;  /* 0x000000ffff077224 */ /* 0x000fe400078e00ff */
[----:B------:R-:W-:-:S02]  /*17b70*/  IMAD.U32 R2, RZ, RZ, UR30 ;  /* 0x0000001eff027e24 */ /* 0x000fc4000f8e00ff */
[----:B------:R-:W-:Y:S02]  /*17b80*/  FSETP.NE.FTZ.AND P2, PT, R14, RZ, PT ;  /* 0x000000ff0e00720b */ /* 0x000fe40003f55000 */
[----:B------:R-:W-:-:S04]  /*17b90*/  @P1 FMUL.FTZ R2, R2, 0.69314718246459960938 ;  /* 0x3f31721802021820 */ /* 0x000fc80000410000 */
[----:B------:R-:W-:-:S07]  /*17ba0*/  @P1 FFMA.FTZ R3, R2, R13, R5 ;  /* 0x0000000d02031223 */ /* 0x000fce0000010005 */
[----:B------:R-:W0:Y:S01]  /*17bb0*/  @P2 MUFU.LG2 R8, R14 ;  /* 0x0000000e00082308 */ /* 0x000e220000000c00 */
[----:B------:R-:W-:-:S07]  /*17bc0*/  @P2 FMUL.FTZ R20, R20, 0.69314718246459960938 ;  /* 0x3f31721814142820 */ /* 0x000fce0000410000 */
[----:B------:R1:W2:Y:S01]  /*17bd0*/  @P2 MUFU.RCP R7, R14 ;  /* 0x0000000e00072308 */ /* 0x0002a20000001000 */
[----:B0-----:R-:W-:-:S04]  /*17be0*/  @P2 FMUL.FTZ R9, R8, 0.69314718246459960938 ;  /* 0x3f31721808092820 */ /* 0x001fc80000410000 */
[----:B------:R-:W-:Y:S01]  /*17bf0*/  @P2 FFMA.FTZ R0, R20, R12, R9 ;  /* 0x0000000c14002223 */ /* 0x000fe20000010009 */
[----:B------:R-:W-:Y:S02]  /*17c00*/  WARPGROUP.DEPBAR.LE gsb0, 0x0 ;  /* 0x00008000000079c5 */ /* 0x000fe40000010000 */
[----:B------:R-:W-:-:S06]  /*17c10*/  WARPGROUP.ARRIVE ;  /* 0x00000000000079c5 */ /* 0x000fcc0000000000 */
[----:B------:R-:W-:Y:S03]  /*17c20*/  HGMMA.64x64x16.F32.BF16 R88, R120, gdesc[UR4].tnspB, R88, gsb0 ;  /* 0x40e0000478587df0 */ /* 0x000fe60008001858 */
[----:B------:R-:W-:Y:S02]  /*17c30*/  WARPGROUP.DEPBAR.LE gsb0, 0x0 ;  /* 0x00008000000079c5 */ /* 0x000fe40000010000 */
[----:B-12---:R-:W-:Y:S05]  /*17c40*/  @!P0 BRA `(.L_x_1772) ;  /* 0x0000000000048947 */ /* 0x006fea0003800000 */
[----:B------:R-:W-:Y:S01]  /*17c50*/  BPT.TRAP 0x1 ;  /* 0x000000040000795c */ /* 0x000fe20000300000 */
.L_x_1772:
[----:B------:R-:W-:Y:S02]  /*17c60*/  VIADD R2, R11, 0x16860 ;  /* 0x000168600b027836 */ /* 0x000fe40000000000 */
[-C--:B------:R-:W-:Y:S01]  /*17c70*/  FMUL.FTZ R20, R88, R4.reuse ;  /* 0x0000000458147220 */ /* 0x080fe20000410000 */
[----:B------:R-:W-:Y:S02]  /*17c80*/  IMAD.U32 R5, RZ, RZ, UR38 ;  /* 0x00000026ff057e24 */ /* 0x000fe4000f8e00ff */
[-C--:B------:R-:W-:Y:S01]  /*17c90*/  FMUL.FTZ R21, R89, R4.reuse ;  /* 0x0000000459157220 */ /* 0x080fe20000410000 */
[----:B------:R-:W-:Y:S02]  /*17ca0*/  VIADD R19, R19, 0x1 ;  /* 0x0000000113137836 */ /* 0x000fe40000000000 */
[-C--:B------:R-:W-:Y:S01]  /*17cb0*/  FMUL.FTZ R92, R92, R4.reuse ;  /* 0x000000045c5c7220 */ /* 0x080fe20000410000 */
[-C--:B------:R-:W-:Y:S01]  /*17cc0*/  FMUL.FTZ R93, R93, R4.reuse ;  /* 0x000000045d5d7220 */ /* 0x080fe20000410000 */
[----:B------:R-:W-:Y:S01]  /*17cd0*/  PRMT R2, R5, 0x654, R2 ;  /* 0x0000065405027816 */ /* 0x000fe20000000002 */
[-C--:B------:R-:W-:Y:S01]  /*17ce0*/  FMUL.FTZ R96, R96, R4.reuse ;  /* 0x0000000460607220 */ /* 0x080fe20000410000 */
[----:B------:R-:W-:Y:S01]  /*17cf0*/  ISETP.NE.AND P1, PT, R19, 0x2, PT ;  /* 0x000000021300780c */ /* 0x000fe20003f25270 */
[-C--:B------:R-:W-:Y:S01]  /*17d00*/  FMUL.FTZ R97, R97, R4.reuse ;  /* 0x0000000461617220 */ /* 0x080fe20000410000 */
[----:B------:R0:W-:Y:S01]  /*17d10*/  SYNCS.ARRIVE.TRANS64.RED.A1T0 RZ, [R2+URZ], RZ ;  /* 0x000000ff02ff79a7 */ /* 0x0001e2000810043f */
[-C--:B------:R-:W-:Y:S01]  /*17d20*/  FMUL.FTZ R100, R100, R4.reuse ;  /* 0x0000000464647220 */ /* 0x080fe20000410000 */
[----:B------:R-:W-:Y:S01]  /*17d30*/  SEL R5, RZ, 0x1, P1 ;  /* 0x00000001ff057807 */ /* 0x000fe20000800000 */
        /* <DEDUP_REMOVED lines=26> */
[----:B------:R-:W-:Y:S01]  /*17ee0*/  LOP3.LUT R154, R154, R5, RZ, 0x3c, !PT ;  /* 0x000000059a9a7212 */ /* 0x000fe200078e3cff */
[----:B------:R-:W-:Y:S01]  /*17ef0*/  UIADD3 UR36, UR36, 0x1, URZ ;  /* 0x0000000124247890 */ /* 0x000fe2000fffe03f */
[----:B0-----:R-:W-:-:S11]  /*17f00*/  SEL R19, R19, RZ, P1 ;  /* 0x000000ff13137207 */ /* 0x001fd60000800000 */
.L_x_1657:
[----:B------:R-:W0:Y:S01]  /*17f10*/  S2R R2, SR_TID.X ;  /* 0x0000000000027919 */ /* 0x000e220000002100 */
[----:B------:R-:W-:Y:S05]  /*17f20*/  WARPSYNC.ALL ;  /* 0x0000000000007948 */ /* 0x000fea0003800000 */
[----:B0-----:R-:W-:-:S05]  /*17f30*/  VIADD R49, R2, 0xffffff80 ;  /* 0xffffff8002317836 */ /* 0x001fca0000000000 */
[--C-:B------:R-:W-:Y:S02]  /*17f40*/  SHF.R.S32.HI R48, RZ, 0x1f, R49.reuse ;  /* 0x0000001fff307819 */ /* 0x100fe40000011431 */
[----:B------:R-:W-:Y:S02]  /*17f50*/  SHF.R.S32.HI R2, RZ, 0x1f, R49 ;  /* 0x0000001fff027819 */ /* 0x000fe40000011431 */
[-C--:B------:R-:W-:Y:S02]  /*17f60*/  LEA.HI R48, R48, R49.reuse, RZ, 0x3 ;  /* 0x0000003130307211 */ /* 0x080fe400078f18ff */
[----:B------:R-:W-:Y:S02]  /*17f70*/  LEA.HI R2, R2, R49, RZ, 0x3 ;  /* 0x0000003102027211 */ /* 0x000fe400078f18ff */
[----:B------:R-:W-:Y:S02]  /*17f80*/  LOP3.LUT R48, R48, 0xfffffff8, RZ, 0xc0, !PT ;  /* 0xfffffff830307812 */ /* 0x000fe400078ec0ff */
[----:B------:R-:W-:-:S03]  /*17f90*/  SHF.R.S32.HI R42, RZ, 0x3, R2 ;  /* 0x00000003ff2a7819 */ /* 0x000fc60000011402 */
[----:B------:R-:W-:-:S04]  /*17fa0*/  IMAD.IADD R48, R49, 0x1, -R48 ;  /* 0x0000000131307824 */ /* 0x000fc800078e0a30 */
[----:B------:R-:W-:-:S05]  /*17fb0*/  IMAD.SHL.U32 R43, R48, 0x8, RZ ;  /* 0x00000008302b7824 */ /* 0x000fca00078e00ff */
[----:B------:R-:W-:Y:S01]  /*17fc0*/  SHF.R.S32.HI R44, RZ, 0x1f, R43 ;  /* 0x0000001fff2c7819 */ /* 0x000fe2000001142b */
[----:B------:R-:W0:Y:S08]  /*17fd0*/  S2UR UR38, SR_CgaCtaId ;  /* 0x00000000002679c3 */ /* 0x000e300000008800 */
[----:B------:R-:W-:Y:S06]  /*17fe0*/  BAR.SYNC.DEFER_BLOCKING 0x5, 0x200 ;  /* 0x0148000000007b1d */ /* 0x000fec0000010000 */
[----:B------:R-:W-:Y:S01]  /*17ff0*/  UMOV UR4, 0x400 ;  /* 0x0000040000047882 */ /* 0x000fe20000000000 */
[----:B------:R-:W-:Y:S01]  /*18000*/  BSSY B0, `(.L_x_1773) ;  /* 0x0000237000007945 */ /* 0x000fe20003800000 */
[----:B0-----:R-:W-:-:S06]  /*18010*/  ULEA UR4, UR38, UR4, 0x18 ;  /* 0x0000000426047291 */ /* 0x001fcc000f8ec03f */
[----:B------:R-:W-:-:S05]  /*18020*/  IMAD.U32 R2, RZ, RZ, UR4 ;  /* 0x00000004ff027e24 */ /* 0x000fca000f8e00ff */
[----:B------:R0:W1:Y:S01]  /*18030*/  LDS.128 R32, [R2+0x168d0] ;  /* 0x0168d00002207984 */ /* 0x0000620000000c00 */
[----:B------:R-:W-:Y:S06]  /*18040*/  BAR.ARV 0x4, 0x200 ;  /* 0x0108000000007b1d */ /* 0x000fec0000002000 */
[----:B------:R-:W-:Y:S05]  /*18050*/  @P0 BRA `(.L_x_1774) ;  /* 0x0000001800340947 */ /* 0x000fea0003800000 */
[----:B------:R-:W2:Y:S01]  /*18060*/  LDL R4, [R1+0x60] ;  /* 0x0000600001047983 */ /* 0x000ea20000100800 */
[----:B------:R-:W-:-:S03]  /*18070*/  ULDC UR4, c[0x0][0xad4] ;  /* 0x0002b50000047ab9 */ /* 0x000fc60000000800 */
[----:B------:R-:W3:Y:S04]  /*18080*/  LDL.LU R28, [R1+0x4c] ;  /* 0x00004c00011c7983 */ /* 0x000ee80000300800 */
[----:B-----5:R-:W4:Y:S01]  /*18090*/  LDL R38, [R1+0x50] ;  /* 0x0000500001267983 */ /* 0x020f220000100800 */
[----:B------:R-:W0:Y:S01]  /*180a0*/  S2R R5, SR_SWINHI ;  /* 0x0000000000057919 */ /* 0x000e220000002f00 */
[----:B------:R-:W-:Y:S02]  /*180b0*/  MOV R24, R2 ;  /* 0x0000000200187202 */ /* 0x000fe40000000f00 */
[----:B0-----:R-:W-:Y:S02]  /*180c0*/  MOV R25, R5 ;  /* 0x0000000500197202 */ /* 0x001fe40000000f00 */
[----:B------:R-:W-:Y:S01]  /*180d0*/  F2FP.BF16.F32.PACK_AB R14, R93, R92 ;  /* 0x0000005c5d0e723e */ /* 0x000fe200000010ff */
[----:B-1----:R-:W-:-:S02]  /*180e0*/  IMAD.MOV.U32 R32, RZ, RZ, RZ ;  /* 0x000000ffff207224 */ /* 0x002fc400078e00ff */
[----:B--2---:R-:W-:-:S03]  /*180f0*/  IMAD.WIDE R8, R4, 0x2, R24 ;  /* 0x0000000204087825 */ /* 0x004fc600078e0218 */
[----:B------:R-:W-:-:S05]  /*18100*/  IADD3 R27, P0, R8, 0x60, RZ ;  /* 0x00000060081b7810 */ /* 0x000fca0007f1e0ff */
[----:B------:R-:W-:Y:S01]  /*18110*/  IMAD.X R5, RZ, RZ, R9, P0 ;  /* 0x000000ffff057224 */ /* 0x000fe200000e0609 */
[----:B---3--:R-:W-:-:S04]  /*18120*/  ISETP.NE.AND P0, PT, R28, RZ, PT ;  /* 0x000000ff1c00720c */ /* 0x008fc80003f05270 */
        /* <DEDUP_REMOVED lines=11> */
[----:B------:R-:W-:Y:S02]  /*181e0*/  ISETP.NE.U32.AND P0, PT, RZ, UR6, PT ;  /* 0x00000006ff007c0c */ /* 0x000fe4000bf05070 */
[----:B------:R-:W-:Y:S02]  /*181f0*/  SHF.R.U64 R11, R11, 0x3, RZ ;  /* 0x000000030b0b7819 */ /* 0x000fe400000012ff */
[----:B------:R-:W-:Y:S02]  /*18200*/  SHF.R.U64 R4, R4, 0x3, RZ ;  /* 0x0000000304047819 */ /* 0x000fe400000012ff */
[----:B------:R-:W-:Y:S02]  /*18210*/  SHF.R.U64 R6, R6, 0x3, RZ ;  /* 0x0000000306067819 */ /* 0x000fe400000012ff */
[----:B------:R-:W-:-:S02]  /*18220*/  SHF.R.U64 R12, R12, 0x3, RZ ;  /* 0x000000030c0c7819 */ /* 0x000fc400000012ff */
[----:B------:R-:W-:Y:S02]  /*18230*/  ISETP.NE.AND.EX P0, PT, RZ, UR7, PT, P0 ;  /* 0x00000007ff007c0c */ /* 0x000fe4000bf05300 */
[----:B------:R-:W-:Y:S01]  /*18240*/  LOP3.LUT R8, R11, R8, RZ, 0x3c, !PT ;  /* 0x000000080b087212 */ /* 0x000fe200078e3cff */
[--C-:B------:R-:W-:Y:S01]  /*18250*/  IMAD.X R7, RZ, RZ, R9.reuse, P1 ;  /* 0x000000ffff077224 */ /* 0x100fe200008e0609 */
[----:B------:R-:W-:Y:S01]  /*18260*/  LOP3.LUT R10, R4, R13, RZ, 0x3c, !PT ;  /* 0x0000000d040a7212 */ /* 0x000fe200078e3cff */
[----:B------:R-:W-:Y:S01]  /*18270*/  IMAD.X R11, RZ, RZ, R9, P2 ;  /* 0x000000ffff0b7224 */ /* 0x000fe200010e0609 */
[----:B------:R-:W-:Y:S02]  /*18280*/  LOP3.LUT R6, R6, R15, RZ, 0x3c, !PT ;  /* 0x0000000f06067212 */ /* 0x000fe400078e3cff */
[----:B------:R-:W-:Y:S02]  /*18290*/  LOP3.LUT R4, R12, R27, RZ, 0x3c, !PT ;  /* 0x0000001b0c047212 */ /* 0x000fe400078e3cff */
[----:B------:R-:W-:Y:S01]  /*182a0*/  MOV R9, R8 ;  /* 0x0000000800097202 */ /* 0x000fe20000000f00 */
[----:B------:R-:W4:Y:S01]  /*182b0*/  LDC.64 R26, c[0x0][0xc00] ;  /* 0x00030000ff1a7b82 */ /* 0x000f220000000a00 */
[----:B------:R-:W-:-:S02]  /*182c0*/  F2FP.BF16.F32.PACK_AB R12, R21, R20 ;  /* 0x00000014150c723e */ /* 0x000fc400000010ff */
[----:B------:R-:W-:Y:S02]  /*182d0*/  F2FP.BF16.F32.PACK_AB R13, R91, R90 ;  /* 0x0000005a5b0d723e */ /* 0x000fe400000010ff */
[----:B------:R-:W-:Y:S02]  /*182e0*/  F2FP.BF16.F32.PACK_AB R15, R95, R94 ;  /* 0x0000005e5f0f723e */ /* 0x000fe400000010ff */
[----:B------:R-:W-:Y:S01]  /*182f0*/  MOV R31, R6 ;  /* 0x00000006001f7202 */ /* 0x000fe20000000f00 */
[----:B------:R-:W0:Y:S01]  /*18300*/  @P0 LDC.64 R28, c[0x0][0xc08] ;  /* 0x00030200ff1c0b82 */ /* 0x000e220000000a00 */
[----:B------:R-:W-:Y:S01]  /*18310*/  MOV R30, R4 ;  /* 0x00000004001e7202 */ /* 0x000fe20000000f00 */
[----:B------:R1:W-:Y:S01]  /*18320*/  STSM.16.M88.4 [R9], R12 ;  /* 0x0000000c09007844 */ /* 0x0003e20000000200 */
        /* <DEDUP_REMOVED lines=8> */
[----:B-1----:R-:W-:Y:S02]  /*183b0*/  F2FP.BF16.F32.PACK_AB R9, R107, R106 ;  /* 0x0000006a6b09723e */ /* 0x002fe400000010ff */
[----:B------:R-:W-:Y:S02]  /*183c0*/  F2FP.BF16.F32.PACK_AB R12, R113, R112 ;  /* 0x00000070710c723e */ /* 0x000fe400000010ff */
[----:B------:R-:W-:Y:S02]  /*183d0*/  F2FP.BF16.F32.PACK_AB R13, R115, R114 ;  /* 0x00000072730d723e */ /* 0x000fe400000010ff */
[----:B------:R-:W-:Y:S02]  /*183e0*/  F2FP.BF16.F32.PACK_AB R14, R117, R116 ;  /* 0x00000074750e723e */ /* 0x000fe400000010ff */
[----:B------:R-:W-:Y:S01]  /*183f0*/  F2FP.BF16.F32.PACK_AB R15, R119, R118 ;  /* 0x00000076770f723e */ /* 0x000fe200000010ff */
[----:B------:R-:W-:Y:S04]  /*18400*/  STSM.16.M88.4 [R36], R4 ;  /* 0x0000000424007844 */ /* 0x000fe80000000200 */
[----:B------:R1:W-:Y:S04]  /*18410*/  STSM.16.M88.4 [R31], R8 ;  /* 0x000000081f007844 */ /* 0x0003e80000000200 */
[----:B------:R2:W-:Y:S01]  /*18420*/  STSM.16.M88.4 [R30], R12 ;  /* 0x0000000c1e007844 */ /* 0x0005e20000000200 */
[----:B------:R-:W-:Y:S01]  /*18430*/  BAR.SYNC.DEFER_BLOCKING 0x1, 0x180 ;  /* 0x0046000000007b1d */ /* 0x000fe20000010000 */
[----:B------:R-:W-:-:S04]  /*18440*/  ISETP.NE.U32.AND P3, PT, RZ, UR4, PT ;  /* 0x00000004ff007c0c */ /* 0x000fc8000bf65070 */
[----:B------:R-:W-:Y:S01]  /*18450*/  ISETP.NE.AND.EX P3, PT, RZ, UR5, PT, P3 ;  /* 0x00000005ff007c0c */ /* 0x000fe2000bf65330 */
[----:B------:R-:W-:Y:S01]  /*18460*/  ULDC UR6, c[0x0][0xa88] ;  /* 0x0002a20000067ab9 */ /* 0x000fe20000000800 */
[C---:B----4-:R-:W-:Y:S01]  /*18470*/  IMAD.WIDE R26, R38.reuse, 0x4, R26 ;  /* 0x00000004261a7825 */ /* 0x050fe200078e021a */
[----:B------:R-:W-:Y:S01]  /*18480*/  ISETP.GT.AND P1, PT, R37, 0x1, PT ;  /* 0x000000012500780c */ /* 0x000fe20003f24270 */
[----:B-1----:R-:W1:Y:S02]  /*18490*/  LDC R8, c[0x0][0xbe8] ;  /* 0x0002fa00ff087b82 */ /* 0x002e640000000800 */
[----:B------:R-:W-:Y:S02]  /*184a0*/  IMAD.U32 R45, RZ, RZ, UR6 ;  /* 0x00000006ff2d7e24 */ /* 0x000fe4000f8e00ff */
[----:B0-----:R-:W-:-:S05]  /*184b0*/  @P0 IMAD.WIDE R4, R38, 0x4, R28 ;  /* 0x0000000426040825 */ /* 0x001fca00078e021c */
[----:B------:R0:W5:Y:S04]  /*184c0*/  @P3 LDG.E R32, desc[UR42][R26.64] ;  /* 0x0000002a1a203981 */ /* 0x000168000c1e1900 */
[----:B------:R0:W5:Y:S01]  /*184d0*/  @P0 LDG.E R45, desc[UR42][R4.64] ;  /* 0x0000002a042d0981 */ /* 0x000162000c1e1900 */
[----:B------:R-:W-:-:S05]  /*184e0*/  IMAD.MOV.U32 R6, RZ, RZ, 0x9b8 ;  /* 0x000009b8ff067424 */ /* 0x000fca00078e00ff */
[----:B------:R-:W-:-:S04]  /*184f0*/  SEL R6, R6, 0x978, P1 ;  /* 0x0000097806067807 */ /* 0x000fc80000800000 */
[----:B--2---:R0:W2:Y:S08]  /*18500*/  LDC.64 R12, c[0x0][R6+0x220] ;  /* 0x00008800060c7b82 */ /* 0x0040b00000000a00 */
[----:B------:R0:W3:Y:S08]  /*18510*/  LDC.64 R14, c[0x0][R6+0x218] ;  /* 0x00008600060e7b82 */ /* 0x0000f00000000a00 */
[----:B------:R0:W4:Y:S01]  /*18520*/  LDC.64 R10, c[0x0][R6+0x228] ;  /* 0x00008a00060a7b82 */ /* 0x0001220000000a00 */
[----:B-1----:R-:W-:Y:S01]  /*18530*/  ISETP.NE.AND P2, PT, R8, 0x1, PT ;  /* 0x000000010800780c */ /* 0x002fe20003f45270 */
[----:B0-----:R-:W-:-:S12]  /*18540*/  @P0 BRA `(.L_x_1775) ;  /* 0x0000000000100947 */ /* 0x001fd80003800000 */
[----:B------:R-:W-:Y:S05]  /*18550*/  @!P3 BRA `(.L_x_1775) ;  /* 0x00000000000cb947 */ /* 0x000fea0003800000 */
[----:B------:R-:W2:Y:S04]  /*18560*/  LDG.E R4, desc[UR42][R26.64] ;  /* 0x0000002a1a047981 */ /* 0x000ea8000c1e1900 */
[----:B-----5:R-:W2:Y:S02]  /*18570*/  LDG.E R45, desc[UR42][R26.64+0x4] ;  /* 0x0000042a1a2d7981 */ /* 0x020ea4000c1e1900 */
[----:B--2---:R-:W-:-:S07]  /*18580*/  IMAD.IADD R45, R45, 0x1, -R4 ;  /* 0x000000012d2d7824 */ /* 0x004fce00078e0a04 */
.L_x_1775:
[----:B------:R-:W3:Y:S04]  /*18590*/  LDL R50, [R1+0x4] ;  /* 0x0000040001327983 */ /* 0x000ee80000100800 */
[----:B------:R-:W4:Y:S04]  /*185a0*/  LDL R30, [R1+0x34] ;  /* 0x00003400011e7983 */ /* 0x000f280000100800 */
[----:B------:R-:W4:Y:S04]  /*185b0*/  LDL R51, [R1+0x28] ;  /* 0x0000280001337983 */ /* 0x000f280000100800 */
[----:B------:R-:W4:Y:S01]  /*185c0*/  LDL R49, [R1+0x54] ;  /* 0x0000540001317983 */ /* 0x000f220000100800 */
[----:B------:R-:W-:Y:S01]  /*185d0*/  ISETP.NE.U32.AND P0, PT, RZ, UR4, PT ;  /* 0x00000004ff007c0c */ /* 0x000fe2000bf05070 */
[----:B------:R-:W0:Y:S03]  /*185e0*/  LDC.64 R6, c[0x0][R6+0x210] ;  /* 0x0000840006067b82 */ /* 0x000e260000000a00 */
[----:B------:R-:W-:-:S02]  /*185f0*/  ISETP.NE.AND.EX P0, PT, RZ, UR5, PT, P0 ;  /* 0x00000005ff007c0c */ /* 0x000fc4000bf05300 */
[----:B------:R-:W-:Y:S02]  /*18600*/  SHF.R.S32.HI R26, RZ, 0x1f, R38 ;  /* 0x0000001fff1a7819 */ /* 0x000fe40000011426 */
[----:B------:R-:W-:Y:S01]  /*18610*/  SEL R9, R38, RZ, !P0 ;  /* 0x000000ff26097207 */ /* 0x000fe20004000000 */
[----:B------:R-:W1:Y:S01]  /*18620*/  @P2 LDC R28, c[0x0][0xbec] ;  /* 0x0002fb00ff1c2b82 */ /* 0x000e620000000800 */
[----:B------:R-:W4:Y:S07]  /*18630*/  LDL R38, [R1+0x5c] ;  /* 0x00005c0001267983 */ /* 0x000f2e0000100800 */
[----:B------:R-:W0:Y:S01]  /*18640*/  @P2 LDC R37, c[0x0][0xbf0] ;  /* 0x0002fc00ff252b82 */ /* 0x000e220000000800 */
[----:B------:R-:W-:-:S07]  /*18650*/  SEL R27, R26, RZ, !P0 ;  /* 0x000000ff1a1b7207 */ /* 0x000fce0004000000 */
[----:B------:R-:W1:Y:S01]  /*18660*/  LDC.64 R4, c[0x0][0xba8] ;  /* 0x0002ea00ff047b82 */ /* 0x000e620000000a00 */
[----:B--2---:R-:W-:Y:S01]  /*18670*/  IMAD R13, R13, R9, RZ ;  /* 0x000000090d0d7224 */ /* 0x004fe200078e02ff */
[----:B------:R-:W2:Y:S03]  /*18680*/  S2R R36, SR_TID.X ;  /* 0x0000000000247919 */ /* 0x000ea60000002100 */
[C---:B------:R-:W-:Y:S02]  /*18690*/  IMAD R31, R12.reuse, R27, R13 ;  /* 0x0000001b0c1f7224 */ /* 0x040fe400078e020d */
[----:B------:R-:W-:-:S04]  /*186a0*/  IMAD.WIDE.U32 R12, R12, R9, RZ ;  /* 0x000000090c0c7225 */ /* 0x000fc800078e00ff */
[----:B------:R-:W-:Y:S01]  /*186b0*/  IMAD.IADD R31, R13, 0x1, R31 ;  /* 0x000000010d1f7824 */ /* 0x000fe200078e021f */
[----:B-1----:R-:W1:Y:S08]  /*186c0*/  @!P1 LDC R4, c[0x0][0xb50] ;  /* 0x0002d400ff049b82 */ /* 0x002e700000000800 */
[----:B------:R-:W1:Y:S01]  /*186d0*/  @!P1 LDC R5, c[0x0][0xb54] ;  /* 0x0002d500ff059b82 */ /* 0x000e620000000800 */
[----:B--2---:R-:W-:-:S05]  /*186e0*/  VIADD R40, R36, 0xffffff80 ;  /* 0xffffff8024287836 */ /* 0x004fca0000000000 */
[----:B------:R-:W-:-:S04]  /*186f0*/  SHF.R.S32.HI R36, RZ, 0x1f, R40 ;  /* 0x0000001fff247819 */ /* 0x000fc80000011428 */
[----:B------:R-:W-:-:S04]  /*18700*/  LEA.HI R36, R36, R40, RZ, 0x7 ;  /* 0x0000002824247211 */ /* 0x000fc800078f38ff */
[----:B------:R-:W-:Y:S01]  /*18710*/  LOP3.LUT R36, R36, 0xffffff80, RZ, 0xc0, !PT ;  /* 0xffffff8024247812 */ /* 0x000fe200078ec0ff */
[----:B-----5:R-:W-:-:S04]  /*18720*/  IMAD R45, R45, R8, RZ ;  /* 0x000000082d2d7224 */ /* 0x020fc800078e02ff */
[----:B------:R-:W-:Y:S02]  /*18730*/  IMAD.IADD R36, R40, 0x1, -R36 ;  /* 0x0000000128247824 */ /* 0x000fe400078e0a24 */
[-C--:B---3--:R-:W-:Y:S02]  /*18740*/  IMAD R29, R15, R50.reuse, RZ ;  /* 0x000000320f1d7224 */ /* 0x088fe400078e02ff */
[----:B------:R-:W-:-:S04]  /*18750*/  IMAD.WIDE.U32 R14, R14, R50, RZ ;  /* 0x000000320e0e7225 */ /* 0x000fc800078e00ff */
[----:B----4-:R-:W-:Y:S01]  /*18760*/  IMAD.IADD R39, R30, 0x1, R51 ;  /* 0x000000011e277824 */ /* 0x010fe200078e0233 */
[----:B------:R-:W-:Y:S02]  /*18770*/  IADD3 R26, P0, P3, R12, R14, R32 ;  /* 0x0000000e0c1a7210 */ /* 0x000fe40007b1e020 */
[----:B------:R-:W-:Y:S01]  /*18780*/  SEL R27, R49, RZ, P1 ;  /* 0x000000ff311b7207 */ /* 0x000fe20000800000 */
[----:B------:R-:W-:-:S04]  /*18790*/  @P2 IMAD.HI.U32 R14, R39, R28, RZ ;  /* 0x0000001c270e2227 */ /* 0x000fc800078e00ff */
[----:B------:R-:W-:Y:S02]  /*187a0*/  IMAD.IADD R30, R15, 0x1, R29 ;  /* 0x000000010f1e7824 */ /* 0x000fe400078e021d */
[----:B------:R-:W-:Y:S01]  /*187b0*/  IMAD.MOV.U32 R15, RZ, RZ, R39 ;  /* 0x000000ffff0f7224 */ /* 0x000fe200078e0027 */
[----:B0-----:R-:W-:Y:S01]  /*187c0*/  @P2 SHF.R.U32.HI R15, RZ, R37, R14 ;  /* 0x00000025ff0f2219 */ /* 0x001fe2000001160e */
[-C--:B------:R-:W-:Y:S01]  /*187d0*/  IMAD R29, R11, R27.reuse, RZ ;  /* 0x0000001b0b1d7224 */ /* 0x080fe200078e02ff */
[----:B------:R-:W-:Y:S01]  /*187e0*/  SHF.R.S32.HI R11, RZ, 0x1f, R32 ;  /* 0x0000001fff0b7819 */ /* 0x000fe20000011420 */
[----:B------:R-:W-:-:S03]  /*187f0*/  IMAD.WIDE.U32 R12, R10, R27, RZ ;  /* 0x0000001b0a0c7225 */ /* 0x000fc600078e00ff */
[----:B------:R-:W-:Y:S01]  /*18800*/  IADD3.X R27, R31, R30, R11, P0, P3 ;  /* 0x0000001e1f1b7210 */ /* 0x000fe200007e640b */
[----:B------:R-:W-:Y:S01]  /*18810*/  IMAD.MOV R31, RZ, RZ, -R15 ;  /* 0x000000ffff1f7224 */ /* 0x000fe200078e0a0f */
[----:B------:R-:W-:Y:S01]  /*18820*/  IADD3 R12, P0, P3, R15, R26, R12 ;  /* 0x0000001a0f0c7210 */ /* 0x000fe20007b1e00c */
[----:B------:R-:W-:Y:S01]  /*18830*/  IMAD.IADD R29, R13, 0x1, R29 ;  /* 0x000000010d1d7824 */ /* 0x000fe200078e021d */
        /* <DEDUP_REMOVED lines=8> */
[----:B-1----:R-:W-:-:S04]  /*188c0*/  LEA R10, P0, R6, R4, 0x2 ;  /* 0x00000004060a7211 */ /* 0x002fc800078010ff */
[----:B------:R-:W-:Y:S01]  /*188d0*/  LEA.HI.X R7, R6, R5, R7, 0x2, P0 ;  /* 0x0000000506077211 */ /* 0x000fe200000f1407 */
[----:B------:R-:W-:Y:S01]  /*188e0*/  SHFL.IDX PT, R4, R10, RZ, 0x1c1f ;  /* 0x001c1fff0a047589 */ /* 0x000fe200000e0000 */
[----:B------:R-:W-:-:S03]  /*188f0*/  IMAD.IADD R26, R38, 0x1, R51 ;  /* 0x00000001261a7824 */ /* 0x000fc600078e0233 */
[----:B------:R-:W0:Y:S04]  /*18900*/  SHFL.IDX PT, R5, R7, RZ, 0x1c1f ;  /* 0x001c1fff07057589 */ /* 0x000e2800000e0000 */
[----:B------:R-:W-:Y:S04]  /*18910*/  SHFL.IDX PT, R12, R10, 0x1, 0x1c1f ;  /* 0x003c1f000a0c7f89 */ /* 0x000fe800000e0000 */
[----:B------:R-:W1:Y:S01]  /*18920*/  SHFL.IDX PT, R13, R7, 0x1, 0x1c1f ;  /* 0x003c1f00070d7f89 */ /* 0x000e6200000e0000 */
[----:B------:R-:W-:Y:S01]  /*18930*/  LOP3.LUT P0, RZ, R36, 0x3, RZ, 0xc0, !PT ;  /* 0x0000000324ff7812 */ /* 0x000fe2000780c0ff */
[----:B------:R-:W-:-:S03]  /*18940*/  VIADD R6, R26, 0x8 ;  /* 0x000000081a067836 */ /* 0x000fc60000000000 */
[-C--:B------:R-:W-:Y:S02]  /*18950*/  ISETP.GE.OR P3, PT, R26, R45.reuse, P0 ;  /* 0x0000002d1a00720c */ /* 0x080fe40000766670 */
[----:B------:R-:W-:-:S11]  /*18960*/  ISETP.GE.OR P0, PT, R6, R45, P0 ;  /* 0x0000002d0600720c */ /* 0x000fd60000706670 */
[----:B0-----:R0:W-:Y:S04]  /*18970*/  @!P3 ST.E desc[UR42][R4.64], R3 ;  /* 0x000000030400b985 */ /* 0x0011e8000c10192a */
[----:B-1----:R0:W-:Y:S01]  /*18980*/  @!P0 ST.E desc[UR42][R12.64], R0 ;  /* 0x000000000c008985 */ /* 0x0021e2000c10192a */
[----:B------:R-:W-:Y:S05]  /*18990*/  @P1 BRA `(.L_x_1776) ;  /* 0x0000000400b81947 */ /* 0x000fea0003800000 */
[----:B0-----:R-:W-:Y:S01]  /*189a0*/  IMAD R3, R42, 0x40, R43 ;  /* 0x000000402a037824 */ /* 0x001fe200078e022b */
[----:B------:R-:W0:Y:S01]  /*189b0*/  @P2 LDC R13, c[0x0][0xbec] ;  /* 0x0002fb00ff0d2b82 */ /* 0x000e220000000800 */
[----:B------:R-:W-:Y:S02]  /*189c0*/  ULDC.64 UR4, c[0x0][0xaa0] ;  /* 0x0002a80000047ab9 */ /* 0x000fe40000000a00 */
[----:B------:R-:W-:-:S03]  /*189d0*/  IMAD.WIDE R24, R3, 0x2, R24 ;  /* 0x0000000203187825 */ /* 0x000fc600078e0218 */
[C---:B------:R-:W-:Y:S02]  /*189e0*/  IADD3 R27, P0, R24.reuse, 0x1800, RZ ;  /* 0x00001800181b7810 */ /* 0x040fe40007f1e0ff */
[----:B------:R-:W1:Y:S01]  /*189f0*/  @P2 LDC R15, c[0x0][0xbf0] ;  /* 0x0002fc00ff0f2b82 */ /* 0x000e620000000800 */
        /* <DEDUP_REMOVED lines=29> */
[----:B------:R-:W-:-:S03]  /*18bd0*/  IMAD.IADD R14, R51, 0x1, R0 ;  /* 0x00000001330e7824 */ /* 0x000fc600078e0200 */
[----:B------:R-:W5:Y:S01]  /*18be0*/  LD.E.128 R36, desc[UR42][R36.64] ;  /* 0x0000002a24247980 */ /* 0x000f62000c101d00 */
[----:B------:R-:W-:Y:S01]  /*18bf0*/  @!PT LDS RZ, [RZ] ;  /* 0x00000000fffff984 */ /* 0x000fe20000000800 */
[----:B------:R-:W-:Y:S01]  /*18c00*/  @!PT LDS RZ, [RZ] ;  /* 0x00000000fffff984 */ /* 0x000fe20000000800 */
[----:B------:R-:W-:Y:S01]  /*18c10*/  @!PT LDS RZ, [RZ] ;  /* 0x00000000fffff984 */ /* 0x000fe20000000800 */
[----:B------:R-:W-:Y:S01]  /*18c20*/  @!PT LDS RZ, [RZ] ;  /* 0x00000000fffff984 */ /* 0x000fe20000000800 */
[----:B------:R2:W-:Y:S06]  /*18c30*/  MEMBAR.ALL.CTA ;  /* 0x0000000000007992 */ /* 0x0005ec0000008000 */
[----:B--2---:R-:W2:Y:S01]  /*18c40*/  FENCE.VIEW.ASYNC.S ;  /* 0x00000000000073c6 */ /* 0x004ea20000000000 */
[----:B------:R-:W-:Y:S01]  /*18c50*/  IMAD R11, R50, UR5, R11 ;  /* 0x00000005320b7c24 */ /* 0x000fe2000f8e020b */
[----:B------:R-:W-:Y:S01]  /*18c60*/  ULDC.64 UR4, c[0x0][0xaf0] ;  /* 0x0002bc0000047ab9 */ /* 0x000fe20000000a00 */
[----:B0-----:R-:W-:-:S04]  /*18c70*/  @P2 IMAD.HI.U32 R0, R14, R13, RZ ;  /* 0x0000000d0e002227 */ /* 0x001fc800078e00ff */
[----:B------:R-:W-:Y:S02]  /*18c80*/  IMAD R12, R12, UR4, RZ ;  /* 0x000000040c0c7c24 */ /* 0x000fe4000f8e02ff */
[----:B------:R-:W-:Y:S01]  /*18c90*/  IMAD.MOV.U32 R3, RZ, RZ, R14 ;  /* 0x000000ffff037224 */ /* 0x000fe200078e000e */
[----:B-1----:R-:W-:Y:S01]  /*18ca0*/  @P2 SHF.R.U32.HI R3, RZ, R15, R0 ;  /* 0x0000000fff032219 */ /* 0x002fe20000011600 */
[C---:B------:R-:W-:Y:S02]  /*18cb0*/  IMAD R13, R9.reuse, UR5, R12 ;  /* 0x00000005090d7c24 */ /* 0x040fe4000f8e020c */
[----:B------:R-:W-:Y:S01]  /*18cc0*/  IMAD.WIDE.U32 R10, R9, UR4, R10 ;  /* 0x00000004090a7c25 */ /* 0x000fe2000f8e000a */
[----:B------:R-:W-:Y:S01]  /*18cd0*/  SHF.R.S32.HI R9, RZ, 0x1f, R3 ;  /* 0x0000001fff097819 */ /* 0x000fe20000011403 */
[----:B------:R-:W-:Y:S02]  /*18ce0*/  ULDC.64 UR4, c[0x0][0xae0] ;  /* 0x0002b80000047ab9 */ /* 0x000fe40000000a00 */
[----:B------:R-:W-:-:S02]  /*18cf0*/  IMAD.IADD R11, R11, 0x1, R13 ;  /* 0x000000010b0b7824 */ /* 0x000fc400078e020d */
[----:B------:R-:W-:Y:S02]  /*18d00*/  VIADD R0, R2, 0x16820 ;  /* 0x0001682002007836 */ /* 0x000fe40000000000 */
        /* <DEDUP_REMOVED lines=21> */
[----:B------:R-:W-:Y:S01]  /*18e60*/  IMAD.IADD R42, R42, 0x1, R51 ;  /* 0x000000012a2a7824 */ /* 0x000fe200078e0233 */
        /* <DEDUP_REMOVED lines=18> */
[C---:B----4-:R-:W-:Y:S01]  /*18f90*/  @!P3 LEA.HI.X R21, R43.reuse, R8, R44, 0x1, P1 ;  /* 0x000000082b15b211 */ /* 0x050fe200008f0c2c */
[----:B------:R-:W-:Y:S01]  /*18fa0*/  @!P2 IMAD.MOV.U32 R8, RZ, RZ, R32 ;  /* 0x000000ffff08a224 */ /* 0x000fe200078e0020 */
[----:B------:R-:W-:-:S04]  /*18fb0*/  @!P4 LEA.HI.X R47, R43, R10, R44, 0x1, P5 ;  /* 0x0000000a2b2fc211 */ /* 0x000fc800028f0c2c */
[----:B-----5:R2:W-:Y:S04]  /*18fc0*/  @!P2 ST.E.128 desc[UR42][R8.64], R4 ;  /* 0x000000040800a985 */ /* 0x0205e8000c101d2a */
[----:B------:R3:W-:Y:S01]  /*18fd0*/  @!P3 ST.E.128 desc[UR42][R20.64], R24 ;  /* 0x000000181400b985 */ /* 0x0007e2000c101d2a */
[----:B--2---:R-:W-:Y:S02]  /*18fe0*/  @!P4 IMAD.MOV.U32 R4, RZ, RZ, R46 ;  /* 0x000000ffff04c224 */ /* 0x004fe400078e002e */
[----:B------:R-:W-:-:S05]  /*18ff0*/  @!P4 IMAD.MOV.U32 R5, RZ, RZ, R47 ;  /* 0x000000ffff05c224 */ /* 0x000fca00078e002f */
[----:B01----:R3:W-:Y:S02]  /*19000*/  @!P4 ST.E.128 desc[UR42][R4.64], R28 ;  /* 0x0000001c0400c985 */ /* 0x0037e4000c101d2a */
.L_x_1985:
[----:B------:R-:W-:-:S05]  /*19010*/  VIADD R42, R42, 0x90 ;  /* 0x000000902a2a7836 */ /* 0x000fca0000000000 */
[----:B------:R-:W-:-:S13]  /*19020*/  ISETP.GE.OR P0, PT, R42, R45, P0 ;  /* 0x0000002d2a00720c */ /* 0x000fda0000706670 */
[----:B------:R-:W-:Y:S05]  /*19030*/  @P0 BRA `(.L_x_1778) ;  /* 0x0000001000cc0947 */ /* 0x000fea0003800000 */
[----:B------:R-:W-:-:S04]  /*19040*/  LEA R14, P0, R43, R14, 0x1 ;  /* 0x0000000e2b0e7211 */ /* 0x000fc800078008ff */
[----:B------:R-:W-:-:S05]  /*19050*/  LEA.HI.X R15, R43, R0, R44, 0x1, P0 ;  /* 0x000000002b0f7211 */ /* 0x000fca00000f0c2c */
[----:B------:R0:W-:Y:S01]  /*19060*/  ST.E.128 desc[UR42][R14.64], R36 ;  /* 0x000000240e007985 */ /* 0x0001e2000c101d2a */
[----:B------:R-:W-:Y:S05]  /*19070*/  BRA `(.L_x_1778) ;  /* 0x0000001000bc7947 */ /* 0x000fea0003800000 */
.L_x_1776:
        /* <DEDUP_REMOVED lines=11> */
[----:B------:R-:W-:Y:S02]  /*19130*/  VIADD R29, R155, 0x10 ;  /* 0x000000109b1d7836 */ /* 0x000fe40000000000 */
[----:B------:R-:W-:-:S03]  /*19140*/  IMAD.WIDE.U32 R4, R50, UR4, R4 ;  /* 0x0000000432047c25 */ /* 0x000fc6000f8e0004 */
[----:B------:R-:W-:Y:S01]  /*19150*/  SHF.R.S32.HI R30, RZ, 0x1f, R29 ;  /* 0x0000001fff1e7819 */ /* 0x000fe2000001141d */
[----:B------:R-:W-:Y:S01]  /*19160*/  IMAD R5, R50, UR5, R5 ;  /* 0x0000000532057c24 */ /* 0x000fe2000f8e0205 */
[----:B------:R-:W-:Y:S01]  /*19170*/  ULDC.64 UR4, c[0x0][0xb40] ;  /* 0x0002d00000047ab9 */ /* 0x000fe20000000a00 */
[----:B------:R-:W-:Y:S02]  /*19180*/  VIADD R31, R155, 0x18 ;  /* 0x000000189b1f7836 */ /* 0x000fe40000000000 */
[----:B------:R-:W-:Y:S02]  /*19190*/  IMAD R0, R0, UR4, RZ ;  /* 0x0000000400007c24 */ /* 0x000fe4000f8e02ff */
[----:B-1----:R-:W-:Y:S01]  /*191a0*/  @P2 IMAD.HI.U32 R10, R39, R10, RZ ;  /* 0x0000000a270a2227 */ /* 0x002fe200078e00ff */
[----:B------:R-:W-:-:S03]  /*191b0*/  SHF.R.S32.HI R32, RZ, 0x1f, R31 ;  /* 0x0000001fff207819 */ /* 0x000fc6000001141f */
[C---:B------:R-:W-:Y:S01]  /*191c0*/  IMAD R7, R9.reuse, UR5, R0 ;  /* 0x0000000509077c24 */ /* 0x040fe2000f8e0200 */
[----:B0-----:R-:W-:Y:S01]  /*191d0*/  @P2 SHF.R.U32.HI R3, RZ, R13, R10 ;  /* 0x0000000dff032219 */ /* 0x001fe2000001160a */
[----:B------:R-:W-:Y:S01]  /*191e0*/  IMAD.WIDE.U32 R4, R9, UR4, R4 ;  /* 0x0000000409047c25 */ /* 0x000fe2000f8e0004 */
[----:B------:R-:W-:Y:S02]  /*191f0*/  ULDC.64 UR4, c[0x0][0xb48] ;  /* 0x0002d20000047ab9 */ /* 0x000fe40000000a00 */
[----:B------:R-:W-:Y:S01]  /*19200*/  SHF.R.S32.HI R0, RZ, 0x1f, R3 ;  /* 0x0000001fff007819 */ /* 0x000fe20000011403 */
        /* <DEDUP_REMOVED lines=12> */
[----:B------:R-:W-:Y:S02]  /*192d0*/  VIADD R8, R2, 0x16820 ;  /* 0x0001682002087836 */ /* 0x000fe40000000000 */
[C---:B------:R-:W-:Y:S02]  /*192e0*/  IMAD R3, R7.reuse, UR5, R0 ;  /* 0x0000000507037c24 */ /* 0x040fe4000f8e0200 */
[----:B------:R-:W-:Y:S01]  /*192f0*/  IMAD.WIDE.U32 R4, R7, UR4, R4 ;  /* 0x0000000407047c25 */ /* 0x000fe2000f8e0004 */
[----:B------:R-:W-:Y:S01]  /*19300*/  ULDC.64 UR4, c[0x0][0xb00] ;  /* 0x0002c00000047ab9 */ /* 0x000fe20000000a00 */
[----:B------:R-:W-:-:S02]  /*19310*/  PRMT R8, RZ, 0x654, R8 ;  /* 0x00000654ff087816 */ /* 0x000fc40000000008 */
[----:B------:R-:W-:Y:S01]  /*19320*/  IMAD.IADD R5, R5, 0x1, R3 ;  /* 0x0000000105057824 */ /* 0x000fe200078e0203 */
[C---:B------:R-:W-:Y:S01]  /*19330*/  LEA R3, P0, R4.reuse, UR4, 0x2 ;  /* 0x0000000404037c11 */ /* 0x040fe2000f8010ff */
[C---:B------:R-:W-:Y:S01]  /*19340*/  VIADD R7, R155.reuse, 0x8 ;  /* 0x000000089b077836 */ /* 0x040fe20000000000 */
[----:B------:R-:W-:Y:S01]  /*19350*/  UMOV UR4, 0xffffffff ;  /* 0xffffffff00047882 */ /* 0x000fe20000000000 */
[C---:B------:R-:W-:Y:S01]  /*19360*/  VIADD R37, R155.reuse, 0x20 ;  /* 0x000000209b257836 */ /* 0x040fe20000000000 */
[----:B------:R0:W-:Y:S01]  /*19370*/  SYNCS.ARRIVE.TRANS64.RED.A1T0 RZ, [R8+URZ], RZ ;  /* 0x000000ff08ff79a7 */ /* 0x0001e2000810043f */
[C---:B------:R-:W-:Y:S01]  /*19380*/  VIADD R39, R155.reuse, 0x28 ;  /* 0x000000289b277836 */ /* 0x040fe20000000000 */
[----:B------:R-:W-:Y:S01]  /*19390*/  LEA.HI.X R4, R4, UR5, R5, 0x2, P0 ;  /* 0x0000000504047c11 */ /* 0x000fe200080f1405 */
[C---:B------:R-:W-:Y:S01]  /*193a0*/  VIADD R41, R155.reuse, 0x30 ;  /* 0x000000309b297836 */ /* 0x040fe20000000000 */
[----:B------:R-:W-:Y:S01]  /*193b0*/  SHF.R.S32.HI R5, RZ, 0x1f, R155 ;  /* 0x0000001fff057819 */ /* 0x000fe2000001149b */
[----:B------:R-:W-:Y:S01]  /*193c0*/  VIADD R43, R155, 0x38 ;  /* 0x000000389b2b7836 */ /* 0x000fe20000000000 */
[----:B------:R-:W-:-:S02]  /*193d0*/  SHF.R.S32.HI R28, RZ, 0x1f, R7 ;  /* 0x0000001fff1c7819 */ /* 0x000fc40000011407 */
[----:B------:R-:W-:Y:S02]  /*193e0*/  SHF.R.S32.HI R36, RZ, 0x1f, R37 ;  /* 0x0000001fff247819 */ /* 0x000fe40000011425 */
[----:B------:R-:W-:Y:S02]  /*193f0*/  SHF.R.S32.HI R38, RZ, 0x1f, R39 ;  /* 0x0000001fff267819 */ /* 0x000fe40000011427 */
[----:B------:R-:W-:Y:S02]  /*19400*/  SHF.R.S32.HI R40, RZ, 0x1f, R41 ;  /* 0x0000001fff287819 */ /* 0x000fe40000011429 */
[----:B------:R-:W-:Y:S01]  /*19410*/  SHF.R.S32.HI R42, RZ, 0x1f, R43 ;  /* 0x0000001fff2a7819 */ /* 0x000fe2000001142b */
[----:B0-----:R-:W-:Y:S06]  /*19420*/  BRA.DIV UR4, `(.L_x_1779) ;  /* 0x000000aa04287947 */ /* 0x001fec000b800000 */
[----:B------:R0:W1:Y:S04]  /*19430*/  SHFL.IDX PT, R0, R4, RZ, 0x1c1f ;  /* 0x001c1fff04007589 */ /* 0x00006800000e0000 */
[----:B------:R0:W2:Y:S02]  /*19440*/  SHFL.IDX PT, R14, R3, RZ, 0x1c1f ;  /* 0x001c1fff030e7589 */ /* 0x0000a400000e0000 */
.L_x_1988:
        /* <DEDUP_REMOVED lines=8> */
[-C--:B--2---:R-:W-:Y:S02]  /*194d0*/  @!P1 LEA R8, P3, R155, R14.reuse, 0x2 ;  /* 0x0000000e9b089211 */ /* 0x084fe400078610ff */
[----:B------:R-:W-:Y:S02]  /*194e0*/  @!P2 LEA R10, P4, R7, R14, 0x2 ;  /* 0x0000000e070aa211 */ /* 0x000fe400078810ff */
[-C--:B-1----:R-:W-:Y:S02]  /*194f0*/  @!P1 LEA.HI.X R9, R155, R0.reuse, R5, 0x2, P3 ;  /* 0x000000009b099211 */ /* 0x082fe400018f1405 */
[----:B------:R-:W-:Y:S02]  /*19500*/  @!P2 LEA.HI.X R11, R7, R0, R28, 0x2, P4 ;  /* 0x00000000070ba211 */ /* 0x000fe400020f141c */
[----:B------:R-:W-:Y:S01]  /*19510*/  @!P5 LEA R12, P3, R29, R14, 0x2 ;  /* 0x0000000e1d0cd211 */ /* 0x000fe200078610ff */
[----:B------:R1:W-:Y:S01]  /*19520*/  @!P1 ST.E.64 desc[UR42][R8.64], R20 ;  /* 0x0000001408009985 */ /* 0x0003e2000c101b2a */
[----:B------:R-:W-:-:S02]  /*19530*/  ISETP.GE.AND P1, PT, R37, UR4, PT ;  /* 0x0000000425007c0c */ /* 0x000fc4000bf26270 */
[----:B------:R-:W-:Y:S01]  /*19540*/  @!P5 LEA.HI.X R13, R29, R0, R30, 0x2, P3 ;  /* 0x000000001d0dd211 */ /* 0x000fe200018f141e */
[----:B------:R2:W-:Y:S01]  /*19550*/  @!P2 ST.E.64 desc[UR42][R10.64], R92 ;  /* 0x0000005c0a00a985 */ /* 0x0005e2000c101b2a */
[----:B------:R-:W-:Y:S02]  /*19560*/  ISETP.GE.AND P2, PT, R39, UR4, PT ;  /* 0x0000000427007c0c */ /* 0x000fe4000bf46270 */
[----:B------:R-:W-:Y:S01]  /*19570*/  @!P0 LEA R24, P4, R31, R14, 0x2 ;  /* 0x0000000e1f188211 */ /* 0x000fe200078810ff */
[----:B------:R3:W-:Y:S01]  /*19580*/  @!P5 ST.E.64 desc[UR42][R12.64], R96 ;  /* 0x000000600c00d985 */ /* 0x0007e2000c101b2a */
[----:B------:R-:W-:Y:S02]  /*19590*/  ISETP.GE.AND P3, PT, R41, UR4, PT ;  /* 0x0000000429007c0c */ /* 0x000fe4000bf66270 */
[----:B------:R-:W-:Y:S02]  /*195a0*/  ISETP.GE.AND P5, PT, R43, UR4, PT ;  /* 0x000000042b007c0c */ /* 0x000fe4000bfa6270 */
[----:B------:R-:W-:-:S02]  /*195b0*/  @!P0 LEA.HI.X R25, R31, R0, R32, 0x2, P4 ;  /* 0x000000001f198211 */ /* 0x000fc400020f1420 */
[----:B------:R-:W-:-:S03]  /*195c0*/  @!P1 LEA R26, P4, R37, R14, 0x2 ;  /* 0x0000000e251a9211 */ /* 0x000fc600078810ff */
[----:B------:R3:W-:Y:S01]  /*195d0*/  @!P0 ST.E.64 desc[UR42][R24.64], R100 ;  /* 0x0000006418008985 */ /* 0x0007e2000c101b2a */
[----:B-1----:R-:W-:Y:S02]  /*195e0*/  @!P2 LEA R8, P0, R39, R14, 0x2 ;  /* 0x0000000e2708a211 */ /* 0x002fe400078010ff */
[----:B------:R-:W-:Y:S02]  /*195f0*/  @!P1 LEA.HI.X R27, R37, R0, R36, 0x2, P4 ;  /* 0x00000000251b9211 */ /* 0x000fe400020f1424 */
[----:B--2---:R-:W-:Y:S02]  /*19600*/  @!P3 LEA R10, P4, R41, R14, 0x2 ;  /* 0x0000000e290ab211 */ /* 0x004fe400078810ff */
[----:B------:R-:W-:Y:S01]  /*19610*/  @!P2 LEA.HI.X R9, R39, R0, R38, 0x2, P0 ;  /* 0x000000002709a211 */ /* 0x000fe200000f1426 */
[----:B------:R3:W-:Y:S01]  /*19620*/  @!P1 ST.E.64 desc[UR42][R26.64], R104 ;  /* 0x000000681a009985 */ /* 0x0007e2000c101b2a */
[----:B------:R-:W-:Y:S02]  /*19630*/  @!P5 LEA R14, P0, R43, R14, 0x2 ;  /* 0x0000000e2b0ed211 */ /* 0x000fe400078010ff */
[-C--:B------:R-:W-:Y:S01]  /*19640*/  @!P3 LEA.HI.X R11, R41, R0.reuse, R40, 0x2, P4 ;  /* 0x00000000290bb211 */ /* 0x080fe200020f1428 */
[----:B------:R3:W-:Y:S01]  /*19650*/  @!P2 ST.E.64 desc[UR42][R8.64], R108 ;  /* 0x0000006c0800a985 */ /* 0x0007e2000c101b2a */
[----:B------:R-:W-:-:S03]  /*19660*/  @!P5 LEA.HI.X R15, R43, R0, R42, 0x2, P0 ;  /* 0x000000002b0fd211 */ /* 0x000fc600000f142a */
[----:B------:R3:W-:Y:S04]  /*19670*/  @!P3 ST.E.64 desc[UR42][R10.64], R112 ;  /* 0x000000700a00b985 */ /* 0x0007e8000c101b2a */
[----:B------:R3:W-:Y:S02]  /*19680*/  @!P5 ST.E.64 desc[UR42][R14.64], R116 ;  /* 0x000000740e00d985 */ /* 0x0007e4000c101b2a */
.L_x_1781:
[----:B------:R-:W-:Y:S05]  /*19690*/  BSYNC B1 ;  /* 0x0000000000017941 */ /* 0x000fea0003800000 */
.L_x_1780:
[----:B------:R-:W-:-:S03]  /*196a0*/  UMOV UR4, 0xffffffff ;  /* 0xffffffff00047882 */ /* 0x000fc60000000000 */
[----:B------:R-:W-:Y:S05]  /*196b0*/  BRA.DIV UR4, `(.L_x_1782) ;  /* 0x000000a604b87947 */ /* 0x000fea000b800000 */
[----:B-1----:R1:W4:Y:S04]  /*196c0*/  SHFL.IDX PT, R0, R4, 0x1, 0x1c1f ;  /* 0x003c1f0004007f89 */ /* 0x00232800000e0000 */
[----:B--23--:R1:W2:Y:S02]  /*196d0*/  SHFL.IDX PT, R14, R3, 0x1, 0x1c1f ;  /* 0x003c1f00030e7f89 */ /* 0x00c2a400000e0000 */
.L_x_1992:
[----:B------:R-:W-:-:S13]  /*196e0*/  ISETP.GE.AND P0, PT, R6, R45, PT ;  /* 0x0000002d0600720c */ /* 0x000fda0003f06270 */
[----:B------:R-:W-:Y:S05]  /*196f0*/  @P0 BRA `(.L_x_1778) ;  /* 0x0000000c001c0947 */ /* 0x000fea0003800000 */
[----:B------:R-:W-:Y:S02]  /*19700*/  ULDC UR4, c[0x0][0xac8] ;  /* 0x0002b20000047ab9 */ /* 0x000fe40000000800 */
[----:B------:R-:W-:Y:S02]  /*19710*/  ISETP.GE.AND P0, PT, R155, UR4, PT ;  /* 0x000000049b007c0c */ /* 0x000fe4000bf06270 */
[----:B------:R-:W-:Y:S02]  /*19720*/  ISETP.GE.AND P5, PT, R7, UR4, PT ;  /* 0x0000000407007c0c */ /* 0x000fe4000bfa6270 */
[----:B------:R-:W-:Y:S02]  /*19730*/  ISETP.GE.AND P3, PT, R29, UR4, PT ;  /* 0x000000041d007c0c */ /* 0x000fe4000bf66270 */
[----:B------:R-:W-:-:S07]  /*19740*/  ISETP.GE.AND P2, PT, R31, UR4, PT ;  /* 0x000000041f007c0c */ /* 0x000fce000bf46270 */
[-C--:B012---:R-:W-:Y:S02]  /*19750*/  @!P0 LEA R4, P1, R155, R14.reuse, 0x2 ;  /* 0x0000000e9b048211 */ /* 0x087fe400078210ff */
[----:B------:R-:W-:Y:S02]  /*19760*/  @!P5 LEA R6, P4, R7, R14, 0x2 ;  /* 0x0000000e0706d211 */ /* 0x000fe400078810ff */
[-C--:B----4-:R-:W-:Y:S02]  /*19770*/  @!P0 LEA.HI.X R5, R155, R0.reuse, R5, 0x2, P1 ;  /* 0x000000009b058211 */ /* 0x090fe400008f1405 */
[----:B------:R-:W-:Y:S02]  /*19780*/  ISETP.GE.AND P1, PT, R37, UR4, PT ;  /* 0x0000000425007c0c */ /* 0x000fe4000bf26270 */
[----:B------:R-:W-:Y:S01]  /*19790*/  @!P5 LEA.HI.X R7, R7, R0, R28, 0x2, P4 ;  /* 0x000000000707d211 */ /* 0x000fe200020f141c */
[----:B------:R0:W-:Y:S01]  /*197a0*/  @!P0 ST.E.64 desc[UR42][R4.64], R90 ;  /* 0x0000005a04008985 */ /* 0x0001e2000c101b2a */
[----:B------:R-:W-:-:S02]  /*197b0*/  ISETP.GE.AND P0, PT, R39, UR4, PT ;  /* 0x0000000427007c0c */ /* 0x000fc4000bf06270 */
[-C--:B------:R-:W-:Y:S01]  /*197c0*/  @!P3 LEA R8, P4, R29, R14.reuse, 0x2 ;  /* 0x0000000e1d08b211 */ /* 0x080fe200078810ff */
[----:B------:R3:W-:Y:S01]  /*197d0*/  @!P5 ST.E.64 desc[UR42][R6.64], R94 ;  /* 0x0000005e0600d985 */ /* 0x0007e2000c101b2a */
[----:B------:R-:W-:Y:S02]  /*197e0*/  @!P2 LEA R10, P5, R31, R14, 0x2 ;  /* 0x0000000e1f0aa211 */ /* 0x000fe400078a10ff */
[-C--:B------:R-:W-:Y:S02]  /*197f0*/  @!P3 LEA.HI.X R9, R29, R0.reuse, R30, 0x2, P4 ;  /* 0x000000001d09b211 */ /* 0x080fe400020f141e */
[----:B------:R-:W-:Y:S02]  /*19800*/  ISETP.GE.AND P4, PT, R41, UR4, PT ;  /* 0x0000000429007c0c */ /* 0x000fe4000bf86270 */
[----:B------:R-:W-:Y:S01]  /*19810*/  @!P2 LEA.HI.X R11, R31, R0, R32, 0x2, P5 ;  /* 0x000000001f0ba211 */ /* 0x000fe200028f1420 */
[----:B------:R3:W-:Y:S01]  /*19820*/  @!P3 ST.E.64 desc[UR42][R8.64], R98 ;  /* 0x000000620800b985 */ /* 0x0007e2000c101b2a */
[----:B------:R-:W-:-:S03]  /*19830*/  @!P1 LEA R12, P5, R37, R14, 0x2 ;  /* 0x0000000e250c9211 */ /* 0x000fc600078a10ff */
[----:B------:R3:W-:Y:S01]  /*19840*/  @!P2 ST.E.64 desc[UR42][R10.64], R102 ;  /* 0x000000660a00a985 */ /* 0x0007e2000c101b2a */
[----:B------:R-:W-:Y:S02]  /*19850*/  @!P1 LEA.HI.X R13, R37, R0, R36, 0x2, P5 ;  /* 0x00000000250d9211 */ /* 0x000fe400028f1424 */
[----:B------:R-:W-:-:S03]  /*19860*/  @!P0 LEA R20, P5, R39, R14, 0x2 ;  /* 0x0000000e27148211 */ /* 0x000fc600078a10ff */
[----:B------:R3:W-:Y:S01]  /*19870*/  @!P1 ST.E.64 desc[UR42][R12.64], R106 ;  /* 0x0000006a0c009985 */ /* 0x0007e2000c101b2a */
[----:B------:R-:W-:Y:S02]  /*19880*/  @!P0 LEA.HI.X R21, R39, R0, R38, 0x2, P5 ;  /* 0x0000000027158211 */ /* 0x000fe400028f1426 */
[----:B0-----:R-:W-:-:S03]  /*19890*/  @!P4 LEA R4, P5, R41, R14, 0x2 ;  /* 0x0000000e2904c211 */ /* 0x001fc600078a10ff */
[----:B------:R3:W-:Y:S01]  /*198a0*/  @!P0 ST.E.64 desc[UR42][R20.64], R110 ;  /* 0x0000006e14008985 */ /* 0x0007e2000c101b2a */
[----:B------:R-:W-:Y:S02]  /*198b0*/  @!P4 LEA.HI.X R5, R41, R0, R40, 0x2, P5 ;  /* 0x000000002905c211 */ /* 0x000fe400028f1428 */
[----:B------:R-:W-:-:S03]  /*198c0*/  ISETP.GE.AND P0, PT, R43, UR4, PT ;  /* 0x000000042b007c0c */ /* 0x000fc6000bf06270 */
[----:B------:R3:W-:Y:S10]  /*198d0*/  @!P4 ST.E.64 desc[UR42][R4.64], R114 ;  /* 0x000000720400c985 */ /* 0x0007f4000c101b2a */
[----:B------:R-:W-:Y:S05]  /*198e0*/  @P0 BRA `(.L_x_1778) ;  /* 0x0000000800a00947 */ /* 0x000fea0003800000 */
[----:B------:R-:W-:-:S04]  /*198f0*/  LEA R14, P0, R43, R14, 0x2 ;  /* 0x0000000e2b0e7211 */ /* 0x000fc800078010ff */
[----:B------:R-:W-:-:S05]  /*19900*/  LEA.HI.X R15, R43, R0, R42, 0x2, P0 ;  /* 0x000000002b0f7211 */ /* 0x000fca00000f142a */
[----:B------:R0:W-:Y:S01]  /*19910*/  ST.E.64 desc[UR42][R14.64], R118 ;  /* 0x000000760e007985 */ /* 0x0001e2000c101b2a */
[----:B------:R-:W-:Y:S05]  /*19920*/  BRA `(.L_x_1778) ;  /* 0x0000000800907947 */ /* 0x000fea0003800000 */
.L_x_1774:
[----:B------:R-:W2:Y:S01]  /*19930*/  LDL R0, [R1+0x50] ;  /* 0x0000500001007983 */ /* 0x000ea20000100800 */
[----:B------:R-:W-:Y:S01]  /*19940*/  ULDC.64 UR4, c[0x0][0xc08] ;  /* 0x0003020000047ab9 */ /* 0x000fe20000000a00 */
[----:B------:R-:W2:Y:S01]  /*19950*/  LDC.64 R4, c[0x0][0xc00] ;  /* 0x00030000ff047b82 */ /* 0x000ea20000000a00 */
[----:B------:R-:W-:Y:S01]  /*19960*/  ISETP.NE.U32.AND P0, PT, RZ, UR4, PT ;  /* 0x00000004ff007c0c */ /* 0x000fe2000bf05070 */
[----:B------:R-:W3:Y:S01]  /*19970*/  LDL R8, [R1+0x4c] ;  /* 0x00004c0001087983 */ /* 0x000ee20000100800 */
[----:B------:R-:W-:Y:S02]  /*19980*/  IMAD.MOV.U32 R3, RZ, RZ, RZ ;  /* 0x000000ffff037224 */ /* 0x000fe400078e00ff */
[----:B------:R-:W-:Y:S01]  /*19990*/  ISETP.NE.AND.EX P1, PT, RZ, UR5, PT, P0 ;  /* 0x00000005ff007c0c */ /* 0x000fe2000bf25300 */
[----:B------:R-:W-:Y:S02]  /*199a0*/  ULDC.64 UR4, c[0x0][0xc00] ;  /* 0x0003000000047ab9 */ /* 0x000fe40000000a00 */
[----:B------:R-:W-:-:S04]  /*199b0*/  ISETP.NE.U32.AND P0, PT, RZ, UR4, PT ;  /* 0x00000004ff007c0c */ /* 0x000fc8000bf05070 */
[----:B------:R-:W-:-:S06]  /*199c0*/  ISETP.NE.AND.EX P0, PT, RZ, UR5, PT, P0 ;  /* 0x00000005ff007c0c */ /* 0x000fcc000bf05300 */
[----:B------:R-:W4:Y:S01]  /*199d0*/  @P1 LDC.64 R6, c[0x0][0xc08] ;  /* 0x00030200ff061b82 */ /* 0x000f220000000a00 */
[----:B------:R-:W-:Y:S02]  /*199e0*/  ULDC UR4, c[0x0][0xa88] ;  /* 0x0002a20000047ab9 */ /* 0x000fe40000000800 */
[----:B-----5:R-:W-:Y:S02]  /*199f0*/  IMAD.U32 R24, RZ, RZ, UR4 ;  /* 0x00000004ff187e24 */ /* 0x020fe4000f8e00ff */
[----:B--2---:R-:W-:-:S04]  /*19a00*/  IMAD.WIDE R4, R0, 0x4, R4 ;  /* 0x0000000400047825 */ /* 0x004fc800078e0204 */
[----:B----4-:R-:W-:Y:S01]  /*19a10*/  @P1 IMAD.WIDE R6, R0, 0x4, R6 ;  /* 0x0000000400061825 */ /* 0x010fe200078e0206 */
[----:B------:R2:W5:Y:S04]  /*19a20*/  @P0 LDG.E R3, desc[UR42][R4.64] ;  /* 0x0000002a04030981 */ /* 0x000568000c1e1900 */
[----:B------:R2:W5:Y:S01]  /*19a30*/  @P1 LDG.E R24, desc[UR42][R6.64] ;  /* 0x0000002a06181981 */ /* 0x000562000c1e1900 */
[----:B---3--:R-:W-:Y:S02]  /*19a40*/  ISETP.NE.AND P2, PT, R8, RZ, PT ;  /* 0x000000ff0800720c */ /* 0x008fe40003f45270 */
[----:B------:R-:W-:Y:S02]  /*19a50*/  ISETP.GT.AND P3, PT, R49, 0xbf, PT ;  /* 0x000000bf3100780c */ /* 0x000fe40003f64270 */
[----:B------:R-:W-:-:S09]  /*19a60*/  SHF.R.S32.HI R26, RZ, 0x1f, R0 ;  /* 0x0000001fff1a7819 */ /* 0x000fd20000011400 */
[----:B------:R-:W3:Y:S02]  /*19a70*/  @!P2 LDC R8, c[0x0][0xad4] ;  /* 0x0002b500ff08ab82 */ /* 0x000ee40000000800 */
[----:B---3--:R2:W-:Y:S01]  /*19a80*/  @!P2 STL [R1+0x4c], R8 ;  /* 0x00004c080100a387 */ /* 0x0085e20000100800 */
[----:B------:R-:W-:Y:S01]  /*19a90*/  ISETP.GT.AND P2, PT, R8, 0x1, PT ;  /* 0x000000010800780c */ /* 0x000fe20003f44270 */
[----:B------:R-:W-:-:S12]  /*19aa0*/  @P1 BRA `(.L_x_1783) ;  /* 0x0000000000101947 */ /* 0x000fd80003800000 */
[----:B------:R-:W-:Y:S05]  /*19ab0*/  @!P0 BRA `(.L_x_1783) ;  /* 0x00000000000c8947 */ /* 0x000fea0003800000 */
[----:B--2---:R-:W2:Y:S04]  /*19ac0*/  LDG.E R7, desc[UR42][R4.64] ;  /* 0x0000002a04077981 */ /* 0x004ea8000c1e1900 */
[----:B-----5:R-:W2:Y:S02]  /*19ad0*/  LDG.E R24, desc[UR42][R4.64+0x4] ;  /* 0x0000042a04187981 */ /* 0x020ea4000c1e1900 */
[----:B--2---:R-:W-:-:S07]  /*19ae0*/  IMAD.IADD R24, R24, 0x1, -R7 ;  /* 0x0000000118187824 */ /* 0x004fce00078e0a07 */
.L_x_1783:
[----:B------:R-:W-:Y:S01]  /*19af0*/  BSSY B1, `(.L_x_1784) ;  /* 0x000003a000017945 */ /* 0x000fe20003800000 */
[----:B------:R-:W-:Y:S02]  /*19b00*/  SEL R27, R0, RZ, !P0 ;  /* 0x000000ff001b7207 */ /* 0x000fe40004000000 */
[----:B------:R-:W-:Y:S02]  /*19b10*/  SEL R26, R26, RZ, !P0 ;  /* 0x000000ff1a1a7207 */ /* 0x000fe40004000000 */
[----:B-----5:R-:W-:Y:S01]  /*19b20*/  SHF.R.S32.HI R20, RZ, 0x1f, R3 ;  /* 0x0000001fff147819 */ /* 0x020fe20000011403 */
[----:B------:R-:W-:Y:S06]  /*19b30*/  @P3 BRA `(.L_x_1785) ;  /* 0x0000000000d43947 */ /* 0x000fec0003800000 */
[----:B------:R-:W3:Y:S01]  /*19b40*/  LDL R0, [R1+0x28] ;  /* 0x0000280001007983 */ /* 0x000ee20000100800 */
[----:B------:R-:W4:Y:S01]  /*19b50*/  LDC R37, c[0x0][0xbe8] ;  /* 0x0002fa00ff257b82 */ /* 0x000f220000000800 */
[----:B--2---:R-:W2:Y:S01]  /*19b60*/  S2R R5, SR_TID.X ;  /* 0x0000000000057919 */ /* 0x004ea20000002100 */
[----:B---3--:R-:W-:Y:S02]  /*19b70*/  IMAD.MOV.U32 R4, RZ, RZ, R0 ;  /* 0x000000ffff047224 */ /* 0x008fe400078e0000 */
[----:B----4-:R-:W-:-:S03]  /*19b80*/  IMAD R0, R24, R37, RZ ;  /* 0x0000002518007224 */ /* 0x010fc600078e02ff */
[----:B--2---:R-:W-:-:S04]  /*19b90*/  IADD3 R29, R4, -0x80, R5 ;  /* 0xffffff80041d7810 */ /* 0x004fc80007ffe005 */
[----:B------:R-:W-:-:S13]  /*19ba0*/  ISETP.GE.AND P0, PT, R29, R0, PT ;  /* 0x000000001d00720c */ /* 0x000fda0003f06270 */
[----:B------:R-:W-:Y:S05]  /*19bb0*/  @P0 BRA `(.L_x_1785) ;  /* 0x0000000000b40947 */ /* 0x000fea0003800000 */
[----:B------:R-:W2:Y:S01]  /*19bc0*/  LDL R12, [R1+0x4] ;  /* 0x00000400010c7983 */ /* 0x000ea20000100800 */
[----:B------:R-:W-:Y:S01]  /*19bd0*/  IMAD.MOV.U32 R14, RZ, RZ, 0x9b8 ;  /* 0x000009b8ff0e7424 */ /* 0x000fe200078e00ff */
[----:B------:R-:W-:Y:S01]  /*19be0*/  ISETP.GT.AND P0, PT, R8, 0x1, PT ;  /* 0x000000010800780c */ /* 0x000fe20003f04270 */
[----:B------:R-:W3:Y:S01]  /*19bf0*/  LDC.64 R30, c[0x0][0xba8] ;  /* 0x0002ea00ff1e7b82 */ /* 0x000ee20000000a00 */
[----:B------:R-:W4:Y:S01]  /*19c00*/  LDL.LU R28, [R1+0x54] ;  /* 0x00005400011c7983 */ /* 0x000f220000300800 */
[----:B------:R-:W-:Y:S01]  /*19c10*/  ISETP.NE.AND P1, PT, R37, 0x1, PT ;  /* 0x000000012500780c */ /* 0x000fe20003f25270 */
[----:B------:R-:W-:Y:S01]  /*19c20*/  IMAD.MOV.U32 R15, RZ, RZ, R29 ;  /* 0x000000ffff0f7224 */ /* 0x000fe200078e001d */
[----:B------:R-:W-:-:S04]  /*19c30*/  SEL R14, R14, 0x978, P0 ;  /* 0x000009780e0e7807 */ /* 0x000fc80000000000 */
[----:B------:R-:W5:Y:S08]  /*19c40*/  LDC.64 R6, c[0x0][R14+0x220] ;  /* 0x000088000e067b82 */ /* 0x000f700000000a00 */
[----:B------:R-:W2:Y:S08]  /*19c50*/  LDC.64 R4, c[0x0][R14+0x218] ;  /* 0x000086000e047b82 */ /* 0x000eb00000000a00 */
[----:B------:R-:W0:Y:S08]  /*19c60*/  LDC.64 R8, c[0x0][R14+0x228] ;  /* 0x00008a000e087b82 */ /* 0x000e300000000a00 */
[----:B------:R-:W1:Y:S08]  /*19c70*/  @P1 LDC R0, c[0x0][0xbec] ;  /* 0x0002fb00ff001b82 */ /* 0x000e700000000800 */
[----:B------:R-:W0:Y:S08]  /*19c80*/  LDC.64 R10, c[0x0][R14+0x210] ;  /* 0x000084000e0a7b82 */ /* 0x000e300000000a00 */
[----:B------:R-:W0:Y:S01]  /*19c90*/  @P1 LDC R25, c[0x0][0xbf0] ;  /* 0x0002fc00ff191b82 */ /* 0x000e220000000800 */
[----:B-1----:R-:W-:-:S07]  /*19ca0*/  @P1 IMAD.HI.U32 R0, R29, R0, RZ ;  /* 0x000000001d001227 */ /* 0x002fce00078e00ff */
[----:B---3--:R-:W1:Y:S01]  /*19cb0*/  @!P0 LDC R30, c[0x0][0xb50] ;  /* 0x0002d400ff1e8b82 */ /* 0x008e620000000800 */
[----:B-----5:R-:W-:-:S07]  /*19cc0*/  IMAD R7, R7, R27, RZ ;  /* 0x0000001b07077224 */ /* 0x020fce00078e02ff */
[----:B------:R-:W3:Y:S01]  /*19cd0*/  @!P0 LDC R31, c[0x0][0xb54] ;  /* 0x0002d500ff1f8b82 */ /* 0x000ee20000000800 */
[----:B0-----:R-:W-:Y:S01]  /*19ce0*/  @P1 SHF.R.U32.HI R15, RZ, R25, R0 ;  /* 0x00000019ff0f1219 */ /* 0x001fe20000011600 */
[----:B------:R-:W-:Y:S02]  /*19cf0*/  IMAD R25, R6, R26, R7 ;  /* 0x0000001a06197224 */ /* 0x000fe400078e0207 */
[-C--:B--2---:R-:W-:Y:S02]  /*19d00*/  IMAD R21, R5, R12.reuse, RZ ;  /* 0x0000000c05157224 */ /* 0x084fe400078e02ff */
[----:B------:R-:W-:Y:S01]  /*19d10*/  IMAD.WIDE.U32 R4, R4, R12, RZ ;  /* 0x0000000c04047225 */ /* 0x000fe200078e00ff */
[----:B----4-:R-:W-:-:S03]  /*19d20*/  SEL R7, R28, RZ, P0 ;  /* 0x000000ff1c077207 */ /* 0x010fc60000000000 */
[----:B------:R-:W-:-:S04]  /*19d30*/  IMAD.WIDE.U32 R12, R6, R27, RZ ;  /* 0x0000001b060c7225 */ /* 0x000fc800078e00ff */
[----:B------:R-:W-:Y:S01]  /*19d40*/  IMAD.IADD R21, R5, 0x1, R21 ;  /* 0x0000000105157824 */ /* 0x000fe200078e0215 */
[----:B------:R-:W-:Y:S01]  /*19d50*/  IADD3 R0, P1, P3, R12, R4, R3 ;  /* 0x000000040c007210 */ /* 0x000fe20007b3e003 */
[----:B------:R-:W-:Y:S02]  /*19d60*/  IMAD.MOV R6, RZ, RZ, -R15 ;  /* 0x000000ffff067224 */ /* 0x000fe400078e0a0f */
[----:B------:R-:W-:Y:S02]  /*19d70*/  IMAD.IADD R25, R13, 0x1, R25 ;  /* 0x000000010d197824 */ /* 0x000fe400078e0219 */
        /* <DEDUP_REMOVED lines=12> */
[----:B-1----:R-:W-:-:S03]  /*19e40*/  LEA R6, P0, R4, R30, 0x2 ;  /* 0x0000001e04067211 */ /* 0x002fc600078010ff */
[----:B------:R-:W-:Y:S02]  /*19e50*/  IMAD.IADD R0, R5, 0x1, R9 ;  /* 0x0000000105007824 */ /* 0x000fe400078e0209 */
[----:B------:R-:W-:-:S03]  /*19e60*/  IMAD.MOV.U32 R5, RZ, RZ, -0x800000 ;  /* 0xff800000ff057424 */ /* 0x000fc600078e00ff */
[----:B---3--:R-:W-:-:S05]  /*19e70*/  LEA.HI.X R7, R4, R31, R0, 0x2, P0 ;  /* 0x0000001f04077211 */ /* 0x008fca00000f1400 */
[----:B------:R3:W-:Y:S02]  /*19e80*/  STG.E desc[UR42][R6.64], R5 ;  /* 0x0000000506007986 */ /* 0x0007e4000c10192a */
.L_x_1785:
[----:B------:R-:W-:Y:S05]  /*19e90*/  BSYNC B1 ;  /* 0x0000000000017941 */ /* 0x000fea0003800000 */
.L_x_1784:
[----:B------:R-:W-:Y:S05]  /*19ea0*/  @P2 BRA `(.L_x_1778) ;  /* 0x0000000400302947 */ /* 0x000fea0003800000 */
[----:B--2---:R-:W2:Y:S01]  /*19eb0*/  LDL.LU R8, [R1+0x4] ;  /* 0x0000040001087983 */ /* 0x004ea20000300800 */
[----:B------:R-:W4:Y:S01]  /*19ec0*/  LDC R25, c[0x0][0xbe8] ;  /* 0x0002fa00ff197b82 */ /* 0x000f220000000800 */
[----:B------:R-:W-:Y:S01]  /*19ed0*/  ULDC.64 UR4, c[0x0][0xaa0] ;  /* 0x0002a80000047ab9 */ /* 0x000fe20000000a00 */
[----:B------:R-:W-:Y:S01]  /*19ee0*/  ULDC.64 UR6, c[0x0][0xaf0] ;  /* 0x0002bc0000067ab9 */ /* 0x000fe20000000a00 */
[----:B------:R-:W5:Y:S01]  /*19ef0*/  LDL R28, [R1+0x28] ;  /* 0x00002800011c7983 */ /* 0x000f620000100800 */
[----:B------:R-:W-:Y:S02]  /*19f00*/  IMAD R0, R20, UR4, RZ ;  /* 0x0000000414007c24 */ /* 0x000fe4000f8e02ff */
[----:B---3--:R-:W-:-:S04]  /*19f10*/  IMAD.WIDE.U32 R4, R3, UR4, RZ ;  /* 0x0000000403047c25 */ /* 0x008fc8000f8e00ff */
[----:B------:R-:W-:Y:S01]  /*19f20*/  IMAD R7, R3, UR5, R0 ;  /* 0x0000000503077c24 */ /* 0x000fe2000f8e0200 */
[----:B------:R-:W-:Y:S01]  /*19f30*/  ULDC.64 UR4, c[0x0][0xae8] ;  /* 0x0002ba0000047ab9 */ /* 0x000fe20000000a00 */
[----:B------:R-:W-:Y:S02]  /*19f40*/  IMAD R0, R48, 0x30, R42 ;  /* 0x0000003030007824 */ /* 0x000fe400078e022a */
[----:B------:R-:W-:Y:S01]  /*19f50*/  IMAD.IADD R5, R5, 0x1, R7 ;  /* 0x0000000105057824 */ /* 0x000fe200078e0207 */
[----:B----4-:R-:W-:-:S13]  /*19f60*/  ISETP.NE.AND P0, PT, R25, 0x1, PT ;  /* 0x000000011900780c */ /* 0x010fda0003f05270 */
[----:B------:R-:W3:Y:S08]  /*19f70*/  @P0 LDC R6, c[0x0][0xbec] ;  /* 0x0002fb00ff060b82 */ /* 0x000ef00000000800 */
[----:B------:R-:W4:Y:S01]  /*19f80*/  @P0 LDC R11, c[0x0][0xbf0] ;  /* 0x0002fc00ff0b0b82 */ /* 0x000f220000000800 */
[----:B--2---:R-:W-:-:S04]  /*19f90*/  IMAD.WIDE.U32 R4, R8, UR4, R4 ;  /* 0x0000000408047c25 */ /* 0x004fc8000f8e0004 */
[----:B-----5:R-:W-:Y:S02]  /*19fa0*/  IMAD.IADD R9, R28, 0x1, R0 ;  /* 0x000000011c097824 */ /* 0x020fe400078e0200 */
[----:B------:R-:W-:Y:S01]  /*19fb0*/  IMAD R5, R8, UR5, R5 ;  /* 0x0000000508057c24 */ /* 0x000fe2000f8e0205 */
[----:B------:R-:W-:Y:S01]  /*19fc0*/  ULDC.64 UR4, c[0x0][0xae0] ;  /* 0x0002b80000047ab9 */ /* 0x000fe20000000a00 */
[----:B---3--:R-:W-:-:S04]  /*19fd0*/  @P0 IMAD.HI.U32 R0, R9, R6, RZ ;  /* 0x0000000609000227 */ /* 0x008fc800078e00ff */
[----:B------:R-:W-:Y:S01]  /*19fe0*/  IMAD.MOV.U32 R3, RZ, RZ, R9 ;  /* 0x000000ffff037224 */ /* 0x000fe200078e0009 */
[----:B----4-:R-:W-:Y:S01]  /*19ff0*/  @P0 SHF.R.U32.HI R3, RZ, R11, R0 ;  /* 0x0000000bff030219 */ /* 0x010fe20000011600 */
[----:B------:R-:W-:Y:S02]  /*1a000*/  IMAD R6, R26, UR6, RZ ;  /* 0x000000061a067c24 */ /* 0x000fe4000f8e02ff */
[----:B------:R-:W-:Y:S01]  /*1a010*/  IMAD.WIDE.U32 R4, R27, UR6, R4 ;  /* 0x000000061b047c25 */ /* 0x000fe2000f8e0004 */
[----:B------:R-:W-:-:S03]  /*1a020*/  SHF.R.S32.HI R0, RZ, 0x1f, R3 ;  /* 0x0000001fff007819 */ /* 0x000fc60000011403 */
[----:B------:R-:W-:Y:S01]  /*1a030*/  IMAD R7, R27, UR7, R6 ;  /* 0x000000071b077c24 */ /* 0x000fe2000f8e0206 */
[----:B------:R-:W-:Y:S01]  /*1a040*/  ULDC.64 UR6, c[0x0][0xa80] ;  /* 0x0002a00000067ab9 */ /* 0x000fe20000000a00 */
[----:B------:R-:W-:Y:S02]  /*1a050*/  IMAD.MOV R6, RZ, RZ, -R3 ;  /* 0x000000ffff067224 */ /* 0x000fe400078e0a03 */
        /* <DEDUP_REMOVED lines=18> */
[----:B------:R-:W2:Y:S01]  /*1a180*/  SHFL.IDX PT, R3, R7, RZ, 0x181f ;  /* 0x00181fff07037589 */ /* 0x000ea200000e0000 */
[----:B------:R-:W-:Y:S02]  /*1a190*/  IMAD R21, R24, R25, RZ ;  /* 0x0000001918157224 */ /* 0x000fe400078e02ff */
[----:B------:R-:W-:Y:S01]  /*1a1a0*/  IMAD.IADD R24, R42, 0x1, R28 ;  /* 0x000000012a187824 */ /* 0x000fe200078e021c */
[----:B------:R-:W3:Y:S03]  /*1a1b0*/  SHFL.IDX PT, R0, R20, RZ, 0x181f ;  /* 0x00181fff14007589 */ /* 0x000ee600000e0000 */
[C---:B------:R-:W-:Y:S01]  /*1a1c0*/  VIADD R8, R24.reuse, 0x30 ;  /* 0x0000003018087836 */ /* 0x040fe20000000000 */
[----:B------:R-:W4:Y:S01]  /*1a1d0*/  SHFL.IDX PT, R5, R7, 0x1, 0x181f ;  /* 0x00381f0007057f89 */ /* 0x000f2200000e0000 */
[C---:B------:R-:W-:Y:S01]  /*1a1e0*/  ISETP.GE.OR P2, PT, R24.reuse, R21, P0 ;  /* 0x000000151800720c */ /* 0x040fe20000746670 */
[----:B------:R-:W-:-:S02]  /*1a1f0*/  VIADD R10, R24, 0x60 ;  /* 0x00000060180a7836 */ /* 0x000fc40000000000 */
[----:B------:R-:W5:Y:S01]  /*1a200*/  SHFL.IDX PT, R14, R7, 0x2, 0x181f ;  /* 0x00581f00070e7f89 */ /* 0x000f6200000e0000 */
[-C--:B------:R-:W-:Y:S02]  /*1a210*/  ISETP.GE.OR P3, PT, R8, R21.reuse, P0 ;  /* 0x000000150800720c */ /* 0x080fe40000766670 */
[----:B------:R-:W-:Y:S01]  /*1a220*/  ISETP.GE.OR P4, PT, R10, R21, P0 ;  /* 0x000000150a00720c */ /* 0x000fe20000786670 */
[----:B------:R-:W0:Y:S04]  /*1a230*/  SHFL.IDX PT, R4, R20, 0x1, 0x181f ;  /* 0x00381f0014047f89 */ /* 0x000e2800000e0000 */
[----:B------:R-:W1:Y:S02]  /*1a240*/  SHFL.IDX PT, R6, R20, 0x2, 0x181f ;  /* 0x00581f0014067f89 */ /* 0x000e6400000e0000 */
[----:B--2---:R-:W-:-:S04]  /*1a250*/  @!P2 LEA R10, P5, R43, R3, 0x1 ;  /* 0x000000032b0aa211 */ /* 0x004fc800078a08ff */
[C---:B---3--:R-:W-:Y:S02]  /*1a260*/  @!P2 LEA.HI.X R3, R43.reuse, R0, R44, 0x1, P5 ;  /* 0x000000002b03a211 */ /* 0x048fe400028f0c2c */
[----:B------:R2:W3:Y:S01]  /*1a270*/  SHFL.IDX PT, R0, R20, 0x3, 0x181f ;  /* 0x00781f0014007f89 */ /* 0x0004e200000e0000 */
[C---:B----4-:R-:W-:Y:S02]  /*1a280*/  @!P3 LEA R8, P1, R43.reuse, R5, 0x1 ;  /* 0x000000052b08b211 */ /* 0x050fe400078208ff */
[----:B------:R-:W-:Y:S01]  /*1a290*/  @!P2 IMAD.MOV.U32 R11, RZ, RZ, R3 ;  /* 0x000000ffff0ba224 */ /* 0x000fe200078e0003 */
[----:B-----5:R-:W-:-:S04]  /*1a2a0*/  @!P4 LEA R25, P5, R43, R14, 0x1 ;  /* 0x0000000e2b19c211 */ /* 0x020fc800078a08ff */
[----:B------:R2:W-:Y:S01]  /*1a2b0*/  @!P2 ST.E.128 desc[UR42][R10.64], RZ ;  /* 0x000000ff0a00a985 */ /* 0x0005e2000c101d2a */
[C-C-:B0-----:R-:W-:Y:S01]  /*1a2c0*/  @!P3 LEA.HI.X R9, R43.reuse, R4, R44.reuse, 0x1, P1 ;  /* 0x000000042b09b211 */ /* 0x141fe200008f0c2c */
[----:B------:R-:W-:Y:S02]  /*1a2d0*/  @!P4 IMAD.MOV.U32 R4, RZ, RZ, R25 ;  /* 0x000000ffff04c224 */ /* 0x000fe400078e0019 */
[----:B------:R2:W0:Y:S01]  /*1a2e0*/  SHFL.IDX PT, R14, R7, 0x3, 0x181f ;  /* 0x00781f00070e7f89 */ /* 0x00042200000e0000 */
[----:B-1----:R-:W-:-:S03]  /*1a2f0*/  @!P4 LEA.HI.X R5, R43, R6, R44, 0x1, P5 ;  /* 0x000000062b05c211 */ /* 0x002fc600028f0c2c */
[----:B------:R2:W-:Y:S04]  /*1a300*/  @!P3 ST.E.128 desc[UR42][R8.64], RZ ;  /* 0x000000ff0800b985 */ /* 0x0005e8000c101d2a */
[----:B------:R2:W-:Y:S02]  /*1a310*/  @!P4 ST.E.128 desc[UR42][R4.64], RZ ;  /* 0x000000ff0400c985 */ /* 0x0005e4000c101d2a */
.L_x_2001:
[----:B------:R-:W-:-:S05]  /*1a320*/  VIADD R24, R24, 0x90 ;  /* 0x0000009018187836 */ /* 0x000fca0000000000 */
[----:B------:R-:W-:-:S13]  /*1a330*/  ISETP.GE.OR P0, PT, R24, R21, P0 ;  /* 0x000000151800720c */ /* 0x000fda0000706670 */
[----:B0-----:R-:W-:-:S04]  /*1a340*/  @!P0 LEA R14, P1, R43, R14, 0x1 ;  /* 0x0000000e2b0e8211 */ /* 0x001fc800078208ff */
[----:B---3--:R-:W-:-:S05]  /*1a350*/  @!P0 LEA.HI.X R15, R43, R0, R44, 0x1, P1 ;  /* 0x000000002b0f8211 */ /* 0x008fca00008f0c2c */
[----:B------:R0:W-:Y:S04]  /*1a360*/  @!P0 ST.E.128 desc[UR42][R14.64], RZ ;  /* 0x000000ff0e008985 */ /* 0x0001e8000c101d2a */
.L_x_1778:
[----:B------:R-:W-:Y:S05]  /*1a370*/  BSYNC B0 ;  /* 0x0000000000007941 */ /* 0x000fea0003800000 */
.L_x_1773:
[----:B------:R-:W-:Y:S02]  /*1a380*/  ULDC UR4, c[0x0][0xc3c] ;  /* 0x00030f0000047ab9 */ /* 0x000fe40000000800 */
[----:B-1----:R-:W-:-:S13]  /*1a390*/  ISETP.GE.AND P0, PT, R35, UR4, PT ;  /* 0x0000000423007c0c */ /* 0x002fda000bf06270 */
[----:B------:R-:W-:Y:S05]  /*1a3a0*/  @!P0 BRA `(.L_x_1787) ;  /* 0xfffffe6c00188947 */ /* 0x000fea000383ffff */
[----:B------:R-:W-:Y:S05]  /*1a3b0*/  BRA `(.L_x_1571) ;  /* 0x0000007c00c87947 */ /* 0x000fea0003800000 */
.L_x_1569:
        /* <DEDUP_REMOVED lines=13> */
[----:B------:R-:W0:Y:S01]  /*1a490*/  LDS.128 R24, [UR4+0x168d0] ;  /* 0x0168d004ff187984 */ /* 0x000e220008000c00 */
[----:B------:R-:W-:Y:S06]  /*1a4a0*/  BAR.ARV 0x4, 0x200 ;  /* 0x0108000000007b1d */ /* 0x000fec0000002000 */
[----:B------:R-:W-:Y:S05]  /*1a4b0*/  BRA `(.L_x_1789) ;  /* 0x0000000c00987947 */ /* 0x000fea0003800000 */
.L_x_1788:
        /* <DEDUP_REMOVED lines=44> */
.L_x_1792:
[----:B------:R-:W0:Y:S01]  /*1a780*/  LDC R2, c[0x0][0xc3c] ;  /* 0x00030f00ff027b82 */ /* 0x000e220000000800 */
[----:B------:R-:W-:Y:S01]  /*1a790*/  UIADD3 UR4, UR4, 0x1f, URZ ;  /* 0x0000001f04047890 */ /* 0x000fe2000fffe03f */
[----:B------:R-:W-:Y:S02]  /*1a7a0*/  ULDC UR7, c[0x0][0xc3c] ;  /* 0x00030f0000077ab9 */ /* 0x000fe40000000800 */
[----:B------:R-:W-:-:S03]  /*1a7b0*/  IMAD.U32 R27, RZ, RZ, UR7 ;  /* 0x00000007ff1b7e24 */ /* 0x000fc6000f8e00ff */
[----:B0-----:R-:W-:-:S13]  /*1a7c0*/  ISETP.LE.AND P6, PT, R2, UR4, PT ;  /* 0x0000000402007c0c */ /* 0x001fda000bfc3270 */
[----:B------:R-:W-:Y:S05]  /*1a7d0*/  @P6 BRA `(.L_x_1791) ;  /* 0x0000000800ac6947 */ /* 0x000fea0003800000 */
[----:B------:R-:W-:Y:S02]  /*1a7e0*/  VIADD R9, R0, UR4 ;  /* 0x0000000400097c36 */ /* 0x000fe40008000000 */
[----:B------:R-:W-:Y:S02]  /*1a7f0*/  IMAD.MOV.U32 R25, RZ, RZ, RZ ;  /* 0x000000ffff197224 */ /* 0x000fe400078e00ff */
[----:B------:R-:W-:Y:S01]  /*1a800*/  IMAD.MOV.U32 R6, RZ, RZ, RZ ;  /* 0x000000ffff067224 */ /* 0x000fe200078e00ff */
[----:B------:R-:W-:-:S13]  /*1a810*/  ISETP.GE.OR P6, PT, R9, R2, !P0 ;  /* 0x000000020900720c */ /* 0x000fda00047c6670 */
[----:B------:R-:W0:Y:S08]  /*1a820*/  @!P6 LDC.64 R4, c[0x0][0xc80] ;  /* 0x00032000ff04eb82 */ /* 0x000e300000000a00 */
[----:B------:R-:W1:Y:S01]  /*1a830*/  @!P6 LDC.64 R2, c[0x0][0xc78] ;  /* 0x00031e00ff02eb82 */ /* 0x000e620000000a00 */
[----:B0-----:R-:W-:-:S05]  /*1a840*/  @!P6 IMAD.WIDE R4, R9, 0x4, R4 ;  /* 0x000000040904e825 */ /* 0x001fca00078e0204 */
[----:B------:R-:W2:Y:S01]  /*1a850*/  @!P6 LDG.E R25, desc[UR42][R4.64] ;  /* 0x0000002a0419e981 */ /* 0x000ea2000c1e1900 */
[----:B-1----:R-:W-:-:S05]  /*1a860*/  @!P6 IMAD.WIDE R2, R9, 0x4, R2 ;  /* 0x000000040902e825 */ /* 0x002fca00078e0202 */
        /* <DEDUP_REMOVED lines=22> */
.L_x_1790:
        /* <DEDUP_REMOVED lines=11> */
[----:B------:R-:W-:-:S05]  /*1aa80*/  VIADD R3, R27, 0xffffffff ;  /* 0xffffffff1b037836 */ /* 0x000fca0000000000 */
[----:B------:R0:W1:Y:S02]  /*1aa90*/  SHFL.IDX PT, R24, R2, R3, 0x1f ;  /* 0x00001f0302187589 */ /* 0x00006400000e0000 */
.L_x_1793:
[----:B-1----:R-:W-:Y:S02]  /*1aaa0*/  IMAD R24, R24, UR5, R5 ;  /* 0x0000000518187c24 */ /* 0x002fe4000f8e0205 */
[----:B------:R-:W-:-:S03]  /*1aab0*/  VIADD R27, R27, UR4 ;  /* 0x000000041b1b7c36 */ /* 0x000fc60008000000 */
[----:B------:R-:W-:Y:S01]  /*1aac0*/  IADD3 R4, -R24, UR6, RZ ;  /* 0x0000000618047c10 */ /* 0x000fe2000fffe1ff */
[----:B------:R-:W-:Y:S06]  /*1aad0*/  @!P1 BRA `(.L_x_1794) ;  /* 0x0000000000e89947 */ /* 0x000fec0003800000 */
[----:B--2---:R-:W-:Y:S02]  /*1aae0*/  IABS R7, R25 ;  /* 0x0000001900077213 */ /* 0x004fe40000000000 */
[----:B------:R-:W-:Y:S02]  /*1aaf0*/  IABS R5, R6 ;  /* 0x0000000600057213 */ /* 0x000fe40000000000 */
[----:B------:R-:W1:Y:S08]  /*1ab00*/  I2F.RP R8, R7 ;  /* 0x0000000700087306 */ /* 0x000e700000209400 */
[----:B-1----:R-:W0:Y:S02]  /*1ab10*/  MUFU.RCP R8, R8 ;  /* 0x0000000800087308 */ /* 0x002e240000001000 */
[----:B0-----:R-:W-:Y:S01]  /*1ab20*/  VIADD R2, R8, 0xffffffe ;  /* 0x0ffffffe08027836 */ /* 0x001fe20000000000 */
[----:B------:R-:W-:-:S05]  /*1ab30*/  IABS R8, R4 ;  /* 0x0000000400087213 */ /* 0x000fca0000000000 */
[----:B------:R0:W1:Y:S02]  /*1ab40*/  F2I.FTZ.U32.TRUNC.NTZ R3, R2 ;  /* 0x0000000200037305 */ /* 0x000064000021f000 */
[----:B0-----:R-:W-:Y:S01]  /*1ab50*/  IMAD.MOV.U32 R2, RZ, RZ, RZ ;  /* 0x000000ffff027224 */ /* 0x001fe200078e00ff */
[----:B-1----:R-:W-:-:S05]  /*1ab60*/  IADD3 R10, RZ, -R3, RZ ;  /* 0x80000003ff0a7210 */ /* 0x002fca0007ffe0ff */
[----:B------:R-:W-:Y:S01]  /*1ab70*/  IMAD R9, R10, R7, RZ ;  /* 0x000000070a097224 */ /* 0x000fe200078e02ff */
[----:B------:R-:W-:-:S03]  /*1ab80*/  IABS R10, R25 ;  /* 0x00000019000a7213 */ /* 0x000fc60000000000 */
[----:B------:R-:W-:Y:S02]  /*1ab90*/  IMAD.HI.U32 R3, R3, R9, R2 ;  /* 0x0000000903037227 */ /* 0x000fe400078e0002 */
[----:B------:R-:W0:Y:S02]  /*1aba0*/  I2F.RP R9, R5 ;  /* 0x0000000500097306 */ /* 0x000e240000209400 */
[----:B------:R-:W-:Y:S01]  /*1abb0*/  IMAD.MOV R11, RZ, RZ, -R10 ;  /* 0x000000ffff0b7224 */ /* 0x000fe200078e0a0a */
[----:B------:R-:W-:Y:S01]  /*1abc0*/  IABS R10, R6 ;  /* 0x00000006000a7213 */ /* 0x000fe20000000000 */
[----:B------:R-:W-:-:S04]  /*1abd0*/  IMAD.HI.U32 R2, R3, R8, RZ ;  /* 0x0000000803027227 */ /* 0x000fc800078e00ff */
[----:B------:R-:W-:Y:S02]  /*1abe0*/  IMAD R8, R2, R11, R8 ;  /* 0x0000000b02087224 */ /* 0x000fe400078e0208 */
[----:B------:R-:W-:-:S03]  /*1abf0*/  IMAD.MOV R10, RZ, RZ, -R10 ;  /* 0x000000ffff0a7224 */ /* 0x000fc600078e0a0a */
[----:B------:R-:W-:Y:S01]  /*1ac00*/  ISETP.GT.U32.AND P1, PT, R7, R8, PT ;  /* 0x000000080700720c */ /* 0x000fe20003f24070 */
[----:B0-----:R-:W0:-:S12]  /*1ac10*/  MUFU.RCP R9, R9 ;  /* 0x0000000900097308 */ /* 0x001e180000001000 */
[----:B------:R-:W-:Y:S02]  /*1ac20*/  @!P1 IMAD.IADD R8, R8, 0x1, -R7 ;  /* 0x0000000108089824 */ /* 0x000fe400078e0a07 */
[----:B------:R-:W-:Y:S01]  /*1ac30*/  @!P1 VIADD R2, R2, 0x1 ;  /* 0x0000000102029836 */ /* 0x000fe20000000000 */
[----:B------:R-:W-:Y:S02]  /*1ac40*/  ISETP.NE.AND P1, PT, R25, RZ, PT ;  /* 0x000000ff1900720c */ /* 0x000fe40003f25270 */
[----:B------:R-:W-:Y:S01]  /*1ac50*/  ISETP.GE.U32.AND P0, PT, R8, R7, PT ;  /* 0x000000070800720c */ /* 0x000fe20003f06070 */
[----:B0-----:R-:W-:Y:S01]  /*1ac60*/  VIADD R3, R9, 0xffffffe ;  /* 0x0ffffffe09037836 */ /* 0x001fe20000000000 */
[----:B------:R-:W-:-:S04]  /*1ac70*/  LOP3.LUT R7, R4, R25, RZ, 0x3c, !PT ;  /* 0x0000001904077212 */ /* 0x000fc800078e3cff */
[----:B------:R-:W-:Y:S01]  /*1ac80*/  ISETP.GE.AND P2, PT, R7, RZ, PT ;  /* 0x000000ff0700720c */ /* 0x000fe20003f46270 */
[----:B------:R-:W0:Y:S06]  /*1ac90*/  F2I.FTZ.U32.TRUNC.NTZ R3, R3 ;  /* 0x0000000300037305 */ /* 0x000e2c000021f000 */
[----:B------:R-:W-:-:S04]  /*1aca0*/  @P0 VIADD R2, R2, 0x1 ;  /* 0x0000000102020836 */ /* 0x000fc80000000000 */
[----:B------:R-:W-:-:S04]  /*1acb0*/  IMAD.MOV.U32 R9, RZ, RZ, R2 ;  /* 0x000000ffff097224 */ /* 0x000fc800078e0002 */
[----:B------:R-:W-:Y:S01]  /*1acc0*/  @!P2 IMAD.MOV R9, RZ, RZ, -R9 ;  /* 0x000000ffff09a224 */ /* 0x000fe200078e0a09 */
[----:B------:R-:W-:Y:S01]  /*1acd0*/  @!P1 LOP3.LUT R9, RZ, R25, RZ, 0x33, !PT ;  /* 0x00000019ff099212 */ /* 0x000fe200078e33ff */
[----:B0-----:R-:W-:-:S03]  /*1ace0*/  IMAD.MOV R2, RZ, RZ, -R3 ;  /* 0x000000ffff027224 */ /* 0x001fc600078e0a03 */
[----:B------:R-:W-:Y:S01]  /*1acf0*/  IABS R8, R9 ;  /* 0x0000000900087213 */ /* 0x000fe20000000000 */
[----:B------:R-:W-:Y:S02]  /*1ad00*/  IMAD R7, R2, R5, RZ ;  /* 0x0000000502077224 */ /* 0x000fe400078e02ff */
[----:B------:R-:W-:-:S04]  /*1ad10*/  IMAD.MOV.U32 R2, RZ, RZ, RZ ;  /* 0x000000ffff027224 */ /* 0x000fc800078e00ff */
[----:B------:R-:W-:-:S04]  /*1ad20*/  IMAD.HI.U32 R2, R3, R7, R2 ;  /* 0x0000000703027227 */ /* 0x000fc800078e0002 */
[----:B------:R-:W-:Y:S02]  /*1ad30*/  IMAD.MOV.U32 R3, RZ, RZ, R8 ;  /* 0x000000ffff037224 */ /* 0x000fe400078e0008 */
[----:B------:R-:W-:Y:S02]  /*1ad40*/  IMAD.MOV.U32 R8, RZ, RZ, R10 ;  /* 0x000000ffff087224 */ /* 0x000fe400078e000a */
        /* <DEDUP_REMOVED lines=9> */
[----:B------:R-:W-:-:S12]  /*1ade0*/  IMAD.MOV R5, RZ, RZ, -R9 ;  /* 0x000000ffff057224 */ /* 0x000fd800078e0a09 */
[----:B------:R-:W-:-:S04]  /*1adf0*/  @P0 VIADD R2, R2, 0x1 ;  /* 0x0000000102020836 */ /* 0x000fc80000000000 */
        /* <DEDUP_REMOVED lines=8> */
.L_x_1794:
[----:B0-----:R-:W0:Y:S02]  /*1ae80*/  LDC.64 R2, c[0x0][0xc90] ;  /* 0x00032400ff027b82 */ /* 0x001e240000000a00 */
        /* <DEDUP_REMOVED lines=14> */
[----:B------:R-:W-:Y:S02]  /*1af70*/  IMAD.MOV.U32 R9, RZ, RZ, R11 ;  /* 0x000000ffff097224 */ /* 0x000fe400078e000b */
        /* <DEDUP_REMOVED lines=16> */
[----:B------:R-:W-:Y:S02]  /*1b080*/  IMAD R4, R5, R2, R4 ;  /* 0x0000000205047224 */ /* 0x000fe400078e0204 */
[----:B------:R-:W-:Y:S01]  /*1b090*/  IMAD.MOV.U32 R2, RZ, RZ, RZ ;  /* 0x000000ffff027224 */ /* 0x000fe200078e00ff */
[----:B------:R-:W-:Y:S02]  /*1b0a0*/  VIADDMNMX R6, R3, UR5, R6, PT ;  /* 0x0000000503067c46 */ /* 0x000fe4000b800106 */
[----:B------:R-:W-:-:S02]  /*1b0b0*/  IABS R10, R4 ;  /* 0x00000004000a7213 */ /* 0x000fc40000000000 */
[----:B------:R-:W-:Y:S01]  /*1b0c0*/  IABS R8, R6 ;  /* 0x0000000600087213 */ /* 0x000fe20000000000 */
[----:B------:R-:W-:Y:S01]  /*1b0d0*/  IMAD.MOV R26, RZ, RZ, -R6 ;  /* 0x000000ffff1a7224 */ /* 0x000fe200078e0a06 */
[----:B------:R-:W-:Y:S02]  /*1b0e0*/  IADD3 R7, R7, 0x1000000, R4 ;  /* 0x0100000007077810 */ /* 0x000fe40007ffe004 */
[----:B------:R-:W0:Y:S08]  /*1b0f0*/  I2F.RP R9, R8 ;  /* 0x0000000800097306 */ /* 0x000e300000209400 */
[----:B0-----:R-:W0:Y:S02]  /*1b100*/  MUFU.RCP R9, R9 ;  /* 0x0000000900097308 */ /* 0x001e240000001000 */
[----:B0-----:R-:W-:-:S06]  /*1b110*/  VIADD R3, R9, 0xffffffe ;  /* 0x0ffffffe09037836 */ /* 0x001fcc0000000000 */
[----:B------:R-:W0:Y:S02]  /*1b120*/  F2I.FTZ.U32.TRUNC.NTZ R3, R3 ;  /* 0x0000000300037305 */ /* 0x000e24000021f000 */
[----:B0-----:R-:W-:-:S04]  /*1b130*/  IMAD.MOV R11, RZ, RZ, -R3 ;  /* 0x000000ffff0b7224 */ /* 0x001fc800078e0a03 */
[----:B------:R-:W-:Y:S01]  /*1b140*/  IMAD R5, R11, R8, RZ ;  /* 0x000000080b057224 */ /* 0x000fe200078e02ff */
[----:B------:R-:W-:-:S03]  /*1b150*/  IABS R11, R6 ;  /* 0x00000006000b7213 */ /* 0x000fc60000000000 */
        /* <DEDUP_REMOVED lines=15> */
[----:B------:R-:W-:-:S07]  /*1b250*/  IMAD R26, R2, R26, R7 ;  /* 0x0000001a021a7224 */ /* 0x000fce00078e0207 */
.L_x_1795:
[----:B------:R-:W-:-:S05]  /*1b260*/  LOP3.LUT R2, RZ, R2, RZ, 0x33, !PT ;  /* 0x00000002ff027212 */ /* 0x000fca00078e33ff */
[----:B------:R-:W-:Y:S01]  /*1b270*/  IMAD.IADD R25, R25, 0x1, R2 ;  /* 0x0000000119197824 */ /* 0x000fe200078e0202 */
[----:B------:R-:W-:Y:S06]  /*1b280*/  BRA `(.L_x_1796) ;  /* 0x00000000000c7947 */ /* 0x000fec0003800000 */
.L_x_1791:
[----:B------:R-:W-:Y:S02]  /*1b290*/  IMAD.MOV.U32 R25, RZ, RZ, RZ ;  /* 0x000000ffff197224 */ /* 0x000fe400078e00ff */
[----:B------:R-:W-:Y:S02]  /*1b2a0*/  IMAD.U32 R24, RZ, RZ, UR6 ;  /* 0x00000006ff187e24 */ /* 0x000fe4000f8e00ff */
[----:B------:R-:W-:-:S07]  /*1b2b0*/  IMAD.MOV.U32 R26, RZ, RZ, RZ ;  /* 0x000000ffff1a7224 */ /* 0x000fce00078e00ff */
.L_x_1796:
[----:B------:R-:W-:-:S13]  /*1b2c0*/  ISETP.NE.AND P0, PT, R0, RZ, PT ;  /* 0x000000ff0000720c */ /* 0x000fda0003f05270 */
[----:B------:R-:W0:Y:S01]  /*1b2d0*/  @!P0 S2R R3, SR_CgaCtaId ;  /* 0x0000000000038919 */ /* 0x000e220000008800 */
[----:B------:R-:W-:-:S04]  /*1b2e0*/  @!P0 MOV R0, 0x400 ;  /* 0x0000040000008802 */ /* 0x000fc80000000f00 */
[----:B0-----:R-:W-:-:S05]  /*1b2f0*/  @!P0 LEA R0, R3, R0, 0x18 ;  /* 0x0000000003008211 */ /* 0x001fca00078ec0ff */
[----:B------:R1:W-:Y:S01]  /*1b300*/  @!P0 STS.128 [R0+0x168d0], R24 ;  /* 0x0168d01800008388 */ /* 0x0003e20000000c00 */
[----:B------:R-:W-:Y:S06]  /*1b310*/  BAR.ARV 0x5, 0x200 ;  /* 0x0148000000007b1d */ /* 0x000fec0000002000 */
.L_x_1789:
[----:B-1----:R-:W-:Y:S01]  /*1b320*/  IMAD.MOV.U32 R0, RZ, RZ, 0x1 ;  /* 0x00000001ff007424 */ /* 0x002fe200078e00ff */
[----:B------:R-:W-:Y:S01]  /*1b330*/  ULDC UR4, c[0x0][0xc3c] ;  /* 0x00030f0000047ab9 */ /* 0x000fe20000000800 */
[----:B------:R-:W-:Y:S01]  /*1b340*/  IMAD.MOV.U32 R28, RZ, RZ, RZ ;  /* 0x000000ffff1c7224 */ /* 0x000fe200078e00ff */
[----:B0-----:R-:W-:Y:S02]  /*1b350*/  ISETP.GE.AND P0, PT, R27, UR4, PT ;  /* 0x000000041b007c0c */ /* 0x001fe4000bf06270 */
[----:B------:R0:W-:Y:S04]  /*1b360*/  STL [R1], R0 ;  /* 0x0000000001007387 */ /* 0x0001e80000100800 */
[----:B------:R0:W-:Y:S07]  /*1b370*/  STL [R1+0x40], RZ ;  /* 0x000040ff01007387 */ /* 0x0001ee0000100800 */
[----:B------:R-:W-:Y:S05]  /*1b380*/  @P0 BRA `(.L_x_1797) ;  /* 0x0000006800f00947 */ /* 0x000fea0003800000 */
[----:B------:R-:W1:Y:S01]  /*1b390*/  S2R R6, SR_TID.X ;  /* 0x0000000000067919 */ /* 0x000e620000002100 */
[----:B------:R-:W2:Y:S01]  /*1b3a0*/  S2UR UR5, SR_CgaCtaId ;  /* 0x00000000000579c3 */ /* 0x000ea20000008800 */
[----:B------:R-:W-:Y:S01]  /*1b3b0*/  UMOV UR4, 0x400 ;  /* 0x0000040000047882 */ /* 0x000fe20000000000 */
[----:B------:R-:W-:Y:S01]  /*1b3c0*/  BSSY B8, `(.L_x_1797) ;  /* 0x00006b8000087945 */ /* 0x000fe20003800000 */
[----:B------:R-:W-:Y:S01]  /*1b3d0*/  STL [R1+0x40], RZ ;  /* 0x000040ff01007387 */ /* 0x000fe20000100800 */
[----:B------:R-:W-:Y:S01]  /*1b3e0*/  CS2R R28, SRZ ;  /* 0x00000000001c7805 */ /* 0x000fe2000001ff00 */
[----:B------:R-:W-:Y:S01]  /*1b3f0*/  ULDC.64 UR40, c[0x0][0x198] ;  /* 0x0000660000287ab9 */ /* 0x000fe20000000a00 */
[----:B------:R-:W-:Y:S01]  /*1b400*/  ULOP3.LUT UR38, UR37, 0x2, URZ, 0xfc, !UPT ;  /* 0x0000000225267892 */ /* 0x000fe2000f8efc3f */
[----:B------:R-:W-:Y:S01]  /*1b410*/  ULDC UR36, c[0x0][0xc] ;  /* 0x0000030000247ab9 */ /* 0x000fe20000000800 */
[----:B--2---:R-:W-:-:S06]  /*1b420*/  ULEA UR4, UR5, UR4, 0x18 ;  /* 0x0000000405047291 */ /* 0x004fcc000f8ec03f */
[----:B------:R-:W-:Y:S01]  /*1b430*/  IMAD.U32 R16, RZ, RZ, UR4 ;  /* 0x00000004ff107e24 */ /* 0x000fe2000f8e00ff */
[C---:B-1----:R-:W-:Y:S01]  /*1b440*/  LOP3.LUT R5, R6.reuse, 0x7f, RZ, 0xc0, !PT ;  /* 0x0000007f06057812 */ /* 0x042fe200078ec0ff */
[----:B0-----:R-:W-:-:S04]  /*1b450*/  IMAD.SHL.U32 R0, R6, 0x8, RZ ;  /* 0x0000000806007824 */ /* 0x001fc800078e00ff */
[----:B------:R-:W-:Y:S01]  /*1b460*/  IMAD.SHL.U32 R3, R5, 0x8, RZ ;  /* 0x0000000805037824 */ /* 0x000fe200078e00ff */
[----:B------:R-:W-:Y:S01]  /*1b470*/  LOP3.LUT R2, R0, 0x1f8, RZ, 0xc0, !PT ;  /* 0x000001f800027812 */ /* 0x000fe200078ec0ff */
[----:B------:R-:W-:-:S03]  /*1b480*/  IMAD.MOV.U32 R0, RZ, RZ, 0x1 ;  /* 0x00000001ff007424 */ /* 0x000fc600078e00ff */
[----:B------:R-:W-:Y:S02]  /*1b490*/  LOP3.LUT R2, R2, 0x38, R6, 0x78, !PT ;  /* 0x0000003802027812 */ /* 0x000fe400078e7806 */
[----:B------:R0:W-:Y:S02]  /*1b4a0*/  STL [R1+0x4], R0 ;  /* 0x0000040001007387 */ /* 0x0001e40000100800 */
[----:B------:R-:W-:Y:S01]  /*1b4b0*/  LOP3.LUT R4, R2, 0x200, R3, 0xf8, !PT ;  /* 0x0000020002047812 */ /* 0x000fe200078ef803 */
[----:B------:R-:W-:Y:S01]  /*1b4c0*/  IMAD.SHL.U32 R2, R6, 0x10, RZ ;  /* 0x0000001006027824 */ /* 0x000fe200078e00ff */
[----:B------:R-:W-:Y:S01]  /*1b4d0*/  SHF.R.U32.HI R3, RZ, 0x3, R5 ;  /* 0x00000003ff037819 */ /* 0x000fe20000011605 */
[----:B------:R-:W-:-:S03]  /*1b4e0*/  IMAD.MOV.U32 R5, RZ, RZ, 0x1 ;  /* 0x00000001ff057424 */ /* 0x000fc600078e00ff */
[----:B------:R-:W-:Y:S01]  /*1b4f0*/  LOP3.LUT R2, R2, 0x70, RZ, 0xc0, !PT ;  /* 0x0000007002027812 */ /* 0x000fe200078ec0ff */
[----:B0-----:R-:W-:Y:S01]  /*1b500*/  IMAD R0, R4, 0x2, R16 ;  /* 0x0000000204007824 */ /* 0x001fe200078e0210 */
[----:B------:R0:W-:Y:S02]  /*1b510*/  STL [R1], R5 ;  /* 0x0000000501007387 */ /* 0x0001e40000100800 */
[----:B------:R-:W-:Y:S02]  /*1b520*/  LOP3.LUT R2, R3, R2, RZ, 0xfc, !PT ;  /* 0x0000000203027212 */ /* 0x000fe400078efcff */
[----:B------:R0:W-:Y:S05]  /*1b530*/  STL [R1+0x24], R0 ;  /* 0x0000240001007387 */ /* 0x0001ea0000100800 */
.L_x_1910:
[----:B------:R-:W-:Y:S05]  /*1b540*/  YIELD ;  /* 0x0000000000007946 */ /* 0x000fea0003800000 */
[----:B------:R-:W-:Y:S01]  /*1b550*/  ULDC.64 UR4, c[0x0][0xa28] ;  /* 0x00028a0000047ab9 */ /* 0x000fe20000000a00 */
[----:B------:R-:W-:Y:S01]  /*1b560*/  IMAD.MOV.U32 R10, RZ, RZ, RZ ;  /* 0x000000ffff0a7224 */ /* 0x000fe200078e00ff */
[----:B------:R-:W-:Y:S01]  /*1b570*/  ISETP.NE.U32.AND P0, PT, RZ, UR4, PT ;  /* 0x00000004ff007c0c */ /* 0x000fe2000bf05070 */
[----:B0-----:R-:W0:Y:S01]  /*1b580*/  LDC.64 R4, c[0x0][0xa00] ;  /* 0x00028000ff047b82 */ /* 0x001e220000000a00 */
[----:B------:R-:W-:Y:S01]  /*1b590*/  IMAD.MOV.U32 R0, RZ, RZ, RZ ;  /* 0x000000ffff007224 */ /* 0x000fe200078e00ff */
[----:B------:R-:W-:Y:S01]  /*1b5a0*/  ULDC.64 UR6, c[0x0][0xa10] ;  /* 0x0002840000067ab9 */ /* 0x000fe20000000a00 */
[----:B------:R-:W-:Y:S01]  /*1b5b0*/  ISETP.NE.AND.EX P0, PT, RZ, UR5, PT, P0 ;  /* 0x00000005ff007c0c */ /* 0x000fe2000bf05300 */
[----:B------:R-:W-:-:S12]  /*1b5c0*/  ULDC.64 UR4, c[0x0][0xa18] ;  /* 0x0002860000047ab9 */ /* 0x000fd80000000a00 */
[----:B-1----:R-:W1:Y:S02]  /*1b5d0*/  @P0 LDC.64 R2, c[0x0][0xa28] ;  /* 0x00028a00ff020b82 */ /* 0x002e640000000a00 */
[----:B-1----:R-:W-:-:S05]  /*1b5e0*/  @P0 IMAD.WIDE R2, R27, 0x4, R2 ;  /* 0x000000041b020825 */ /* 0x002fca00078e0202 */
[----:B--2---:R1:W2:Y:S01]  /*1b5f0*/  @P0 LDG.E R10, desc[UR42][R2.64] ;  /* 0x0000002a020a0981 */ /* 0x0042a2000c1e1900 */
[----:B------:R-:W-:Y:S01]  /*1b600*/  ISETP.NE.U32.AND P0, PT, RZ, UR4, PT ;  /* 0x00000004ff007c0c */ /* 0x000fe2000bf05070 */
[----:B0-----:R-:W-:Y:S01]  /*1b610*/  IMAD.WIDE R4, R27, 0x4, R4 ;  /* 0x000000041b047825 */ /* 0x001fe200078e0204 */
[----:B------:R-:W-:Y:S02]  /*1b620*/  ISETP.NE.U32.AND P1, PT, RZ, UR6, PT ;  /* 0x00000006ff007c0c */ /* 0x000fe4000bf25070 */
[----:B------:R-:W-:Y:S01]  /*1b630*/  ISETP.NE.AND.EX P2, PT, RZ, UR5, PT, P0 ;  /* 0x00000005ff007c0c */ /* 0x000fe2000bf45300 */
[----:B------:R-:W-:Y:S01]  /*1b640*/  ULDC.64 UR4, c[0x0][0xa00] ;  /* 0x0002800000047ab9 */ /* 0x000fe20000000a00 */
[----:B------:R-:W-:Y:S01]  /*1b650*/  ISETP.NE.AND.EX P1, PT, RZ, UR7, PT, P1 ;  /* 0x00000007ff007c0c */ /* 0x000fe2000bf25310 */
[----:B------:R-:W-:Y:S01]  /*1b660*/  IMAD.MOV.U32 R6, RZ, RZ, RZ ;  /* 0x000000ffff067224 */ /* 0x000fe200078e00ff */
[----:B------:R-:W-:Y:S01]  /*1b670*/  ISETP.NE.U32.AND P0, PT, RZ, UR4, PT ;  /* 0x00000004ff007c0c */ /* 0x000fe2000bf05070 */
[----:B-1----:R-:W0:Y:S03]  /*1b680*/  LDC.64 R2, c[0x0][0xa10] ;  /* 0x00028400ff027b82 */ /* 0x002e260000000a00 */
[----:B------:R-:W-:-:S05]  /*1b690*/  ISETP.NE.AND.EX P0, PT, RZ, UR5, PT, P0 ;  /* 0x00000005ff007c0c */ /* 0x000fca000bf05300 */
[----:B------:R-:W1:Y:S08]  /*1b6a0*/  @P2 LDC.64 R8, c[0x0][0xa18] ;  /* 0x00028600ff082b82 */ /* 0x000e700000000a00 */
[----:B---3--:R-:W3:Y:S01]  /*1b6b0*/  @P0 LDG.E R0, desc[UR42][R4.64] ;  /* 0x0000002a04000981 */ /* 0x008ee2000c1e1900 */
[----:B------:R-:W-:Y:S01]  /*1b6c0*/  ULDC UR4, c[0x0][0x288] ;  /* 0x0000a20000047ab9 */ /* 0x000fe20000000800 */
[----:B0-----:R-:W-:-:S05]  /*1b6d0*/  IMAD.WIDE R2, R27, 0x4, R2 ;  /* 0x000000041b027825 */ /* 0x001fca00078e0202 */
[----:B-----5:R-:W5:Y:S01]  /*1b6e0*/  @P1 LDG.E R6, desc[UR42][R2.64] ;  /* 0x0000002a02061981 */ /* 0x020f62000c1e1900 */
[----:B-1----:R-:W-:-:S03]  /*1b6f0*/  @P2 IMAD.WIDE R8, R27, 0x4, R8 ;  /* 0x000000041b082825 */ /* 0x002fc600078e0208 */
[----:B---3--:R0:W-:Y:S02]  /*1b700*/  STL [R1+0x2c], R0 ;  /* 0x00002c0001007387 */ /* 0x0081e40000100800 */
[----:B0-----:R-:W-:Y:S01]  /*1b710*/  IMAD.U32 R0, RZ, RZ, UR4 ;  /* 0x00000004ff007e24 */ /* 0x001fe2000f8e00ff */
[----:B------:R-:W-:-:S05]  /*1b720*/  ULDC.64 UR4, c[0x0][0x418] ;  /* 0x0001060000047ab9 */ /* 0x000fca0000000a00 */
[----:B------:R0:W3:Y:S01]  /*1b730*/  @P2 LDG.E R0, desc[UR42][R8.64] ;  /* 0x0000002a08002981 */ /* 0x0000e2000c1e1900 */
[----:B------:R-:W-:-:S03]  /*1b740*/  UISETP.NE.U32.AND UP0, UPT, UR4, URZ, UPT ;  /* 0x0000003f0400728c */ /* 0x000fc6000bf05070 */
[----:B------:R-:W-:Y:S01]  /*1b750*/  ULDC UR4, c[0x0][0x424] ;  /* 0x0001090000047ab9 */ /* 0x000fe20000000800 */
[----:B------:R-:W-:-:S03]  /*1b760*/  UISETP.NE.AND.EX UP0, UPT, UR5, URZ, UPT, UP0 ;  /* 0x0000003f0500728c */ /* 0x000fc6000bf05300 */
[----:B------:R-:W-:Y:S01]  /*1b770*/  ULDC UR5, c[0x0][0x2f0] ;  /* 0x0000bc0000057ab9 */ /* 0x000fe20000000800 */
[----:B------:R-:W-:-:S04]  /*1b780*/  USEL UR4, UR4, 0x1, UP0 ;  /* 0x0000000104047887 */ /* 0x000fc80008000000 */
[----:B------:R-:W-:-:S03]  /*1b790*/  UIMAD UR4, UR4, UR5, URZ ;  /* 0x00000005040472a4 */ /* 0x000fc6000f8e023f */
[----:B------:R-:W-:Y:S02]  /*1b7a0*/  ULDC UR5, c[0x0][0x348] ;  /* 0x0000d20000057ab9 */ /* 0x000fe40000000800 */
[----:B0-----:R-:W-:Y:S02]  /*1b7b0*/  IMAD.U32 R8, RZ, RZ, UR5 ;  /* 0x00000005ff087e24 */ /* 0x001fe4000f8e00ff */
[----:B------:R-:W-:Y:S01]  /*1b7c0*/  IMAD.U32 R7, RZ, RZ, UR4 ;  /* 0x00000004ff077e24 */ /* 0x000fe2000f8e00ff */
[----:B---3--:R0:W-:Y:S04]  /*1b7d0*/  STL [R1+0x28], R0 ;  /* 0x0000280001007387 */ /* 0x0081e80000100800 */
[----:B--2---:R0:W-:Y:S01]  /*1b7e0*/  STL [R1+0x1c], R10 ;  /* 0x00001c0a01007387 */ /* 0x0041e20000100800 */
[----:B------:R-:W-:Y:S01]  /*1b7f0*/  IMAD.MOV.U32 R13, RZ, RZ, R0 ;  /* 0x000000ffff0d7224 */ /* 0x000fe200078e0000 */
[----:B------:R-:W-:Y:S06]  /*1b800*/  @P2 BRA `(.L_x_1798) ;  /* 0x0000000000142947 */ /* 0x000fec0003800000 */
[----:B------:R-:W-:Y:S05]  /*1b810*/  @!P0 BRA `(.L_x_1798) ;  /* 0x0000000000108947 */ /* 0x000fea0003800000 */
[----:B0-----:R-:W2:Y:S04]  /*1b820*/  LDG.E R0, desc[UR42][R4.64] ;  /* 0x0000002a04007981 */ /* 0x001ea8000c1e1900 */
[----:B------:R-:W2:Y:S02]  /*1b830*/  LDG.E R9, desc[UR42][R4.64+0x4] ;  /* 0x0000042a04097981 */ /* 0x000ea4000c1e1900 */
[----:B--2---:R-:W-:-:S05]  /*1b840*/  IMAD.IADD R13, R9, 0x1, -R0 ;  /* 0x00000001090d7824 */ /* 0x004fca00078e0a00 */
[----:B------:R1:W-:Y:S02]  /*1b850*/  STL [R1+0x28], R13 ;  /* 0x0000280d01007387 */ /* 0x0003e40000100800 */
.L_x_1798:
[----:B------:R-:W-:Y:S01]  /*1b860*/  ULDC.64 UR4, c[0x0][0xa20] ;  /* 0x0002880000047ab9 */ /* 0x000fe20000000a00 */
[C---:B0-----:R-:W-:Y:S02]  /*1b870*/  LOP3.LUT R0, R26.reuse, 0xff000000, RZ, 0xc0, !PT ;  /* 0xff0000001a007812 */ /* 0x041fe400078ec0ff */
[----:B------:R-:W-:Y:S02]  /*1b880*/  ISETP.NE.U32.AND P0, PT, RZ, UR4, PT ;  /* 0x00000004ff007c0c */ /* 0x000fe4000bf05070 */
[----:B------:R-:W-:Y:S02]  /*1b890*/  SHF.R.U32.HI R0, RZ, 0x8, R0 ;  /* 0x00000008ff007819 */ /* 0x000fe40000011600 */
[----:B------:R-:W-:Y:S02]  /*1b8a0*/  ISETP.NE.AND.EX P0, PT, RZ, UR5, PT, P0 ;  /* 0x00000005ff007c0c */ /* 0x000fe4000bf05300 */
[C---:B------:R-:W-:Y:S02]  /*1b8b0*/  LOP3.LUT R4, R26.reuse, 0xff0000, RZ, 0xc0, !PT ;  /* 0x00ff00001a047812 */ /* 0x040fe400078ec0ff */
[----:B------:R-:W-:-:S02]  /*1b8c0*/  LOP3.LUT R17, R26, 0xffff, RZ, 0xc0, !PT ;  /* 0x0000ffff1a117812 */ /* 0x000fc400078ec0ff */
[----:B------:R-:W-:-:S07]  /*1b8d0*/  LEA.HI R0, R4, R0, RZ, 0x10 ;  /* 0x0000000004007211 */ /* 0x000fce00078f80ff */
[----:B------:R-:W-:Y:S05]  /*1b8e0*/  @!P0 BRA `(.L_x_1799) ;  /* 0x0000000000108947 */ /* 0x000fea0003800000 */
[----:B------:R-:W0:Y:S02]  /*1b8f0*/  LDC.64 R4, c[0x0][0xa20] ;  /* 0x00028800ff047b82 */ /* 0x000e240000000a00 */
[----:B0-----:R-:W-:-:S05]  /*1b900*/  IMAD.WIDE R4, R27, 0x4, R4 ;  /* 0x000000041b047825 */ /* 0x001fca00078e0204 */
[----:B------:R0:W5:Y:S01]  /*1b910*/  LDG.E R7, desc[UR42][R4.64] ;  /* 0x0000002a04077981 */ /* 0x000162000c1e1900 */
[----:B------:R-:W-:Y:S05]  /*1b920*/  BRA `(.L_x_1800) ;  /* 0x0000000000247947 */ /* 0x000fea0003800000 */
.L_x_1799:
        /* <DEDUP_REMOVED lines=9> */
.L_x_1800:
[----:B0-----:R-:W2:Y:S04]  /*1b9c0*/  @P1 LDG.E R4, desc[UR42][R2.64] ;  /* 0x0000002a02041981 */ /* 0x001ea8000c1e1900 */
[----:B------:R0:W2:Y:S01]  /*1b9d0*/  @P1 LDG.E R5, desc[UR42][R2.64+0x4] ;  /* 0x0000042a02051981 */ /* 0x0000a2000c1e1900 */
[----:B------:R-:W-:Y:S02]  /*1b9e0*/  IMAD R25, R25, 0xc0, RZ ;  /* 0x000000c019197824 */ /* 0x000fe400078e02ff */
[----:B-----5:R-:W-:Y:S02]  /*1b9f0*/  IMAD.IADD R7, R7, 0x1, -R10 ;  /* 0x0000000107077824 */ /* 0x020fe400078e0a0a */
[----:B------:R-:W-:Y:S01]  /*1ba00*/  VIADD R9, R25, 0xbf ;  /* 0x000000bf19097836 */ /* 0x000fe20000000000 */
[----:B0-----:R-:W0:Y:S02]  /*1ba10*/  LDC R2, c[0x0][0x448] ;  /* 0x00011200ff027b82 */ /* 0x001e240000000800 */
[----:B0-----:R-:W-:-:S13]  /*1ba20*/  ISETP.NE.AND P2, PT, R2, 0x1, PT ;  /* 0x000000010200780c */ /* 0x001fda0003f45270 */
[----:B------:R-:W0:Y:S08]  /*1ba30*/  @P2 LDC R3, c[0x0][0x44c] ;  /* 0x00011300ff032b82 */ /* 0x000e300000000800 */
[----:B------:R-:W3:Y:S01]  /*1ba40*/  @P2 LDC R2, c[0x0][0x450] ;  /* 0x00011400ff022b82 */ /* 0x000ee20000000800 */
[----:B0-----:R-:W-:-:S05]  /*1ba50*/  @P2 IMAD.HI.U32 R3, R9, R3, RZ ;  /* 0x0000000309032227 */ /* 0x001fca00078e00ff */
[----:B---3--:R-:W-:Y:S01]  /*1ba60*/  @P2 SHF.R.U32.HI R9, RZ, R2, R3 ;  /* 0x00000002ff092219 */ /* 0x008fe20000011603 */
[----:B--2---:R-:W-:-:S04]  /*1ba70*/  @P1 IMAD.IADD R8, R5, 0x1, -R4 ;  /* 0x0000000105081824 */ /* 0x004fc800078e0a04 */
[----:B------:R-:W-:-:S04]  /*1ba80*/  IMAD.IADD R12, R7, 0x1, R8 ;  /* 0x00000001070c7824 */ /* 0x000fc800078e0208 */
[C---:B------:R-:W-:Y:S01]  /*1ba90*/  VIADD R20, R12.reuse, 0x7f ;  /* 0x0000007f0c147836 */ /* 0x040fe20000000000 */
[----:B------:R0:W-:Y:S01]  /*1baa0*/  STL [R1+0x14], R12 ;  /* 0x0000140c01007387 */ /* 0x0001e20000100800 */
[----:B------:R-:W-:-:S03]  /*1bab0*/  IADD3 R10, R12, 0x1, -R13 ;  /* 0x000000010c0a7810 */ /* 0x000fc60007ffe80d */
[----:B------:R-:W-:Y:S02]  /*1bac0*/  SHF.R.S32.HI R2, RZ, 0x1f, R20 ;  /* 0x0000001fff027819 */ /* 0x000fe40000011414 */
[----:B------:R-:W-:Y:S02]  /*1bad0*/  IMAD.IADD R9, R10, 0x1, R9 ;  /* 0x000000010a097824 */ /* 0x000fe400078e0209 */
[----:B------:R-:W-:Y:S02]  /*1bae0*/  LEA.HI R20, R2, R20, RZ, 0x7 ;  /* 0x0000001402147211 */ /* 0x000fe400078f38ff */
[----:B------:R-:W2:Y:S02]  /*1baf0*/  LDC.64 R2, c[0x0][0x9e0] ;  /* 0x00027800ff027b82 */ /* 0x000ea40000000a00 */
[----:B------:R-:W-:Y:S02]  /*1bb00*/  SHF.R.S32.HI R20, RZ, 0x7, R20 ;  /* 0x00000007ff147819 */ /* 0x000fe40000011414 */
[----:B--2---:R-:W-:Y:S01]  /*1bb10*/  ISETP.GE.AND P3, PT, R3, 0x1, PT ;  /* 0x000000010300780c */ /* 0x004fe20003f66270 */
[----:B------:R-:W-:-:S12]  /*1bb20*/  IMAD.IADD R2, R9, 0x1, R2 ;  /* 0x0000000109027824 */ /* 0x000fd800078e0202 */
[----:B0-----:R-:W-:Y:S05]  /*1bb30*/  @!P3 BRA `(.L_x_1801) ;  /* 0x000000000048b947 */ /* 0x001fea0003800000 */
        /* <DEDUP_REMOVED lines=11> */
.L_x_1803:
[----:B------:R-:W-:-:S13]  /*1bbf0*/  ISETP.NE.AND P0, PT, R3, 0x1, PT ;  /* 0x000000010300780c */ /* 0x000fda0003f05270 */
[----:B------:R-:W0:Y:S02]  /*1bc00*/  @P0 LDC.64 R4, c[0x0][0x9e8] ;  /* 0x00027a00ff040b82 */ /* 0x000e240000000a00 */
[----:B0-----:R-:W-:-:S05]  /*1bc10*/  @P0 IMAD.HI.U32 R4, R11, R4, RZ ;  /* 0x000000040b040227 */ /* 0x001fca00078e00ff */
[----:B------:R-:W-:-:S07]  /*1bc20*/  @P0 SHF.R.U32.HI R11, RZ, R5, R4 ;  /* 0x00000005ff0b0219 */ /* 0x000fce0000011604 */
.L_x_1804:
[----:B------:R-:W-:Y:S05]  /*1bc30*/  BSYNC B0 ;  /* 0x0000000000007941 */ /* 0x000fea0003800000 */
.L_x_1802:
[----:B------:R-:W-:-:S05]  /*1bc40*/  IMAD R11, R11, R3, R3 ;  /* 0x000000030b0b7224 */ /* 0x000fca00078e0203 */
[----:B------:R-:W-:-:S07]  /*1bc50*/  VIMNMX R2, R2, R11, PT ;  /* 0x0000000b02027248 */ /* 0x000fce0003fe0100 */
.L_x_1801:
[----:B------:R-:W0:Y:S01]  /*1bc60*/  @P2 LDC R9, c[0x0][0x44c] ;  /* 0x00011300ff092b82 */ /* 0x000e220000000800 */
[----:B------:R-:W-:Y:S01]  /*1bc70*/  VIADD R2, R2, 0x7f ;  /* 0x0000007f02027836 */ /* 0x000fe20000000000 */
[----:B------:R-:W-:Y:S01]  /*1bc80*/  ULDC UR4, c[0x0][0x9dc] ;  /* 0x0002770000047ab9 */ /* 0x000fe20000000800 */
[----:B------:R-:W-:Y:S02]  /*1bc90*/  IMAD.MOV.U32 R4, RZ, RZ, R25 ;  /* 0x000000ffff047224 */ /* 0x000fe400078e0019 */
[----:B------:R-:W-:-:S03]  /*1bca0*/  IMAD.IADD R19, R12, 0x1, -R13 ;  /* 0x000000010c137824 */ /* 0x000fc600078e0a0d */
[----:B------:R-:W2:Y:S01]  /*1bcb0*/  @P2 LDC R5, c[0x0][0x450] ;  /* 0x00011400ff052b82 */ /* 0x000ea20000000800 */
[----:B0-----:R-:W-:-:S05]  /*1bcc0*/  @P2 IMAD.HI.U32 R9, R25, R9, RZ ;  /* 0x0000000919092227 */ /* 0x001fca00078e00ff */
[----:B--2---:R-:W-:Y:S02]  /*1bcd0*/  @P2 SHF.R.U32.HI R4, RZ, R5, R9 ;  /* 0x00000005ff042219 */ /* 0x004fe40000011609 */
[----:B------:R-:W-:-:S03]  /*1bce0*/  SHF.R.S32.HI R5, RZ, 0x1f, R2 ;  /* 0x0000001fff057819 */ /* 0x000fc60000011402 */
[----:B------:R-:W-:Y:S01]  /*1bcf0*/  IMAD.IADD R11, R19, 0x1, R4 ;  /* 0x00000001130b7824 */ /* 0x000fe200078e0204 */
[----:B------:R-:W-:-:S03]  /*1bd00*/  LEA.HI R5, R5, R2, RZ, 0x7 ;  /* 0x0000000205057211 */ /* 0x000fc600078f38ff */
[----:B------:R-:W-:Y:S01]  /*1bd10*/  VIADD R2, R11, -UR4 ;  /* 0x800000040b027c36 */ /* 0x000fe20008000000 */
        /* <DEDUP_REMOVED lines=13> */
.L_x_1807:
[----:B------:R-:W-:-:S13]  /*1bdf0*/  ISETP.NE.AND P0, PT, R3, 0x1, PT ;  /* 0x000000010300780c */ /* 0x000fda0003f05270 */
[----:B------:R-:W0:Y:S02]  /*1be00*/  @P0 LDC.64 R4, c[0x0][0x9e8] ;  /* 0x00027a00ff040b82 */ /* 0x000e240000000a00 */
[----:B0-----:R-:W-:-:S05]  /*1be10*/  @P0 IMAD.HI.U32 R4, R11, R4, RZ ;  /* 0x000000040b040227 */ /* 0x001fca00078e00ff */
[----:B------:R-:W-:-:S07]  /*1be20*/  @P0 SHF.R.U32.HI R11, RZ, R5, R4 ;  /* 0x00000005ff0b0219 */ /* 0x000fce0000011604 */
.L_x_1808:
[----:B------:R-:W-:Y:S05]  /*1be30*/  BSYNC B0 ;  /* 0x0000000000007941 */ /* 0x000fea0003800000 */
.L_x_1806:
[----:B------:R-:W-:-:S05]  /*1be40*/  IMAD R3, R11, R3, RZ ;  /* 0x000000030b037224 */ /* 0x000fca00078e02ff */
[----:B------:R-:W-:-:S07]  /*1be50*/  VIMNMX R2, R2, R3, !PT ;  /* 0x0000000302027248 */ /* 0x000fce0007fe0100 */
.L_x_1805:
[----:B------:R-:W-:Y:S01]  /*1be60*/  SHF.R.S32.HI R3, RZ, 0x1f, R2 ;  /* 0x0000001fff037819 */ /* 0x000fe20000011402 */
[----:B------:R-:W-:Y:S01]  /*1be70*/  BSSY B0, `(.L_x_1809) ;  /* 0x0000027000007945 */ /* 0x000fe20003800000 */
[----:B------:R-:W-:Y:S02]  /*1be80*/  LOP3.LUT R18, R0, 0xff, RZ, 0xc0, !PT ;  /* 0x000000ff00127812 */ /* 0x000fe400078ec0ff */
[----:B------:R-:W-:Y:S01]  /*1be90*/  LEA.HI R3, R3, R2, RZ, 0x7 ;  /* 0x0000000203037211 */ /* 0x000fe200078f38ff */
[----:B------:R-:W-:Y:S01]  /*1bea0*/  IMAD.MOV.U32 R2, RZ, RZ, RZ ;  /* 0x000000ffff027224 */ /* 0x000fe200078e00ff */
[----:B------:R-:W-:Y:S02]  /*1beb0*/  SHF.R.U32.HI R0, RZ, 0x10, R0 ;  /* 0x00000010ff007819 */ /* 0x000fe40000011600 */
[----:B------:R-:W-:-:S04]  /*1bec0*/  SHF.R.S32.HI R3, RZ, 0x7, R3 ;  /* 0x00000007ff037819 */ /* 0x000fc80000011403 */
[----:B------:R-:W-:-:S04]  /*1bed0*/  VIMNMX R4, RZ, R3, !PT ;  /* 0x00000003ff047248 */ /* 0x000fc80007fe0100 */
[----:B------:R-:W-:-:S13]  /*1bee0*/  ISETP.GT.AND P0, PT, R9, R4, PT ;  /* 0x000000040900720c */ /* 0x000fda0003f04270 */
[----:B------:R-:W-:Y:S05]  /*1bef0*/  @!P0 BRA `(.L_x_1810) ;  /* 0x0000000000788947 */ /* 0x000fea0003800000 */
[----:B------:R-:W-:Y:S01]  /*1bf00*/  ISETP.NE.AND P0, PT, R0, RZ, PT ;  /* 0x000000ff0000720c */ /* 0x000fe20003f05270 */
[----:B------:R-:W-:-:S03]  /*1bf10*/  ULDC UR4, c[0x0][0x9f0] ;  /* 0x00027c0000047ab9 */ /* 0x000fc60000000800 */
[----:B------:R-:W-:-:S04]  /*1bf20*/  SEL R5, R0, UR4, P0 ;  /* 0x0000000400057c07 */ /* 0x000fc80008000000 */
[----:B------:R-:W-:Y:S02]  /*1bf30*/  IABS R11, R5 ;  /* 0x00000005000b7213 */ /* 0x000fe40000000000 */
[----:B------:R-:W-:Y:S02]  /*1bf40*/  IADD3 R12, R5, -0x1, R9 ;  /* 0xffffffff050c7810 */ /* 0x000fe40007ffe009 */
[----:B------:R-:W0:Y:S03]  /*1bf50*/  I2F.RP R2, R11 ;  /* 0x0000000b00027306 */ /* 0x000e260000209400 */
[----:B------:R-:W-:-:S05]  /*1bf60*/  IMAD.IADD R12, R12, 0x1, -R4 ;  /* 0x000000010c0c7824 */ /* 0x000fca00078e0a04 */
[----:B0-----:R-:W0:Y:S02]  /*1bf70*/  MUFU.RCP R2, R2 ;  /* 0x0000000200027308 */ /* 0x001e240000001000 */
[----:B0-----:R-:W-:-:S06]  /*1bf80*/  VIADD R2, R2, 0xffffffe ;  /* 0x0ffffffe02027836 */ /* 0x001fcc0000000000 */
[----:B------:R0:W2:Y:S02]  /*1bf90*/  F2I.FTZ.U32.TRUNC.NTZ R3, R2 ;  /* 0x0000000200037305 */ /* 0x0000a4000021f000 */
[----:B0-----:R-:W-:-:S04]  /*1bfa0*/  LOP3.LUT R2, R12, R5, RZ, 0x3c, !PT ;  /* 0x000000050c027212 */ /* 0x001fc800078e3cff */
[----:B------:R-:W-:Y:S01]  /*1bfb0*/  ISETP.GE.AND P3, PT, R2, RZ, PT ;  /* 0x000000ff0200720c */ /* 0x000fe20003f66270 */
[----:B--2---:R-:W-:-:S04]  /*1bfc0*/  IMAD.MOV R2, RZ, RZ, -R3 ;  /* 0x000000ffff027224 */ /* 0x004fc800078e0a03 */
[----:B-1----:R-:W-:Y:S02]  /*1bfd0*/  IMAD R13, R2, R11, RZ ;  /* 0x0000000b020d7224 */ /* 0x002fe400078e02ff */
        /* <DEDUP_REMOVED lines=16> */
.L_x_1810:
[----:B------:R-:W-:Y:S05]  /*1c0e0*/  BSYNC B0 ;  /* 0x0000000000007941 */ /* 0x000fea0003800000 */
.L_x_1809:
[-C--:B------:R-:W-:Y:S01]  /*1c0f0*/  IMAD R4, R18, R2.reuse, R4 ;  /* 0x0000000212047224 */ /* 0x080fe200078e0204 */
[----:B------:R-:W-:Y:S04]  /*1c100*/  BSSY B0, `(.L_x_1811) ;  /* 0x00000dc000007945 */ /* 0x000fe80003800000 */
[C---:B------:R-:W-:Y:S01]  /*1c110*/  VIADDMNMX R2, R4.reuse, R2, R9, PT ;  /* 0x0000000204027246 */ /* 0x040fe20003800109 */
[----:B------:R-:W-:-:S04]  /*1c120*/  IMAD R4, R4, 0x80, -R7 ;  /* 0x0000008004047824 */ /* 0x000fc800078e0a07 */
[----:B------:R-:W-:Y:S01]  /*1c130*/  IMAD R2, R2, 0x80, -R7 ;  /* 0x0000008002027824 */ /* 0x000fe200078e0a07 */
[----:B------:R-:W-:-:S04]  /*1c140*/  VIMNMX R4, RZ, R4, !PT ;  /* 0x00000004ff047248 */ /* 0x000fc80007fe0100 */
[----:B------:R-:W-:Y:S02]  /*1c150*/  VIMNMX R2, R2, R8, PT ;  /* 0x0000000802027248 */ /* 0x000fe40003fe0100 */
[----:B------:R-:W-:Y:S02]  /*1c160*/  SHF.R.U32.HI R3, RZ, 0x7, R4 ;  /* 0x00000007ff037819 */ /* 0x000fe40000011604 */
[----:B------:R-:W-:-:S13]  /*1c170*/  ISETP.GT.AND P0, PT, R2, R4, PT ;  /* 0x000000040200720c */ /* 0x000fda0003f04270 */
[----:B------:R-:W-:-:S05]  /*1c180*/  @P0 VIADD R2, R2, 0x7f ;  /* 0x0000007f02020836 */ /* 0x000fca0000000000 */
        /* <DEDUP_REMOVED lines=13> */
[----:B------:R0:W2:Y:S02]  /*1c260*/  SHFL.IDX PT, R14, R5, RZ, 0x1f ;  /* 0x00001fff050e7589 */ /* 0x0000a400000e0000 */
.L_x_2004:
[----:B--2---:R-:W-:Y:S02]  /*1c270*/  ISETP.NE.AND P0, PT, R14, RZ, PT ;  /* 0x000000ff0e00720c */ /* 0x004fe40003f05270 */
[----:B------:R-:W-:-:S11]  /*1c280*/  PLOP3.LUT P6, PT, PT, PT, PT, 0x8, 0x0 ;  /* 0x000000000000781c */ /* 0x000fd60003fce170 */
[----:B------:R-:W-:Y:S05]  /*1c290*/  @P0 BRA `(.L_x_1814) ;  /* 0x00000000000c0947 */ /* 0x000fea0003800000 */
[----:B------:R-:W-:-:S03]  /*1c2a0*/  UMOV UR4, 0xffffffff ;  /* 0xffffffff00047882 */ /* 0x000fc60000000000 */
[----:B------:R-:W-:Y:S05]  /*1c2b0*/  BRA.DIV UR4, `(.L_x_1815) ;  /* 0x0000008204347947 */ /* 0x000fea000b800000 */
[----:B------:R-:W-:-:S13]  /*1c2c0*/  ELECT P6, URZ, PT ;  /* 0x00000000003f782f */ /* 0x000fda00038c0000 */
.L_x_1814:
        /* <DEDUP_REMOVED lines=9> */
.L_x_2007:
[----:B------:R-:W-:Y:S05]  /*1c360*/  BSYNC B1 ;  /* 0x0000000000017941 */ /* 0x000fea0003800000 */
.L_x_1816:
        /* <DEDUP_REMOVED lines=11> */
.L_x_2008:
[----:B------:R-:W-:Y:S05]  /*1c420*/  BSYNC B2 ;  /* 0x0000000000027941 */ /* 0x000fea0003800000 */
.L_x_1820:
[----:B------:R-:W-:Y:S04]  /*1c430*/  BSSY B2, `(.L_x_1822) ;  /* 0x0000009000027945 */ /* 0x000fe80003800000 */
[----:B------:R-:W-:Y:S05]  /*1c440*/  @P1 BRA `(.L_x_1823) ;  /* 0x00000000001c1947 */ /* 0x000fea0003800000 */
[----:B------:R-:W2:Y:S02]  /*1c450*/  S2R R8, SR_TID.X ;  /* 0x0000000000087919 */ /* 0x000ea40000002100 */
[----:B--2---:R-:W-:Y:S01]  /*1c460*/  LOP3.LUT R9, R8, 0x1f, RZ, 0xc0, !PT ;  /* 0x0000001f08097812 */ /* 0x004fe200078ec0ff */
[----:B------:R-:W-:-:S03]  /*1c470*/  IMAD.MOV.U32 R8, RZ, RZ, 0x4000 ;  /* 0x00004000ff087424 */ /* 0x000fc600078e00ff */
[----:B------:R-:W-:Y:S01]  /*1c480*/  ISETP.NE.AND P0, PT, R9, RZ, PT ;  /* 0x000000ff0900720c */ /* 0x000fe20003f05270 */
[----:B------:R2:W-:-:S12]  /*1c490*/  SYNCS.ARRIVE.TRANS64 RZ, [R5+URZ+0x16890], R8 ;  /* 0x0168900805ff79a7 */ /* 0x0005d8000800003f */
[----:B--2---:R-:W-:Y:S05]  /*1c4a0*/  @!P0 BRA `(.L_x_1823) ;  /* 0x0000000000048947 */ /* 0x004fea0003800000 */
[----:B------:R-:W-:Y:S01]  /*1c4b0*/  BPT.TRAP 0x1 ;  /* 0x000000040000795c */ /* 0x000fe20000300000 */
.L_x_1823:
[----:B------:R-:W-:Y:S05]  /*1c4c0*/  BSYNC B2 ;  /* 0x0000000000027941 */ /* 0x000fea0003800000 */
.L_x_1822:
[----:B-1----:R-:W-:Y:S01]  /*1c4d0*/  IMAD.MOV.U32 R13, RZ, RZ, RZ ;  /* 0x000000ffff0d7224 */ /* 0x002fe200078e00ff */
[----:B------:R-:W-:Y:S01]  /*1c4e0*/  UIADD3 UR4, UP0, UR40, 0x570, URZ ;  /* 0x0000057028047890 */ /* 0x000fe2000ff1e03f */
[----:B------:R-:W-:Y:S01]  /*1c4f0*/  IMAD R8, R4, 0x80, R6 ;  /* 0x0000008004087824 */ /* 0x000fe200078e0206 */
[----:B------:R-:W-:Y:S01]  /*1c500*/  PLOP3.LUT P0, PT, PT, PT, PT, 0x80, 0x0 ;  /* 0x000000000000781c */ /* 0x000fe20003f0f070 */
[----:B------:R-:W-:Y:S01]  /*1c510*/  IMAD R9, R29, 0x4000, R16 ;  /* 0x000040001d097824 */ /* 0x000fe200078e0210 */
[----:B------:R-:W-:Y:S01]  /*1c520*/  R2UR UR10, R13 ;  /* 0x000000000d0a72ca */ /* 0x000fe200000e0000 */
[----:B------:R-:W-:Y:S01]  /*1c530*/  VIADD R8, R8, 0xffffff80 ;  /* 0xffffff8008087836 */ /* 0x000fe20000000000 */
[----:B------:R-:W-:Y:S01]  /*1c540*/  UIADD3.X UR5, URZ, UR41, URZ, UP0, !UPT ;  /* 0x000000293f057290 */ /* 0x000fe200087fe43f */
[----:B------:R-:W-:Y:S01]  /*1c550*/  VIADD R9, R9, 0xe400 ;  /* 0x0000e40009097836 */ /* 0x000fe20000000000 */
[----:B------:R-:W-:Y:S01]  /*1c560*/  UMOV UR6, 0x0 ;  /* 0x0000000000067882 */ /* 0x000fe20000000000 */
[----:B------:R-:W-:Y:S01]  /*1c570*/  IMAD.SHL.U32 R12, R29, 0x2000, RZ ;  /* 0x000020001d0c7824 */ /* 0x000fe200078e00ff */
[----:B------:R-:W-:Y:S01]  /*1c580*/  UMOV UR7, 0x12f00000 ;  /* 0x12f0000000077882 */ /* 0x000fe20000000000 */
[----:B------:R-:W-:-:S08]  /*1c590*/  VIADD R11, R5, 0x16890 ;  /* 0x00016890050b7836 */ /* 0x000fd00000000000 */
.L_x_1824:
        /* <DEDUP_REMOVED lines=13> */
.L_x_2009:
[----:B------:R-:W-:Y:S05]  /*1c670*/  BSYNC B2 ;  /* 0x0000000000027941 */ /* 0x000fea0003800000 */
.L_x_1825:
[----:B------:R-:W-:Y:S01]  /*1c680*/  BSSY B2, `(.L_x_1827) ;  /* 0x000000b000027945 */ /* 0x000fe20003800000 */
[----:B------:R-:W-:Y:S02]  /*1c690*/  IMAD.MOV.U32 R14, RZ, RZ, 0x0 ;  /* 0x00000000ff0e7424 */ /* 0x000fe400078e00ff */
[----:B------:R-:W-:Y:S01]  /*1c6a0*/  IMAD.MOV.U32 R15, RZ, RZ, 0x12f00000 ;  /* 0x12f00000ff0f7424 */ /* 0x000fe200078e00ff */
[----:B------:R-:W-:Y:S06]  /*1c6b0*/  @P1 BRA `(.L_x_1828) ;  /* 0x00000000001c1947 */ /* 0x000fec0003800000 */
[----:B------:R-:W2:Y:S01]  /*1c6c0*/  S2R R9, SR_TID.X ;  /* 0x0000000000097919 */ /* 0x000ea20000002100 */
[----:B01----:R-:W-:-:S04]  /*1c6d0*/  IMAD.MOV.U32 R7, RZ, RZ, 0x4000 ;  /* 0x00004000ff077424 */ /* 0x003fc800078e00ff */
[----:B------:R3:W-:Y:S01]  /*1c6e0*/  SYNCS.ARRIVE.TRANS64 RZ, [R5+URZ+0x168b0], R7 ;  /* 0x0168b00705ff79a7 */ /* 0x0007e2000800003f */
[----:B--2---:R-:W-:-:S04]  /*1c6f0*/  LOP3.LUT R9, R9, 0x1f, RZ, 0xc0, !PT ;  /* 0x0000001f09097812 */ /* 0x004fc800078ec0ff */
[----:B------:R-:W-:-:S13]  /*1c700*/  ISETP.NE.AND P0, PT, R9, RZ, PT ;  /* 0x000000ff0900720c */ /* 0x000fda0003f05270 */
[----:B---3--:R-:W-:Y:S05]  /*1c710*/  @!P0 BRA `(.L_x_1828) ;  /* 0x0000000000048947 */ /* 0x008fea0003800000 */
[----:B------:R-:W-:Y:S01]  /*1c720*/  BPT.TRAP 0x1 ;  /* 0x000000040000795c */ /* 0x000fe20000300000 */
.L_x_1828:
[----:B------:R-:W-:Y:S05]  /*1c730*/  BSYNC B2 ;  /* 0x0000000000027941 */ /* 0x000fea0003800000 */
.L_x_1827:
[----:B------:R-:W-:Y:S01]  /*1c740*/  R2UR UR10, R13 ;  /* 0x000000000d0a72ca */ /* 0x000fe200000e0000 */
[----:B------:R-:W-:Y:S01]  /*1c750*/  IMAD R12, R12, 0x2, R16 ;  /* 0x000000020c0c7824 */ /* 0x000fe200078e0210 */
[----:B------:R-:W-:Y:S01]  /*1c760*/  R2UR UR6, R14 ;  /* 0x000000000e0672ca */ /* 0x000fe200000e0000 */
[----:B------:R-:W-:Y:S01]  /*1c770*/  UIADD3 UR4, UP0, UR40, 0x670, URZ ;  /* 0x0000067028047890 */ /* 0x000fe2000ff1e03f */
[----:B------:R-:W-:Y:S01]  /*1c780*/  R2UR UR7, R15 ;  /* 0x000000000f0772ca */ /* 0x000fe200000e0000 */
[----:B01----:R-:W-:Y:S01]  /*1c790*/  VIADD R5, R5, 0x168b0 ;  /* 0x000168b005057836 */ /* 0x003fe20000000000 */
[----:B------:R-:W-:Y:S01]  /*1c7a0*/  PLOP3.LUT P0, PT, PT, PT, PT, 0x80, 0x0 ;  /* 0x000000000000781c */ /* 0x000fe20003f0f070 */
[----:B------:R-:W-:Y:S01]  /*1c7b0*/  VIADD R12, R12, 0x400 ;  /* 0x000004000c0c7836 */ /* 0x000fe20000000000 */
[----:B------:R-:W-:-:S12]  /*1c7c0*/  UIADD3.X UR5, URZ, UR41, URZ, UP0, !UPT ;  /* 0x000000293f057290 */ /* 0x000fd800087fe43f */
.L_x_1829:
        /* <DEDUP_REMOVED lines=9> */
[----:B--2---:R-:W-:Y:S05]  /*1c860*/  @P0 BRA.U.ANY `(.L_x_1829) ;  /* 0xfffffffd00d80947 */ /* 0x004fea000393ffff */
.L_x_1819:
[----:B------:R-:W-:Y:S05]  /*1c870*/  BSYNC B1 ;  /* 0x0000000000017941 */ /* 0x000fea0003800000 */
.L_x_1818:
        /* <DEDUP_REMOVED lines=11> */
.L_x_1842:
[----:B------:R-:W-:Y:S05]  /*1c930*/  YIELD ;  /* 0x0000000000007946 */ /* 0x000fea0003800000 */
[----:B------:R-:W-:Y:S04]  /*1c940*/  BSSY B1, `(.L_x_1830) ;  /* 0x000004d000017945 */ /* 0x000fe80003800000 */
[----:B--2---:R-:W-:Y:S05]  /*1c950*/  @!P6 BRA `(.L_x_1831) ;  /* 0x00000004002ce947 */ /* 0x004fea0003800000 */
[----:B0-----:R-:W2:Y:S01]  /*1c960*/  LDL R7, [R1+0x4] ;  /* 0x0000040001077983 */ /* 0x001ea20000100800 */
[----:B------:R-:W0:Y:S02]  /*1c970*/  S2R R5, SR_TID.X ;  /* 0x0000000000057919 */ /* 0x000e240000002100 */
[----:B0-----:R-:W-:Y:S01]  /*1c980*/  LOP3.LUT R8, R5, 0x7f, RZ, 0xc0, !PT ;  /* 0x0000007f05087812 */ /* 0x001fe200078ec0ff */
[----:B------:R-:W-:Y:S01]  /*1c990*/  IMAD R5, R29, 0x8, R16 ;  /* 0x000000081d057824 */ /* 0x000fe200078e0210 */
[----:B------:R-:W-:Y:S02]  /*1c9a0*/  BSSY B2, `(.L_x_1832) ;  /* 0x0000005000027945 */ /* 0x000fe40003800000 */
[----:B------:R-:W-:Y:S02]  /*1c9b0*/  ISETP.NE.AND P2, PT, R8, RZ, PT ;  /* 0x000000ff0800720c */ /* 0x000fe40003f45270 */
[----:B--2---:R-:W-:-:S04]  /*1c9c0*/  SHF.L.U32 R7, R7, 0x1f, RZ ;  /* 0x0000001f07077819 */ /* 0x004fc800000006ff */
[----:B------:R-:W0:Y:S02]  /*1c9d0*/  SYNCS.PHASECHK.TRANS64.TRYWAIT P1, [R5+URZ+0x168a0], R7 ;  /* 0x0168a007050075a7 */ /* 0x000e24000802017f */
[----:B0-----:R-:W-:Y:S05]  /*1c9e0*/  @!P1 BRA `(.L_x_1833) ;  /* 0x0000007800c49947 */ /* 0x001fea0003800000 */
.L_x_2010:
[----:B------:R-:W-:Y:S05]  /*1c9f0*/  BSYNC B2 ;  /* 0x0000000000027941 */ /* 0x000fea0003800000 */
.L_x_1832:
        /* <DEDUP_REMOVED lines=9> */
.L_x_1835:
[----:B------:R-:W-:Y:S05]  /*1ca90*/  BSYNC B2 ;  /* 0x0000000000027941 */ /* 0x000fea0003800000 */
.L_x_1834:
        /* <DEDUP_REMOVED lines=10> */
[----:B------:R-:W-:-:S10]  /*1cb40*/  UMOV UR7, 0x12f00000 ;  /* 0x12f0000000077882 */ /* 0x000fd40000000000 */
.L_x_1836:
        /* <DEDUP_REMOVED lines=13> */
.L_x_2011:
[----:B------:R-:W-:Y:S05]  /*1cc20*/  BSYNC B2 ;  /* 0x0000000000027941 */ /* 0x000fea0003800000 */
.L_x_1837:
        /* <DEDUP_REMOVED lines=11> */
.L_x_1840:
[----:B------:R-:W-:Y:S05]  /*1cce0*/  BSYNC B2 ;  /* 0x0000000000027941 */ /* 0x000fea0003800000 */
.L_x_1839:
        /* <DEDUP_REMOVED lines=8> */
.L_x_1841:
        /* <DEDUP_REMOVED lines=10> */
.L_x_1831:
[----:B------:R-:W-:Y:S05]  /*1ce10*/  BSYNC B1 ;  /* 0x0000000000017941 */ /* 0x000fea0003800000 */
.L_x_1830:
[----:B0-----:R-:W2:Y:S01]  /*1ce20*/  LDL.LU R7, [R1+0x4] ;  /* 0x0000040001077983 */ /* 0x001ea20000300800 */
        /* <DEDUP_REMOVED lines=9> */
.L_x_1812:
[----:B------:R-:W-:Y:S05]  /*1cec0*/  BSYNC B0 ;  /* 0x0000000000007941 */ /* 0x000fea0003800000 */
.L_x_1811:
[----:B------:R-:W3:Y:S01]  /*1ced0*/  LDC R2, c[0x0][0x448] ;  /* 0x00011200ff027b82 */ /* 0x000ee20000000800 */
[----:B------:R-:W-:Y:S01]  /*1cee0*/  VIADD R3, R25, 0xbf ;  /* 0x000000bf19037836 */ /* 0x000fe20000000000 */
[----:B------:R-:W-:Y:S06]  /*1cef0*/  @!P0 WARPSYNC.ALL ;  /* 0x0000000000008948 */ /* 0x000fec0003800000 */
[----:B------:R-:W-:Y:S01]  /*1cf00*/  @!P0 BAR.SYNC.DEFER_BLOCKING 0xc, 0x200 ;  /* 0x0308000000008b1d */ /* 0x000fe20000010000 */
[----:B---3--:R-:W-:-:S13]  /*1cf10*/  ISETP.NE.AND P1, PT, R2, 0x1, PT ;  /* 0x000000010200780c */ /* 0x008fda0003f25270 */
[----:B------:R-:W3:Y:S08]  /*1cf20*/  @P1 LDC R4, c[0x0][0x44c] ;  /* 0x00011300ff041b82 */ /* 0x000ef00000000800 */
[----:B------:R-:W4:Y:S01]  /*1cf30*/  @P1 LDC R2, c[0x0][0x450] ;  /* 0x00011400ff021b82 */ /* 0x000f220000000800 */
[----:B---3--:R-:W-:-:S05]  /*1cf40*/  @P1 IMAD.HI.U32 R4, R3, R4, RZ ;  /* 0x0000000403041227 */ /* 0x008fca00078e00ff */
[----:B----4-:R-:W-:-:S05]  /*1cf50*/  @P1 SHF.R.U32.HI R3, RZ, R2, R4 ;  /* 0x00000002ff031219 */ /* 0x010fca0000011604 */
[----:B------:R-:W-:Y:S02]  /*1cf60*/  IMAD.IADD R10, R10, 0x1, R3 ;  /* 0x000000010a0a7824 */ /* 0x000fe400078e0203 */
[----:B------:R-:W3:Y:S02]  /*1cf70*/  LDC.64 R2, c[0x0][0x9e0] ;  /* 0x00027800ff027b82 */ /* 0x000ee40000000a00 */
[----:B---3--:R-:W-:Y:S01]  /*1cf80*/  ISETP.GE.AND P2, PT, R3, 0x1, PT ;  /* 0x000000010300780c */ /* 0x008fe20003f46270 */
[----:B------:R-:W-:-:S12]  /*1cf90*/  IMAD.IADD R2, R10, 0x1, R2 ;  /* 0x000000010a027824 */ /* 0x000fd800078e0202 */
[----:B------:R-:W-:Y:S05]  /*1cfa0*/  @!P2 BRA `(.L_x_1843) ;  /* 0x000000000048a947 */ /* 0x000fea0003800000 */
[C---:B------:R-:W-:Y:S01]  /*1cfb0*/  ISETP.GT.AND P0, PT, R10.reuse, RZ, PT ;  /* 0x000000ff0a00720c */ /* 0x040fe20003f04270 */
[----:B------:R-:W-:Y:S01]  /*1cfc0*/  BSSY B0, `(.L_x_1844) ;  /* 0x000000e000007945 */ /* 0x000fe20003800000 */
[----:B------:R-:W-:-:S11]  /*1cfd0*/  VIADD R6, R10, 0xffffffff ;  /* 0xffffffff0a067836 */ /* 0x000fd60000000000 */
[----:B------:R-:W-:Y:S05]  /*1cfe0*/  @P0 BRA `(.L_x_1845) ;  /* 0x00000000001c0947 */ /* 0x000fea0003800000 */
[----:B------:R-:W-:Y:S01]  /*1cff0*/  ISETP.NE.AND P0, PT, R3, 0x1, PT ;  /* 0x000000010300780c */ /* 0x000fe20003f05270 */
[----:B------:R-:W-:-:S12]  /*1d000*/  IMAD.MOV R6, RZ, RZ, -R10 ;  /* 0x000000ffff067224 */ /* 0x000fd800078e0a0a */
[----:B------:R-:W3:Y:S02]  /*1d010*/  @P0 LDC.64 R4, c[0x0][0x9e8] ;  /* 0x00027a00ff040b82 */ /* 0x000ee40000000a00 */
[----:B---3--:R-:W-:-:S05]  /*1d020*/  @P0 IMAD.HI.U32 R4, R6, R4, RZ ;  /* 0x0000000406040227 */ /* 0x008fca00078e00ff */
[----:B------:R-:W-:-:S04]  /*1d030*/  @P0 SHF.R.U32.HI R6, RZ, R5, R4 ;  /* 0x00000005ff060219 */ /* 0x000fc80000011604 */
[----:B------:R-:W-:Y:S01]  /*1d040*/  LOP3.LUT R6, RZ, R6, RZ, 0x33, !PT ;  /* 0x00000006ff067212 */ /* 0x000fe200078e33ff */
[----:B------:R-:W-:Y:S06]  /*1d050*/  BRA `(.L_x_1846) ;  /* 0x0000000000107947 */ /* 0x000fec0003800000 */
.L_x_1845:
[----:B------:R-:W-:-:S13]  /*1d060*/  ISETP.NE.AND P0, PT, R3, 0x1, PT ;  /* 0x000000010300780c */ /* 0x000fda0003f05270 */
[----:B------:R-:W3:Y:S02]  /*1d070*/  @P0 LDC.64 R4, c[0x0][0x9e8] ;  /* 0x00027a00ff040b82 */ /* 0x000ee40000000a00 */
[----:B---3--:R-:W-:-:S05]  /*1d080*/  @P0 IMAD.HI.U32 R4, R6, R4, RZ ;  /* 0x0000000406040227 */ /* 0x008fca00078e00ff */
[----:B------:R-:W-:-:S07]  /*1d090*/  @P0 SHF.R.U32.HI R6, RZ, R5, R4 ;  /* 0x00000005ff060219 */ /* 0x000fce0000011604 */
.L_x_1846:
[----:B------:R-:W-:Y:S05]  /*1d0a0*/  BSYNC B0 ;  /* 0x0000000000007941 */ /* 0x000fea0003800000 */
.L_x_1844:
[----:B------:R-:W-:-:S05]  /*1d0b0*/  IMAD R6, R6, R3, R3 ;  /* 0x0000000306067224 */ /* 0x000fca00078e0203 */
[----:B------:R-:W-:-:S07]  /*1d0c0*/  VIMNMX R2, R2, R6, PT ;  /* 0x0000000602027248 */ /* 0x000fce0003fe0100 */
.L_x_1843:
[----:B------:R-:W-:Y:S01]  /*1d0d0*/  VIADD R2, R2, 0x7f ;  /* 0x0000007f02027836 */ /* 0x000fe20000000000 */
[----:B------:R-:W-:Y:S01]  /*1d0e0*/  ULDC UR4, c[0x0][0x9dc] ;  /* 0x0002770000047ab9 */ /* 0x000fe20000000800 */
[----:B------:R-:W-:-:S03]  /*1d0f0*/  IMAD.MOV.U32 R5, RZ, RZ, R25 ;  /* 0x000000ffff057224 */ /* 0x000fc600078e0019 */
[----:B------:R-:W-:-:S04]  /*1d100*/  SHF.R.S32.HI R4, RZ, 0x1f, R2 ;  /* 0x0000001fff047819 */ /* 0x000fc80000011402 */
[----:B------:R-:W-:Y:S02]  /*1d110*/  LEA.HI R4, R4, R2, RZ, 0x7 ;  /* 0x0000000204047211 */ /* 0x000fe400078f38ff */
[----:B------:R-:W3:Y:S02]  /*1d120*/  @P1 LDC R2, c[0x0][0x450] ;  /* 0x00011400ff021b82 */ /* 0x000ee40000000800 */
[----:B------:R-:W-:-:S04]  /*1d130*/  SHF.R.S32.HI R4, RZ, 0x7, R4 ;  /* 0x00000007ff047819 */ /* 0x000fc80000011404 */
[----:B------:R-:W-:Y:S02]  /*1d140*/  VIMNMX R20, R20, R4, PT ;  /* 0x0000000414147248 */ /* 0x000fe40003fe0100 */
[----:B------:R-:W4:Y:S02]  /*1d150*/  @P1 LDC R4, c[0x0][0x44c] ;  /* 0x00011300ff041b82 */ /* 0x000f240000000800 */
[----:B----4-:R-:W-:-:S05]  /*1d160*/  @P1 IMAD.HI.U32 R4, R25, R4, RZ ;  /* 0x0000000419041227 */ /* 0x010fca00078e00ff */
[----:B---3--:R-:W-:-:S05]  /*1d170*/  @P1 SHF.R.U32.HI R5, RZ, R2, R4 ;  /* 0x00000002ff051219 */ /* 0x008fca0000011604 */
        /* <DEDUP_REMOVED lines=8> */
[----:B------:R-:W3:Y:S02]  /*1d200*/  @P0 LDC.64 R4, c[0x0][0x9e8] ;  /* 0x00027a00ff040b82 */ /* 0x000ee40000000a00 */
[----:B---3--:R-:W-:-:S05]  /*1d210*/  @P0 IMAD.HI.U32 R4, R6, R4, RZ ;  /* 0x0000000406040227 */ /* 0x008fca00078e00ff */
[----:B------:R-:W-:-:S04]  /*1d220*/  @P0 SHF.R.U32.HI R6, RZ, R5, R4 ;  /* 0x00000005ff060219 */ /* 0x000fc80000011604 */
[----:B------:R-:W-:Y:S01]  /*1d230*/  LOP3.LUT R6, RZ, R6, RZ, 0x33, !PT ;  /* 0x00000006ff067212 */ /* 0x000fe200078e33ff */
[----:B------:R-:W-:Y:S06]  /*1d240*/  BRA `(.L_x_1850) ;  /* 0x0000000000107947 */ /* 0x000fec0003800000 */
.L_x_1849:
[----:B------:R-:W-:-:S13]  /*1d250*/  ISETP.NE.AND P0, PT, R3, 0x1, PT ;  /* 0x000000010300780c */ /* 0x000fda0003f05270 */
[----:B------:R-:W3:Y:S02]  /*1d260*/  @P0 LDC.64 R4, c[0x0][0x9e8] ;  /* 0x00027a00ff040b82 */ /* 0x000ee40000000a00 */
[----:B---3--:R-:W-:-:S05]  /*1d270*/  @P0 IMAD.HI.U32 R4, R6, R4, RZ ;  /* 0x0000000406040227 */ /* 0x008fca00078e00ff */
[----:B------:R-:W-:-:S07]  /*1d280*/  @P0 SHF.R.U32.HI R6, RZ, R5, R4 ;  /* 0x00000005ff060219 */ /* 0x000fce0000011604 */
.L_x_1850:
[----:B------:R-:W-:Y:S05]  /*1d290*/  BSYNC B0 ;  /* 0x0000000000007941 */ /* 0x000fea0003800000 */
.L_x_1848:
[----:B------:R-:W-:-:S05]  /*1d2a0*/  IMAD R3, R6, R3, RZ ;  /* 0x0000000306037224 */ /* 0x000fca00078e02ff */
[----:B------:R-:W-:-:S07]  /*1d2b0*/  VIMNMX R2, R2, R3, !PT ;  /* 0x0000000302027248 */ /* 0x000fce0007fe0100 */
.L_x_1847:
[----:B------:R-:W-:Y:S01]  /*1d2c0*/  ISETP.NE.AND P1, PT, R0, RZ, PT ;  /* 0x000000ff0000720c */ /* 0x000fe20003f25270 */
[----:B------:R-:W-:Y:S01]  /*1d2d0*/  BSSY B0, `(.L_x_1851) ;  /* 0x0000024000007945 */ /* 0x000fe20003800000 */
[----:B------:R-:W-:-:S04]  /*1d2e0*/  SHF.R.S32.HI R3, RZ, 0x1f, R2 ;  /* 0x0000001fff037819 */ /* 0x000fc80000011402 */
[----:B------:R-:W-:Y:S01]  /*1d2f0*/  LEA.HI R3, R3, R2, RZ, 0x7 ;  /* 0x0000000203037211 */ /* 0x000fe200078f38ff */
[----:B------:R-:W-:-:S03]  /*1d300*/  IMAD.MOV.U32 R2, RZ, RZ, RZ ;  /* 0x000000ffff027224 */ /* 0x000fc600078e00ff */
[----:B------:R-:W-:-:S03]  /*1d310*/  SHF.R.S32.HI R3, RZ, 0x7, R3 ;  /* 0x00000007ff037819 */ /* 0x000fc60000011403 */
[----:B------:R-:W3:Y:S01]  /*1d320*/  @!P1 LDC R0, c[0x0][0x9f0] ;  /* 0x00027c00ff009b82 */ /* 0x000ee20000000800 */
[----:B------:R-:W-:-:S04]  /*1d330*/  VIMNMX R4, RZ, R3, !PT ;  /* 0x00000003ff047248 */ /* 0x000fc80007fe0100 */
[----:B------:R-:W-:-:S13]  /*1d340*/  ISETP.GT.AND P0, PT, R20, R4, PT ;  /* 0x000000041400720c */ /* 0x000fda0003f04270 */
[----:B------:R-:W-:Y:S05]  /*1d350*/  @!P0 BRA `(.L_x_1852) ;  /* 0x00000000006c8947 */ /* 0x000fea0003800000 */
[-C--:B---3--:R-:W-:Y:S02]  /*1d360*/  IABS R5, R0.reuse ;  /* 0x0000000000057213 */ /* 0x088fe40000000000 */
[----:B0-2---:R-:W-:Y:S02]  /*1d370*/  IABS R7, R0 ;  /* 0x0000000000077213 */ /* 0x005fe40000000000 */
[----:B------:R-:W0:Y:S03]  /*1d380*/  I2F.RP R2, R5 ;  /* 0x0000000500027306 */ /* 0x000e260000209400 */
[----:B------:R-:W-:-:S05]  /*1d390*/  IMAD.MOV R7, RZ, RZ, -R7 ;  /* 0x000000ffff077224 */ /* 0x000fca00078e0a07 */
[----:B0-----:R-:W0:Y:S02]  /*1d3a0*/  MUFU.RCP R2, R2 ;  /* 0x0000000200027308 */ /* 0x001e240000001000 */
[----:B0-----:R-:W-:-:S06]  /*1d3b0*/  VIADD R2, R2, 0xffffffe ;  /* 0x0ffffffe02027836 */ /* 0x001fcc0000000000 */
[----:B------:R-:W0:Y:S02]  /*1d3c0*/  F2I.FTZ.U32.TRUNC.NTZ R3, R2 ;  /* 0x0000000200037305 */ /* 0x000e24000021f000 */
[----:B0-----:R-:W-:-:S04]  /*1d3d0*/  IMAD.MOV R2, RZ, RZ, -R3 ;  /* 0x000000ffff027224 */ /* 0x001fc800078e0a03 */
[----:B------:R-:W-:Y:S02]  /*1d3e0*/  IMAD R6, R2, R5, RZ ;  /* 0x0000000502067224 */ /* 0x000fe400078e02ff */
[----:B------:R-:W-:-:S04]  /*1d3f0*/  IMAD.MOV.U32 R2, RZ, RZ, RZ ;  /* 0x000000ffff027224 */ /* 0x000fc800078e00ff */
[----:B------:R-:W-:Y:S01]  /*1d400*/  IMAD.HI.U32 R6, R3, R6, R2 ;  /* 0x0000000603067227 */ /* 0x000fe200078e0002 */
[----:B------:R-:W-:-:S05]  /*1d410*/  IADD3 R3, R0, -0x1, R20 ;  /* 0xffffffff00037810 */ /* 0x000fca0007ffe014 */
[----:B------:R-:W-:-:S05]  /*1d420*/  IMAD.IADD R3, R3, 0x1, -R4 ;  /* 0x0000000103037824 */ /* 0x000fca00078e0a04 */
        /* <DEDUP_REMOVED lines=14> */
.L_x_1852:
[----:B------:R-:W-:Y:S05]  /*1d510*/  BSYNC B0 ;  /* 0x0000000000007941 */ /* 0x000fea0003800000 */
.L_x_1851:
[-C--:B---3--:R-:W-:Y:S01]  /*1d520*/  IMAD R0, R18, R2.reuse, R4 ;  /* 0x0000000212007224 */ /* 0x088fe200078e0204 */
[----:B------:R-:W-:Y:S04]  /*1d530*/  BSSY B7, `(.L_x_1853) ;  /* 0x000039c000077945 */ /* 0x000fe80003800000 */
[----:B------:R-:W-:Y:S01]  /*1d540*/  VIADDMNMX R23, R0, R2, R20, PT ;  /* 0x0000000200177246 */ /* 0x000fe20003800114 */
[----:B------:R3:W-:Y:S03]  /*1d550*/  STL [R1+0x18], R0 ;  /* 0x0000180001007387 */ /* 0x0007e60000100800 */
[----:B------:R-:W-:Y:S01]  /*1d560*/  ISETP.GT.AND P0, PT, R23, R0, PT ;  /* 0x000000001700720c */ /* 0x000fe20003f04270 */
[----:B------:R3:W-:-:S12]  /*1d570*/  STL [R1+0x38], R23 ;  /* 0x0000381701007387 */ /* 0x0007d80000100800 */
[----:B---3--:R-:W-:Y:S05]  /*1d580*/  @P0 BRA `(.L_x_1854) ;  /* 0x0000000000440947 */ /* 0x008fea0003800000 */
[----:B------:R-:W3:Y:S02]  /*1d590*/  S2R R0, SR_TID.X ;  /* 0x0000000000007919 */ /* 0x000ee40000002100 */
[----:B---3--:R-:W-:-:S04]  /*1d5a0*/  LOP3.LUT R0, R0, 0x7f, RZ, 0xc0, !PT ;  /* 0x0000007f00007812 */ /* 0x008fc800078ec0ff */
[----:B------:R-:W-:-:S13]  /*1d5b0*/  ISETP.NE.AND P0, PT, R0, RZ, PT ;  /* 0x000000ff0000720c */ /* 0x000fda0003f05270 */
[----:B------:R-:W-:Y:S05]  /*1d5c0*/  @P0 BRA `(.L_x_1855) ;  /* 0x0000003800480947 */ /* 0x000fea0003800000 */
[----:B------:R-:W3:Y:S01]  /*1d5d0*/  S2R R5, SR_LANEID ;  /* 0x0000000000057919 */ /* 0x000ee20000000000 */
[----:B------:R-:W-:Y:S01]  /*1d5e0*/  VOTEU.ANY UR4, UPT, PT ;  /* 0x0000000000047886 */ /* 0x000fe200038e0100 */
[----:B------:R-:W4:Y:S01]  /*1d5f0*/  LDC.64 R2, c[0x0][0xc60] ;  /* 0x00031800ff027b82 */ /* 0x000f220000000a00 */
[----:B------:R-:W3:Y:S02]  /*1d600*/  FLO.U32 R0, UR4 ;  /* 0x0000000400007d00 */ /* 0x000ee400080e0000 */
[----:B---3--:R-:W-:-:S06]  /*1d610*/  ISETP.EQ.U32.AND P0, PT, R0, R5, PT ;  /* 0x000000050000720c */ /* 0x008fcc0003f02070 */
[----:B------:R-:W4:Y:S07]  /*1d620*/  POPC R5, UR4 ;  /* 0x0000000400057d09 */ /* 0x000f2e0008000000 */
[----:B----4-:R-:W3:Y:S01]  /*1d630*/  @P0 ATOMG.E.ADD.STRONG.GPU PT, R3, desc[UR42][R2.64], R5 ;  /* 0x00000005020309a8 */ /* 0x010ee200081ee1ea */
[----:B------:R-:W4:Y:S02]  /*1d640*/  S2R R4, SR_LTMASK ;  /* 0x0000000000047919 */ /* 0x000f240000003900 */
[----:B----4-:R-:W-:-:S04]  /*1d650*/  LOP3.LUT R4, R4, UR4, RZ, 0xc0, !PT ;  /* 0x0000000404047c12 */ /* 0x010fc8000f8ec0ff */
[----:B0-2---:R-:W0:Y:S01]  /*1d660*/  POPC R7, R4 ;  /* 0x0000000400077309 */ /* 0x005e220000000000 */
[----:B---3--:R-:W0:Y:S02]  /*1d670*/  SHFL.IDX PT, R0, R3, R0, 0x1f ;  /* 0x00001f0003007589 */ /* 0x008e2400000e0000 */
[----:B0-----:R-:W-:Y:S01]  /*1d680*/  IADD3 R24, R0, UR36, R7 ;  /* 0x0000002400187c10 */ /* 0x001fe2000fffe007 */
[----:B------:R-:W-:Y:S06]  /*1d690*/  BRA `(.L_x_1855) ;  /* 0x0000003800147947 */ /* 0x000fec0003800000 */
.L_x_1854:
        /* <DEDUP_REMOVED lines=9> */
[----:B------:R-:W3:Y:S01]  /*1d730*/  LDC.64 R2, c[0x4][R2] ;  /* 0x0100000002027b82 */ /* 0x000ee20000000a00 */
[----:B------:R-:W-:Y:S02]  /*1d740*/  IMAD.U32 R5, RZ, RZ, UR7 ;  /* 0x00000007ff057e24 */ /* 0x000fe4000f8e00ff */
[----:B------:R-:W-:Y:S02]  /*1d750*/  IMAD.U32 R6, RZ, RZ, UR8 ;  /* 0x00000008ff067e24 */ /* 0x000fe4000f8e00ff */
[----:B0-2---:R-:W-:-:S02]  /*1d760*/  IMAD.U32 R7, RZ, RZ, UR9 ;  /* 0x00000009ff077e24 */ /* 0x005fc4000f8e00ff */
[----:B------:R-:W-:Y:S02]  /*1d770*/  IMAD.U32 R10, RZ, RZ, UR4 ;  /* 0x00000004ff0a7e24 */ /* 0x000fe4000f8e00ff */
[----:B------:R-:W-:Y:S02]  /*1d780*/  IMAD.U32 R11, RZ, RZ, UR5 ;  /* 0x00000005ff0b7e24 */ /* 0x000fe4000f8e00ff */
[----:B------:R-:W-:Y:S02]  /*1d790*/  IMAD.MOV.U32 R8, RZ, RZ, 0x70 ;  /* 0x00000070ff087424 */ /* 0x000fe400078e00ff */
[----:B------:R-:W-:Y:S02]  /*1d7a0*/  IMAD.MOV.U32 R12, RZ, RZ, 0x1 ;  /* 0x00000001ff0c7424 */ /* 0x000fe400078e00ff */
[----:B-1----:R-:W-:-:S07]  /*1d7b0*/  IMAD.MOV.U32 R13, RZ, RZ, RZ ;  /* 0x000000ffff0d7224 */ /* 0x002fce00078e00ff */
[----:B------:R-:W-:-:S07]  /*1d7c0*/  LEPC R20, `(.L_x_1857) ;  /* 0x000000001014794e */ /* 0x000fce0000000000 */
[----:B---3--:R-:W-:Y:S05]  /*1d7d0*/  CALL.ABS.NOINC R2 ;  /* 0x0000000002007343 */ /* 0x008fea0003c00000 */
.L_x_1857:
[----:B------:R-:W-:Y:S05]  /*1d7e0*/  BSYNC B6 ;  /* 0x0000000000067941 */ /* 0x000fea0003800000 */
.L_x_1856:
        /* <DEDUP_REMOVED lines=8> */
[----:B------:R3:W4:Y:S01]  /*1d870*/  LDC.64 R2, c[0x4][R18] ;  /* 0x0100000012027b82 */ /* 0x0007220000000a00 */
[----:B------:R-:W-:Y:S02]  /*1d880*/  IMAD.U32 R4, RZ, RZ, UR6 ;  /* 0x00000006ff047e24 */ /* 0x000fe4000f8e00ff */
[----:B------:R-:W-:Y:S02]  /*1d890*/  IMAD.U32 R5, RZ, RZ, UR7 ;  /* 0x00000007ff057e24 */ /* 0x000fe4000f8e00ff */
[----:B------:R-:W-:Y:S02]  /*1d8a0*/  IMAD.U32 R6, RZ, RZ, UR8 ;  /* 0x00000008ff067e24 */ /* 0x000fe4000f8e00ff */
[----:B0-2---:R-:W-:-:S02]  /*1d8b0*/  IMAD.U32 R7, RZ, RZ, UR9 ;  /* 0x00000009ff077e24 */ /* 0x005fc4000f8e00ff */
[----:B------:R-:W-:Y:S02]  /*1d8c0*/  IMAD.U32 R10, RZ, RZ, UR4 ;  /* 0x00000004ff0a7e24 */ /* 0x000fe4000f8e00ff */
[----:B------:R-:W-:Y:S02]  /*1d8d0*/  IMAD.U32 R11, RZ, RZ, UR5 ;  /* 0x00000005ff0b7e24 */ /* 0x000fe4000f8e00ff */
[----:B------:R-:W-:Y:S02]  /*1d8e0*/  IMAD.MOV.U32 R8, RZ, RZ, 0x70 ;  /* 0x00000070ff087424 */ /* 0x000fe400078e00ff */
[----:B------:R-:W-:Y:S02]  /*1d8f0*/  IMAD.MOV.U32 R12, RZ, RZ, 0x1 ;  /* 0x00000001ff0c7424 */ /* 0x000fe400078e00ff */
[----:B-1-3--:R-:W-:-:S07]  /*1d900*/  IMAD.MOV.U32 R13, RZ, RZ, RZ ;  /* 0x000000ffff0d7224 */ /* 0x00afce00078e00ff */
[----:B------:R-:W-:-:S07]  /*1d910*/  LEPC R20, `(.L_x_1860) ;  /* 0x000000001014794e */ /* 0x000fce0000000000 */
[----:B----4-:R-:W-:Y:S05]  /*1d920*/  CALL.ABS.NOINC R2 ;  /* 0x0000000002007343 */ /* 0x010fea0003c00000 */
.L_x_1860:
        /* <DEDUP_REMOVED lines=15> */
.L_x_1859:
[----:B------:R-:W-:Y:S05]  /*1da20*/  BSYNC B6 ;  /* 0x0000000000067941 */ /* 0x000fea0003800000 */
.L_x_1858:
[----:B------:R-:W-:Y:S01]  /*1da30*/  ULDC.64 UR4, c[0x0][0x9f8] ;  /* 0x00027e0000047ab9 */ /* 0x000fe20000000a00 */
[----:B------:R-:W3:Y:S01]  /*1da40*/  LDL R19, [R1+0x14] ;  /* 0x0000140001137983 */ /* 0x000ee20000100800 */
[----:B------:R-:W-:-:S03]  /*1da50*/  ISETP.NE.U32.AND P0, PT, RZ, UR4, PT ;  /* 0x00000004ff007c0c */ /* 0x000fc6000bf05070 */
[----:B------:R-:W4:Y:S01]  /*1da60*/  LDL R18, [R1+0x1c] ;  /* 0x00001c0001127983 */ /* 0x000f220000100800 */
[----:B------:R-:W-:Y:S01]  /*1da70*/  ISETP.NE.AND.EX P0, PT, RZ, UR5, PT, P0 ;  /* 0x00000005ff007c0c */ /* 0x000fe2000bf05300 */
[----:B0-2---:R-:W-:Y:S01]  /*1da80*/  IMAD.MOV.U32 R7, RZ, RZ, R27 ;  /* 0x000000ffff077224 */ /* 0x005fe200078e001b */
[----:B------:R-:W0:Y:S01]  /*1da90*/  LDC R6, c[0x0][0x430] ;  /* 0x00010c00ff067b82 */ /* 0x000e220000000800 */
[----:B------:R-:W2:Y:S10]  /*1daa0*/  S2R R20, SR_TID.X ;  /* 0x0000000000147919 */ /* 0x000eb40000002100 */
[----:B------:R-:W1:Y:S02]  /*1dab0*/  @P0 LDC.64 R2, c[0x0][0x9f8] ;  /* 0x00027e00ff020b82 */ /* 0x000e640000000a00 */
[----:B-1----:R-:W-:-:S05]  /*1dac0*/  @P0 IMAD.WIDE R2, R27, 0x4, R2 ;  /* 0x000000041b020825 */ /* 0x002fca00078e0202 */
[----:B------:R1:W4:Y:S01]  /*1dad0*/  @P0 LDG.E R7, desc[UR42][R2.64] ;  /* 0x0000002a02070981 */ /* 0x000322000c1e1900 */
[----:B0-----:R-:W-:Y:S01]  /*1dae0*/  ISETP.NE.AND P1, PT, R6, 0x1, PT ;  /* 0x000000010600780c */ /* 0x001fe20003f25270 */
[----:B------:R-:W-:Y:S01]  /*1daf0*/  VIADD R23, R23, 0xffffffff ;  /* 0xffffffff17177836 */ /* 0x000fe20000000000 */
[----:B--2---:R-:W-:Y:S01]  /*1db00*/  LOP3.LUT R20, R20, 0x7f, RZ, 0xc0, !PT ;  /* 0x0000007f14147812 */ /* 0x004fe200078ec0ff */
[----:B------:R-:W0:Y:S02]  /*1db10*/  S2R R21, SR_TID.X ;  /* 0x0000000000157919 */ /* 0x000e240000002100 */
[----:B------:R-:W-:Y:S01]  /*1db20*/  IMAD.SHL.U32 R8, R23, 0x80, RZ ;  /* 0x0000008017087824 */ /* 0x000fe200078e00ff */
[----:B------:R-:W-:-:S07]  /*1db30*/  SHF.R.U32.HI R20, RZ, 0x3, R20 ;  /* 0x00000003ff147819 */ /* 0x000fce0000011614 */
[----:B-1----:R-:W1:Y:S08]  /*1db40*/  @P1 LDC R3, c[0x0][0x434] ;  /* 0x00010d00ff031b82 */ /* 0x002e700000000800 */
[----:B------:R-:W2:Y:S01]  /*1db50*/  @P1 LDC R2, c[0x0][0x438] ;  /* 0x00010e00ff021b82 */ /* 0x000ea20000000800 */
[----:B0-----:R-:W-:-:S05]  /*1db60*/  IMAD.SHL.U32 R21, R21, 0x10, RZ ;  /* 0x0000001015157824 */ /* 0x001fca00078e00ff */
[----:B------:R-:W-:-:S04]  /*1db70*/  LOP3.LUT R21, R21, 0x70, RZ, 0xc0, !PT ;  /* 0x0000007015157812 */ /* 0x000fc800078ec0ff */
[----:B------:R-:W-:-:S04]  /*1db80*/  LOP3.LUT R0, R8, R20, R21, 0xfe, !PT ;  /* 0x0000001408007212 */ /* 0x000fc800078efe15 */
[C---:B---3--:R-:W-:Y:S01]  /*1db90*/  ISETP.GE.AND P0, PT, R0.reuse, R19, PT ;  /* 0x000000130000720c */ /* 0x048fe20003f06270 */
[----:B----4-:R-:W-:-:S04]  /*1dba0*/  IMAD.IADD R0, R0, 0x1, R18 ;  /* 0x0000000100007824 */ /* 0x010fc800078e0212 */
[----:B-1----:R-:W-:-:S04]  /*1dbb0*/  @P1 IMAD.HI.U32 R3, R0, R3, RZ ;  /* 0x0000000300031227 */ /* 0x002fc800078e00ff */
[----:B------:R-:W-:Y:S01]  /*1dbc0*/  IMAD.MOV.U32 R4, RZ, RZ, R0 ;  /* 0x000000ffff047224 */ /* 0x000fe200078e0000 */
[----:B--2---:R-:W-:-:S03]  /*1dbd0*/  @P1 SHF.R.U32.HI R4, RZ, R2, R3 ;  /* 0x00000002ff041219 */ /* 0x004fc60000011603 */
[----:B------:R-:W0:Y:S02]  /*1dbe0*/  @!P0 LDC.64 R2, c[0x0][0x428] ;  /* 0x00010a00ff028b82 */ /* 0x000e240000000a00 */
[----:B------:R-:W-:-:S04]  /*1dbf0*/  IMAD.MOV R5, RZ, RZ, -R4 ;  /* 0x000000ffff057224 */ /* 0x000fc800078e0a04 */
[----:B------:R-:W-:Y:S01]  /*1dc00*/  IMAD R0, R6, R5, R0 ;  /* 0x0000000506007224 */ /* 0x000fe200078e0200 */
[--C-:B------:R-:W-:Y:S02]  /*1dc10*/  @!P0 SHF.R.S32.HI R5, RZ, 0x1f, R4.reuse ;  /* 0x0000001fff058819 */ /* 0x100fe40000011404 */
[----:B------:R-:W-:Y:S01]  /*1dc20*/  SHF.R.S32.HI R9, RZ, 0x1f, R7 ;  /* 0x0000001fff097819 */ /* 0x000fe20000011407 */
[-C--:B0-----:R-:W-:Y:S01]  /*1dc30*/  @!P0 IMAD.WIDE.U32 R4, R7, R2.reuse, R4 ;  /* 0x0000000207048225 */ /* 0x081fe200078e0004 */
[----:B------:R0:W-:Y:S03]  /*1dc40*/  STL [R1+0xc], R7 ;  /* 0x00000c0701007387 */ /* 0x0001e60000100800 */
[----:B------:R-:W-:Y:S01]  /*1dc50*/  @!P0 IMAD R6, R9, R2, RZ ;  /* 0x0000000209068224 */ /* 0x000fe200078e02ff */
[----:B------:R1:W-:Y:S03]  /*1dc60*/  STL [R1+0x20], R9 ;  /* 0x0000200901007387 */ /* 0x0003e60000100800 */
[----:B------:R-:W-:-:S02]  /*1dc70*/  @!P0 IMAD R6, R7, R3, R6 ;  /* 0x0000000307068224 */ /* 0x000fc400078e0206 */
[----:B------:R-:W2:Y:S02]  /*1dc80*/  @!P0 LDC.64 R2, c[0x0][0x418] ;  /* 0x00010600ff028b82 */ /* 0x000ea40000000a00 */
[----:B------:R-:W-:Y:S01]  /*1dc90*/  @!P0 IMAD.IADD R5, R5, 0x1, R6 ;  /* 0x0000000105058824 */ /* 0x000fe200078e0206 */
[----:B--2---:R-:W-:Y:S01]  /*1dca0*/  @!P0 LEA R6, P1, R4, R2, 0x2 ;  /* 0x0000000204068211 */ /* 0x004fe200078210ff */
[----:B------:R-:W-:-:S03]  /*1dcb0*/  IMAD.MOV.U32 R2, RZ, RZ, RZ ;  /* 0x000000ffff027224 */ /* 0x000fc600078e00ff */
[----:B0-----:R-:W-:-:S05]  /*1dcc0*/  @!P0 LEA.HI.X R7, R4, R3, R5, 0x2, P1 ;  /* 0x0000000304078211 */ /* 0x001fca00008f1405 */
[----:B------:R0:W5:Y:S01]  /*1dcd0*/  @!P0 LDG.E R2, desc[UR42][R6.64] ;  /* 0x0000002a06028981 */ /* 0x000162000c1e1900 */
[----:B-1----:R-:W-:Y:S01]  /*1dce0*/  IMAD.U32 R9, RZ, RZ, UR38 ;  /* 0x00000026ff097e24 */ /* 0x002fe2000f8e00ff */
[----:B------:R-:W-:Y:S01]  /*1dcf0*/  UMOV UR4, 0xffffffff ;  /* 0xffffffff00047882 */ /* 0x000fe20000000000 */
[----:B------:R-:W-:-:S03]  /*1dd00*/  LOP3.LUT R22, R22, 0xfffffffd, RZ, 0xc0, !PT ;  /* 0xfffffffd16167812 */ /* 0x000fc600078ec0ff */
[----:B------:R-:W-:-:S13]  /*1dd10*/  ISETP.NE.AND P2, PT, R9, 0x3, PT ;  /* 0x000000030900780c */ /* 0x000fda0003f45270 */
[----:B------:R-:W-:Y:S01]  /*1dd20*/  @P2 LOP3.LUT R22, R22, 0x2, RZ, 0xfc, !PT ;  /* 0x0000000216162812 */ /* 0x000fe200078efcff */
[----:B0-----:R-:W-:Y:S06]  /*1dd30*/  BRA.DIV UR4, `(.L_x_1861) ;  /* 0x0000006a04187947 */ /* 0x001fec000b800000 */
.L_x_2014:
[----:B------:R-:W-:Y:S05]  /*1dd40*/  @!P2 BRA `(.L_x_1862) ;  /* 0x000000000004a947 */ /* 0x000fea0003800000 */
[----:B------:R-:W-:Y:S01]  /*1dd50*/  BPT.TRAP 0x1 ;  /* 0x000000040000795c */ /* 0x000fe20000300000 */
.L_x_1862:
[----:B------:R-:W2:Y:S01]  /*1dd60*/  LDL R9, [R1] ;  /* 0x0000000001097983 */ /* 0x000ea20000100800 */
        /* <DEDUP_REMOVED lines=20> */
[----:B--2---:R-:W-:-:S06]  /*1deb0*/  SHF.L.U32 R4, R9, 0x1f, RZ ;  /* 0x0000001f09047819 */ /* 0x004fcc00000006ff */
[----:B------:R-:W0:Y:S02]  /*1dec0*/  SYNCS.PHASECHK.TRANS64.TRYWAIT P0, [R3+URZ+0x16840], R4 ;  /* 0x01684004030075a7 */ /* 0x000e24000800017f */
[----:B0-----:R-:W-:Y:S05]  /*1ded0*/  @!P0 BRA `(.L_x_1864) ;  /* 0x0000006400e48947 */ /* 0x001fea0003800000 */
.L_x_2015:
[----:B------:R-:W-:Y:S05]  /*1dee0*/  BSYNC B0 ;  /* 0x0000000000007941 */ /* 0x000fea0003800000 */
.L_x_1863:
[----:B------:R-:W2:Y:S01]  /*1def0*/  LDL R13, [R1+0x14] ;  /* 0x00001400010d7983 */ /* 0x000ea20000100800 */
[----:B------:R-:W-:Y:S01]  /*1df00*/  ULDC.64 UR4, c[0x0][0x300] ;  /* 0x0000c00000047ab9 */ /* 0x000fe20000000a00 */
[----:B------:R-:W-:Y:S01]  /*1df10*/  ULDC.64 UR6, c[0x0][0x2e8] ;  /* 0x0000ba0000067ab9 */ /* 0x000fe20000000a00 */
[----:B------:R-:W-:Y:S01]  /*1df20*/  IMAD R6, R6, UR4, RZ ;  /* 0x0000000406067c24 */ /* 0x000fe2000f8e02ff */
[----:B------:R-:W1:Y:S01]  /*1df30*/  S2R R9, SR_TID.X ;  /* 0x0000000000097919 */ /* 0x000e620000002100 */
[----:B0-----:R-:W-:Y:S01]  /*1df40*/  IMAD.WIDE.U32 R4, R0, UR4, RZ ;  /* 0x0000000400047c25 */ /* 0x001fe2000f8e00ff */
        /* <DEDUP_REMOVED lines=10> */
[----:B------:R-:W-:Y:S01]  /*1dff0*/  IMAD.WIDE.U32 R4, R17, UR4, R4 ;  /* 0x0000000411047c25 */ /* 0x000fe2000f8e0004 */
[----:B------:R-:W-:-:S03]  /*1e000*/  ULDC UR4, c[0x0][0x2f4] ;  /* 0x0000bd0000047ab9 */ /* 0x000fc60000000800 */
[----:B------:R-:W-:Y:S01]  /*1e010*/  IMAD R2, R17, UR5, R5 ;  /* 0x0000000511027c24 */ /* 0x000fe2000f8e0205 */
[----:B------:R-:W-:-:S04]  /*1e020*/  LEA R0, P0, R4, UR6, 0x1 ;  /* 0x0000000604007c11 */ /* 0x000fc8000f8008ff */
[----:B------:R-:W-:Y:S02]  /*1e030*/  LEA.HI.X R2, R4, UR7, R2, 0x1, P0 ;  /* 0x0000000704027c11 */ /* 0x000fe400080f0c02 */
[----:B-1----:R-:W-:Y:S01]  /*1e040*/  LOP3.LUT R10, R9, 0x7f, RZ, 0xc0, !PT ;  /* 0x0000007f090a7812 */ /* 0x002fe200078ec0ff */
[----:B0-----:R-:W-:-:S03]  /*1e050*/  IMAD.SHL.U32 R9, R12, 0x8, RZ ;  /* 0x000000080c097824 */ /* 0x001fc600078e00ff */
[----:B------:R-:W-:Y:S02]  /*1e060*/  SHF.R.U32.HI R11, RZ, 0x3, R10 ;  /* 0x00000003ff0b7819 */ /* 0x000fe4000001160a */
[----:B------:R-:W-:-:S04]  /*1e070*/  LOP3.LUT R9, R9, 0x38, RZ, 0xc0, !PT ;  /* 0x0000003809097812 */ /* 0x000fc800078ec0ff */
[----:B------:R-:W-:Y:S01]  /*1e080*/  ISETP.GE.AND P2, PT, R9, UR4, PT ;  /* 0x0000000409007c0c */ /* 0x000fe2000bf46270 */
[----:B------:R-:W-:-:S12]  /*1e090*/  UMOV UR4, 0xffffffff ;  /* 0xffffffff00047882 */ /* 0x000fd80000000000 */
[----:B------:R-:W-:Y:S02]  /*1e0a0*/  @P2 LOP3.LUT R22, R22, 0x1, RZ, 0xfc, !PT ;  /* 0x0000000116162812 */ /* 0x000fe400078efcff */
[----:B--2---:R-:W-:Y:S01]  /*1e0b0*/  IADD3 R4, -R11, R13, -R8 ;  /* 0x0000000d0b047210 */ /* 0x004fe20007ffe908 */
[----:B------:R-:W-:Y:S02]  /*1e0c0*/  IMAD.SHL.U32 R11, R10, 0x8, RZ ;  /* 0x000000080a0b7824 */ /* 0x000fe400078e00ff */
[----:B------:R-:W-:Y:S01]  /*1e0d0*/  IMAD.SHL.U32 R10, R12, 0x8, RZ ;  /* 0x000000080c0a7824 */ /* 0x000fe200078e00ff */
[----:B------:R-:W-:-:S04]  /*1e0e0*/  ISETP.GE.AND P0, PT, R4, 0x1, PT ;  /* 0x000000010400780c */ /* 0x000fc80003f06270 */
        /* <DEDUP_REMOVED lines=9> */
[----:B-1----:R-:W-:-:S05]  /*1e180*/  @P0 IMAD.X R6, RZ, RZ, R6, P1 ;  /* 0x000000ffff060224 */ /* 0x002fca00008e0606 */
[----:B------:R-:W-:-:S04]  /*1e190*/  @P0 LOP3.LUT R7, R7, R6, RZ, 0x3c, !PT ;  /* 0x0000000607070212 */ /* 0x000fc800078e3cff */
[----:B------:R-:W-:-:S04]  /*1e1a0*/  @P0 LOP3.LUT R6, R7, R6, RZ, 0x3c, !PT ;  /* 0x0000000607060212 */ /* 0x000fc800078e3cff */
[----:B------:R-:W-:-:S05]  /*1e1b0*/  @P0 LOP3.LUT R7, R7, R6, RZ, 0x3c, !PT ;  /* 0x0000000607070212 */ /* 0x000fca00078e3cff */
[----:B------:R-:W-:Y:S01]  /*1e1c0*/  @!PT LDS RZ, [RZ] ;  /* 0x00000000fffff984 */ /* 0x000fe20000000800 */
        /* <DEDUP_REMOVED lines=13> */
[----:B------:R-:W-:Y:S01]  /*1e2a0*/  @P0 LEA R8, R5, R16, 0x1 ;  /* 0x0000001005080211 */ /* 0x000fe200078e08ff */
        /* <DEDUP_REMOVED lines=49> */
.L_x_2033:
        /* <DEDUP_REMOVED lines=10> */
.L_x_1866:
        /* <DEDUP_REMOVED lines=11> */
.L_x_1867:
[----:B------:R1:W5:Y:S01]  /*1e710*/  LDL.LU R4, [R1+0x2c] ;  /* 0x00002c0001047983 */ /* 0x0003620000300800 */
[----:B------:R1:W-:Y:S02]  /*1e720*/  SYNCS.ARRIVE.TRANS64.A1T0 RZ, [R3+URZ+0x16830], RZ ;  /* 0x016830ff03ff79a7 */ /* 0x0003e4000810003f */
[----:B------:R-:W-:Y:S05]  /*1e730*/  WARPSYNC.ALL ;  /* 0x0000000000007948 */ /* 0x000fea0003800000 */
[----:B------:R-:W-:Y:S01]  /*1e740*/  ULDC.64 UR4, c[0x0][0x298] ;  /* 0x0000a60000047ab9 */ /* 0x000fe20000000a00 */
[----:B------:R-:W-:Y:S01]  /*1e750*/  VIADD R0, R16, 0x8400 ;  /* 0x0000840010007836 */ /* 0x000fe20000000000 */
[----:B------:R-:W-:Y:S01]  /*1e760*/  ULDC.64 UR6, c[0x0][0xa00] ;  /* 0x0002800000067ab9 */ /* 0x000fe20000000a00 */
[----:B------:R-:W-:Y:S01]  /*1e770*/  BSSY B6, `(.L_x_1868) ;  /* 0x0000021000067945 */ /* 0x000fe20003800000 */
[----:B------:R-:W-:Y:S01]  /*1e780*/  BAR.SYNC.DEFER_BLOCKING 0x8, 0x200 ;  /* 0x0208000000007b1d */ /* 0x000fe20000010000 */
[----:B------:R-:W-:-:S02]  /*1e790*/  ISETP.NE.U32.AND P0, PT, RZ, UR6, PT ;  /* 0x00000006ff007c0c */ /* 0x000fc4000bf05070 */
[----:B------:R-:W-:Y:S02]  /*1e7a0*/  LOP3.LUT P1, RZ, R0, 0x3ff, RZ, 0xc0, !PT ;  /* 0x000003ff00ff7812 */ /* 0x000fe4000782c0ff */
[----:B------:R-:W-:-:S04]  /*1e7b0*/  ISETP.NE.AND.EX P0, PT, RZ, UR7, PT, P0 ;  /* 0x00000007ff007c0c */ /* 0x000fc8000bf05300 */
[----:B------:R-:W-:Y:S02]  /*1e7c0*/  SEL R26, R27, RZ, !P0 ;  /* 0x000000ff1b1a7207 */ /* 0x000fe40004000000 */
[----:B-----5:R-:W-:-:S05]  /*1e7d0*/  SHF.R.S32.HI R2, RZ, 0x1f, R4 ;  /* 0x0000001fff027819 */ /* 0x020fca0000011404 */
[----:B------:R-:W-:-:S04]  /*1e7e0*/  IMAD R2, R2, UR4, RZ ;  /* 0x0000000402027c24 */ /* 0x000fc8000f8e02ff */
[C---:B------:R-:W-:Y:S01]  /*1e7f0*/  IMAD R0, R4.reuse, UR5, R2 ;  /* 0x0000000504007c24 */ /* 0x040fe2000f8e0202 */
[----:B------:R-:W-:Y:S01]  /*1e800*/  SHF.R.S32.HI R2, RZ, 0x1f, R27 ;  /* 0x0000001fff027819 */ /* 0x000fe2000001141b */
[----:B0-----:R-:W-:-:S04]  /*1e810*/  IMAD.WIDE.U32 R4, R4, UR4, RZ ;  /* 0x0000000404047c25 */ /* 0x001fc8000f8e00ff */
[----:B-1----:R-:W-:Y:S01]  /*1e820*/  IMAD.IADD R3, R5, 0x1, R0 ;  /* 0x0000000105037824 */ /* 0x002fe200078e0200 */
[----:B------:R-:W-:Y:S01]  /*1e830*/  SEL R0, R2, RZ, !P0 ;  /* 0x000000ff02007207 */ /* 0x000fe20004000000 */
[----:B------:R0:W-:Y:S04]  /*1e840*/  STL.64 [R1+0x30], R4 ;  /* 0x0000300401007387 */ /* 0x0001e80000100a00 */
[----:B------:R0:W-:Y:S04]  /*1e850*/  STL [R1+0x2c], R3 ;  /* 0x00002c0301007387 */ /* 0x0001e80000100800 */
[----:B------:R0:W-:Y:S01]  /*1e860*/  STL [R1+0x3c], R0 ;  /* 0x00003c0001007387 */ /* 0x0001e20000100800 */
[----:B------:R-:W-:Y:S05]  /*1e870*/  @!P1 BRA `(.L_x_1869) ;  /* 0x0000000000409947 */ /* 0x000fea0003800000 */
[----:B------:R-:W-:Y:S01]  /*1e880*/  MOV R2, 0x0 ;  /* 0x0000000000027802 */ /* 0x000fe20000000f00 */
[----:B------:R-:W-:Y:S01]  /*1e890*/  ULDC.64 UR4, c[0x4][0x88] ;  /* 0x0100220000047ab9 */ /* 0x000fe20000000a00 */
[----:B------:R-:W-:Y:S01]  /*1e8a0*/  ULDC.64 UR6, c[0x4][0x90] ;  /* 0x0100240000067ab9 */ /* 0x000fe20000000a00 */
[----:B------:R-:W-:Y:S01]  /*1e8b0*/  ULDC.64 UR8, c[0x4][0x20] ;  /* 0x0100080000087ab9 */ /* 0x000fe20000000a00 */
[----:B0-----:R-:W-:Y:S02]  /*1e8c0*/  IMAD.U32 R4, RZ, RZ, UR4 ;  /* 0x00000004ff047e24 */ /* 0x001fe4000f8e00ff */
        /* <DEDUP_REMOVED lines=11> */
.L_x_1869:
[----:B------:R-:W-:Y:S05]  /*1e980*/  BSYNC B6 ;  /* 0x0000000000067941 */ /* 0x000fea0003800000 */
.L_x_1868:
[----:B------:R-:W2:Y:S01]  /*1e990*/  LDL.LU R2, [R1+0x2c] ;  /* 0x00002c0001027983 */ /* 0x000ea20000300800 */
[----:B------:R-:W-:Y:S01]  /*1e9a0*/  ULDC.64 UR4, c[0x0][0x2d8] ;  /* 0x0000b60000047ab9 */ /* 0x000fe20000000a00 */
[----:B------:R-:W-:Y:S01]  /*1e9b0*/  ULDC.64 UR6, c[0x0][0x2e0] ;  /* 0x0000b80000067ab9 */ /* 0x000fe20000000a00 */
[----:B------:R-:W1:Y:S01]  /*1e9c0*/  LDC R9, c[0x0][0x448] ;  /* 0x00011200ff097b82 */ /* 0x000e620000000800 */
[----:B------:R-:W3:Y:S01]  /*1e9d0*/  LDL.LU.64 R20, [R1+0x30] ;  /* 0x0000300001147983 */ /* 0x000ee20000300a00 */
[----:B------:R-:W-:-:S03]  /*1e9e0*/  ULDC.64 UR8, c[0x0][0x280] ;  /* 0x0000a00000087ab9 */ /* 0x000fc60000000a00 */
[----:B0-----:R-:W4:Y:S04]  /*1e9f0*/  LDL.LU R0, [R1+0x3c] ;  /* 0x00003c0001007983 */ /* 0x001f280000300800 */
[----:B------:R0:W5:Y:S01]  /*1ea00*/  LDL R10, [R1+0x24] ;  /* 0x00002400010a7983 */ /* 0x0001620000100800 */
[----:B-1----:R-:W-:-:S13]  /*1ea10*/  ISETP.NE.AND P1, PT, R9, 0x1, PT ;  /* 0x000000010900780c */ /* 0x002fda0003f25270 */
[----:B------:R-:W1:Y:S08]  /*1ea20*/  @P1 LDC R4, c[0x0][0x44c] ;  /* 0x00011300ff041b82 */ /* 0x000e700000000800 */
[----:B------:R-:W0:Y:S08]  /*1ea30*/  @P1 LDC R5, c[0x0][0x450] ;  /* 0x00011400ff051b82 */ /* 0x000e300000000800 */
[----:B------:R-:W0:Y:S01]  /*1ea40*/  @P1 LDC R8, c[0x0][0x450] ;  /* 0x00011400ff081b82 */ /* 0x000e220000000800 */
        /* <DEDUP_REMOVED lines=10> */
[----:B------:R-:W-:Y:S01]  /*1eaf0*/  ULDC.64 UR6, c[0x0][0x2c8] ;  /* 0x0000b20000067ab9 */ /* 0x000fe20000000a00 */
[----:B------:R4:W5:Y:S02]  /*1eb00*/  LDL R26, [R1+0x28] ;  /* 0x00002800011a7983 */ /* 0x0009640000100800 */
[----:B------:R-:W-:Y:S02]  /*1eb10*/  IMAD.IADD R3, R3, 0x1, R0 ;  /* 0x0000000103037824 */ /* 0x000fe400078e0200 */
[----:B--2---:R-:W-:Y:S01]  /*1eb20*/  IMAD.SHL.U32 R21, R21, 0x10, RZ ;  /* 0x0000001015157824 */ /* 0x004fe200078e00ff */
[----:B---3--:R-:W-:-:S04]  /*1eb30*/  LOP3.LUT R20, R20, 0x7f, RZ, 0xc0, !PT ;  /* 0x0000007f14147812 */ /* 0x008fc800078ec0ff */
[----:B------:R-:W-:Y:S02]  /*1eb40*/  LOP3.LUT R21, R21, 0x70, RZ, 0xc0, !PT ;  /* 0x0000007015157812 */ /* 0x000fe400078ec0ff */
[----:B------:R-:W-:-:S04]  /*1eb50*/  SHF.R.U32.HI R20, RZ, 0x3, R20 ;  /* 0x00000003ff147819 */ /* 0x000fc80000011614 */
[----:B------:R-:W-:-:S05]  /*1eb60*/  LOP3.LUT R20, R20, R21, RZ, 0xfc, !PT ;  /* 0x0000001514147212 */ /* 0x000fca00078efcff */
[----:B------:R-:W-:-:S04]  /*1eb70*/  IMAD.IADD R6, R20, 0x1, R25 ;  /* 0x0000000114067824 */ /* 0x000fc800078e0219 */
[----:B-1----:R-:W-:-:S04]  /*1eb80*/  @P1 IMAD.HI.U32 R0, R6, R4, RZ ;  /* 0x0000000406001227 */ /* 0x002fc800078e00ff */
[----:B------:R-:W-:Y:S01]  /*1eb90*/  IMAD.MOV.U32 R4, RZ, RZ, R6 ;  /* 0x000000ffff047224 */ /* 0x000fe200078e0006 */
[----:B0-----:R-:W-:-:S04]  /*1eba0*/  @P1 SHF.R.U32.HI R4, RZ, R5, R0 ;  /* 0x00000005ff041219 */ /* 0x001fc80000011600 */
        /* <DEDUP_REMOVED lines=14> */
[----:B------:R-:W-:Y:S01]  /*1ec90*/  LEA.HI.X R4, R4, UR9, R5, 0x1, P0 ;  /* 0x0000000904047c11 */ /* 0x000fe200080f0c05 */
[----:B------:R-:W-:Y:S01]  /*1eca0*/  VIADD R5, R6, 0x80 ;  /* 0x0000008006057836 */ /* 0x000fe20000000000 */
[----:B------:R-:W1:Y:S03]  /*1ecb0*/  S2R R11, SR_TID.X ;  /* 0x00000000000b7919 */ /* 0x000e660000002100 */
[----:B------:R-:W-:Y:S02]  /*1ecc0*/  IMAD.MOV.U32 R6, RZ, RZ, R5 ;  /* 0x000000ffff067224 */ /* 0x000fe400078e0005 */
        /* <DEDUP_REMOVED lines=9> */
[----:B------:R-:W-:Y:S01]  /*1ed60*/  SHF.R.S32.HI R6, RZ, 0x1f, R5 ;  /* 0x0000001fff067819 */ /* 0x000fe20000011405 */
[----:B-1----:R-:W-:Y:S02]  /*1ed70*/  IMAD.SHL.U32 R20, R11, 0x8, RZ ;  /* 0x000000080b147824 */ /* 0x002fe400078e00ff */
[----:B------:R-:W-:Y:S02]  /*1ed80*/  IMAD.IADD R3, R3, 0x1, R7 ;  /* 0x0000000103037824 */ /* 0x000fe400078e0207 */
[----:B------:R-:W-:Y:S02]  /*1ed90*/  IMAD R6, R6, UR6, RZ ;  /* 0x0000000606067c24 */ /* 0x000fe4000f8e02ff */
[----:B------:R-:W-:Y:S01]  /*1eda0*/  IMAD.WIDE.U32 R2, R5, UR6, R2 ;  /* 0x0000000605027c25 */ /* 0x000fe2000f8e0002 */
[----:B------:R-:W-:-:S03]  /*1edb0*/  LOP3.LUT R20, R20, 0x38, RZ, 0xc0, !PT ;  /* 0x0000003814147812 */ /* 0x000fc600078ec0ff */
[----:B------:R-:W-:Y:S01]  /*1edc0*/  IMAD R6, R5, UR7, R6 ;  /* 0x0000000705067c24 */ /* 0x000fe2000f8e0206 */
[----:B------:R-:W-:-:S03]  /*1edd0*/  LEA R5, P1, R2, UR8, 0x1 ;  /* 0x0000000802057c11 */ /* 0x000fc6000f8208ff */
[----:B------:R-:W-:Y:S01]  /*1ede0*/  IMAD.IADD R3, R3, 0x1, R6 ;  /* 0x0000000103037824 */ /* 0x000fe200078e0206 */
[----:B------:R-:W-:Y:S01]  /*1edf0*/  ISETP.GE.AND P0, PT, R20, UR4, PT ;  /* 0x0000000414007c0c */ /* 0x000fe2000bf06270 */
[----:B------:R-:W-:Y:S01]  /*1ee00*/  UMOV UR4, 0xffffffff ;  /* 0xffffffff00047882 */ /* 0x000fe20000000000 */
[----:B------:R-:W-:Y:S02]  /*1ee10*/  LOP3.LUT R21, R11, 0x7f, RZ, 0xc0, !PT ;  /* 0x0000007f0b157812 */ /* 0x000fe400078ec0ff */
[----:B------:R-:W-:Y:S02]  /*1ee20*/  LEA.HI.X R3, R2, UR9, R3, 0x1, P1 ;  /* 0x0000000902037c11 */ /* 0x000fe400088f0c03 */
[----:B------:R-:W-:Y:S01]  /*1ee30*/  SHF.R.U32.HI R21, RZ, 0x3, R21 ;  /* 0x00000003ff157819 */ /* 0x000fe20000011615 */
[----:B----4-:R-:W-:Y:S06]  /*1ee40*/  BRA.DIV UR4, `(.L_x_1870) ;  /* 0x0000006204cc7947 */ /* 0x010fec000b800000 */
[----:B------:R-:W0:Y:S01]  /*1ee50*/  SHFL.IDX PT, R7, R0, RZ, 0x181f ;  /* 0x00181fff00077589 */ /* 0x000e2200000e0000 */
[----:B-----5:R-:W-:Y:S02]  /*1ee60*/  IMAD R2, R26, R9, RZ ;  /* 0x000000091a027224 */ /* 0x020fe400078e02ff */
[----:B------:R-:W-:Y:S01]  /*1ee70*/  IMAD.IADD R25, R21, 0x1, R25 ;  /* 0x0000000115197824 */ /* 0x000fe200078e0219 */
        /* <DEDUP_REMOVED lines=78> */
[----:B------:R-:W-:-:S05]  /*1f360*/  @!P3 IMAD.MOV.U32 R7, RZ, RZ, R4 ;  /* 0x000000ffff07b224 */ /* 0x000fca00078e0004 */
[----:B------:R1:W-:Y:S02]  /*1f370*/  @!P3 LDGSTS.E.BYPASS.LTC128B.128 [R10+0xbc00], desc[UR42][R6.64], !P0 ;  /* 0x0bc00000060abfae */ /* 0x0003e4000c101d6a */
[----:B-1----:R-:W-:-:S05]  /*1f380*/  @!P1 LEA R6, P2, R20, R8, 0x1 ;  /* 0x0000000814069211 */ /* 0x002fca00078408ff */
[----:B0-----:R-:W-:-:S04]  /*1f390*/  @!P1 IMAD.X R0, RZ, RZ, R0, P2 ;  /* 0x000000ffff009224 */ /* 0x001fc800010e0600 */
        /* <DEDUP_REMOVED lines=14> */
[----:B0-----:R-:W0:Y:S04]  /*1f480*/  SHFL.IDX PT, R6, R5, 0x2, 0x181f ;  /* 0x00581f0005067f89 */ /* 0x001e2800000e0000 */
[----:B------:R-:W1:Y:S01]  /*1f490*/  SHFL.IDX PT, R5, R5, 0x3, 0x181f ;  /* 0x00781f0005057f89 */ /* 0x000e6200000e0000 */
[----:B0-----:R-:W-:-:S05]  /*1f4a0*/  @!P1 LEA R6, P2, R20, R6, 0x1 ;  /* 0x0000000614069211 */ /* 0x001fca00078408ff */
[----:B------:R-:W-:-:S04]  /*1f4b0*/  @!P1 IMAD.X R0, RZ, RZ, R0, P2 ;  /* 0x000000ffff009224 */ /* 0x000fc800010e0600 */
[----:B------:R-:W-:-:S05]  /*1f4c0*/  @!P1 IMAD.MOV.U32 R7, RZ, RZ, R0 ;  /* 0x000000ffff079224 */ /* 0x000fca00078e0000 */
[----:B-1----:R0:W-:Y:S02]  /*1f4d0*/  @!P1 LDGSTS.E.BYPASS.LTC128B.128 [R10+0xd400], desc[UR42][R6.64], !P0 ;  /* 0x0d400000060a9fae */ /* 0x0021e4000c101d6a */
.L_x_2058:
[----:B------:R-:W-:-:S05]  /*1f4e0*/  VIADD R25, R25, 0xb0 ;  /* 0x000000b019197836 */ /* 0x000fca0000000000 */
        /* <DEDUP_REMOVED lines=9> */
.L_x_1871:
        /* <DEDUP_REMOVED lines=18> */
.L_x_2059:
[----:B------:R-:W-:Y:S05]  /*1f6a0*/  BSYNC B0 ;  /* 0x0000000000007941 */ /* 0x000fea0003800000 */
.L_x_1872:
[----:B------:R-:W0:Y:S04]  /*1f6b0*/  LDL.LU R3, [R1+0x38] ;  /* 0x0000380001037983 */ /* 0x000e280000300800 */
[----:B------:R-:W2:Y:S01]  /*1f6c0*/  LDL R2, [R1+0x18] ;  /* 0x0000180001027983 */ /* 0x000ea20000100800 */
[----:B------:R-:W-:Y:S01]  /*1f6d0*/  BSSY B0, `(.L_x_1874) ;  /* 0x0000108000007945 */ /* 0x000fe20003800000 */
[----:B0-----:R-:W-:-:S05]  /*1f6e0*/  VIADD R7, R3, 0xfffffffe ;  /* 0xfffffffe03077836 */ /* 0x001fca0000000000 */
[----:B--2---:R-:W-:-:S13]  /*1f6f0*/  ISETP.GE.AND P0, PT, R7, R2, PT ;  /* 0x000000020700720c */ /* 0x004fda0003f06270 */
[----:B------:R-:W-:Y:S05]  /*1f700*/  @!P0 BRA `(.L_x_1875) ;  /* 0x0000001000108947 */ /* 0x000fea0003800000 */
[----:B------:R0:W5:Y:S01]  /*1f710*/  LDL.LU R20, [R1] ;  /* 0x0000000001147983 */ /* 0x0001620000300800 */
[----:B------:R-:W-:Y:S01]  /*1f720*/  ULDC UR4, c[0x0][0x2f4] ;  /* 0x0000bd0000047ab9 */ /* 0x000fe20000000800 */
[----:B------:R-:W-:Y:S01]  /*1f730*/  IMAD.MOV.U32 R6, RZ, RZ, R28 ;  /* 0x000000ffff067224 */ /* 0x000fe200078e001c */
[----:B------:R-:W2:Y:S01]  /*1f740*/  S2R R2, SR_TID.X ;  /* 0x0000000000027919 */ /* 0x000ea20000002100 */
[----:B------:R-:W-:Y:S02]  /*1f750*/  IMAD.MOV.U32 R26, RZ, RZ, R23 ;  /* 0x000000ffff1a7224 */ /* 0x000fe400078e0017 */
[----:B--2---:R-:W-:-:S05]  /*1f760*/  IMAD.SHL.U32 R2, R2, 0x8, RZ ;  /* 0x0000000802027824 */ /* 0x004fca00078e00ff */
[----:B------:R-:W-:-:S04]  /*1f770*/  LOP3.LUT R2, R2, 0x38, RZ, 0xc0, !PT ;  /* 0x0000003802027812 */ /* 0x000fc800078ec0ff */
[----:B0-----:R-:W-:-:S13]  /*1f780*/  ISETP.GE.AND P1, PT, R2, UR4, PT ;  /* 0x0000000402007c0c */ /* 0x001fda000bf26270 */
.L_x_1888:
        /* <DEDUP_REMOVED lines=30> */
[----:B------:R-:W-:-:S05]  /*1f970*/  VIADD R28, R6, 0x1 ;  /* 0x00000001061c7836 */ /* 0x000fca0000000000 */
[----:B------:R-:W-:-:S04]  /*1f980*/  ISETP.NE.AND P0, PT, R28, 0x2, PT ;  /* 0x000000021c00780c */ /* 0x000fc80003f05270 */
[----:B------:R-:W-:-:S04]  /*1f990*/  SEL R2, RZ, 0x1, P0 ;  /* 0x00000001ff027807 */ /* 0x000fc80000000000 */
[----:B-----5:R-:W-:Y:S01]  /*1f9a0*/  LOP3.LUT R2, R20, R2, RZ, 0x3c, !PT ;  /* 0x0000000214027212 */ /* 0x020fe200078e3cff */
[----:B------:R-:W-:-:S04]  /*1f9b0*/  IMAD.U32 R8, RZ, RZ, UR38 ;  /* 0x00000026ff087e24 */ /* 0x000fc8000f8e00ff */
[----:B------:R0:W-:Y:S01]  /*1f9c0*/  STL [R1], R2 ;  /* 0x0000000201007387 */ /* 0x0001e20000100800 */
[----:B------:R-:W-:Y:S01]  /*1f9d0*/  ISETP.NE.AND P2, PT, R8, 0x3, PT ;  /* 0x000000030800780c */ /* 0x000fe20003f45270 */
[----:B------:R-:W-:Y:S01]  /*1f9e0*/  IMAD.MOV.U32 R23, RZ, RZ, R7 ;  /* 0x000000ffff177224 */ /* 0x000fe200078e0007 */
[----:B------:R-:W-:Y:S02]  /*1f9f0*/  SEL R28, R28, RZ, P0 ;  /* 0x000000ff1c1c7207 */ /* 0x000fe40000000000 */
[----:B--2---:R-:W-:-:S09]  /*1fa00*/  SHF.R.S32.HI R25, RZ, 0x1f, R4 ;  /* 0x0000001fff197819 */ /* 0x004fd20000011404 */
[----:B0-----:R-:W-:Y:S05]  /*1fa10*/  @!P2 BRA `(.L_x_1876) ;  /* 0x000000000004a947 */ /* 0x001fea0003800000 */
[----:B------:R-:W-:Y:S01]  /*1fa20*/  BPT.TRAP 0x1 ;  /* 0x000000040000795c */ /* 0x000fe20000300000 */
.L_x_1876:
[----:B------:R-:W-:Y:S01]  /*1fa30*/  IMAD R5, R28, 0x8, R16 ;  /* 0x000000081c057824 */ /* 0x000fe200078e0210 */
[----:B------:R-:W-:Y:S01]  /*1fa40*/  SHF.L.U32 R2, R2, 0x1f, RZ ;  /* 0x0000001f02027819 */ /* 0x000fe200000006ff */
[----:B------:R-:W-:Y:S03]  /*1fa50*/  BSSY B1, `(.L_x_1877) ;  /* 0x0000003000017945 */ /* 0x000fe60003800000 */
[----:B------:R-:W0:Y:S02]  /*1fa60*/  SYNCS.PHASECHK.TRANS64.TRYWAIT P0, [R5+URZ+0x16840], R2 ;  /* 0x01684002050075a7 */ /* 0x000e24000800017f */
[----:B0-----:R-:W-:Y:S05]  /*1fa70*/  @!P0 BRA `(.L_x_1878) ;  /* 0x0000006400b88947 */ /* 0x001fea0003800000 */
.L_x_2060:
[----:B------:R-:W-:Y:S05]  /*1fa80*/  BSYNC B1 ;  /* 0x0000000000017941 */ /* 0x000fea0003800000 */
.L_x_1877:
        /* <DEDUP_REMOVED lines=14> */
[----:B------:R-:W-:Y:S01]  /*1fb70*/  IMAD.IADD R3, R3, 0x1, R7 ;  /* 0x0000000103037824 */ /* 0x000fe200078e0207 */
[----:B-1----:R-:W-:Y:S01]  /*1fb80*/  LOP3.LUT R9, R8, 0x7f, RZ, 0xc0, !PT ;  /* 0x0000007f08097812 */ /* 0x002fe200078ec0ff */
[----:B------:R-:W-:Y:S01]  /*1fb90*/  IMAD.WIDE.U32 R2, R17, UR4, R2 ;  /* 0x0000000411027c25 */ /* 0x000fe2000f8e0002 */
[----:B------:R-:W-:-:S03]  /*1fba0*/  UMOV UR4, 0xffffffff ;  /* 0xffffffff00047882 */ /* 0x000fc60000000000 */
[----:B------:R-:W-:Y:S02]  /*1fbb0*/  IMAD.SHL.U32 R11, R9, 0x8, RZ ;  /* 0x00000008090b7824 */ /* 0x000fe400078e00ff */
[----:B------:R-:W-:Y:S02]  /*1fbc0*/  IMAD.SHL.U32 R9, R8, 0x8, RZ ;  /* 0x0000000808097824 */ /* 0x000fe400078e00ff */
[----:B------:R-:W-:-:S03]  /*1fbd0*/  IMAD R10, R17, UR5, R3 ;  /* 0x00000005110a7c24 */ /* 0x000fc6000f8e0203 */
[----:B------:R-:W-:-:S04]  /*1fbe0*/  LOP3.LUT R9, R9, 0x1f8, RZ, 0xc0, !PT ;  /* 0x000001f809097812 */ /* 0x000fc800078ec0ff */
[----:B------:R-:W-:Y:S02]  /*1fbf0*/  LOP3.LUT R9, R9, 0x38, R8, 0x78, !PT ;  /* 0x0000003809097812 */ /* 0x000fe400078e7808 */
[C---:B------:R-:W-:Y:S02]  /*1fc00*/  LEA R8, P0, R2.reuse, UR6, 0x1 ;  /* 0x0000000602087c11 */ /* 0x040fe4000f8008ff */
[----:B------:R-:W-:Y:S02]  /*1fc10*/  LOP3.LUT R9, R9, 0x200, R11, 0xf8, !PT ;  /* 0x0000020009097812 */ /* 0x000fe400078ef80b */
[----:B------:R-:W-:-:S03]  /*1fc20*/  LEA.HI.X R10, R2, UR7, R10, 0x1, P0 ;  /* 0x00000007020a7c11 */ /* 0x000fc600080f0c0a */
[----:B------:R-:W-:Y:S01]  /*1fc30*/  IMAD R9, R28, 0x2000, R9 ;  /* 0x000020001c097824 */ /* 0x000fe200078e0209 */
[----:B------:R-:W-:Y:S06]  /*1fc40*/  BRA.DIV UR4, `(.L_x_1879) ;  /* 0x0000006604587947 */ /* 0x000fec000b800000 */
        /* <DEDUP_REMOVED lines=43> */
.L_x_2078:
        /* <DEDUP_REMOVED lines=8> */
.L_x_1880:
        /* <DEDUP_REMOVED lines=11> */
.L_x_1881:
[----:B------:R1:W-:Y:S01]  /*20030*/  SYNCS.ARRIVE.TRANS64.A1T0 RZ, [R5+URZ+0x16830], RZ ;  /* 0x016830ff05ff79a7 */ /* 0x0003e2000810003f */
[----:B------:R-:W-:Y:S05]  /*20040*/  @!P3 BRA `(.L_x_1882) ;  /* 0x000000000004b947 */ /* 0x000fea0003800000 */
[----:B------:R-:W-:Y:S01]  /*20050*/  BPT.TRAP 0x1 ;  /* 0x000000040000795c */ /* 0x000fe20000300000 */
.L_x_1882:
[----:B------:R-:W-:Y:S01]  /*20060*/  SHF.L.U32 R2, R20, 0x1f, RZ ;  /* 0x0000001f14027819 */ /* 0x000fe200000006ff */
[----:B-1----:R-:W-:Y:S01]  /*20070*/  IMAD R5, R6, 0x8, R16 ;  /* 0x0000000806057824 */ /* 0x002fe200078e0210 */
[----:B------:R-:W-:Y:S03]  /*20080*/  BSSY B1, `(.L_x_1883) ;  /* 0x0000003000017945 */ /* 0x000fe60003800000 */
[----:B------:R-:W1:Y:S02]  /*20090*/  SYNCS.PHASECHK.TRANS64.TRYWAIT P0, [R5+URZ+0x16860], R2 ;  /* 0x01686002050075a7 */ /* 0x000e64000800017f */
[----:B-1----:R-:W-:Y:S05]  /*200a0*/  @!P0 BRA `(.L_x_1884) ;  /* 0x00000068007c8947 */ /* 0x002fea0003800000 */
.L_x_2079:
[----:B------:R-:W-:Y:S05]  /*200b0*/  BSYNC B1 ;  /* 0x0000000000017941 */ /* 0x000fea0003800000 */
.L_x_1883:
[----:B0-----:R-:W2:Y:S01]  /*200c0*/  LDL R8, [R1+0x14] ;  /* 0x0000140001087983 */ /* 0x001ea20000100800 */
        /* <DEDUP_REMOVED lines=59> */
.L_x_2097:
        /* <DEDUP_REMOVED lines=25> */
.L_x_1886:
        /* <DEDUP_REMOVED lines=12> */
.L_x_1887:
[----:B------:R-:W2:Y:S01]  /*206d0*/  LDL R0, [R1+0x18] ;  /* 0x0000180001007983 */ /* 0x000ea20000100800 */
[----:B------:R0:W-:Y:S01]  /*206e0*/  SYNCS.ARRIVE.TRANS64.A1T0 RZ, [R5+URZ+0x16850], RZ ;  /* 0x016850ff05ff79a7 */ /* 0x0001e2000810003f */
[C---:B------:R-:W-:Y:S02]  /*206f0*/  VIADD R7, R23.reuse, 0xffffffff ;  /* 0xffffffff17077836 */ /* 0x040fe40000000000 */
[----:B------:R0:W5:Y:S01]  /*20700*/  LDL R20, [R1] ;  /* 0x0000000001147983 */ /* 0x0001620000100800 */
[----:B------:R-:W-:Y:S02]  /*20710*/  IMAD.MOV.U32 R6, RZ, RZ, R28 ;  /* 0x000000ffff067224 */ /* 0x000fe400078e001c */
[----:B------:R-:W-:Y:S01]  /*20720*/  IMAD.MOV.U32 R26, RZ, RZ, R23 ;  /* 0x000000ffff1a7224 */ /* 0x000fe200078e0017 */
[----:B--2---:R-:W-:-:S13]  /*20730*/  ISETP.GT.AND P0, PT, R23, R0, PT ;  /* 0x000000001700720c */ /* 0x004fda0003f04270 */
[----:B0-----:R-:W-:Y:S05]  /*20740*/  @P0 BRA `(.L_x_1888) ;  /* 0xfffffff000100947 */ /* 0x001fea000383ffff */
.L_x_1875:
[----:B------:R-:W-:Y:S05]  /*20750*/  BSYNC B0 ;  /* 0x0000000000007941 */ /* 0x000fea0003800000 */
.L_x_1874:
        /* <DEDUP_REMOVED lines=17> */
.L_x_1890:
[----:B------:R-:W-:Y:S05]  /*20870*/  BSYNC B0 ;  /* 0x0000000000007941 */ /* 0x000fea0003800000 */
.L_x_1889:
[----:B------:R-:W-:-:S05]  /*20880*/  IMAD.U32 R0, RZ, RZ, UR38 ;  /* 0x00000026ff007e24 */ /* 0x000fca000f8e00ff */
[----:B------:R-:W-:-:S13]  /*20890*/  ISETP.NE.AND P0, PT, R0, 0x3, PT ;  /* 0x000000030000780c */ /* 0x000fda0003f05270 */
[----:B------:R-:W-:Y:S05]  /*208a0*/  @!P0 BRA `(.L_x_1891) ;  /* 0x0000000000048947 */ /* 0x000fea0003800000 */
[----:B------:R-:W-:Y:S01]  /*208b0*/  BPT.TRAP 0x1 ;  /* 0x000000040000795c */ /* 0x000fe20000300000 */
.L_x_1891:
[----:B------:R-:W2:Y:S04]  /*208c0*/  LDL R3, [R1] ;  /* 0x0000000001037983 */ /* 0x000ea80000100800 */
[----:B------:R-:W3:Y:S01]  /*208d0*/  LDL.LU R2, [R1+0x14] ;  /* 0x0000140001027983 */ /* 0x000ee20000300800 */
[----:B------:R-:W-:Y:S01]  /*208e0*/  IMAD R0, R28, 0x8, R16 ;  /* 0x000000081c007824 */ /* 0x000fe200078e0210 */
[----:B------:R-:W-:Y:S01]  /*208f0*/  BSSY B0, `(.L_x_1892) ;  /* 0x0000005000007945 */ /* 0x000fe20003800000 */
[----:B--2---:R-:W-:-:S04]  /*20900*/  SHF.L.U32 R3, R3, 0x1f, RZ ;  /* 0x0000001f03037819 */ /* 0x004fc800000006ff */
[----:B------:R-:W0:Y:S01]  /*20910*/  SYNCS.PHASECHK.TRANS64.TRYWAIT P0, [R0+URZ+0x16860], R3 ;  /* 0x01686003000075a7 */ /* 0x000e22000800017f */
[----:B---3--:R-:W-:Y:S01]  /*20920*/  IMAD R6, R23, -0x80, R2 ;  /* 0xffffff8017067824 */ /* 0x008fe200078e0202 */
[----:B0-----:R-:W-:Y:S06]  /*20930*/  @!P0 BRA `(.L_x_1893) ;  /* 0x0000006800b48947 */ /* 0x001fec0003800000 */
.L_x_2098:
[----:B------:R-:W-:Y:S05]  /*20940*/  BSYNC B0 ;  /* 0x0000000000007941 */ /* 0x000fea0003800000 */
.L_x_1892:
        /* <DEDUP_REMOVED lines=13> */
[----:B------:R-:W-:Y:S02]  /*20a20*/  IMAD.IADD R6, R6, 0x1, -R5 ;  /* 0x0000000106067824 */ /* 0x000fe400078e0a05 */
        /* <DEDUP_REMOVED lines=48> */
.L_x_2116:
        /* <DEDUP_REMOVED lines=9> */
.L_x_1895:
        /* <DEDUP_REMOVED lines=11> */
.L_x_1896:
[----:B------:R-:W2:Y:S01]  /*20e70*/  LDL.LU R2, [R1] ;  /* 0x0000000001027983 */ /* 0x000ea20000300800 */
[----:B------:R-:W-:Y:S01]  /*20e80*/  VIADD R28, R28, 0x1 ;  /* 0x000000011c1c7836 */ /* 0x000fe20000000000 */
[----:B------:R0:W-:Y:S04]  /*20e90*/  SYNCS.ARRIVE.TRANS64.A1T0 RZ, [R0+URZ+0x16850], RZ ;  /* 0x016850ff00ff79a7 */ /* 0x0001e8000810003f */
[----:B------:R-:W-:-:S04]  /*20ea0*/  ISETP.NE.AND P0, PT, R28, 0x2, PT ;  /* 0x000000021c00780c */ /* 0x000fc80003f05270 */
[----:B0-----:R-:W-:Y:S02]  /*20eb0*/  SEL R0, RZ, 0x1, P0 ;  /* 0x00000001ff007807 */ /* 0x001fe40000000000 */
[----:B------:R-:W-:Y:S02]  /*20ec0*/  SEL R28, R28, RZ, P0 ;  /* 0x000000ff1c1c7207 */ /* 0x000fe40000000000 */
[----:B--2---:R-:W-:-:S05]  /*20ed0*/  LOP3.LUT R2, R2, R0, RZ, 0x3c, !PT ;  /* 0x0000000002027212 */ /* 0x004fca00078e3cff */
[----:B------:R0:W-:Y:S02]  /*20ee0*/  STL [R1], R2 ;  /* 0x0000000201007387 */ /* 0x0001e40000100800 */
.L_x_1855:
[----:B------:R-:W-:Y:S05]  /*20ef0*/  BSYNC B7 ;  /* 0x0000000000077941 */ /* 0x000fea0003800000 */
.L_x_1853:
[----:B------:R-:W-:-:S13]  /*20f00*/  LOP3.LUT P0, RZ, R22, 0x4, RZ, 0xc0, !PT ;  /* 0x0000000416ff7812 */ /* 0x000fda000780c0ff */
[----:B------:R-:W-:Y:S05]  /*20f10*/  @!P0 BRA `(.L_x_1897) ;  /* 0x0000000000248947 */ /* 0x000fea0003800000 */
[----:B------:R-:W-:Y:S05]  /*20f20*/  WARPSYNC.ALL ;  /* 0x0000000000007948 */ /* 0x000fea0003800000 */
[----:B------:R-:W3:Y:S08]  /*20f30*/  S2UR UR5, SR_CgaCtaId ;  /* 0x00000000000579c3 */ /* 0x000ef00000008800 */
[----:B------:R-:W-:Y:S06]  /*20f40*/  BAR.SYNC.DEFER_BLOCKING 0x5, 0x200 ;  /* 0x0148000000007b1d */ /* 0x000fec0000010000 */
[----:B------:R-:W-:-:S02]  /*20f50*/  UMOV UR4, 0x400 ;  /* 0x0000040000047882 */ /* 0x000fc40000000000 */
[----:B---3--:R-:W-:-:S06]  /*20f60*/  ULEA UR4, UR5, UR4, 0x18 ;  /* 0x0000000405047291 */ /* 0x008fcc000f8ec03f */
[----:B------:R-:W-:-:S05]  /*20f70*/  IMAD.U32 R16, RZ, RZ, UR4 ;  /* 0x00000004ff107e24 */ /* 0x000fca000f8e00ff */
[----:B------:R3:W4:Y:S01]  /*20f80*/  LDS.128 R24, [R16+0x168d0] ;  /* 0x0168d00010187984 */ /* 0x0007220000000c00 */
[----:B------:R-:W-:Y:S06]  /*20f90*/  BAR.ARV 0x4, 0x200 ;  /* 0x0108000000007b1d */ /* 0x000fec0000002000 */
[----:B------:R-:W-:Y:S05]  /*20fa0*/  BRA `(.L_x_1898) ;  /* 0x0000000c00d87947 */ /* 0x000fea0003800000 */
.L_x_1897:
[----:B------:R-:W3:Y:S01]  /*20fb0*/  S2R R0, SR_TID.X ;  /* 0x0000000000007919 */ /* 0x000ee20000002100 */
[----:B------:R-:W-:Y:S01]  /*20fc0*/  UMOV UR4, 0xffffffff ;  /* 0xffffffff00047882 */ /* 0x000fe20000000000 */
[----:B---3--:R-:W-:-:S04]  /*20fd0*/  LOP3.LUT R8, R0, 0x1f, RZ, 0xc0, !PT ;  /* 0x0000001f00087812 */ /* 0x008fc800078ec0ff */
[----:B------:R-:W-:Y:S01]  /*20fe0*/  ISETP.NE.AND P0, PT, R8, 0x1f, PT ;  /* 0x0000001f0800780c */ /* 0x000fe20003f05270 */
[----:B------:R-:W-:-:S12]  /*20ff0*/  BRA.DIV UR4, `(.L_x_1899) ;  /* 0x0000006e04447947 */ /* 0x000fd8000b800000 */
[----:B------:R-:W-:Y:S01]  /*21000*/  IMAD.IADD R9, R27, 0x1, R8 ;  /* 0x000000011b097824 */ /* 0x000fe200078e0208 */
[----:B------:R-:W-:-:S04]  /*21010*/  ULDC UR4, c[0x0][0xc3c] ;  /* 0x00030f0000047ab9 */ /* 0x000fc80000000800 */
[----:B------:R-:W-:-:S13]  /*21020*/  ISETP.GE.OR P1, PT, R9, UR4, !P0 ;  /* 0x0000000409007c0c */ /* 0x000fda000c726670 */
[----:B0-----:R-:W0:Y:S08]  /*21030*/  @!P1 LDC.64 R2, c[0x0][0xc80] ;  /* 0x00032000ff029b82 */ /* 0x001e300000000a00 */
[----:B------:R-:W3:Y:S01]  /*21040*/  @!P1 LDC.64 R4, c[0x0][0xc78] ;  /* 0x00031e00ff049b82 */ /* 0x000ee20000000a00 */
[----:B0-----:R-:W-:-:S05]  /*21050*/  @!P1 IMAD.WIDE R2, R9, 0x4, R2 ;  /* 0x0000000409029825 */ /* 0x001fca00078e0202 */
[----:B--2---:R3:W2:Y:S02]  /*21060*/  @!P1 LDG.E R7, desc[UR42][R2.64] ;  /* 0x0000002a02079981 */ /* 0x0046a4000c1e1900 */
[----:B---3--:R-:W-:-:S05]  /*21070*/  @!P1 IMAD.WIDE R2, R9, 0x4, R4 ;  /* 0x0000000409029825 */ /* 0x008fca00078e0204 */
        /* <DEDUP_REMOVED lines=13> */
[----:B-1----:R-:W-:-:S05]  /*21150*/  IMAD R13, R5, R25, RZ ;  /* 0x00000019050d7224 */ /* 0x002fca00078e02ff */
        /* <DEDUP_REMOVED lines=16> */
.L_x_2126:
[----:B------:R-:W-:Y:S02]  /*21260*/  ULDC UR4, c[0x0][0xc38] ;  /* 0x00030e0000047ab9 */ /* 0x000fe40000000800 */
[----:B------:R-:W-:-:S04]  /*21270*/  IMAD.U32 R4, RZ, RZ, UR4 ;  /* 0x00000004ff047e24 */ /* 0x000fc8000f8e00ff */
[----:B-1----:R-:W-:-:S04]  /*21280*/  IMAD R3, R14, R4, RZ ;  /* 0x000000040e037224 */ /* 0x002fc800078e02ff */
[----:B------:R-:W-:-:S05]  /*21290*/  IMAD.IADD R6, R6, 0x1, R3 ;  /* 0x0000000106067824 */ /* 0x000fca00078e0203 */
[----:B------:R-:W-:-:S13]  /*212a0*/  ISETP.GT.AND P6, PT, R6, R0, PT ;  /* 0x000000000600720c */ /* 0x000fda0003fc4270 */
[----:B------:R-:W-:Y:S05]  /*212b0*/  @P6 BRA `(.L_x_1900) ;  /* 0x0000000000a46947 */ /* 0x000fea0003800000 */
.L_x_1903:
        /* <DEDUP_REMOVED lines=35> */
.L_x_2134:
[----:B------:R-:W-:Y:S02]  /*214f0*/  ULDC UR4, c[0x0][0xc38] ;  /* 0x00030e0000047ab9 */ /* 0x000fe40000000800 */
[----:B------:R-:W-:-:S04]  /*21500*/  IMAD.U32 R4, RZ, RZ, UR4 ;  /* 0x00000004ff047e24 */ /* 0x000fc8000f8e00ff */
[----:B-1----:R-:W-:-:S04]  /*21510*/  IMAD R3, R14, R4, RZ ;  /* 0x000000040e037224 */ /* 0x002fc800078e02ff */
[----:B------:R-:W-:-:S05]  /*21520*/  IMAD.IADD R6, R3, 0x1, R6 ;  /* 0x0000000103067824 */ /* 0x000fca00078e0206 */
[----:B------:R-:W-:-:S13]  /*21530*/  ISETP.GT.AND P6, PT, R6, R0, PT ;  /* 0x000000000600720c */ /* 0x000fda0003fc4270 */
[----:B------:R-:W-:Y:S05]  /*21540*/  @!P6 BRA `(.L_x_1903) ;  /* 0xfffffffc005ce947 */ /* 0x000fea000383ffff */
.L_x_1900:
        /* <DEDUP_REMOVED lines=10> */
.L_x_2139:
[----:B------:R-:W-:-:S13]  /*215f0*/  ISETP.NE.AND P0, PT, R3, RZ, PT ;  /* 0x000000ff0300720c */ /* 0x000fda0003f05270 */
[----:B------:R-:W-:Y:S05]  /*21600*/  @!P0 BRA `(.L_x_1905) ;  /* 0x0000000000108947 */ /* 0x000fea0003800000 */
[----:B------:R-:W-:Y:S01]  /*21610*/  UMOV UR4, 0xffffffff ;  /* 0xffffffff00047882 */ /* 0x000fe20000000000 */
[----:B------:R-:W-:Y:S02]  /*21620*/  VIADD R12, R7, 0xffffffff ;  /* 0xffffffff070c7836 */ /* 0x000fe40000000000 */
[----:B------:R-:W-:Y:S05]  /*21630*/  BRA.DIV UR4, `(.L_x_1906) ;  /* 0x0000007204047947 */ /* 0x000fea000b800000 */
[----:B------:R4:W0:Y:S02]  /*21640*/  SHFL.IDX PT, R24, R2, R12, 0x1f ;  /* 0x00001f0c02187589 */ /* 0x00082400000e0000 */
.L_x_1905:
        /* <DEDUP_REMOVED lines=10> */
[----:B0-----:R-:W-:Y:S01]  /*216f0*/  VIADD R8, R7, 0xffffffe ;  /* 0x0ffffffe07087836 */ /* 0x001fe20000000000 */
[----:B------:R-:W-:-:S05]  /*21700*/  IABS R7, R25 ;  /* 0x0000001900077213 */ /* 0x000fca0000000000 */
[----:B------:R0:W1:Y:S02]  /*21710*/  F2I.FTZ.U32.TRUNC.NTZ R3, R8 ;  /* 0x0000000800037305 */ /* 0x000064000021f000 */
[----:B0-----:R-:W-:Y:S01]  /*21720*/  IABS R8, R0 ;  /* 0x0000000000087213 */ /* 0x001fe20000000000 */
[----:B-1----:R-:W-:-:S04]  /*21730*/  IMAD.MOV R9, RZ, RZ, -R3 ;  /* 0x000000ffff097224 */ /* 0x002fc800078e0a03 */
[----:B------:R-:W-:-:S04]  /*21740*/  IMAD R9, R9, R4, RZ ;  /* 0x0000000409097224 */ /* 0x000fc800078e02ff */
[----:B------:R-:W-:Y:S02]  /*21750*/  IMAD.HI.U32 R3, R3, R9, R2 ;  /* 0x0000000903037227 */ /* 0x000fe400078e0002 */
[----:B------:R-:W0:Y:S02]  /*21760*/  MUFU.RCP R2, R10 ;  /* 0x0000000a00027308 */ /* 0x000e240000001000 */
[----:B------:R-:W-:Y:S02]  /*21770*/  IMAD.MOV R9, RZ, RZ, -R7 ;  /* 0x000000ffff097224 */ /* 0x000fe400078e0a07 */
[----:B------:R-:W-:-:S04]  /*21780*/  IMAD.HI.U32 R7, R3, R8, RZ ;  /* 0x0000000803077227 */ /* 0x000fc800078e00ff */
[----:B------:R-:W-:-:S05]  /*21790*/  IMAD R9, R7, R9, R8 ;  /* 0x0000000907097224 */ /* 0x000fca00078e0208 */
[----:B------:R-:W-:Y:S01]  /*217a0*/  ISETP.GT.U32.AND P1, PT, R4, R9, PT ;  /* 0x000000090400720c */ /* 0x000fe20003f24070 */
[----:B0-----:R-:W-:Y:S02]  /*217b0*/  VIADD R8, R2, 0xffffffe ;  /* 0x0ffffffe02087836 */ /* 0x001fe40000000000 */
[----:B------:R-:W-:Y:S02]  /*217c0*/  IMAD.MOV.U32 R2, RZ, RZ, RZ ;  /* 0x000000ffff027224 */ /* 0x000fe400078e00ff */
[----:B------:R-:W0:Y:S08]  /*217d0*/  F2I.FTZ.U32.TRUNC.NTZ R3, R8 ;  /* 0x0000000800037305 */ /* 0x000e30000021f000 */
[----:B------:R-:W-:-:S02]  /*217e0*/  @!P1 IMAD.IADD R9, R9, 0x1, -R4 ;  /* 0x0000000109099824 */ /* 0x000fc400078e0a04 */
[----:B------:R-:W-:Y:S01]  /*217f0*/  @!P1 VIADD R7, R7, 0x1 ;  /* 0x0000000107079836 */ /* 0x000fe20000000000 */
[----:B------:R-:W-:Y:S02]  /*21800*/  ISETP.NE.AND P1, PT, R25, RZ, PT ;  /* 0x000000ff1900720c */ /* 0x000fe40003f25270 */
[----:B------:R-:W-:Y:S02]  /*21810*/  ISETP.GE.U32.AND P0, PT, R9, R4, PT ;  /* 0x000000040900720c */ /* 0x000fe40003f06070 */
[----:B------:R-:W-:Y:S01]  /*21820*/  IABS R4, R5 ;  /* 0x0000000500047213 */ /* 0x000fe20000000000 */
[----:B0-----:R-:W-:-:S04]  /*21830*/  IMAD.MOV R9, RZ, RZ, -R3 ;  /* 0x000000ffff097224 */ /* 0x001fc800078e0a03 */
[----:B------:R-:W-:Y:S02]  /*21840*/  IMAD.MOV R4, RZ, RZ, -R4 ;  /* 0x000000ffff047224 */ /* 0x000fe400078e0a04 */
[----:B------:R-:W-:-:S04]  /*21850*/  IMAD R9, R9, R6, RZ ;  /* 0x0000000609097224 */ /* 0x000fc800078e02ff */
[----:B------:R-:W-:Y:S01]  /*21860*/  IMAD.HI.U32 R2, R3, R9, R2 ;  /* 0x0000000903027227 */ /* 0x000fe200078e0002 */
[----:B------:R-:W-:-:S03]  /*21870*/  LOP3.LUT R3, R0, R25, RZ, 0x3c, !PT ;  /* 0x0000001900037212 */ /* 0x000fc600078e3cff */
[----:B------:R-:W-:Y:S01]  /*21880*/  @P0 VIADD R7, R7, 0x1 ;  /* 0x0000000107070836 */ /* 0x000fe20000000000 */
[----:B------:R-:W-:-:S13]  /*21890*/  ISETP.GE.AND P2, PT, R3, RZ, PT ;  /* 0x000000ff0300720c */ /* 0x000fda0003f46270 */
[----:B------:R-:W-:Y:S01]  /*218a0*/  @!P2 IMAD.MOV R7, RZ, RZ, -R7 ;  /* 0x000000ffff07a224 */ /* 0x000fe200078e0a07 */
[----:B------:R-:W-:-:S04]  /*218b0*/  @!P1 LOP3.LUT R7, RZ, R25, RZ, 0x33, !PT ;  /* 0x00000019ff079212 */ /* 0x000fc800078e33ff */
[----:B------:R-:W-:-:S05]  /*218c0*/  IABS R3, R7 ;  /* 0x0000000700037213 */ /* 0x000fca0000000000 */
        /* <DEDUP_REMOVED lines=14> */
[--C-:B------:R-:W-:Y:S02]  /*219b0*/  IMAD R5, R5, R4, R7.reuse ;  /* 0x0000000405057224 */ /* 0x100fe400078e0207 */
[----:B------:R-:W-:Y:S02]  /*219c0*/  IMAD.MOV R2, RZ, RZ, -R7 ;  /* 0x000000ffff027224 */ /* 0x000fe400078e0a07 */
[----:B------:R-:W-:Y:S02]  /*219d0*/  IMAD R26, R5, 0x10000, R26 ;  /* 0x00010000051a7824 */ /* 0x000fe400078e021a */
[----:B------:R-:W-:Y:S01]  /*219e0*/  IMAD R2, R25, R2, R0 ;  /* 0x0000000219027224 */ /* 0x000fe200078e0200 */
[----:B------:R-:W-:Y:S06]  /*219f0*/  BRA `(.L_x_1908) ;  /* 0x0000000000f47947 */ /* 0x000fec0003800000 */
.L_x_1907:
[----:B----4-:R-:W0:Y:S02]  /*21a00*/  LDC.64 R2, c[0x0][0xc90] ;  /* 0x00032400ff027b82 */ /* 0x010e240000000a00 */
[----:B0-----:R-:W-:-:S05]  /*21a10*/  IMAD.WIDE R2, R27, 0x4, R2 ;  /* 0x000000041b027825 */ /* 0x001fca00078e0202 */
[----:B-1----:R0:W2:Y:S02]  /*21a20*/  LDG.E R7, desc[UR42][R2.64] ;  /* 0x0000002a02077981 */ /* 0x0020a4000c1e1900 */
[----:B0-----:R-:W-:Y:S02]  /*21a30*/  IMAD.MOV.U32 R2, RZ, RZ, RZ ;  /* 0x000000ffff027224 */ /* 0x001fe400078e00ff */
[----:B--2---:R-:W-:-:S05]  /*21a40*/  IMAD R5, R25, R7, RZ ;  /* 0x0000000719057224 */ /* 0x004fca00078e02ff */
[-C--:B------:R-:W-:Y:S02]  /*21a50*/  IABS R6, R5.reuse ;  /* 0x0000000500067213 */ /* 0x080fe40000000000 */
[----:B------:R-:W-:Y:S02]  /*21a60*/  IABS R10, R5 ;  /* 0x00000005000a7213 */ /* 0x000fe40000000000 */
[----:B------:R-:W0:Y:S08]  /*21a70*/  I2F.RP R8, R6 ;  /* 0x0000000600087306 */ /* 0x000e300000209400 */
[----:B0-----:R-:W0:Y:S02]  /*21a80*/  MUFU.RCP R8, R8 ;  /* 0x0000000800087308 */ /* 0x001e240000001000 */
[----:B0-----:R-:W-:-:S02]  /*21a90*/  VIADD R9, R8, 0xffffffe ;  /* 0x0ffffffe08097836 */ /* 0x001fc40000000000 */
[----:B------:R-:W-:-:S04]  /*21aa0*/  IMAD.MOV R8, RZ, RZ, -R10 ;  /* 0x000000ffff087224 */ /* 0x000fc800078e0a0a */
[----:B------:R-:W0:Y:S02]  /*21ab0*/  F2I.FTZ.U32.TRUNC.NTZ R3, R9 ;  /* 0x0000000900037305 */ /* 0x000e24000021f000 */
[----:B0-----:R-:W-:-:S04]  /*21ac0*/  IMAD.MOV R11, RZ, RZ, -R3 ;  /* 0x000000ffff0b7224 */ /* 0x001fc800078e0a03 */
[----:B------:R-:W-:-:S04]  /*21ad0*/  IMAD R11, R11, R6, RZ ;  /* 0x000000060b0b7224 */ /* 0x000fc800078e02ff */
[----:B------:R-:W-:Y:S01]  /*21ae0*/  IMAD.HI.U32 R3, R3, R11, R2 ;  /* 0x0000000b03037227 */ /* 0x000fe200078e0002 */
        /* <DEDUP_REMOVED lines=9> */
[----:B------:R-:W-:-:S13]  /*21b80*/  ISETP.GE.U32.AND P0, PT, R9, R6, PT ;  /* 0x000000060900720c */ /* 0x000fda0003f06070 */
[----:B------:R-:W-:-:S04]  /*21b90*/  @P0 VIADD R3, R3, 0x1 ;  /* 0x0000000103030836 */ /* 0x000fc80000000000 */
[----:B------:R-:W-:-:S04]  /*21ba0*/  IMAD.MOV.U32 R2, RZ, RZ, R3 ;  /* 0x000000ffff027224 */ /* 0x000fc800078e0003 */
[----:B------:R-:W-:Y:S01]  /*21bb0*/  @!P2 IMAD.MOV R2, RZ, RZ, -R2 ;  /* 0x000000ffff02a224 */ /* 0x000fe200078e0a02 */
[----:B------:R-:W-:-:S05]  /*21bc0*/  @!P1 LOP3.LUT R2, RZ, R5, RZ, 0x33, !PT ;  /* 0x00000005ff029212 */ /* 0x000fca00078e33ff */
[----:B------:R-:W-:Y:S02]  /*21bd0*/  IMAD R6, R7, R2, RZ ;  /* 0x0000000207067224 */ /* 0x000fe400078e02ff */
[----:B------:R-:W-:Y:S02]  /*21be0*/  IMAD.MOV R2, RZ, RZ, -R2 ;  /* 0x000000ffff027224 */ /* 0x000fe400078e0a02 */
[----:B------:R-:W-:Y:S02]  /*21bf0*/  IMAD.MOV R3, RZ, RZ, -R6 ;  /* 0x000000ffff037224 */ /* 0x000fe400078e0a06 */
[----:B------:R-:W-:Y:S01]  /*21c00*/  IMAD R5, R5, R2, R0 ;  /* 0x0000000205057224 */ /* 0x000fe200078e0200 */
[----:B------:R-:W-:Y:S02]  /*21c10*/  MOV R2, RZ ;  /* 0x000000ff00027202 */ /* 0x000fe40000000f00 */
[----:B------:R-:W-:-:S04]  /*21c20*/  VIADDMNMX R4, R3, R4, R7, PT ;  /* 0x0000000403047246 */ /* 0x000fc80003800107 */
[----:B------:R-:W-:-:S04]  /*21c30*/  IABS R7, R4 ;  /* 0x0000000400077213 */ /* 0x000fc80000000000 */
        /* <DEDUP_REMOVED lines=17> */
[----:B------:R-:W-:Y:S02]  /*21d50*/  LOP3.LUT R0, R5, R4, RZ, 0x3c, !PT ;  /* 0x0000000405007212 */ /* 0x000fe400078e3cff */
[----:B------:R-:W-:Y:S02]  /*21d60*/  IADD3 R5, R6, 0x1000000, R5 ;  /* 0x0100000006057810 */ /* 0x000fe40007ffe005 */
[----:B------:R-:W-:-:S07]  /*21d70*/  ISETP.GE.AND P2, PT, R0, RZ, PT ;  /* 0x000000ff0000720c */ /* 0x000fce0003f46270 */
[----:B------:R-:W-:-:S06]  /*21d80*/  @P0 VIADD R2, R2, 0x1 ;  /* 0x0000000102020836 */ /* 0x000fcc0000000000 */
[----:B------:R-:W-:Y:S01]  /*21d90*/  @!P2 IMAD.MOV R2, RZ, RZ, -R2 ;  /* 0x000000ffff02a224 */ /* 0x000fe200078e0a02 */
[----:B------:R-:W-:Y:S01]  /*21da0*/  @!P1 LOP3.LUT R2, RZ, R4, RZ, 0x33, !PT ;  /* 0x00000004ff029212 */ /* 0x000fe200078e33ff */
[----:B------:R-:W-:-:S04]  /*21db0*/  IMAD.MOV R4, RZ, RZ, -R4 ;  /* 0x000000ffff047224 */ /* 0x000fc800078e0a04 */
[----:B------:R-:W-:-:S07]  /*21dc0*/  IMAD R26, R2, R4, R5 ;  /* 0x00000004021a7224 */ /* 0x000fce00078e0205 */
.L_x_1908:
[----:B------:R-:W-:-:S05]  /*21dd0*/  LOP3.LUT R2, RZ, R2, RZ, 0x33, !PT ;  /* 0x00000002ff027212 */ /* 0x000fca00078e33ff */
[----:B------:R-:W-:Y:S01]  /*21de0*/  IMAD.IADD R25, R25, 0x1, R2 ;  /* 0x0000000119197824 */ /* 0x000fe200078e0202 */
[----:B------:R-:W-:Y:S06]  /*21df0*/  BRA `(.L_x_1909) ;  /* 0x00000000001c7947 */ /* 0x000fec0003800000 */
.L_x_1901:
[----:B------:R-:W-:Y:S01]  /*21e00*/  UMOV UR4, URZ ;  /* 0x0000003f00047c82 */ /* 0x000fe20008000000 */
[----:B------:R-:W-:Y:S01]  /*21e10*/  UMOV UR5, URZ ;  /* 0x0000003f00057c82 */ /* 0x000fe20008000000 */
[----:B------:R-:W-:Y:S01]  /*21e20*/  ULDC UR6, c[0x0][0xc3c] ;  /* 0x00030f0000067ab9 */ /* 0x000fe20000000800 */
[----:B------:R-:W-:Y:S02]  /*21e30*/  IMAD.MOV.U32 R24, RZ, RZ, R0 ;  /* 0x000000ffff187224 */ /* 0x000fe400078e0000 */
[----:B------:R-:W-:Y:S02]  /*21e40*/  IMAD.U32 R25, RZ, RZ, UR4 ;  /* 0x00000004ff197e24 */ /* 0x000fe4000f8e00ff */
[----:B------:R-:W-:Y:S02]  /*21e50*/  IMAD.U32 R26, RZ, RZ, UR5 ;  /* 0x00000005ff1a7e24 */ /* 0x000fe4000f8e00ff */
[----:B------:R-:W-:-:S07]  /*21e60*/  IMAD.U32 R27, RZ, RZ, UR6 ;  /* 0x00000006ff1b7e24 */ /* 0x000fce000f8e00ff */
.L_x_1909:
        /* <DEDUP_REMOVED lines=10> */
.L_x_1898:
[----:B------:R-:W-:Y:S02]  /*21f10*/  ULDC UR4, c[0x0][0xc3c] ;  /* 0x00030f0000047ab9 */ /* 0x000fe40000000800 */
[----:B----4-:R-:W-:-:S13]  /*21f20*/  ISETP.GE.AND P0, PT, R27, UR4, PT ;  /* 0x000000041b007c0c */ /* 0x010fda000bf06270 */
[----:B------:R-:W-:Y:S05]  /*21f30*/  @!P0 BRA `(.L_x_1910) ;  /* 0xffffff9400808947 */ /* 0x000fea000383ffff */
[----:B------:R-:W-:Y:S05]  /*21f40*/  BSYNC B8 ;  /* 0x0000000000087941 */ /* 0x000fea0003800000 */
.L_x_1797:
[----:B0-----:R-:W4:Y:S01]  /*21f50*/  LDL.LU R0, [R1+0x40] ;  /* 0x0000400001007983 */ /* 0x001f220000300800 */
[----:B------:R-:W-:Y:S01]  /*21f60*/  BSSY B0, `(.L_x_1911) ;  /* 0x000000b000007945 */ /* 0x000fe20003800000 */
[----:B------:R-:W0:Y:S01]  /*21f70*/  S2R R5, SR_CgaCtaId ;  /* 0x0000000000057919 */ /* 0x000e220000008800 */
[----:B----4-:R-:W-:-:S05]  /*21f80*/  VIADD R0, R0, 0x1 ;  /* 0x0000000100007836 */ /* 0x010fca0000000000 */
        /* <DEDUP_REMOVED lines=8> */
.L_x_2142:
[----:B------:R-:W-:Y:S05]  /*22010*/  BSYNC B0 ;  /* 0x0000000000007941 */ /* 0x000fea0003800000 */
.L_x_1911:
[----:B------:R-:W-:-:S03]  /*22020*/  UMOV UR4, 0xffffffff ;  /* 0xffffffff00047882 */ /* 0x000fc60000000000 */
[----:B------:R-:W-:Y:S05]  /*22030*/  BRA.DIV UR4, `(.L_x_1913) ;  /* 0x0000006604c07947 */ /* 0x000fea000b800000 */
[----:B0-----:R-:W0:Y:S02]  /*22040*/  S2R R0, SR_TID.X ;  /* 0x0000000000007919 */ /* 0x001e240000002100 */
[----:B0-----:R-:W-:-:S04]  /*22050*/  SHF.R.U32.HI R0, RZ, 0x5, R0 ;  /* 0x00000005ff007819 */ /* 0x001fc80000011600 */
[----:B------:R-:W-:-:S05]  /*22060*/  LOP3.LUT R0, R0, 0x3, RZ, 0xc0, !PT ;  /* 0x0000000300007812 */ /* 0x000fca00078ec0ff */
[----:B------:R0:W4:Y:S02]  /*22070*/  SHFL.IDX PT, R14, R0, RZ, 0x1f ;  /* 0x00001fff000e7589 */ /* 0x00012400000e0000 */
.L_x_2145:
[----:B----4-:R-:W-:-:S13]  /*22080*/  ISETP.NE.AND P0, PT, R14, RZ, PT ;  /* 0x000000ff0e00720c */ /* 0x010fda0003f05270 */
[----:B------:R-:W-:Y:S05]  /*22090*/  @P0 BRA `(.L_x_1571) ;  /* 0x0000000000900947 */ /* 0x000fea0003800000 */
[----:B------:R-:W-:-:S03]  /*220a0*/  UMOV UR4, 0xffffffff ;  /* 0xffffffff00047882 */ /* 0x000fc60000000000 */
[----:B------:R-:W-:Y:S05]  /*220b0*/  BRA.DIV UR4, `(.L_x_1914) ;  /* 0x0000006604d47947 */ /* 0x000fea000b800000 */
[----:B------:R-:W-:-:S13]  /*220c0*/  ELECT P6, URZ, PT ;  /* 0x00000000003f782f */ /* 0x000fda00038c0000 */
.L_x_2148:
[----:B------:R-:W-:Y:S05]  /*220d0*/  @!P6 BRA `(.L_x_1571) ;  /* 0x000000000080e947 */ /* 0x000fea0003800000 */
[----:B------:R-:W-:-:S06]  /*220e0*/  ULOP3.LUT UR4, UR37, 0x2, URZ, 0xfc, !UPT ;  /* 0x0000000225047892 */ /* 0x000fcc000f8efc3f */
[----:B0-----:R-:W-:-:S05]  /*220f0*/  IMAD.U32 R0, RZ, RZ, UR4 ;  /* 0x00000004ff007e24 */ /* 0x001fca000f8e00ff */
[----:B------:R-:W-:-:S13]  /*22100*/  ISETP.NE.AND P0, PT, R0, 0x3, PT ;  /* 0x000000030000780c */ /* 0x000fda0003f05270 */
[----:B------:R-:W-:Y:S05]  /*22110*/  @!P0 BRA `(.L_x_1915) ;  /* 0x0000000000048947 */ /* 0x000fea0003800000 */
[----:B------:R-:W-:Y:S01]  /*22120*/  BPT.TRAP 0x1 ;  /* 0x000000040000795c */ /* 0x000fe20000300000 */
.L_x_1915:
[----:B------:R-:W4:Y:S01]  /*22130*/  LDL R0, [R1] ;  /* 0x0000000001007983 */ /* 0x000f220000100800 */
[C---:B------:R-:W-:Y:S02]  /*22140*/  IMAD R3, R28.reuse, 0x8, R5 ;  /* 0x000000081c037824 */ /* 0x040fe400078e0205 */
[----:B------:R-:W-:-:S05]  /*22150*/  VIADD R28, R28, 0x1 ;  /* 0x000000011c1c7836 */ /* 0x000fca0000000000 */
[----:B------:R-:W-:Y:S02]  /*22160*/  ISETP.NE.AND P2, PT, R28, 0x2, PT ;  /* 0x000000021c00780c */ /* 0x000fe40003f45270 */
[----:B----4-:R-:W-:Y:S02]  /*22170*/  SHF.L.U32 R2, R0, 0x1f, RZ ;  /* 0x0000001f00027819 */ /* 0x010fe400000006ff */
[----:B------:R-:W-:Y:S02]  /*22180*/  SEL R0, RZ, 0x1, P2 ;  /* 0x00000001ff007807 */ /* 0x000fe40001000000 */
[----:B------:R-:W0:Y:S02]  /*22190*/  SYNCS.PHASECHK.TRANS64.TRYWAIT P1, [R3+URZ+0x16840], R2 ;  /* 0x01684002030075a7 */ /* 0x000e24000802017f */
[----:B0-----:R-:W-:Y:S05]  /*221a0*/  @!P1 BRA `(.L_x_1916) ;  /* 0x0000006400b89947 */ /* 0x001fea0003800000 */
.L_x_2149:
[----:B------:R-:W4:Y:S01]  /*221b0*/  LDL.LU R4, [R1] ;  /* 0x0000000001047983 */ /* 0x000f220000300800 */
[----:B------:R-:W-:Y:S02]  /*221c0*/  SEL R28, R28, RZ, P2 ;  /* 0x000000ff1c1c7207 */ /* 0x000fe40001000000 */
[----:B----4-:R-:W-:Y:S01]  /*221d0*/  LOP3.LUT R0, R4, R0, RZ, 0x3c, !PT ;  /* 0x0000000004007212 */ /* 0x010fe200078e3cff */
[----:B------:R-:W-:Y:S06]  /*221e0*/  @!P0 BRA `(.L_x_1917) ;  /* 0x0000000000048947 */ /* 0x000fec0003800000 */
[----:B------:R-:W-:Y:S01]  /*221f0*/  BPT.TRAP 0x1 ;  /* 0x000000040000795c */ /* 0x000fe20000300000 */
.L_x_1917:
[----:B------:R-:W-:Y:S01]  /*22200*/  IMAD R5, R28, 0x8, R5 ;  /* 0x000000081c057824 */ /* 0x000fe200078e0205 */
[----:B------:R-:W-:-:S04]  /*22210*/  SHF.L.U32 R0, R0, 0x1f, RZ ;  /* 0x0000001f00007819 */ /* 0x000fc800000006ff */
[----:B------:R-:W4:Y:S02]  /*22220*/  SYNCS.PHASECHK.TRANS64.TRYWAIT P1, [R5+URZ+0x16840], R0 ;  /* 0x01684000050075a7 */ /* 0x000f24000802017f */
[----:B----4-:R-:W-:Y:S05]  /*22230*/  @!P1 BRA `(.L_x_1918) ;  /* 0x0000006400a89947 */ /* 0x010fea0003800000 */
.L_x_2150:
[----:B------:R-:W-:Y:S05]  /*22240*/  @!P0 BRA `(.L_x_1919) ;  /* 0x0000000000048947 */ /* 0x000fea0003800000 */
[----:B------:R-:W-:Y:S01]  /*22250*/  BPT.TRAP 0x1 ;  /* 0x000000040000795c */ /* 0x000fe20000300000 */
.L_x_1919:
[----:B------:R-:W0:Y:S02]  /*22260*/  SYNCS.PHASECHK.TRANS64.TRYWAIT P1, [R3+URZ+0x16860], R2 ;  /* 0x01686002030075a7 */ /* 0x000e24000802017f */
[----:B0-----:R-:W-:Y:S05]  /*22270*/  @!P1 BRA `(.L_x_1920) ;  /* 0x0000006400ac9947 */ /* 0x001fea0003800000 */
.L_x_2151:
[----:B------:R-:W-:Y:S05]  /*22280*/  @!P0 BRA `(.L_x_1921) ;  /* 0x0000000000048947 */ /* 0x000fea0003800000 */
[----:B------:R-:W-:Y:S01]  /*22290*/  BPT.TRAP 0x1 ;  /* 0x000000040000795c */ /* 0x000fe20000300000 */
.L_x_1921:
[----:B------:R0:W0:Y:S02]  /*222a0*/  SYNCS.PHASECHK.TRANS64.TRYWAIT P0, [R5+URZ+0x16860], R0 ;  /* 0x01686000050075a7 */ /* 0x000024000800017f */
[----:B0-----:R-:W-:Y:S05]  /*222b0*/  @!P0 NANOSLEEP.SYNCS 0x989680 ;  /* 0x009896800000895d */ /* 0x001fea0003900000 */
[----:B------:R-:W0:Y:S02]  /*222c0*/  @!P0 SYNCS.PHASECHK.TRANS64 P0, [R5+URZ+0x16860], R0 ;  /* 0x01686000050085a7 */ /* 0x000e24000800007f */
[----:B0-----:R-:W-:Y:S05]  /*222d0*/  @!P0 BRA `(.L_x_1921) ;  /* 0xfffffffc00f08947 */ /* 0x001fea000383ffff */
.L_x_1571:
[----:B------:R-:W-:Y:S05]  /*222e0*/  BSYNC B9 ;  /* 0x0000000000097941 */ /* 0x000fea0003800000 */
.L_x_1568:
[----:B------:R-:W-:Y:S05]  /*222f0*/  EXIT ;  /* 0x000000000000794d */ /* 0x000fea0003800000 */
.L_x_1599:
[----:B0-----:R0:W1:Y:S02]  /*22300*/  SYNCS.PHASECHK.TRANS64.TRYWAIT P6, [R69+URZ+0x16890], R77 ;  /* 0x0168904d450075a7 */ /* 0x00106400080c017f */
[----:B-1----:R-:W-:Y:S05]  /*22310*/  @!P6 NANOSLEEP.SYNCS 0x989680 ;  /* 0x009896800000e95d */ /* 0x002fea0003900000 */
[----:B------:R-:W1:Y:S02]  /*22320*/  @!P6 SYNCS.PHASECHK.TRANS64 P6, [R69+URZ+0x16890], R77 ;  /* 0x0168904d4500e5a7 */ /* 0x000e6400080c007f */
[----:B-1----:R-:W-:Y:S05]  /*22330*/  @!P6 BRA `(.L_x_1599) ;  /* 0xfffffffc00f0e947 */ /* 0x002fea000383ffff */
[----:B------:R-:W-:Y:S05]  /*22340*/  BRA `(.L_x_1922) ;  /* 0xfffffe0c009c7947 */ /* 0x000fea000383ffff */
.L_x_1600:
        /* <DEDUP_REMOVED lines=8> */
.L_x_1924:
[----:B------:R-:W-:Y:S05]  /*223d0*/  BSYNC B1 ;  /* 0x0000000000017941 */ /* 0x000fea0003800000 */
.L_x_1923:
        /* <DEDUP_REMOVED lines=8> */
.L_x_1925:
[----:B------:R-:W-:Y:S05]  /*22460*/  BRA `(.L_x_1926) ;  /* 0xfffffe0c00687947 */ /* 0x000fea000383ffff */
.L_x_1609:
[----:B------:R-:W-:Y:S01]  /*22470*/  BSSY B1, `(.L_x_1927) ;  /* 0x0000008000017945 */ /* 0x000fe20003800000 */
[----:B--2-4-:R-:W-:Y:S02]  /*22480*/  IMAD.MOV.U32 R13, RZ, RZ, R83 ;  /* 0x000000ffff0d7224 */ /* 0x014fe400078e0053 */
[----:B------:R-:W-:Y:S02]  /*22490*/  IMAD.MOV.U32 R12, RZ, RZ, 0x1 ;  /* 0x00000001ff0c7424 */ /* 0x000fe400078e00ff */
[----:B------:R-:W-:Y:S02]  /*224a0*/  IMAD.MOV.U32 R11, RZ, RZ, 0x1c1f ;  /* 0x00001c1fff0b7424 */ /* 0x000fe400078e00ff */
[----:B------:R-:W-:-:S07]  /*224b0*/  IMAD.MOV.U32 R15, RZ, RZ, -0x1 ;  /* 0xffffffffff0f7424 */ /* 0x000fce00078e00ff */
[----:B01-3--:R-:W-:Y:S05]  /*224c0*/  WARPSYNC.COLLECTIVE R15, `(.L_x_1928) ;  /* 0x000000000f087348 */ /* 0x00bfea0003c00000 */
[----:B---3--:R2:W3:Y:S02]  /*224d0*/  SHFL.IDX P6, R14, R13, R12, R11 ;  /* 0x0000000c0d0e7389 */ /* 0x0084e400000c000b */
[----:B0123--:R-:W-:Y:S01]  /*224e0*/  ENDCOLLECTIVE ;  /* 0x000000000000791b */ /* 0x00ffe20003800000 */
.L_x_1928:
[----:B------:R-:W-:Y:S05]  /*224f0*/  BSYNC B1 ;  /* 0x0000000000017941 */ /* 0x000fea0003800000 */
.L_x_1927:
        /* <DEDUP_REMOVED lines=8> */
.L_x_1929:
[----:B------:R-:W-:Y:S05]  /*22580*/  BRA `(.L_x_1930) ;  /* 0xfffffe1400007947 */ /* 0x000fea000383ffff */
.L_x_1621:
[----:B-1----:R1:W2:Y:S02]  /*22590*/  SYNCS.PHASECHK.TRANS64.TRYWAIT P4, [R69+URZ+0x16890], R77 ;  /* 0x0168904d450075a7 */ /* 0x0022a4000808017f */
[----:B--2---:R-:W-:Y:S05]  /*225a0*/  @!P4 NANOSLEEP.SYNCS 0x989680 ;  /* 0x009896800000c95d */ /* 0x004fea0003900000 */
[----:B------:R-:W2:Y:S02]  /*225b0*/  @!P4 SYNCS.PHASECHK.TRANS64 P4, [R69+URZ+0x16890], R77 ;  /* 0x0168904d4500c5a7 */ /* 0x000ea4000808007f */
[----:B--2---:R-:W-:Y:S05]  /*225c0*/  @!P4 BRA `(.L_x_1621) ;  /* 0xfffffffc00f0c947 */ /* 0x004fea000383ffff */
[----:B------:R-:W-:Y:S05]  /*225d0*/  BRA `(.L_x_1931) ;  /* 0xfffffe2000547947 */ /* 0x000fea000383ffff */
.L_x_1622:
[----:B------:R-:W-:Y:S01]  /*225e0*/  BSSY B1, `(.L_x_1932) ;  /* 0x0000008000017945 */ /* 0x000fe20003800000 */
[----:B0-----:R-:W-:Y:S02]  /*225f0*/  IMAD.MOV.U32 R13, RZ, RZ, R83 ;  /* 0x000000ffff0d7224 */ /* 0x001fe400078e0053 */
[----:B------:R-:W-:Y:S02]  /*22600*/  IMAD.MOV.U32 R12, RZ, RZ, RZ ;  /* 0x000000ffff0c7224 */ /* 0x000fe400078e00ff */
[----:B------:R-:W-:Y:S02]  /*22610*/  IMAD.MOV.U32 R11, RZ, RZ, 0x1c1f ;  /* 0x00001c1fff0b7424 */ /* 0x000fe400078e00ff */
[----:B------:R-:W-:-:S07]  /*22620*/  IMAD.MOV.U32 R15, RZ, RZ, -0x1 ;  /* 0xffffffffff0f7424 */ /* 0x000fce00078e00ff */
[----:B-1----:R-:W-:Y:S05]  /*22630*/  WARPSYNC.COLLECTIVE R15, `(.L_x_1933) ;  /* 0x000000000f087348 */ /* 0x002fea0003c00000 */
[----:B------:R0:W2:Y:S02]  /*22640*/  SHFL.IDX P6, R14, R13, R12, R11 ;  /* 0x0000000c0d0e7389 */ /* 0x0000a400000c000b */
[----:B012---:R-:W-:Y:S01]  /*22650*/  ENDCOLLECTIVE ;  /* 0x000000000000791b */ /* 0x007fe20003800000 */
.L_x_1933:
[----:B------:R-:W-:Y:S05]  /*22660*/  BSYNC B1 ;  /* 0x0000000000017941 */ /* 0x000fea0003800000 */
.L_x_1932:
        /* <DEDUP_REMOVED lines=8> */
.L_x_1934:
[----:B------:R-:W-:Y:S01]  /*226f0*/  IMAD.MOV.U32 R80, RZ, RZ, R14 ;  /* 0x000000ffff507224 */ /* 0x000fe200078e000e */
[----:B------:R-:W-:Y:S06]  /*22700*/  BRA `(.L_x_1935) ;  /* 0xfffffe2000207947 */ /* 0x000fec000383ffff */
.L_x_1627:
[----:B------:R-:W-:Y:S01]  /*22710*/  BSSY B1, `(.L_x_1936) ;  /* 0x0000008000017945 */ /* 0x000fe20003800000 */
[----:B0-----:R-:W-:Y:S02]  /*22720*/  IMAD.MOV.U32 R13, RZ, RZ, R83 ;  /* 0x000000ffff0d7224 */ /* 0x001fe400078e0053 */
[----:B------:R-:W-:Y:S02]  /*22730*/  IMAD.MOV.U32 R12, RZ, RZ, 0x1 ;  /* 0x00000001ff0c7424 */ /* 0x000fe400078e00ff */
[----:B------:R-:W-:Y:S02]  /*22740*/  IMAD.MOV.U32 R11, RZ, RZ, 0x1c1f ;  /* 0x00001c1fff0b7424 */ /* 0x000fe400078e00ff */
[----:B------:R-:W-:-:S07]  /*22750*/  IMAD.MOV.U32 R15, RZ, RZ, -0x1 ;  /* 0xffffffffff0f7424 */ /* 0x000fce00078e00ff */
[----:B-1234-:R-:W-:Y:S05]  /*22760*/  WARPSYNC.COLLECTIVE R15, `(.L_x_1937) ;  /* 0x000000000f087348 */ /* 0x01efea0003c00000 */
[----:B------:R0:W0:Y:S02]  /*22770*/  SHFL.IDX P6, R14, R13, R12, R11 ;  /* 0x0000000c0d0e7389 */ /* 0x00002400000c000b */
[----:B01234-:R-:W-:Y:S01]  /*22780*/  ENDCOLLECTIVE ;  /* 0x000000000000791b */ /* 0x01ffe20003800000 */
.L_x_1937:
[----:B------:R-:W-:Y:S05]  /*22790*/  BSYNC B1 ;  /* 0x0000000000017941 */ /* 0x000fea0003800000 */
.L_x_1936:
        /* <DEDUP_REMOVED lines=8> */
.L_x_1938:
[----:B------:R-:W-:Y:S01]  /*22820*/  IMAD.MOV.U32 R82, RZ, RZ, R14 ;  /* 0x000000ffff527224 */ /* 0x000fe200078e000e */
[----:B------:R-:W-:Y:S06]  /*22830*/  BRA `(.L_x_1939) ;  /* 0xfffffe2400e07947 */ /* 0x000fec000383ffff */
.L_x_1632:
[----:B0-----:R0:W1:Y:S02]  /*22840*/  SYNCS.PHASECHK.TRANS64.TRYWAIT P3, [R69+URZ+0x16890], R77 ;  /* 0x0168904d450075a7 */ /* 0x001064000806017f */
[----:B-1----:R-:W-:Y:S05]  /*22850*/  @!P3 NANOSLEEP.SYNCS 0x989680 ;  /* 0x009896800000b95d */ /* 0x002fea0003900000 */
[----:B------:R-:W1:Y:S02]  /*22860*/  @!P3 SYNCS.PHASECHK.TRANS64 P3, [R69+URZ+0x16890], R77 ;  /* 0x0168904d4500b5a7 */ /* 0x000e64000806007f */
[----:B-1----:R-:W-:Y:S05]  /*22870*/  @!P3 BRA `(.L_x_1632) ;  /* 0xfffffffc00f0b947 */ /* 0x002fea000383ffff */
[----:B------:R-:W-:Y:S05]  /*22880*/  BRA `(.L_x_1940) ;  /* 0xfffffe2c00f87947 */ /* 0x000fea000383ffff */
.L_x_1633:
        /* <DEDUP_REMOVED lines=8> */
.L_x_1942:
[----:B------:R-:W-:Y:S05]  /*22910*/  BSYNC B1 ;  /* 0x0000000000017941 */ /* 0x000fea0003800000 */
.L_x_1941:
        /* <DEDUP_REMOVED lines=8> */
.L_x_1943:
[----:B------:R-:W-:Y:S01]  /*229a0*/  IMAD.MOV.U32 R37, RZ, RZ, R14 ;  /* 0x000000ffff257224 */ /* 0x000fe200078e000e */
[----:B------:R-:W-:Y:S06]  /*229b0*/  BRA `(.L_x_1944) ;  /* 0xfffffe30002c7947 */ /* 0x000fec000383ffff */
.L_x_1636:
        /* <DEDUP_REMOVED lines=8> */
.L_x_1946:
[----:B------:R-:W-:Y:S05]  /*22a40*/  BSYNC B1 ;  /* 0x0000000000017941 */ /* 0x000fea0003800000 */
.L_x_1945:
        /* <DEDUP_REMOVED lines=8> */
.L_x_1947:
[----:B------:R-:W-:Y:S01]  /*22ad0*/  IMAD.MOV.U32 R37, RZ, RZ, R14 ;  /* 0x000000ffff257224 */ /* 0x000fe200078e000e */
[----:B------:R-:W-:Y:S06]  /*22ae0*/  BRA `(.L_x_1948) ;  /* 0xfffffe30002c7947 */ /* 0x000fec000383ffff */
.L_x_1640:
[----:B0-----:R0:W3:Y:S02]  /*22af0*/  SYNCS.PHASECHK.TRANS64.TRYWAIT P4, [R69+URZ+0x168b0], R77 ;  /* 0x0168b04d450075a7 */ /* 0x0010e4000808017f */
[----:B---3--:R-:W-:Y:S05]  /*22b00*/  @!P4 NANOSLEEP.SYNCS 0x989680 ;  /* 0x009896800000c95d */ /* 0x008fea0003900000 */
[----:B------:R-:W3:Y:S02]  /*22b10*/  @!P4 SYNCS.PHASECHK.TRANS64 P4, [R69+URZ+0x168b0], R77 ;  /* 0x0168b04d4500c5a7 */ /* 0x000ee4000808007f */
[----:B---3--:R-:W-:Y:S05]  /*22b20*/  @!P4 BRA `(.L_x_1640) ;  /* 0xfffffffc00f0c947 */ /* 0x008fea000383ffff */
[----:B------:R-:W-:Y:S05]  /*22b30*/  BRA `(.L_x_1949) ;  /* 0xfffffe3000a87947 */ /* 0x000fea000383ffff */
.L_x_1658:
[----:B------:R-:W0:Y:S01]  /*22b40*/  S2R R4, SR_TID.X ;  /* 0x0000000000047919 */ /* 0x000e220000002100 */
[----:B------:R-:W-:Y:S01]  /*22b50*/  BSSY B0, `(.L_x_1950) ;  /* 0x000000c000007945 */ /* 0x000fe20003800000 */
[----:B------:R-:W-:Y:S02]  /*22b60*/  IMAD.MOV.U32 R12, RZ, RZ, RZ ;  /* 0x000000ffff0c7224 */ /* 0x000fe400078e00ff */
[----:B------:R-:W-:Y:S02]  /*22b70*/  IMAD.MOV.U32 R11, RZ, RZ, 0x1f ;  /* 0x0000001fff0b7424 */ /* 0x000fe400078e00ff */
[----:B------:R-:W-:Y:S02]  /*22b80*/  IMAD.MOV.U32 R15, RZ, RZ, -0x1 ;  /* 0xffffffffff0f7424 */ /* 0x000fe400078e00ff */
[----:B0-----:R-:W-:-:S05]  /*22b90*/  VIADD R5, R4, 0xffffff80 ;  /* 0xffffff8004057836 */ /* 0x001fca0000000000 */
[----:B------:R-:W-:-:S04]  /*22ba0*/  SHF.R.S32.HI R4, RZ, 0x1f, R5 ;  /* 0x0000001fff047819 */ /* 0x000fc80000011405 */
[----:B------:R-:W-:-:S04]  /*22bb0*/  LEA.HI R4, R4, R5, RZ, 0x7 ;  /* 0x0000000504047211 */ /* 0x000fc800078f38ff */
[----:B------:R-:W-:-:S05]  /*22bc0*/  SHF.R.S32.HI R4, RZ, 0x7, R4 ;  /* 0x00000007ff047819 */ /* 0x000fca0000011404 */
[----:B------:R-:W-:-:S07]  /*22bd0*/  IMAD.MOV.U32 R13, RZ, RZ, R4 ;  /* 0x000000ffff0d7224 */ /* 0x000fce00078e0004 */
[----:B-----5:R-:W-:Y:S05]  /*22be0*/  WARPSYNC.COLLECTIVE R15, `(.L_x_1951) ;  /* 0x000000000f087348 */ /* 0x020fea0003c00000 */
[----:B------:R0:W1:Y:S02]  /*22bf0*/  SHFL.IDX P6, R14, R13, R12, R11 ;  /* 0x0000000c0d0e7389 */ /* 0x00006400000c000b */
[----:B01---5:R-:W-:Y:S01]  /*22c00*/  ENDCOLLECTIVE ;  /* 0x000000000000791b */ /* 0x023fe20003800000 */
.L_x_1951:
[----:B------:R-:W-:Y:S05]  /*22c10*/  BSYNC B0 ;  /* 0x0000000000007941 */ /* 0x000fea0003800000 */
.L_x_1950:
[----:B------:R0:W-:Y:S01]  /*22c20*/  STL [R1+0x2c], R14 ;  /* 0x00002c0e01007387 */ /* 0x0001e20000100800 */
[----:B------:R-:W-:Y:S05]  /*22c30*/  BRA `(.L_x_1952) ;  /* 0xfffffe3c00ec7947 */ /* 0x000fea000383ffff */
.L_x_1670:
[----:B------:R-:W-:Y:S01]  /*22c40*/  BSSY B1, `(.L_x_1953) ;  /* 0x0000008000017945 */ /* 0x000fe20003800000 */
[----:B------:R-:W-:Y:S02]  /*22c50*/  IMAD.MOV.U32 R13, RZ, RZ, R6 ;  /* 0x000000ffff0d7224 */ /* 0x000fe400078e0006 */
[----:B------:R-:W-:Y:S02]  /*22c60*/  IMAD.MOV.U32 R12, RZ, RZ, RZ ;  /* 0x000000ffff0c7224 */ /* 0x000fe400078e00ff */
[----:B------:R-:W-:Y:S02]  /*22c70*/  IMAD.MOV.U32 R11, RZ, RZ, 0x1c1f ;  /* 0x00001c1fff0b7424 */ /* 0x000fe400078e00ff */
[----:B------:R-:W-:-:S07]  /*22c80*/  IMAD.MOV.U32 R15, RZ, RZ, -0x1 ;  /* 0xffffffffff0f7424 */ /* 0x000fce00078e00ff */
[----:B0-----:R-:W-:Y:S05]  /*22c90*/  WARPSYNC.COLLECTIVE R15, `(.L_x_1954) ;  /* 0x000000000f087348 */ /* 0x001fea0003c00000 */
[----:B0-----:R0:W1:Y:S02]  /*22ca0*/  SHFL.IDX P6, R14, R13, R12, R11 ;  /* 0x0000000c0d0e7389 */ /* 0x00106400000c000b */
[----:B01----:R-:W-:Y:S01]  /*22cb0*/  ENDCOLLECTIVE ;  /* 0x000000000000791b */ /* 0x003fe20003800000 */
.L_x_1954:
[----:B------:R-:W-:Y:S05]  /*22cc0*/  BSYNC B1 ;  /* 0x0000000000017941 */ /* 0x000fea0003800000 */
.L_x_1953:
        /* <DEDUP_REMOVED lines=8> */
.L_x_1955:
[----:B------:R-:W-:Y:S02]  /*22d50*/  IMAD.MOV.U32 R13, RZ, RZ, R8 ;  /* 0x000000ffff0d7224 */ /* 0x000fe400078e0008 */
[----:B------:R-:W-:-:S07]  /*22d60*/  IMAD.MOV.U32 R0, RZ, RZ, R14 ;  /* 0x000000ffff007224 */ /* 0x000fce00078e000e */
[----:B------:R-:W-:Y:S05]  /*22d70*/  WARPSYNC.COLLECTIVE R15, `(.L_x_1956) ;  /* 0x000000000f087348 */ /* 0x000fea0003c00000 */
[----:B------:R0:W1:Y:S02]  /*22d80*/  SHFL.IDX P6, R14, R13, R12, R11 ;  /* 0x0000000c0d0e7389 */ /* 0x00006400000c000b */
[----:B01----:R-:W-:Y:S01]  /*22d90*/  ENDCOLLECTIVE ;  /* 0x000000000000791b */ /* 0x003fe20003800000 */
.L_x_1956:
[----:B------:R-:W-:Y:S02]  /*22da0*/  IMAD.MOV.U32 R13, RZ, RZ, R7 ;  /* 0x000000ffff0d7224 */ /* 0x000fe400078e0007 */
[----:B------:R-:W-:-:S07]  /*22db0*/  IMAD.MOV.U32 R5, RZ, RZ, R14 ;  /* 0x000000ffff057224 */ /* 0x000fce00078e000e */
[----:B------:R-:W-:Y:S05]  /*22dc0*/  WARPSYNC.COLLECTIVE R15, `(.L_x_1957) ;  /* 0x000000000f087348 */ /* 0x000fea0003c00000 */
[----:B------:R0:W1:Y:S02]  /*22dd0*/  SHFL.IDX P6, R14, R13, R12, R11 ;  /* 0x0000000c0d0e7389 */ /* 0x00006400000c000b */
[----:B01----:R-:W-:Y:S01]  /*22de0*/  ENDCOLLECTIVE ;  /* 0x000000000000791b */ /* 0x003fe20003800000 */
.L_x_1957:
[----:B------:R-:W-:Y:S05]  /*22df0*/  BRA `(.L_x_1958) ;  /* 0xfffffe4400887947 */ /* 0x000fea000383ffff */
.L_x_1673:
[----:B------:R-:W-:Y:S01]  /*22e00*/  BSSY B1, `(.L_x_1959) ;  /* 0x0000008000017945 */ /* 0x000fe20003800000 */
[----:B------:R-:W-:Y:S02]  /*22e10*/  IMAD.MOV.U32 R13, RZ, RZ, R6 ;  /* 0x000000ffff0d7224 */ /* 0x000fe400078e0006 */
[----:B------:R-:W-:Y:S02]  /*22e20*/  IMAD.MOV.U32 R12, RZ, RZ, 0x1 ;  /* 0x00000001ff0c7424 */ /* 0x000fe400078e00ff */
[----:B------:R-:W-:Y:S02]  /*22e30*/  IMAD.MOV.U32 R11, RZ, RZ, 0x1c1f ;  /* 0x00001c1fff0b7424 */ /* 0x000fe400078e00ff */
[----:B------:R-:W-:-:S07]  /*22e40*/  IMAD.MOV.U32 R15, RZ, RZ, -0x1 ;  /* 0xffffffffff0f7424 */ /* 0x000fce00078e00ff */
[----:B-1----:R-:W-:Y:S05]  /*22e50*/  WARPSYNC.COLLECTIVE R15, `(.L_x_1960) ;  /* 0x000000000f087348 */ /* 0x002fea0003c00000 */
[----:B------:R0:W2:Y:S02]  /*22e60*/  SHFL.IDX P6, R14, R13, R12, R11 ;  /* 0x0000000c0d0e7389 */ /* 0x0000a400000c000b */
[----:B012---:R-:W-:Y:S01]  /*22e70*/  ENDCOLLECTIVE ;  /* 0x000000000000791b */ /* 0x007fe20003800000 */
.L_x_1960:
[----:B------:R-:W-:Y:S05]  /*22e80*/  BSYNC B1 ;  /* 0x0000000000017941 */ /* 0x000fea0003800000 */
.L_x_1959:
        /* <DEDUP_REMOVED lines=8> */
.L_x_1961:
[----:B------:R-:W-:Y:S02]  /*22f10*/  IMAD.MOV.U32 R13, RZ, RZ, R8 ;  /* 0x000000ffff0d7224 */ /* 0x000fe400078e0008 */
[----:B------:R-:W-:-:S07]  /*22f20*/  IMAD.MOV.U32 R0, RZ, RZ, R14 ;  /* 0x000000ffff007224 */ /* 0x000fce00078e000e */
[----:B------:R-:W-:Y:S05]  /*22f30*/  WARPSYNC.COLLECTIVE R15, `(.L_x_1962) ;  /* 0x000000000f087348 */ /* 0x000fea0003c00000 */
[----:B------:R0:W1:Y:S02]  /*22f40*/  SHFL.IDX P6, R14, R13, R12, R11 ;  /* 0x0000000c0d0e7389 */ /* 0x00006400000c000b */
[----:B01----:R-:W-:Y:S01]  /*22f50*/  ENDCOLLECTIVE ;  /* 0x000000000000791b */ /* 0x003fe20003800000 */
.L_x_1962:
[----:B------:R-:W-:Y:S02]  /*22f60*/  IMAD.MOV.U32 R13, RZ, RZ, R7 ;  /* 0x000000ffff0d7224 */ /* 0x000fe400078e0007 */
[----:B------:R-:W-:-:S07]  /*22f70*/  IMAD.MOV.U32 R5, RZ, RZ, R14 ;  /* 0x000000ffff057224 */ /* 0x000fce00078e000e */
[----:B------:R-:W-:Y:S05]  /*22f80*/  WARPSYNC.COLLECTIVE R15, `(.L_x_1963) ;  /* 0x000000000f087348 */ /* 0x000fea0003c00000 */
[----:B------:R0:W1:Y:S02]  /*22f90*/  SHFL.IDX P6, R14, R13, R12, R11 ;  /* 0x0000000c0d0e7389 */ /* 0x00006400000c000b */
[----:B01----:R-:W-:Y:S01]  /*22fa0*/  ENDCOLLECTIVE ;  /* 0x000000000000791b */ /* 0x003fe20003800000 */
.L_x_1963:
[----:B------:R-:W-:Y:S05]  /*22fb0*/  BRA `(.L_x_1964) ;  /* 0xfffffe4400f47947 */ /* 0x000fea000383ffff */
.L_x_1677:
[----:B0-----:R0:W1:Y:S02]  /*22fc0*/  SYNCS.PHASECHK.TRANS64.TRYWAIT P0, [R2+URZ+0x16800], R5 ;  /* 0x01680005020075a7 */ /* 0x001064000800017f */
[----:B-1----:R-:W-:Y:S05]  /*22fd0*/  @!P0 NANOSLEEP.SYNCS 0x989680 ;  /* 0x009896800000895d */ /* 0x002fea0003900000 */
[----:B------:R-:W1:Y:S02]  /*22fe0*/  @!P0 SYNCS.PHASECHK.TRANS64 P0, [R2+URZ+0x16800], R5 ;  /* 0x01680005020085a7 */ /* 0x000e64000800007f */
[----:B-1----:R-:W-:Y:S05]  /*22ff0*/  @!P0 BRA `(.L_x_1677) ;  /* 0xfffffffc00f08947 */ /* 0x002fea000383ffff */
[----:B------:R-:W-:Y:S05]  /*23000*/  BRA `(.L_x_1965) ;  /* 0xfffffe4800f87947 */ /* 0x000fea000383ffff */
.L_x_1685:
[----:B------:R-:W1:Y:S01]  /*23010*/  LDC R35, c[0x0][0x3f4] ;  /* 0x0000fd00ff237b82 */ /* 0x000e620000000800 */
[----:B------:R-:W-:Y:S01]  /*23020*/  BSSY B1, `(.L_x_1966) ;  /* 0x0000008000017945 */ /* 0x000fe20003800000 */
[----:B------:R-:W-:Y:S02]  /*23030*/  IMAD.MOV.U32 R13, RZ, RZ, R26 ;  /* 0x000000ffff0d7224 */ /* 0x000fe400078e001a */
[----:B------:R-:W-:Y:S02]  /*23040*/  IMAD.MOV.U32 R12, RZ, RZ, RZ ;  /* 0x000000ffff0c7224 */ /* 0x000fe400078e00ff */
[----:B------:R-:W-:Y:S02]  /*23050*/  IMAD.MOV.U32 R11, RZ, RZ, 0x1c1f ;  /* 0x00001c1fff0b7424 */ /* 0x000fe400078e00ff */
[----:B------:R-:W-:-:S07]  /*23060*/  IMAD.MOV.U32 R15, RZ, RZ, -0x1 ;  /* 0xffffffffff0f7424 */ /* 0x000fce00078e00ff */
[----:B01----:R-:W-:Y:S05]  /*23070*/  WARPSYNC.COLLECTIVE R15, `(.L_x_1967) ;  /* 0x000000000f087348 */ /* 0x003fea0003c00000 */
[----:B0-----:R0:W2:Y:S02]  /*23080*/  SHFL.IDX P6, R14, R13, R12, R11 ;  /* 0x0000000c0d0e7389 */ /* 0x0010a400000c000b */
[----:B012---:R-:W-:Y:S01]  /*23090*/  ENDCOLLECTIVE ;  /* 0x000000000000791b */ /* 0x007fe20003800000 */
.L_x_1967:
[----:B------:R-:W-:Y:S05]  /*230a0*/  BSYNC B1 ;  /* 0x0000000000017941 */ /* 0x000fea0003800000 */
.L_x_1966:
[----:B------:R0:W5:Y:S01]  /*230b0*/  LDL R10, [R1] ;  /* 0x00000000010a7983 */ /* 0x0001620000100800 */
[----:B------:R-:W-:Y:S01]  /*230c0*/  IMAD.MOV.U32 R13, RZ, RZ, R25 ;  /* 0x000000ffff0d7224 */ /* 0x000fe200078e0019 */
[----:B------:R-:W-:Y:S01]  /*230d0*/  ISETP.GE.AND P0, PT, R16, R35, PT ;  /* 0x000000231000720c */ /* 0x000fe20003f06270 */
[----:B------:R-:W-:Y:S02]  /*230e0*/  IMAD.MOV.U32 R12, RZ, RZ, RZ ;  /* 0x000000ffff0c7224 */ /* 0x000fe400078e00ff */
[----:B------:R-:W-:Y:S02]  /*230f0*/  IMAD.MOV.U32 R11, RZ, RZ, 0x1c1f ;  /* 0x00001c1fff0b7424 */ /* 0x000fe400078e00ff */
[----:B------:R-:W-:Y:S02]  /*23100*/  IMAD.MOV.U32 R15, RZ, RZ, -0x1 ;  /* 0xffffffffff0f7424 */ /* 0x000fe400078e00ff */
[----:B0-----:R-:W-:-:S07]  /*23110*/  IMAD.MOV.U32 R0, RZ, RZ, R14 ;  /* 0x000000ffff007224 */ /* 0x001fce00078e000e */
[----:B-----5:R-:W-:Y:S05]  /*23120*/  WARPSYNC.COLLECTIVE R15, `(.L_x_1968) ;  /* 0x000000000f087348 */ /* 0x020fea0003c00000 */
[----:B------:R0:W1:Y:S02]  /*23130*/  SHFL.IDX P6, R14, R13, R12, R11 ;  /* 0x0000000c0d0e7389 */ /* 0x00006400000c000b */
[----:B01---5:R-:W-:Y:S01]  /*23140*/  ENDCOLLECTIVE ;  /* 0x000000000000791b */ /* 0x023fe20003800000 */
.L_x_1968:
[----:B------:R-:W-:Y:S02]  /*23150*/  IMAD.MOV.U32 R13, RZ, RZ, R24 ;  /* 0x000000ffff0d7224 */ /* 0x000fe400078e0018 */
[----:B------:R-:W-:-:S07]  /*23160*/  IMAD.MOV.U32 R3, RZ, RZ, R14 ;  /* 0x000000ffff037224 */ /* 0x000fce00078e000e */
[----:B------:R-:W-:Y:S05]  /*23170*/  WARPSYNC.COLLECTIVE R15, `(.L_x_1969) ;  /* 0x000000000f087348 */ /* 0x000fea0003c00000 */
[----:B------:R0:W1:Y:S02]  /*23180*/  SHFL.IDX P6, R14, R13, R12, R11 ;  /* 0x0000000c0d0e7389 */ /* 0x00006400000c000b */
[----:B01----:R-:W-:Y:S01]  /*23190*/  ENDCOLLECTIVE ;  /* 0x000000000000791b */ /* 0x003fe20003800000 */
.L_x_1969:
[----:B------:R-:W-:Y:S02]  /*231a0*/  IMAD.MOV.U32 R13, RZ, RZ, R27 ;  /* 0x000000ffff0d7224 */ /* 0x000fe400078e001b */
[----:B------:R-:W-:-:S07]  /*231b0*/  IMAD.MOV.U32 R4, RZ, RZ, R14 ;  /* 0x000000ffff047224 */ /* 0x000fce00078e000e */
[----:B------:R-:W-:Y:S05]  /*231c0*/  WARPSYNC.COLLECTIVE R15, `(.L_x_1970) ;  /* 0x000000000f087348 */ /* 0x000fea0003c00000 */
[----:B------:R0:W1:Y:S02]  /*231d0*/  SHFL.IDX P6, R14, R13, R12, R11 ;  /* 0x0000000c0d0e7389 */ /* 0x00006400000c000b */
[----:B01----:R-:W-:Y:S01]  /*231e0*/  ENDCOLLECTIVE ;  /* 0x000000000000791b */ /* 0x003fe20003800000 */
.L_x_1970:
[----:B------:R-:W-:-:S05]  /*231f0*/  IMAD R32, R10, R32, RZ ;  /* 0x000000200a207224 */ /* 0x000fca00078e02ff */
[----:B------:R-:W-:-:S13]  /*23200*/  ISETP.GE.OR P1, PT, R41, R32, P0 ;  /* 0x000000202900720c */ /* 0x000fda0000726670 */
[C---:B------:R-:W-:Y:S01]  /*23210*/  @!P1 IMAD.SHL.U32 R5, R16.reuse, 0x2, RZ ;  /* 0x0000000210059824 */ /* 0x040fe200078e00ff */
[----:B------:R-:W-:-:S04]  /*23220*/  @!P1 SHF.L.U64.HI R21, R16, 0x1, R17 ;  /* 0x0000000110159819 */ /* 0x000fc80000010211 */
[----:B------:R-:W-:-:S05]  /*23230*/  @!P1 IADD3 R6, P2, R3, R5, RZ ;  /* 0x0000000503069210 */ /* 0x000fca0007f5e0ff */
[----:B------:R-:W-:-:S05]  /*23240*/  @!P1 IMAD.X R7, R0, 0x1, R21, P2 ;  /* 0x0000000100079824 */ /* 0x000fca00010e0615 */
[----:B------:R-:W2:Y:S01]  /*23250*/  @!P1 LD.E.128 R8, desc[UR42][R6.64] ;  /* 0x0000002a06089980 */ /* 0x000ea2000c101d00 */
[----:B------:R-:W-:-:S05]  /*23260*/  @!P1 IADD3 R14, P2, R14, R5, RZ ;  /* 0x000000050e0e9210 */ /* 0x000fca0007f5e0ff */
[----:B------:R-:W-:-:S04]  /*23270*/  @!P1 IMAD.X R3, R4, 0x1, R21, P2 ;  /* 0x0000000104039824 */ /* 0x000fc800010e0615 */
[----:B------:R-:W-:-:S05]  /*23280*/  @!P1 IMAD.MOV.U32 R15, RZ, RZ, R3 ;  /* 0x000000ffff0f9224 */ /* 0x000fca00078e0003 */
[----:B------:R0:W5:Y:S01]  /*23290*/  @!P1 LD.E.128 R4, desc[UR42][R14.64] ;  /* 0x0000002a0e049980 */ /* 0x000162000c101d00 */
[----:B------:R-:W-:Y:S01]  /*232a0*/  CS2R R38, SRZ ;  /* 0x0000000000267805 */ /* 0x000fe2000001ff00 */
[----:B------:R-:W-:Y:S01]  /*232b0*/  IMAD.MOV.U32 R13, RZ, RZ, R26 ;  /* 0x000000ffff0d7224 */ /* 0x000fe200078e001a */
[----:B------:R-:W-:Y:S01]  /*232c0*/  CS2R R36, SRZ ;  /* 0x0000000000247805 */ /* 0x000fe2000001ff00 */
[----:B------:R-:W-:Y:S01]  /*232d0*/  IMAD.MOV.U32 R12, RZ, RZ, 0x1 ;  /* 0x00000001ff0c7424 */ /* 0x000fe200078e00ff */
[----:B------:R-:W-:Y:S02]  /*232e0*/  CS2R R28, SRZ ;  /* 0x00000000001c7805 */ /* 0x000fe4000001ff00 */
[----:B------:R-:W-:Y:S01]  /*232f0*/  CS2R R20, SRZ ;  /* 0x0000000000147805 */ /* 0x000fe2000001ff00 */
[----:B0-----:R-:W-:Y:S02]  /*23300*/  IMAD.MOV.U32 R15, RZ, RZ, -0x1 ;  /* 0xffffffffff0f7424 */ /* 0x001fe400078e00ff */
[----:B--2---:R-:W-:-:S02]  /*23310*/  @!P1 IMAD.MOV.U32 R39, RZ, RZ, R11 ;  /* 0x000000ffff279224 */ /* 0x004fc400078e000b */
[----:B------:R-:W-:Y:S02]  /*23320*/  IMAD.MOV.U32 R11, RZ, RZ, 0x1c1f ;  /* 0x00001c1fff0b7424 */ /* 0x000fe400078e00ff */
[----:B------:R-:W-:Y:S02]  /*23330*/  @!P1 IMAD.MOV.U32 R36, RZ, RZ, R8 ;  /* 0x000000ffff249224 */ /* 0x000fe400078e0008 */
[----:B------:R-:W-:-:S07]  /*23340*/  @!P1 IMAD.MOV.U32 R37, RZ, RZ, R9 ;  /* 0x000000ffff259224 */ /* 0x000fce00078e0009 */
[----:B-----5:R-:W-:Y:S05]  /*23350*/  WARPSYNC.COLLECTIVE R15, `(.L_x_1971) ;  /* 0x000000000f087348 */ /* 0x020fea0003c00000 */
[----:B------:R0:W1:Y:S02]  /*23360*/  SHFL.IDX P6, R14, R13, R12, R11 ;  /* 0x0000000c0d0e7389 */ /* 0x00006400000c000b */
[----:B01---5:R-:W-:Y:S01]  /*23370*/  ENDCOLLECTIVE ;  /* 0x000000000000791b */ /* 0x023fe20003800000 */
.L_x_1971:
[----:B------:R-:W-:Y:S02]  /*23380*/  IMAD.MOV.U32 R0, RZ, RZ, R36 ;  /* 0x000000ffff007224 */ /* 0x000fe400078e0024 */
[----:B------:R-:W-:Y:S02]  /*23390*/  IMAD.MOV.U32 R3, RZ, RZ, R37 ;  /* 0x000000ffff037224 */ /* 0x000fe400078e0025 */
[----:B------:R-:W-:Y:S01]  /*233a0*/  @!P1 IMAD.MOV.U32 R38, RZ, RZ, R10 ;  /* 0x000000ffff269224 */ /* 0x000fe200078e000a */
[----:B------:R-:W-:Y:S01]  /*233b0*/  PRMT R48, R0, 0x7610, R48 ;  /* 0x0000761000307816 */ /* 0x000fe20000000030 */
[----:B------:R-:W-:Y:S01]  /*233c0*/  IMAD.MOV.U32 R9, RZ, RZ, R39 ;  /* 0x000000ffff097224 */ /* 0x000fe200078e0027 */
[----:B------:R-:W-:Y:S01]  /*233d0*/  PRMT R34, R34, 0x5410, R3 ;  /* 0x0000541022227816 */ /* 0x000fe20000000003 */
[----:B------:R-:W-:Y:S02]  /*233e0*/  @!P1 IMAD.MOV.U32 R28, RZ, RZ, R4 ;  /* 0x000000ffff1c9224 */ /* 0x000fe400078e0004 */
[----:B------:R-:W-:Y:S01]  /*233f0*/  @!P1 IMAD.MOV.U32 R29, RZ, RZ, R5 ;  /* 0x000000ffff1d9224 */ /* 0x000fe200078e0005 */
[----:B------:R-:W-:Y:S01]  /*23400*/  PRMT R34, R9, 0x7610, R34 ;  /* 0x0000761009227816 */ /* 0x000fe20000000022 */
[----:B------:R-:W-:-:S02]  /*23410*/  IMAD.MOV.U32 R8, RZ, RZ, R38 ;  /* 0x000000ffff087224 */ /* 0x000fc400078e0026 */
[----:B------:R-:W-:Y:S02]  /*23420*/  IMAD.MOV.U32 R13, RZ, RZ, R25 ;  /* 0x000000ffff0d7224 */ /* 0x000fe400078e0019 */
[----:B------:R-:W-:Y:S01]  /*23430*/  @!P1 IMAD.MOV.U32 R20, RZ, RZ, R6 ;  /* 0x000000ffff149224 */ /* 0x000fe200078e0006 */
[----:B------:R-:W-:Y:S01]  /*23440*/  PRMT R31, R8, 0x7610, R31 ;  /* 0x00007610081f7816 */ /* 0x000fe2000000001f */
[----:B------:R-:W-:Y:S02]  /*23450*/  @!P1 IMAD.MOV.U32 R21, RZ, RZ, R7 ;  /* 0x000000ffff159224 */ /* 0x000fe400078e0007 */
[----:B------:R-:W-:Y:S02]  /*23460*/  IMAD.MOV.U32 R4, RZ, RZ, R28 ;  /* 0x000000ffff047224 */ /* 0x000fe400078e001c */
[----:B------:R-:W-:Y:S02]  /*23470*/  IMAD.MOV.U32 R5, RZ, RZ, R29 ;  /* 0x000000ffff057224 */ /* 0x000fe400078e001d */
[----:B------:R-:W-:Y:S01]  /*23480*/  IMAD.MOV.U32 R0, RZ, RZ, R14 ;  /* 0x000000ffff007224 */ /* 0x000fe200078e000e */
[----:B------:R-:W-:-:S07]  /*23490*/  PRMT R50, R4, 0x7610, R50 ;  /* 0x0000761004327816 */ /* 0x000fce0000000032 */
[----:B------:R-:W-:Y:S05]  /*234a0*/  WARPSYNC.COLLECTIVE R15, `(.L_x_1972) ;  /* 0x000000000f087348 */ /* 0x000fea0003c00000 */
[----:B------:R0:W1:Y:S02]  /*234b0*/  SHFL.IDX P6, R14, R13, R12, R11 ;  /* 0x0000000c0d0e7389 */ /* 0x00006400000c000b */
[----:B01----:R-:W-:Y:S01]  /*234c0*/  ENDCOLLECTIVE ;  /* 0x000000000000791b */ /* 0x003fe20003800000 */
.L_x_1972:
[----:B------:R-:W-:Y:S01]  /*234d0*/  IMAD.MOV.U32 R6, RZ, RZ, R20 ;  /* 0x000000ffff067224 */ /* 0x000fe200078e0014 */
[----:B------:R-:W-:Y:S01]  /*234e0*/  PRMT R54, R5, 0x7610, R54 ;  /* 0x0000761005367816 */ /* 0x000fe20000000036 */
[----:B------:R-:W-:Y:S01]  /*234f0*/  IMAD.MOV.U32 R7, RZ, RZ, R21 ;  /* 0x000000ffff077224 */ /* 0x000fe200078e0015 */
[----:B------:R-:W-:Y:S02]  /*23500*/  CS2R R4, SRZ ;  /* 0x0000000000047805 */ /* 0x000fe4000001ff00 */
[----:B------:R-:W-:Y:S02]  /*23510*/  PRMT R31, R31, 0x5410, R6 ;  /* 0x000054101f1f7816 */ /* 0x000fe40000000006 */
[----:B------:R-:W-:Y:S01]  /*23520*/  PRMT R55, R7, 0x7610, R55 ;  /* 0x0000761007377816 */ /* 0x000fe20000000037 */
[----:B------:R-:W-:Y:S02]  /*23530*/  IMAD.MOV.U32 R13, RZ, RZ, R24 ;  /* 0x000000ffff0d7224 */ /* 0x000fe400078e0018 */
[----:B------:R-:W-:-:S07]  /*23540*/  IMAD.MOV.U32 R3, RZ, RZ, R14 ;  /* 0x000000ffff037224 */ /* 0x000fce00078e000e */
[----:B------:R-:W-:Y:S05]  /*23550*/  WARPSYNC.COLLECTIVE R15, `(.L_x_1973) ;  /* 0x000000000f087348 */ /* 0x000fea0003c00000 */
[----:B------:R0:W1:Y:S02]  /*23560*/  SHFL.IDX P6, R14, R13, R12, R11 ;  /* 0x0000000c0d0e7389 */ /* 0x00006400000c000b */
[----:B01----:R-:W-:Y:S01]  /*23570*/  ENDCOLLECTIVE ;  /* 0x000000000000791b */ /* 0x003fe20003800000 */
.L_x_1973:
[----:B------:R-:W-:Y:S02]  /*23580*/  IMAD.MOV.U32 R13, RZ, RZ, R27 ;  /* 0x000000ffff0d7224 */ /* 0x000fe400078e001b */
[----:B------:R-:W-:-:S07]  /*23590*/  IMAD.MOV.U32 R24, RZ, RZ, R14 ;  /* 0x000000ffff187224 */ /* 0x000fce00078e000e */
[----:B------:R-:W-:Y:S05]  /*235a0*/  WARPSYNC.COLLECTIVE R15, `(.L_x_1974) ;  /* 0x000000000f087348 */ /* 0x000fea0003c00000 */
[----:B------:R0:W1:Y:S02]  /*235b0*/  SHFL.IDX P6, R14, R13, R12, R11 ;  /* 0x0000000c0d0e7389 */ /* 0x00006400000c000b */
[----:B01----:R-:W-:Y:S01]  /*235c0*/  ENDCOLLECTIVE ;  /* 0x000000000000791b */ /* 0x003fe20003800000 */
.L_x_1974:
[----:B------:R-:W-:Y:S05]  /*235d0*/  BRA `(.L_x_1975) ;  /* 0xfffffe58003c7947 */ /* 0x000fea000383ffff */
.L_x_1689:
[----:B0-----:R0:W1:Y:S02]  /*235e0*/  SYNCS.PHASECHK.TRANS64.TRYWAIT P1, [R2+URZ+0x16800], R13 ;  /* 0x0168000d020075a7 */ /* 0x001064000802017f */
[----:B-1----:R-:W-:Y:S05]  /*235f0*/  @!P1 NANOSLEEP.SYNCS 0x989680 ;  /* 0x009896800000995d */ /* 0x002fea0003900000 */
[----:B------:R-:W1:Y:S02]  /*23600*/  @!P1 SYNCS.PHASECHK.TRANS64 P1, [R2+URZ+0x16800], R13 ;  /* 0x0168000d020095a7 */ /* 0x000e64000802007f */
[----:B-1----:R-:W-:Y:S05]  /*23610*/  @!P1 BRA `(.L_x_1689) ;  /* 0xfffffffc00f09947 */ /* 0x002fea000383ffff */
[----:B------:R-:W-:Y:S05]  /*23620*/  BRA `(.L_x_1976) ;  /* 0xfffffe5c00047947 */ /* 0x000fea000383ffff */
.L_x_1695:
[----:B-1----:R1:W3:Y:S02]  /*23630*/  SYNCS.PHASECHK.TRANS64.TRYWAIT P1, [R0+URZ+0x16830], R5 ;  /* 0x01683005000075a7 */ /* 0x0022e4000802017f */
[----:B---3--:R-:W-:Y:S05]  /*23640*/  @!P1 NANOSLEEP.SYNCS 0x989680 ;  /* 0x009896800000995d */ /* 0x008fea0003900000 */
[----:B------:R-:W3:Y:S02]  /*23650*/  @!P1 SYNCS.PHASECHK.TRANS64 P1, [R0+URZ+0x16830], R5 ;  /* 0x01683005000095a7 */ /* 0x000ee4000802007f */
[----:B---3--:R-:W-:Y:S05]  /*23660*/  @!P1 BRA `(.L_x_1695) ;  /* 0xfffffffc00f09947 */ /* 0x008fea000383ffff */
[----:B------:R-:W-:Y:S05]  /*23670*/  BRA `(.L_x_1694) ;  /* 0xfffffe6800c87947 */ /* 0x000fea000383ffff */
.L_x_1714:
[----:B-1----:R1:W2:Y:S02]  /*23680*/  SYNCS.PHASECHK.TRANS64.TRYWAIT P4, [R9+URZ+0x16830], R8 ;  /* 0x01683008090075a7 */ /* 0x0022a4000808017f */
[----:B--2---:R-:W-:Y:S05]  /*23690*/  @!P4 NANOSLEEP.SYNCS 0x989680 ;  /* 0x009896800000c95d */ /* 0x004fea0003900000 */
[----:B------:R-:W2:Y:S02]  /*236a0*/  @!P4 SYNCS.PHASECHK.TRANS64 P4, [R9+URZ+0x16830], R8 ;  /* 0x016830080900c5a7 */ /* 0x000ea4000808007f */
[----:B--2---:R-:W-:Y:S05]  /*236b0*/  @!P4 BRA `(.L_x_1714) ;  /* 0xfffffffc00f0c947 */ /* 0x004fea000383ffff */
[----:B------:R-:W-:Y:S05]  /*236c0*/  BRA `(.L_x_1713) ;  /* 0xfffffea400707947 */ /* 0x000fea000383ffff */
.L_x_1718:
[----:B-1----:R1:W2:Y:S02]  /*236d0*/  SYNCS.PHASECHK.TRANS64.TRYWAIT P3, [R9+URZ+0x16850], R8 ;  /* 0x01685008090075a7 */ /* 0x0022a4000806017f */
[----:B--2---:R-:W-:Y:S05]  /*236e0*/  @!P3 NANOSLEEP.SYNCS 0x989680 ;  /* 0x009896800000b95d */ /* 0x004fea0003900000 */
[----:B------:R-:W2:Y:S02]  /*236f0*/  @!P3 SYNCS.PHASECHK.TRANS64 P3, [R9+URZ+0x16850], R8 ;  /* 0x016850080900b5a7 */ /* 0x000ea4000806007f */
[----:B--2---:R-:W-:Y:S05]  /*23700*/  @!P3 BRA `(.L_x_1718) ;  /* 0xfffffffc00f0b947 */ /* 0x004fea000383ffff */
[----:B------:R-:W-:Y:S05]  /*23710*/  BRA `(.L_x_1715) ;  /* 0xfffffea800347947 */ /* 0x000fea000383ffff */
.L_x_1739:
[----:B-1----:R1:W2:Y:S02]  /*23720*/  SYNCS.PHASECHK.TRANS64.TRYWAIT P2, [R9+URZ+0x16830], R12 ;  /* 0x0168300c090075a7 */ /* 0x0022a4000804017f */
[----:B--2---:R-:W-:Y:S05]  /*23730*/  @!P2 NANOSLEEP.SYNCS 0x989680 ;  /* 0x009896800000a95d */ /* 0x004fea0003900000 */
[----:B------:R-:W2:Y:S02]  /*23740*/  @!P2 SYNCS.PHASECHK.TRANS64 P2, [R9+URZ+0x16830], R12 ;  /* 0x0168300c0900a5a7 */ /* 0x000ea4000804007f */
[----:B--2---:R-:W-:Y:S05]  /*23750*/  @!P2 BRA `(.L_x_1739) ;  /* 0xfffffffc00f0a947 */ /* 0x004fea000383ffff */
[----:B------:R-:W-:Y:S05]  /*23760*/  BRA `(.L_x_1738) ;  /* 0xfffffee000087947 */ /* 0x000fea000383ffff */
.L_x_1743:
[----:B-1----:R1:W2:Y:S02]  /*23770*/  SYNCS.PHASECHK.TRANS64.TRYWAIT P1, [R9+URZ+0x16850], R8 ;  /* 0x01685008090075a7 */ /* 0x0022a4000802017f */
[----:B--2---:R-:W-:Y:S05]  /*23780*/  @!P1 NANOSLEEP.SYNCS 0x989680 ;  /* 0x009896800000995d */ /* 0x004fea0003900000 */
[----:B------:R-:W2:Y:S02]  /*23790*/  @!P1 SYNCS.PHASECHK.TRANS64 P1, [R9+URZ+0x16850], R8 ;  /* 0x01685008090095a7 */ /* 0x000ea4000802007f */
[----:B--2---:R-:W-:Y:S05]  /*237a0*/  @!P1 BRA `(.L_x_1743) ;  /* 0xfffffffc00f09947 */ /* 0x004fea000383ffff */
[----:B------:R-:W-:Y:S05]  /*237b0*/  BRA `(.L_x_1740) ;  /* 0xfffffee000d87947 */ /* 0x000fea000383ffff */
.L_x_1752:
[----:B-1----:R1:W2:Y:S02]  /*237c0*/  SYNCS.PHASECHK.TRANS64.TRYWAIT P2, [R9+URZ+0x16830], R12 ;  /* 0x0168300c090075a7 */ /* 0x0022a4000804017f */
[----:B--2---:R-:W-:Y:S05]  /*237d0*/  @!P2 NANOSLEEP.SYNCS 0x989680 ;  /* 0x009896800000a95d */ /* 0x004fea0003900000 */
[----:B------:R-:W2:Y:S02]  /*237e0*/  @!P2 SYNCS.PHASECHK.TRANS64 P2, [R9+URZ+0x16830], R12 ;  /* 0x0168300c0900a5a7 */ /* 0x000ea4000804007f */
[----:B--2---:R-:W-:Y:S05]  /*237f0*/  @!P2 BRA `(.L_x_1752) ;  /* 0xfffffffc00f0a947 */ /* 0x004fea000383ffff */
[----:B------:R-:W-:Y:S05]  /*23800*/  BRA `(.L_x_1751) ;  /* 0xffffff0400d87947 */ /* 0x000fea000383ffff */
.L_x_1756:
[----:B-1----:R1:W2:Y:S02]  /*23810*/  SYNCS.PHASECHK.TRANS64.TRYWAIT P1, [R9+URZ+0x16850], R8 ;  /* 0x01685008090075a7 */ /* 0x0022a4000802017f */
[----:B--2---:R-:W-:Y:S05]  /*23820*/  @!P1 NANOSLEEP.SYNCS 0x989680 ;  /* 0x009896800000995d */ /* 0x004fea0003900000 */
[----:B------:R-:W2:Y:S02]  /*23830*/  @!P1 SYNCS.PHASECHK.TRANS64 P1, [R9+URZ+0x16850], R8 ;  /* 0x01685008090095a7 */ /* 0x000ea4000802007f */
[----:B--2---:R-:W-:Y:S05]  /*23840*/  @!P1 BRA `(.L_x_1756) ;  /* 0xfffffffc00f09947 */ /* 0x004fea000383ffff */
[----:B------:R-:W-:Y:S05]  /*23850*/  BRA `(.L_x_1753) ;  /* 0xffffff0800a87947 */ /* 0x000fea000383ffff */
.L_x_1771:
[----:B-1----:R1:W2:Y:S02]  /*23860*/  SYNCS.PHASECHK.TRANS64.TRYWAIT P1, [R11+URZ+0x16850], R0 ;  /* 0x016850000b0075a7 */ /* 0x0022a4000802017f */
[----:B--2---:R-:W-:Y:S05]  /*23870*/  @!P1 NANOSLEEP.SYNCS 0x989680 ;  /* 0x009896800000995d */ /* 0x004fea0003900000 */
[----:B------:R-:W2:Y:S02]  /*23880*/  @!P1 SYNCS.PHASECHK.TRANS64 P1, [R11+URZ+0x16850], R0 ;  /* 0x016850000b0095a7 */ /* 0x000ea4000802007f */
[----:B--2---:R-:W-:Y:S05]  /*23890*/  @!P1 BRA `(.L_x_1771) ;  /* 0xfffffffc00f09947 */ /* 0x004fea000383ffff */
[----:B------:R-:W-:Y:S05]  /*238a0*/  BRA `(.L_x_1770) ;  /* 0xffffff3c00987947 */ /* 0x000fea000383ffff */
.L_x_1777:
[----:B------:R-:W-:Y:S02]  /*238b0*/  IMAD.MOV.U32 R13, RZ, RZ, R41 ;  /* 0x000000ffff0d7224 */ /* 0x000fe400078e0029 */
[----:B------:R-:W-:Y:S02]  /*238c0*/  IMAD.MOV.U32 R12, RZ, RZ, RZ ;  /* 0x000000ffff0c7224 */ /* 0x000fe400078e00ff */
[----:B------:R-:W-:Y:S02]  /*238d0*/  IMAD.MOV.U32 R11, RZ, RZ, 0x181f ;  /* 0x0000181fff0b7424 */ /* 0x000fe400078e00ff */
[----:B------:R-:W-:Y:S02]  /*238e0*/  IMAD.MOV.U32 R15, RZ, RZ, -0x1 ;  /* 0xffffffffff0f7424 */ /* 0x000fe400078e00ff */
[----:B------:R-:W-:-:S07]  /*238f0*/  IMAD.IADD R42, R42, 0x1, R51 ;  /* 0x000000012a2a7824 */ /* 0x000fce00078e0233 */
[----:B-----5:R-:W-:Y:S05]  /*23900*/  WARPSYNC.COLLECTIVE R15, `(.L_x_1977) ;  /* 0x000000000f087348 */ /* 0x020fea0003c00000 */
[----:B------:R0:W1:Y:S02]  /*23910*/  SHFL.IDX P6, R14, R13, R12, R11 ;  /* 0x0000000c0d0e7389 */ /* 0x00006400000c000b */
[----:B01---5:R-:W-:Y:S01]  /*23920*/  ENDCOLLECTIVE ;  /* 0x000000000000791b */ /* 0x023fe20003800000 */
.L_x_1977:
[----:B------:R-:W-:Y:S02]  /*23930*/  VIADD R20, R42, 0x30 ;  /* 0x000000302a147836 */ /* 0x000fe40000000000 */
[----:B------:R-:W-:Y:S02]  /*23940*/  IMAD.MOV.U32 R13, RZ, RZ, R40 ;  /* 0x000000ffff0d7224 */ /* 0x000fe400078e0028 */
[----:B------:R-:W-:-:S07]  /*23950*/  IMAD.MOV.U32 R0, RZ, RZ, R14 ;  /* 0x000000ffff007224 */ /* 0x000fce00078e000e */
[----:B------:R-:W-:Y:S05]  /*23960*/  WARPSYNC.COLLECTIVE R15, `(.L_x_1978) ;  /* 0x000000000f087348 */ /* 0x000fea0003c00000 */
[----:B------:R0:W1:Y:S02]  /*23970*/  SHFL.IDX P6, R14, R13, R12, R11 ;  /* 0x0000000c0d0e7389 */ /* 0x00006400000c000b */
[----:B01----:R-:W-:Y:S01]  /*23980*/  ENDCOLLECTIVE ;  /* 0x000000000000791b */ /* 0x003fe20003800000 */
.L_x_1978:
[----:B------:R-:W-:Y:S02]  /*23990*/  ULDC UR4, c[0x0][0xac8] ;  /* 0x0002b20000047ab9 */ /* 0x000fe40000000800 */
[----:B------:R-:W-:-:S04]  /*239a0*/  ISETP.GE.AND P0, PT, R43, UR4, PT ;  /* 0x000000042b007c0c */ /* 0x000fc8000bf06270 */
[-C--:B------:R-:W-:Y:S01]  /*239b0*/  ISETP.GE.OR P4, PT, R20, R45.reuse, P0 ;  /* 0x0000002d1400720c */ /* 0x080fe20000786670 */
[C---:B------:R-:W-:Y:S01]  /*239c0*/  VIADD R20, R42.reuse, 0x60 ;  /* 0x000000602a147836 */ /* 0x040fe20000000000 */
[----:B------:R-:W-:-:S04]  /*239d0*/  ISETP.GE.OR P3, PT, R42, R45, P0 ;  /* 0x0000002d2a00720c */ /* 0x000fc80000766670 */
[----:B------:R-:W-:Y:S01]  /*239e0*/  ISETP.GE.OR P2, PT, R20, R45, P0 ;  /* 0x0000002d1400720c */ /* 0x000fe20000746670 */
[----:B------:R-:W-:Y:S02]  /*239f0*/  IMAD.MOV.U32 R13, RZ, RZ, R41 ;  /* 0x000000ffff0d7224 */ /* 0x000fe400078e0029 */
[----:B------:R-:W-:Y:S02]  /*23a00*/  IMAD.MOV.U32 R12, RZ, RZ, 0x1 ;  /* 0x00000001ff0c7424 */ /* 0x000fe400078e00ff */
[----:B------:R-:W-:-:S08]  /*23a10*/  IMAD.MOV.U32 R3, RZ, RZ, R14 ;  /* 0x000000ffff037224 */ /* 0x000fd000078e000e */
[----:B------:R-:W-:Y:S05]  /*23a20*/  WARPSYNC.COLLECTIVE R15, `(.L_x_1979) ;  /* 0x000000000f087348 */ /* 0x000fea0003c00000 */
[----:B------:R0:W1:Y:S02]  /*23a30*/  SHFL.IDX P6, R14, R13, R12, R11 ;  /* 0x0000000c0d0e7389 */ /* 0x00006400000c000b */
[----:B01----:R-:W-:Y:S01]  /*23a40*/  ENDCOLLECTIVE ;  /* 0x000000000000791b */ /* 0x003fe20003800000 */
.L_x_1979:
[----:B------:R-:W-:-:S04]  /*23a50*/  @!P3 LEA R32, P5, R43, R3, 0x1 ;  /* 0x000000032b20b211 */ /* 0x000fc800078a08ff */
[----:B------:R-:W-:Y:S01]  /*23a60*/  @!P3 LEA.HI.X R3, R43, R0, R44, 0x1, P5 ;  /* 0x000000002b03b211 */ /* 0x000fe200028f0c2c */
[----:B------:R-:W-:Y:S02]  /*23a70*/  IMAD.MOV.U32 R13, RZ, RZ, R40 ;  /* 0x000000ffff0d7224 */ /* 0x000fe400078e0028 */
[----:B------:R-:W-:-:S07]  /*23a80*/  IMAD.MOV.U32 R8, RZ, RZ, R14 ;  /* 0x000000ffff087224 */ /* 0x000fce00078e000e */
[----:B------:R-:W-:Y:S05]  /*23a90*/  WARPSYNC.COLLECTIVE R15, `(.L_x_1980) ;  /* 0x000000000f087348 */ /* 0x000fea0003c00000 */
[----:B------:R0:W1:Y:S02]  /*23aa0*/  SHFL.IDX P6, R14, R13, R12, R11 ;  /* 0x0000000c0d0e7389 */ /* 0x00006400000c000b */
[----:B01----:R-:W-:Y:S01]  /*23ab0*/  ENDCOLLECTIVE ;  /* 0x000000000000791b */ /* 0x003fe20003800000 */
.L_x_1980:
[----:B------:R-:W-:Y:S02]  /*23ac0*/  IMAD.MOV.U32 R13, RZ, RZ, R41 ;  /* 0x000000ffff0d7224 */ /* 0x000fe400078e0029 */
[----:B------:R-:W-:Y:S02]  /*23ad0*/  IMAD.MOV.U32 R12, RZ, RZ, 0x2 ;  /* 0x00000002ff0c7424 */ /* 0x000fe400078e00ff */
[----:B------:R-:W-:-:S07]  /*23ae0*/  IMAD.MOV.U32 R9, RZ, RZ, R14 ;  /* 0x000000ffff097224 */ /* 0x000fce00078e000e */
[----:B------:R-:W-:Y:S05]  /*23af0*/  WARPSYNC.COLLECTIVE R15, `(.L_x_1981) ;  /* 0x000000000f087348 */ /* 0x000fea0003c00000 */
[----:B------:R0:W1:Y:S02]  /*23b00*/  SHFL.IDX P6, R14, R13, R12, R11 ;  /* 0x0000000c0d0e7389 */ /* 0x00006400000c000b */
[----:B01----:R-:W-:Y:S01]  /*23b10*/  ENDCOLLECTIVE ;  /* 0x000000000000791b */ /* 0x003fe20003800000 */
.L_x_1981:
[----:B------:R-:W-:Y:S01]  /*23b20*/  @!P4 LEA R20, P1, R43, R9, 0x1 ;  /* 0x000000092b14c211 */ /* 0x000fe200078208ff */
[----:B------:R-:W-:-:S03]  /*23b30*/  @!P3 IMAD.MOV.U32 R9, RZ, RZ, R3 ;  /* 0x000000ffff09b224 */ /* 0x000fc600078e0003 */
[----:B------:R-:W-:Y:S01]  /*23b40*/  @!P4 LEA.HI.X R21, R43, R8, R44, 0x1, P1 ;  /* 0x000000082b15c211 */ /* 0x000fe200008f0c2c */
[----:B------:R-:W-:-:S05]  /*23b50*/  @!P3 IMAD.MOV.U32 R8, RZ, RZ, R32 ;  /* 0x000000ffff08b224 */ /* 0x000fca00078e0020 */
[----:B------:R0:W-:Y:S01]  /*23b60*/  @!P3 ST.E.128 desc[UR42][R8.64], R4 ;  /* 0x000000040800b985 */ /* 0x0001e2000c101d2a */
[----:B------:R-:W-:-:S03]  /*23b70*/  IMAD.MOV.U32 R13, RZ, RZ, R40 ;  /* 0x000000ffff0d7224 */ /* 0x000fc600078e0028 */
[----:B------:R0:W-:Y:S01]  /*23b80*/  @!P4 ST.E.128 desc[UR42][R20.64], R24 ;  /* 0x000000181400c985 */ /* 0x0001e2000c101d2a */
[----:B------:R-:W-:-:S07]  /*23b90*/  IMAD.MOV.U32 R10, RZ, RZ, R14 ;  /* 0x000000ffff0a7224 */ /* 0x000fce00078e000e */
[----:B0-----:R-:W-:Y:S05]  /*23ba0*/  WARPSYNC.COLLECTIVE R15, `(.L_x_1982) ;  /* 0x000000000f087348 */ /* 0x001fea0003c00000 */
[----:B------:R1:W2:Y:S02]  /*23bb0*/  SHFL.IDX P6, R14, R13, R12, R11 ;  /* 0x0000000c0d0e7389 */ /* 0x0002a400000c000b */
[----:B012---:R-:W-:Y:S01]  /*23bc0*/  ENDCOLLECTIVE ;  /* 0x000000000000791b */ /* 0x007fe20003800000 */
.L_x_1982:
[----:B------:R-:W-:Y:S02]  /*23bd0*/  IMAD.MOV.U32 R13, RZ, RZ, R41 ;  /* 0x000000ffff0d7224 */ /* 0x000fe400078e0029 */
[----:B------:R-:W-:Y:S01]  /*23be0*/  IMAD.MOV.U32 R12, RZ, RZ, 0x3 ;  /* 0x00000003ff0c7424 */ /* 0x000fe200078e00ff */
[----:B------:R-:W-:-:S13]  /*23bf0*/  @!P2 LEA R46, P5, R43, R14, 0x1 ;  /* 0x0000000e2b2ea211 */ /* 0x000fda00078a08ff */
[----:B------:R-:W-:Y:S05]  /*23c00*/  WARPSYNC.COLLECTIVE R15, `(.L_x_1983) ;  /* 0x000000000f087348 */ /* 0x000fea0003c00000 */
[----:B------:R0:W1:Y:S02]  /*23c10*/  SHFL.IDX P6, R14, R13, R12, R11 ;  /* 0x0000000c0d0e7389 */ /* 0x00006400000c000b */
[----:B01----:R-:W-:Y:S01]  /*23c20*/  ENDCOLLECTIVE ;  /* 0x000000000000791b */ /* 0x003fe20003800000 */
.L_x_1983:
        /* <DEDUP_REMOVED lines=9> */
.L_x_1984:
[----:B------:R-:W-:Y:S05]  /*23cc0*/  BRA `(.L_x_1985) ;  /* 0xffffff5000d07947 */ /* 0x000fea000383ffff */
.L_x_1779:
[----:B------:R-:W-:Y:S02]  /*23cd0*/  IMAD.MOV.U32 R13, RZ, RZ, R4 ;  /* 0x000000ffff0d7224 */ /* 0x000fe400078e0004 */
[----:B------:R-:W-:Y:S02]  /*23ce0*/  IMAD.MOV.U32 R12, RZ, RZ, RZ ;  /* 0x000000ffff0c7224 */ /* 0x000fe400078e00ff */
[----:B------:R-:W-:Y:S02]  /*23cf0*/  IMAD.MOV.U32 R11, RZ, RZ, 0x1c1f ;  /* 0x00001c1fff0b7424 */ /* 0x000fe400078e00ff */
[----:B------:R-:W-:-:S07]  /*23d00*/  IMAD.MOV.U32 R15, RZ, RZ, -0x1 ;  /* 0xffffffffff0f7424 */ /* 0x000fce00078e00ff */
[----:B------:R-:W-:Y:S05]  /*23d10*/  WARPSYNC.COLLECTIVE R15, `(.L_x_1986) ;  /* 0x000000000f087348 */ /* 0x000fea0003c00000 */
[----:B------:R0:W1:Y:S02]  /*23d20*/  SHFL.IDX P6, R14, R13, R12, R11 ;  /* 0x0000000c0d0e7389 */ /* 0x00006400000c000b */
[----:B01----:R-:W-:Y:S01]  /*23d30*/  ENDCOLLECTIVE ;  /* 0x000000000000791b */ /* 0x003fe20003800000 */
.L_x_1986:
[----:B------:R-:W-:Y:S02]  /*23d40*/  IMAD.MOV.U32 R13, RZ, RZ, R3 ;  /* 0x000000ffff0d7224 */ /* 0x000fe400078e0003 */
[----:B------:R-:W-:-:S07]  /*23d50*/  IMAD.MOV.U32 R0, RZ, RZ, R14 ;  /* 0x000000ffff007224 */ /* 0x000fce00078e000e */
[----:B------:R-:W-:Y:S05]  /*23d60*/  WARPSYNC.COLLECTIVE R15, `(.L_x_1987) ;  /* 0x000000000f087348 */ /* 0x000fea0003c00000 */
[----:B------:R0:W1:Y:S02]  /*23d70*/  SHFL.IDX P6, R14, R13, R12, R11 ;  /* 0x0000000c0d0e7389 */ /* 0x00006400000c000b */
[----:B01----:R-:W-:Y:S01]  /*23d80*/  ENDCOLLECTIVE ;  /* 0x000000000000791b */ /* 0x003fe20003800000 */
.L_x_1987:
[----:B------:R-:W-:Y:S05]  /*23d90*/  BRA `(.L_x_1988) ;  /* 0xffffff5400ac7947 */ /* 0x000fea000383ffff */
.L_x_1782:
[----:B------:R-:W-:Y:S01]  /*23da0*/  BSSY B1, `(.L_x_1989) ;  /* 0x0000008000017945 */ /* 0x000fe20003800000 */
[----:B---3--:R-:W-:Y:S02]  /*23db0*/  IMAD.MOV.U32 R13, RZ, RZ, R4 ;  /* 0x000000ffff0d7224 */ /* 0x008fe400078e0004 */
[----:B------:R-:W-:Y:S02]  /*23dc0*/  IMAD.MOV.U32 R12, RZ, RZ, 0x1 ;  /* 0x00000001ff0c7424 */ /* 0x000fe400078e00ff */
[----:B------:R-:W-:Y:S02]  /*23dd0*/  IMAD.MOV.U32 R11, RZ, RZ, 0x1c1f ;  /* 0x00001c1fff0b7424 */ /* 0x000fe400078e00ff */
[----:B------:R-:W-:-:S07]  /*23de0*/  IMAD.MOV.U32 R15, RZ, RZ, -0x1 ;  /* 0xffffffffff0f7424 */ /* 0x000fce00078e00ff */
[----:B012---:R-:W-:Y:S05]  /*23df0*/  WARPSYNC.COLLECTIVE R15, `(.L_x_1990) ;  /* 0x000000000f087348 */ /* 0x007fea0003c00000 */
[----:B--2---:R2:W3:Y:S02]  /*23e00*/  SHFL.IDX P6, R14, R13, R12, R11 ;  /* 0x0000000c0d0e7389 */ /* 0x0044e400000c000b */
[----:B0123--:R-:W-:Y:S01]  /*23e10*/  ENDCOLLECTIVE ;  /* 0x000000000000791b */ /* 0x00ffe20003800000 */
.L_x_1990:
[----:B------:R-:W-:Y:S05]  /*23e20*/  BSYNC B1 ;  /* 0x0000000000017941 */ /* 0x000fea0003800000 */
.L_x_1989:
        /* <DEDUP_REMOVED lines=8> */
.L_x_1991:
[----:B------:R-:W-:Y:S05]  /*23eb0*/  BRA `(.L_x_1992) ;  /* 0xffffff5800087947 */ /* 0x000fea000383ffff */
.L_x_1786:
[----:B------:R-:W-:Y:S02]  /*23ec0*/  IMAD.MOV.U32 R13, RZ, RZ, R20 ;  /* 0x000000ffff0d7224 */ /* 0x000fe400078e0014 */
[----:B------:R-:W-:Y:S02]  /*23ed0*/  IMAD.MOV.U32 R12, RZ, RZ, RZ ;  /* 0x000000ffff0c7224 */ /* 0x000fe400078e00ff */
[----:B------:R-:W-:Y:S02]  /*23ee0*/  IMAD.MOV.U32 R11, RZ, RZ, 0x181f ;  /* 0x0000181fff0b7424 */ /* 0x000fe400078e00ff */
[----:B------:R-:W-:Y:S02]  /*23ef0*/  IMAD.MOV.U32 R15, RZ, RZ, -0x1 ;  /* 0xffffffffff0f7424 */ /* 0x000fe400078e00ff */
[----:B------:R-:W-:Y:S02]  /*23f00*/  IMAD R21, R24, R25, RZ ;  /* 0x0000001918157224 */ /* 0x000fe400078e02ff */
[----:B------:R-:W-:-:S07]  /*23f10*/  IMAD.IADD R24, R42, 0x1, R28 ;  /* 0x000000012a187824 */ /* 0x000fce00078e021c */
[----:B01----:R-:W-:Y:S05]  /*23f20*/  WARPSYNC.COLLECTIVE R15, `(.L_x_1993) ;  /* 0x000000000f087348 */ /* 0x003fea0003c00000 */
[----:B------:R2:W3:Y:S02]  /*23f30*/  SHFL.IDX P6, R14, R13, R12, R11 ;  /* 0x0000000c0d0e7389 */ /* 0x0004e400000c000b */
[----:B0123--:R-:W-:Y:S01]  /*23f40*/  ENDCOLLECTIVE ;  /* 0x000000000000791b */ /* 0x00ffe20003800000 */
.L_x_1993:
[C---:B------:R-:W-:Y:S01]  /*23f50*/  VIADD R8, R24.reuse, 0x30 ;  /* 0x0000003018087836 */ /* 0x040fe20000000000 */
[----:B------:R-:W-:-:S04]  /*23f60*/  ISETP.GE.OR P3, PT, R24, R21, P0 ;  /* 0x000000151800720c */ /* 0x000fc80000766670 */
[----:B------:R-:W-:Y:S01]  /*23f70*/  ISETP.GE.OR P4, PT, R8, R21, P0 ;  /* 0x000000150800720c */ /* 0x000fe20000786670 */
[----:B------:R-:W-:Y:S02]  /*23f80*/  VIADD R8, R24, 0x60 ;  /* 0x0000006018087836 */ /* 0x000fe40000000000 */
[----:B------:R-:W-:-:S03]  /*23f90*/  IMAD.MOV.U32 R13, RZ, RZ, R7 ;  /* 0x000000ffff0d7224 */ /* 0x000fc600078e0007 */
[----:B------:R-:W-:Y:S01]  /*23fa0*/  ISETP.GE.OR P2, PT, R8, R21, P0 ;  /* 0x000000150800720c */ /* 0x000fe20000746670 */
[----:B------:R-:W-:-:S12]  /*23fb0*/  IMAD.MOV.U32 R0, RZ, RZ, R14 ;  /* 0x000000ffff007224 */ /* 0x000fd800078e000e */
[----:B------:R-:W-:Y:S05]  /*23fc0*/  WARPSYNC.COLLECTIVE R15, `(.L_x_1994) ;  /* 0x000000000f087348 */ /* 0x000fea0003c00000 */
[----:B------:R0:W1:Y:S02]  /*23fd0*/  SHFL.IDX P6, R14, R13, R12, R11 ;  /* 0x0000000c0d0e7389 */ /* 0x00006400000c000b */
[----:B01----:R-:W-:Y:S01]  /*23fe0*/  ENDCOLLECTIVE ;  /* 0x000000000000791b */ /* 0x003fe20003800000 */
.L_x_1994:
[----:B------:R-:W-:Y:S01]  /*23ff0*/  IMAD.MOV.U32 R13, RZ, RZ, R20 ;  /* 0x000000ffff0d7224 */ /* 0x000fe200078e0014 */
[----:B------:R-:W-:Y:S01]  /*24000*/  MOV R12, 0x1 ;  /* 0x00000001000c7802 */ /* 0x000fe20000000f00 */
[----:B------:R-:W-:-:S07]  /*24010*/  IMAD.MOV.U32 R3, RZ, RZ, R14 ;  /* 0x000000ffff037224 */ /* 0x000fce00078e000e */
[----:B------:R-:W-:Y:S05]  /*24020*/  WARPSYNC.COLLECTIVE R15, `(.L_x_1995) ;  /* 0x000000000f087348 */ /* 0x000fea0003c00000 */
[----:B------:R0:W1:Y:S02]  /*24030*/  SHFL.IDX P6, R14, R13, R12, R11 ;  /* 0x0000000c0d0e7389 */ /* 0x00006400000c000b */
[----:B01----:R-:W-:Y:S01]  /*24040*/  ENDCOLLECTIVE ;  /* 0x000000000000791b */ /* 0x003fe20003800000 */
.L_x_1995:
[----:B------:R-:W-:-:S04]  /*24050*/  @!P3 LEA R10, P5, R43, R3, 0x1 ;  /* 0x000000032b0ab211 */ /* 0x000fc800078a08ff */
[----:B------:R-:W-:Y:S01]  /*24060*/  @!P3 LEA.HI.X R3, R43, R0, R44, 0x1, P5 ;  /* 0x000000002b03b211 */ /* 0x000fe200028f0c2c */
[----:B------:R-:W-:Y:S02]  /*24070*/  IMAD.MOV.U32 R13, RZ, RZ, R7 ;  /* 0x000000ffff0d7224 */ /* 0x000fe400078e0007 */
[----:B------:R-:W-:-:S07]  /*24080*/  IMAD.MOV.U32 R4, RZ, RZ, R14 ;  /* 0x000000ffff047224 */ /* 0x000fce00078e000e */
[----:B------:R-:W-:Y:S05]  /*24090*/  WARPSYNC.COLLECTIVE R15, `(.L_x_1996) ;  /* 0x000000000f087348 */ /* 0x000fea0003c00000 */
[----:B------:R0:W1:Y:S02]  /*240a0*/  SHFL.IDX P6, R14, R13, R12, R11 ;  /* 0x0000000c0d0e7389 */ /* 0x00006400000c000b */
[----:B01----:R-:W-:Y:S01]  /*240b0*/  ENDCOLLECTIVE ;  /* 0x000000000000791b */ /* 0x003fe20003800000 */
.L_x_1996:
[----:B------:R-:W-:Y:S02]  /*240c0*/  IMAD.MOV.U32 R13, RZ, RZ, R20 ;  /* 0x000000ffff0d7224 */ /* 0x000fe400078e0014 */
[----:B------:R-:W-:Y:S02]  /*240d0*/  IMAD.MOV.U32 R12, RZ, RZ, 0x2 ;  /* 0x00000002ff0c7424 */ /* 0x000fe400078e00ff */
[----:B------:R-:W-:-:S07]  /*240e0*/  IMAD.MOV.U32 R5, RZ, RZ, R14 ;  /* 0x000000ffff057224 */ /* 0x000fce00078e000e */
[----:B------:R-:W-:Y:S05]  /*240f0*/  WARPSYNC.COLLECTIVE R15, `(.L_x_1997) ;  /* 0x000000000f087348 */ /* 0x000fea0003c00000 */
[----:B------:R0:W1:Y:S02]  /*24100*/  SHFL.IDX P6, R14, R13, R12, R11 ;  /* 0x0000000c0d0e7389 */ /* 0x00006400000c000b */
[----:B01----:R-:W-:Y:S01]  /*24110*/  ENDCOLLECTIVE ;  /* 0x000000000000791b */ /* 0x003fe20003800000 */
.L_x_1997:
[----:B------:R-:W-:-:S04]  /*24120*/  @!P4 LEA R8, P1, R43, R5, 0x1 ;  /* 0x000000052b08c211 */ /* 0x000fc800078208ff */
[----:B------:R-:W-:Y:S01]  /*24130*/  @!P4 LEA.HI.X R9, R43, R4, R44, 0x1, P1 ;  /* 0x000000042b09c211 */ /* 0x000fe200008f0c2c */
[----:B------:R-:W-:Y:S02]  /*24140*/  IMAD.MOV.U32 R13, RZ, RZ, R7 ;  /* 0x000000ffff0d7224 */ /* 0x000fe400078e0007 */
[----:B------:R-:W-:-:S07]  /*24150*/  IMAD.MOV.U32 R6, RZ, RZ, R14 ;  /* 0x000000ffff067224 */ /* 0x000fce00078e000e */
[----:B------:R-:W-:Y:S05]  /*24160*/  WARPSYNC.COLLECTIVE R15, `(.L_x_1998) ;  /* 0x000000000f087348 */ /* 0x000fea0003c00000 */
[----:B------:R0:W1:Y:S02]  /*24170*/  SHFL.IDX P6, R14, R13, R12, R11 ;  /* 0x0000000c0d0e7389 */ /* 0x00006400000c000b */
[----:B01----:R-:W-:Y:S01]  /*24180*/  ENDCOLLECTIVE ;  /* 0x000000000000791b */ /* 0x003fe20003800000 */
.L_x_1998:
        /* <DEDUP_REMOVED lines=12> */
.L_x_1999:
[----:B------:R0:W-:Y:S01]  /*24250*/  @!P2 ST.E.128 desc[UR42][R4.64], RZ ;  /* 0x000000ff0400a985 */ /* 0x0001e2000c101d2a */
[----:B------:R-:W-:Y:S02]  /*24260*/  IMAD.MOV.U32 R13, RZ, RZ, R7 ;  /* 0x000000ffff0d7224 */ /* 0x000fe400078e0007 */
[----:B------:R-:W-:-:S07]  /*24270*/  IMAD.MOV.U32 R0, RZ, RZ, R14 ;  /* 0x000000ffff007224 */ /* 0x000fce00078e000e */
[----:B0-----:R-:W-:Y:S05]  /*24280*/  WARPSYNC.COLLECTIVE R15, `(.L_x_2000) ;  /* 0x000000000f087348 */ /* 0x001fea0003c00000 */
[----:B------:R1:W2:Y:S02]  /*24290*/  SHFL.IDX P6, R14, R13, R12, R11 ;  /* 0x0000000c0d0e7389 */ /* 0x0002a400000c000b */
[----:B012---:R-:W-:Y:S01]  /*242a0*/  ENDCOLLECTIVE ;  /* 0x000000000000791b */ /* 0x007fe20003800000 */
.L_x_2000:
[----:B------:R-:W-:Y:S05]  /*242b0*/  BRA `(.L_x_2001) ;  /* 0xffffff6000187947 */ /* 0x000fea000383ffff */
.L_x_1813:
[----:B------:R-:W0:Y:S01]  /*242c0*/  S2R R5, SR_TID.X ;  /* 0x0000000000057919 */ /* 0x000e220000002100 */
[----:B------:R-:W-:Y:S01]  /*242d0*/  BSSY B1, `(.L_x_2002) ;  /* 0x000000a000017945 */ /* 0x000fe20003800000 */
[----:B------:R-:W-:Y:S02]  /*242e0*/  IMAD.MOV.U32 R12, RZ, RZ, RZ ;  /* 0x000000ffff0c7224 */ /* 0x000fe400078e00ff */
[----:B------:R-:W-:Y:S02]  /*242f0*/  IMAD.MOV.U32 R11, RZ, RZ, 0x1f ;  /* 0x0000001fff0b7424 */ /* 0x000fe400078e00ff */
[----:B------:R-:W-:Y:S01]  /*24300*/  IMAD.MOV.U32 R15, RZ, RZ, -0x1 ;  /* 0xffffffffff0f7424 */ /* 0x000fe200078e00ff */
[----:B0-----:R-:W-:-:S04]  /*24310*/  SHF.R.U32.HI R5, RZ, 0x5, R5 ;  /* 0x00000005ff057819 */ /* 0x001fc80000011605 */
[----:B------:R-:W-:-:S05]  /*24320*/  LOP3.LUT R5, R5, 0x3, RZ, 0xc0, !PT ;  /* 0x0000000305057812 */ /* 0x000fca00078ec0ff */
[----:B-1----:R-:W-:-:S07]  /*24330*/  IMAD.MOV.U32 R13, RZ, RZ, R5 ;  /* 0x000000ffff0d7224 */ /* 0x002fce00078e0005 */
[----:B------:R-:W-:Y:S05]  /*24340*/  WARPSYNC.COLLECTIVE R15, `(.L_x_2003) ;  /* 0x000000000f087348 */ /* 0x000fea0003c00000 */
[----:B------:R0:W1:Y:S02]  /*24350*/  SHFL.IDX P6, R14, R13, R12, R11 ;  /* 0x0000000c0d0e7389 */ /* 0x00006400000c000b */
[----:B01----:R-:W-:Y:S01]  /*24360*/  ENDCOLLECTIVE ;  /* 0x000000000000791b */ /* 0x003fe20003800000 */
.L_x_2003:
[----:B------:R-:W-:Y:S05]  /*24370*/  BSYNC B1 ;  /* 0x0000000000017941 */ /* 0x000fea0003800000 */
.L_x_2002:
[----:B------:R-:W-:Y:S05]  /*24380*/  BRA `(.L_x_2004) ;  /* 0xffffff7c00b87947 */ /* 0x000fea000383ffff */
.L_x_1815:
[----:B------:R-:W-:Y:S01]  /*24390*/  BSSY B1, `(.L_x_2005) ;  /* 0x0000006000017945 */ /* 0x000fe20003800000 */
[----:B------:R-:W-:-:S07]  /*243a0*/  IMAD.MOV.U32 R15, RZ, RZ, -0x1 ;  /* 0xffffffffff0f7424 */ /* 0x000fce00078e00ff */
[----:B01----:R-:W-:Y:S05]  /*243b0*/  WARPSYNC.COLLECTIVE R15, `(.L_x_2006) ;  /* 0x000000000f0c7348 */ /* 0x003fea0003c00000 */
[----:B------:R-:W-:Y:S02]  /*243c0*/  ELECT P6, UR62, PT ;  /* 0x00000000003e782f */ /* 0x000fe400038c0000 */
[----:B------:R-:W-:Y:S01]  /*243d0*/  MOV R14, UR62 ;  /* 0x0000003e000e7c02 */ /* 0x000fe20008000f00 */
[----:B01----:R-:W-:Y:S10]  /*243e0*/  ENDCOLLECTIVE ;  /* 0x000000000000791b */ /* 0x003ff40003800000 */
.L_x_2006:
[----:B------:R-:W-:Y:S05]  /*243f0*/  BSYNC B1 ;  /* 0x0000000000017941 */ /* 0x000fea0003800000 */
.L_x_2005:
[----:B------:R-:W-:Y:S05]  /*24400*/  BRA `(.L_x_1814) ;  /* 0xffffff7c00b07947 */ /* 0x000fea000383ffff */
.L_x_1817:
[----:B0-----:R0:W2:Y:S02]  /*24410*/  SYNCS.PHASECHK.TRANS64.TRYWAIT P0, [R16+URZ+0x16820], R5 ;  /* 0x01682005100075a7 */ /* 0x0010a4000800017f */
[----:B--2---:R-:W-:Y:S05]  /*24420*/  @!P0 NANOSLEEP.SYNCS 0x989680 ;  /* 0x009896800000895d */ /* 0x004fea0003900000 */
[----:B------:R-:W2:Y:S02]  /*24430*/  @!P0 SYNCS.PHASECHK.TRANS64 P0, [R16+URZ+0x16820], R5 ;  /* 0x01682005100085a7 */ /* 0x000ea4000800007f */
[----:B--2---:R-:W-:Y:S05]  /*24440*/  @!P0 BRA `(.L_x_1817) ;  /* 0xfffffffc00f08947 */ /* 0x004fea000383ffff */
[----:B------:R-:W-:Y:S05]  /*24450*/  BRA `(.L_x_2007) ;  /* 0xffffff7c00c07947 */ /* 0x000fea000383ffff */
.L_x_1821:
[----:B0-----:R0:W2:Y:S02]  /*24460*/  SYNCS.PHASECHK.TRANS64.TRYWAIT P0, [R5+URZ+0x168a0], R7 ;  /* 0x0168a007050075a7 */ /* 0x0010a4000800017f */
[----:B--2---:R-:W-:Y:S05]  /*24470*/  @!P0 NANOSLEEP.SYNCS 0x989680 ;  /* 0x009896800000895d */ /* 0x004fea0003900000 */
[----:B------:R-:W2:Y:S02]  /*24480*/  @!P0 SYNCS.PHASECHK.TRANS64 P0, [R5+URZ+0x168a0], R7 ;  /* 0x0168a007050085a7 */ /* 0x000ea4000800007f */
[----:B--2---:R-:W-:Y:S05]  /*24490*/  @!P0 BRA `(.L_x_1821) ;  /* 0xfffffffc00f08947 */ /* 0x004fea000383ffff */
[----:B------:R-:W-:Y:S05]  /*244a0*/  BRA `(.L_x_2008) ;  /* 0xffffff7c00dc7947 */ /* 0x000fea000383ffff */
.L_x_1826:
[----:B-1----:R1:W2:Y:S02]  /*244b0*/  SYNCS.PHASECHK.TRANS64.TRYWAIT P0, [R5+URZ+0x168c0], R7 ;  /* 0x0168c007050075a7 */ /* 0x0022a4000800017f */
[----:B--2---:R-:W-:Y:S05]  /*244c0*/  @!P0 NANOSLEEP.SYNCS 0x989680 ;  /* 0x009896800000895d */ /* 0x004fea0003900000 */
[----:B------:R-:W2:Y:S02]  /*244d0*/  @!P0 SYNCS.PHASECHK.TRANS64 P0, [R5+URZ+0x168c0], R7 ;  /* 0x0168c007050085a7 */ /* 0x000ea4000800007f */
[----:B--2---:R-:W-:Y:S05]  /*244e0*/  @!P0 BRA `(.L_x_1826) ;  /* 0xfffffffc00f08947 */ /* 0x004fea000383ffff */
[----:B------:R-:W-:Y:S05]  /*244f0*/  BRA `(.L_x_2009) ;  /* 0xffffff80005c7947 */ /* 0x000fea000383ffff */
.L_x_1833:
[----:B0-----:R0:W2:Y:S02]  /*24500*/  SYNCS.PHASECHK.TRANS64.TRYWAIT P1, [R5+URZ+0x168a0], R7 ;  /* 0x0168a007050075a7 */ /* 0x0010a4000802017f */
[----:B--2---:R-:W-:Y:S05]  /*24510*/  @!P1 NANOSLEEP.SYNCS 0x989680 ;  /* 0x009896800000995d */ /* 0x004fea0003900000 */
[----:B------:R-:W2:Y:S02]  /*24520*/  @!P1 SYNCS.PHASECHK.TRANS64 P1, [R5+URZ+0x168a0], R7 ;  /* 0x0168a007050095a7 */ /* 0x000ea4000802007f */
[----:B--2---:R-:W-:Y:S05]  /*24530*/  @!P1 BRA `(.L_x_1833) ;  /* 0xfffffffc00f09947 */ /* 0x004fea000383ffff */
[----:B------:R-:W-:Y:S05]  /*24540*/  BRA `(.L_x_2010) ;  /* 0xffffff8400287947 */ /* 0x000fea000383ffff */
.L_x_1838:
[----:B-1----:R1:W2:Y:S02]  /*24550*/  SYNCS.PHASECHK.TRANS64.TRYWAIT P1, [R5+URZ+0x168c0], R7 ;  /* 0x0168c007050075a7 */ /* 0x0022a4000802017f */
[----:B--2---:R-:W-:Y:S05]  /*24560*/  @!P1 NANOSLEEP.SYNCS 0x989680 ;  /* 0x009896800000995d */ /* 0x004fea0003900000 */
[----:B------:R-:W2:Y:S02]  /*24570*/  @!P1 SYNCS.PHASECHK.TRANS64 P1, [R5+URZ+0x168c0], R7 ;  /* 0x0168c007050095a7 */ /* 0x000ea4000802007f */
[----:B--2---:R-:W-:Y:S05]  /*24580*/  @!P1 BRA `(.L_x_1838) ;  /* 0xfffffffc00f09947 */ /* 0x004fea000383ffff */
[----:B------:R-:W-:Y:S05]  /*24590*/  BRA `(.L_x_2011) ;  /* 0xffffff8400a07947 */ /* 0x000fea000383ffff */
.L_x_1861:
        /* <DEDUP_REMOVED lines=11> */
.L_x_2013:
[----:B------:R-:W-:Y:S05]  /*24650*/  BSYNC B0 ;  /* 0x0000000000007941 */ /* 0x000fea0003800000 */
.L_x_2012:
[----:B------:R-:W-:Y:S05]  /*24660*/  BRA `(.L_x_2014) ;  /* 0xffffff9400b47947 */ /* 0x000fea000383ffff */
.L_x_1864:
[----:B0-----:R0:W1:Y:S02]  /*24670*/  SYNCS.PHASECHK.TRANS64.TRYWAIT P0, [R3+URZ+0x16840], R4 ;  /* 0x01684004030075a7 */ /* 0x001064000800017f */
[----:B-1----:R-:W-:Y:S05]  /*24680*/  @!P0 NANOSLEEP.SYNCS 0x989680 ;  /* 0x009896800000895d */ /* 0x002fea0003900000 */
[----:B------:R-:W1:Y:S02]  /*24690*/  @!P0 SYNCS.PHASECHK.TRANS64 P0, [R3+URZ+0x16840], R4 ;  /* 0x01684004030085a7 */ /* 0x000e64000800007f */
[----:B-1----:R-:W-:Y:S05]  /*246a0*/  @!P0 BRA `(.L_x_1864) ;  /* 0xfffffffc00f08947 */ /* 0x002fea000383ffff */
[----:B------:R-:W-:Y:S05]  /*246b0*/  BRA `(.L_x_2015) ;  /* 0xffffff9800087947 */ /* 0x000fea000383ffff */
.L_x_1865:
        /* <DEDUP_REMOVED lines=8> */
.L_x_2017:
[----:B------:R-:W-:Y:S05]  /*24740*/  BSYNC B0 ;  /* 0x0000000000007941 */ /* 0x000fea0003800000 */
.L_x_2016:
        /* <DEDUP_REMOVED lines=9> */
.L_x_2018:
[----:B------:R-:W-:Y:S02]  /*247e0*/  IMAD.MOV.U32 R13, RZ, RZ, R2 ;  /* 0x000000ffff0d7224 */ /* 0x000fe400078e0002 */
[----:B------:R-:W-:Y:S02]  /*247f0*/  IMAD.MOV.U32 R12, RZ, RZ, 0x1 ;  /* 0x00000001ff0c7424 */ /* 0x000fe400078e00ff */
[----:B------:R-:W-:-:S07]  /*24800*/  IMAD.MOV.U32 R7, RZ, RZ, R14 ;  /* 0x000000ffff077224 */ /* 0x000fce00078e000e */
[----:B------:R-:W-:Y:S05]  /*24810*/  WARPSYNC.COLLECTIVE R15, `(.L_x_2019) ;  /* 0x000000000f087348 */ /* 0x000fea0003c00000 */
[----:B------:R0:W1:Y:S02]  /*24820*/  SHFL.IDX P6, R14, R13, R12, R11 ;  /* 0x0000000c0d0e7389 */ /* 0x00006400000c000b */
[----:B01----:R-:W-:Y:S01]  /*24830*/  ENDCOLLECTIVE ;  /* 0x000000000000791b */ /* 0x003fe20003800000 */
.L_x_2019:
        /* <DEDUP_REMOVED lines=15> */
.L_x_2020:
[----:B------:R-:W-:Y:S02]  /*24930*/  @P0 IMAD R8, R5, 0x2, R16 ;  /* 0x0000000205080824 */ /* 0x000fe400078e0210 */
[----:B------:R-:W-:Y:S02]  /*24940*/  IMAD.MOV.U32 R13, RZ, RZ, R2 ;  /* 0x000000ffff0d7224 */ /* 0x000fe400078e0002 */
[----:B------:R-:W-:Y:S02]  /*24950*/  IMAD.MOV.U32 R12, RZ, RZ, 0x2 ;  /* 0x00000002ff0c7424 */ /* 0x000fe400078e00ff */
[----:B------:R-:W-:-:S07]  /*24960*/  IMAD.MOV.U32 R7, RZ, RZ, R14 ;  /* 0x000000ffff077224 */ /* 0x000fce00078e000e */
[----:B------:R-:W-:Y:S05]  /*24970*/  WARPSYNC.COLLECTIVE R15, `(.L_x_2021) ;  /* 0x000000000f087348 */ /* 0x000fea0003c00000 */
[----:B------:R0:W1:Y:S02]  /*24980*/  SHFL.IDX P6, R14, R13, R12, R11 ;  /* 0x0000000c0d0e7389 */ /* 0x00006400000c000b */
[----:B01----:R-:W-:Y:S01]  /*24990*/  ENDCOLLECTIVE ;  /* 0x000000000000791b */ /* 0x003fe20003800000 */
.L_x_2021:
        /* <DEDUP_REMOVED lines=15> */
.L_x_2022:
[----:B------:R-:W-:Y:S02]  /*24a90*/  @P0 IMAD R8, R5, 0x2, R16 ;  /* 0x0000000205080824 */ /* 0x000fe400078e0210 */
[----:B------:R-:W-:Y:S02]  /*24aa0*/  IMAD.MOV.U32 R13, RZ, RZ, R2 ;  /* 0x000000ffff0d7224 */ /* 0x000fe400078e0002 */
[----:B------:R-:W-:Y:S02]  /*24ab0*/  IMAD.MOV.U32 R12, RZ, RZ, 0x3 ;  /* 0x00000003ff0c7424 */ /* 0x000fe400078e00ff */
[----:B------:R-:W-:-:S07]  /*24ac0*/  IMAD.MOV.U32 R7, RZ, RZ, R14 ;  /* 0x000000ffff077224 */ /* 0x000fce00078e000e */
[----:B------:R-:W-:Y:S05]  /*24ad0*/  WARPSYNC.COLLECTIVE R15, `(.L_x_2023) ;  /* 0x000000000f087348 */ /* 0x000fea0003c00000 */
[----:B------:R0:W1:Y:S02]  /*24ae0*/  SHFL.IDX P6, R14, R13, R12, R11 ;  /* 0x0000000c0d0e7389 */ /* 0x00006400000c000b */
[----:B01----:R-:W-:Y:S01]  /*24af0*/  ENDCOLLECTIVE ;  /* 0x000000000000791b */ /* 0x003fe20003800000 */
.L_x_2023:
        /* <DEDUP_REMOVED lines=15> */
.L_x_2024:
[----:B------:R-:W-:Y:S02]  /*24bf0*/  @P0 IMAD R8, R5, 0x2, R16 ;  /* 0x0000000205080824 */ /* 0x000fe400078e0210 */
[----:B------:R-:W-:Y:S02]  /*24c00*/  IMAD.MOV.U32 R13, RZ, RZ, R2 ;  /* 0x000000ffff0d7224 */ /* 0x000fe400078e0002 */
[----:B------:R-:W-:Y:S02]  /*24c10*/  IMAD.MOV.U32 R12, RZ, RZ, 0x4 ;  /* 0x00000004ff0c7424 */ /* 0x000fe400078e00ff */
[----:B------:R-:W-:-:S07]  /*24c20*/  IMAD.MOV.U32 R7, RZ, RZ, R14 ;  /* 0x000000ffff077224 */ /* 0x000fce00078e000e */
[----:B------:R-:W-:Y:S05]  /*24c30*/  WARPSYNC.COLLECTIVE R15, `(.L_x_2025) ;  /* 0x000000000f087348 */ /* 0x000fea0003c00000 */
[----:B------:R0:W1:Y:S02]  /*24c40*/  SHFL.IDX P6, R14, R13, R12, R11 ;  /* 0x0000000c0d0e7389 */ /* 0x00006400000c000b */
[----:B01----:R-:W-:Y:S01]  /*24c50*/  ENDCOLLECTIVE ;  /* 0x000000000000791b */ /* 0x003fe20003800000 */
.L_x_2025:
        /* <DEDUP_REMOVED lines=15> */
.L_x_2026:
[----:B------:R-:W-:Y:S02]  /*24d50*/  @P0 IMAD R8, R5, 0x2, R16 ;  /* 0x0000000205080824 */ /* 0x000fe400078e0210 */
[----:B------:R-:W-:Y:S02]  /*24d60*/  IMAD.MOV.U32 R13, RZ, RZ, R2 ;  /* 0x000000ffff0d7224 */ /* 0x000fe400078e0002 */
[----:B------:R-:W-:Y:S02]  /*24d70*/  IMAD.MOV.U32 R12, RZ, RZ, 0x5 ;  /* 0x00000005ff0c7424 */ /* 0x000fe400078e00ff */
[----:B------:R-:W-:-:S07]  /*24d80*/  IMAD.MOV.U32 R7, RZ, RZ, R14 ;  /* 0x000000ffff077224 */ /* 0x000fce00078e000e */
[----:B------:R-:W-:Y:S05]  /*24d90*/  WARPSYNC.COLLECTIVE R15, `(.L_x_2027) ;  /* 0x000000000f087348 */ /* 0x000fea0003c00000 */
[----:B------:R0:W1:Y:S02]  /*24da0*/  SHFL.IDX P6, R14, R13, R12, R11 ;  /* 0x0000000c0d0e7389 */ /* 0x00006400000c000b */
[----:B01----:R-:W-:Y:S01]  /*24db0*/  ENDCOLLECTIVE ;  /* 0x000000000000791b */ /* 0x003fe20003800000 */
.L_x_2027:
        /* <DEDUP_REMOVED lines=15> */
.L_x_2028:
[----:B------:R-:W-:Y:S02]  /*24eb0*/  @P0 IMAD R8, R5, 0x2, R16 ;  /* 0x0000000205080824 */ /* 0x000fe400078e0210 */
[----:B------:R-:W-:Y:S02]  /*24ec0*/  IMAD.MOV.U32 R13, RZ, RZ, R2 ;  /* 0x000000ffff0d7224 */ /* 0x000fe400078e0002 */
[----:B------:R-:W-:Y:S02]  /*24ed0*/  IMAD.MOV.U32 R12, RZ, RZ, 0x6 ;  /* 0x00000006ff0c7424 */ /* 0x000fe400078e00ff */
[----:B------:R-:W-:-:S07]  /*24ee0*/  IMAD.MOV.U32 R7, RZ, RZ, R14 ;  /* 0x000000ffff077224 */ /* 0x000fce00078e000e */
[----:B------:R-:W-:Y:S05]  /*24ef0*/  WARPSYNC.COLLECTIVE R15, `(.L_x_2029) ;  /* 0x000000000f087348 */ /* 0x000fea0003c00000 */
[----:B------:R0:W1:Y:S02]  /*24f00*/  SHFL.IDX P6, R14, R13, R12, R11 ;  /* 0x0000000c0d0e7389 */ /* 0x00006400000c000b */
[----:B01----:R-:W-:Y:S01]  /*24f10*/  ENDCOLLECTIVE ;  /* 0x000000000000791b */ /* 0x003fe20003800000 */
.L_x_2029:
        /* <DEDUP_REMOVED lines=15> */
.L_x_2030:
[----:B------:R-:W-:Y:S02]  /*25010*/  @P0 IMAD R8, R5, 0x2, R16 ;  /* 0x0000000205080824 */ /* 0x000fe400078e0210 */
[----:B------:R-:W-:Y:S02]  /*25020*/  IMAD.MOV.U32 R13, RZ, RZ, R2 ;  /* 0x000000ffff0d7224 */ /* 0x000fe400078e0002 */
[----:B------:R-:W-:Y:S02]  /*25030*/  IMAD.MOV.U32 R12, RZ, RZ, 0x7 ;  /* 0x00000007ff0c7424 */ /* 0x000fe400078e00ff */
[----:B------:R-:W-:-:S07]  /*25040*/  IMAD.MOV.U32 R7, RZ, RZ, R14 ;  /* 0x000000ffff077224 */ /* 0x000fce00078e000e */
[----:B------:R-:W-:Y:S05]  /*25050*/  WARPSYNC.COLLECTIVE R15, `(.L_x_2031) ;  /* 0x000000000f087348 */ /* 0x000fea0003c00000 */
[----:B------:R0:W1:Y:S02]  /*25060*/  SHFL.IDX P6, R14, R13, R12, R11 ;  /* 0x0000000c0d0e7389 */ /* 0x00006400000c000b */
[----:B01----:R-:W-:Y:S01]  /*25070*/  ENDCOLLECTIVE ;  /* 0x000000000000791b */ /* 0x003fe20003800000 */
.L_x_2031:
        /* <DEDUP_REMOVED lines=10> */
.L_x_2032:
[----:B------:R-:W-:Y:S01]  /*25120*/  @!PT LDS RZ, [RZ] ;  /* 0x00000000fffff984 */ /* 0x000fe20000000800 */
[----:B------:R-:W-:Y:S01]  /*25130*/  @!PT LDS RZ, [RZ] ;  /* 0x00000000fffff984 */ /* 0x000fe20000000800 */
[----:B------:R-:W-:Y:S01]  /*25140*/  @!PT LDS RZ, [RZ] ;  /* 0x00000000fffff984 */ /* 0x000fe20000000800 */
[----:B------:R0:W-:Y:S01]  /*25150*/  @P0 LDGSTS.E.BYPASS.LTC128B.128 [R8+0x11400], desc[UR42][R6.64], !P2 ;  /* 0x1140000006080fae */ /* 0x0001e2000d101d6a */
[----:B------:R-:W-:Y:S01]  /*25160*/  IMAD.MOV.U32 R0, RZ, RZ, R14 ;  /* 0x000000ffff007224 */ /* 0x000fe200078e000e */
[----:B------:R-:W-:Y:S06]  /*25170*/  BRA `(.L_x_2033) ;  /* 0xffffff9400107947 */ /* 0x000fec000383ffff */
.L_x_1870:
        /* <DEDUP_REMOVED lines=9> */
.L_x_2034:
[C---:B------:R-:W-:Y:S01]  /*25210*/  VIADD R9, R25.reuse, 0x10 ;  /* 0x0000001019097836 */ /* 0x040fe20000000000 */
[----:B------:R-:W-:Y:S01]  /*25220*/  ISETP.GE.AND P1, PT, R25, R2, PT ;  /* 0x000000021900720c */ /* 0x000fe20003f26270 */
[----:B------:R-:W-:Y:S02]  /*25230*/  IMAD.MOV.U32 R13, RZ, RZ, R0 ;  /* 0x000000ffff0d7224 */ /* 0x000fe400078e0000 */
[----:B------:R-:W-:-:S10]  /*25240*/  IMAD.MOV.U32 R6, RZ, RZ, R14 ;  /* 0x000000ffff067224 */ /* 0x000fd400078e000e */
[----:B------:R-:W-:Y:S05]  /*25250*/  WARPSYNC.COLLECTIVE R15, `(.L_x_2035) ;  /* 0x000000000f087348 */ /* 0x000fea0003c00000 */
[----:B------:R0:W1:Y:S02]  /*25260*/  SHFL.IDX P6, R14, R13, R12, R11 ;  /* 0x0000000c0d0e7389 */ /* 0x00006400000c000b */
[----:B01----:R-:W-:Y:S01]  /*25270*/  ENDCOLLECTIVE ;  /* 0x000000000000791b */ /* 0x003fe20003800000 */
.L_x_2035:
[----:B------:R-:W-:Y:S02]  /*25280*/  IMAD.MOV.U32 R13, RZ, RZ, R4 ;  /* 0x000000ffff0d7224 */ /* 0x000fe400078e0004 */
[----:B------:R-:W-:Y:S02]  /*25290*/  IMAD.MOV.U32 R12, RZ, RZ, 0x1 ;  /* 0x00000001ff0c7424 */ /* 0x000fe400078e00ff */
[----:B------:R-:W-:-:S07]  /*252a0*/  IMAD.MOV.U32 R7, RZ, RZ, R14 ;  /* 0x000000ffff077224 */ /* 0x000fce00078e000e */
[----:B------:R-:W-:Y:S05]  /*252b0*/  WARPSYNC.COLLECTIVE R15, `(.L_x_2036) ;  /* 0x000000000f087348 */ /* 0x000fea0003c00000 */
[----:B------:R0:W1:Y:S02]  /*252c0*/  SHFL.IDX P6, R14, R13, R12, R11 ;  /* 0x0000000c0d0e7389 */ /* 0x00006400000c000b */
[----:B01----:R-:W-:Y:S01]  /*252d0*/  ENDCOLLECTIVE ;  /* 0x000000000000791b */ /* 0x003fe20003800000 */
.L_x_2036:
        /* <DEDUP_REMOVED lines=15> */
.L_x_2037:
[----:B------:R-:W-:Y:S02]  /*253d0*/  IMAD.MOV.U32 R13, RZ, RZ, R4 ;  /* 0x000000ffff0d7224 */ /* 0x000fe400078e0004 */
[----:B------:R-:W-:Y:S02]  /*253e0*/  IMAD.MOV.U32 R12, RZ, RZ, 0x2 ;  /* 0x00000002ff0c7424 */ /* 0x000fe400078e00ff */
[----:B------:R-:W-:-:S07]  /*253f0*/  IMAD.MOV.U32 R7, RZ, RZ, R14 ;  /* 0x000000ffff077224 */ /* 0x000fce00078e000e */
[----:B------:R-:W-:Y:S05]  /*25400*/  WARPSYNC.COLLECTIVE R15, `(.L_x_2038) ;  /* 0x000000000f087348 */ /* 0x000fea0003c00000 */
[----:B------:R0:W1:Y:S02]  /*25410*/  SHFL.IDX P6, R14, R13, R12, R11 ;  /* 0x0000000c0d0e7389 */ /* 0x00006400000c000b */
[----:B01----:R-:W-:Y:S01]  /*25420*/  ENDCOLLECTIVE ;  /* 0x000000000000791b */ /* 0x003fe20003800000 */
.L_x_2038:
        /* <DEDUP_REMOVED lines=16> */
.L_x_2039:
[----:B------:R-:W-:Y:S02]  /*25530*/  IMAD.MOV.U32 R13, RZ, RZ, R4 ;  /* 0x000000ffff0d7224 */ /* 0x000fe400078e0004 */
[----:B------:R-:W-:Y:S02]  /*25540*/  IMAD.MOV.U32 R12, RZ, RZ, 0x3 ;  /* 0x00000003ff0c7424 */ /* 0x000fe400078e00ff */
[----:B------:R-:W-:-:S07]  /*25550*/  IMAD.MOV.U32 R7, RZ, RZ, R14 ;  /* 0x000000ffff077224 */ /* 0x000fce00078e000e */
[----:B------:R-:W-:Y:S05]  /*25560*/  WARPSYNC.COLLECTIVE R15, `(.L_x_2040) ;  /* 0x000000000f087348 */ /* 0x000fea0003c00000 */
[----:B------:R0:W1:Y:S02]  /*25570*/  SHFL.IDX P6, R14, R13, R12, R11 ;  /* 0x0000000c0d0e7389 */ /* 0x00006400000c000b */
[----:B01----:R-:W-:Y:S01]  /*25580*/  ENDCOLLECTIVE ;  /* 0x000000000000791b */ /* 0x003fe20003800000 */
.L_x_2040:
        /* <DEDUP_REMOVED lines=16> */
.L_x_2041:
[----:B------:R-:W-:Y:S02]  /*25690*/  IMAD.MOV.U32 R13, RZ, RZ, R4 ;  /* 0x000000ffff0d7224 */ /* 0x000fe400078e0004 */
[----:B------:R-:W-:Y:S02]  /*256a0*/  IMAD.MOV.U32 R12, RZ, RZ, 0x4 ;  /* 0x00000004ff0c7424 */ /* 0x000fe400078e00ff */
[----:B------:R-:W-:-:S07]  /*256b0*/  IMAD.MOV.U32 R7, RZ, RZ, R14 ;  /* 0x000000ffff077224 */ /* 0x000fce00078e000e */
[----:B------:R-:W-:Y:S05]  /*256c0*/  WARPSYNC.COLLECTIVE R15, `(.L_x_2042) ;  /* 0x000000000f087348 */ /* 0x000fea0003c00000 */
[----:B------:R0:W1:Y:S02]  /*256d0*/  SHFL.IDX P6, R14, R13, R12, R11 ;  /* 0x0000000c0d0e7389 */ /* 0x00006400000c000b */
[----:B01----:R-:W-:Y:S01]  /*256e0*/  ENDCOLLECTIVE ;  /* 0x000000000000791b */ /* 0x003fe20003800000 */
.L_x_2042:
        /* <DEDUP_REMOVED lines=16> */
.L_x_2043:
[----:B------:R-:W-:Y:S02]  /*257f0*/  IMAD.MOV.U32 R13, RZ, RZ, R4 ;  /* 0x000000ffff0d7224 */ /* 0x000fe400078e0004 */
[----:B------:R-:W-:Y:S02]  /*25800*/  IMAD.MOV.U32 R12, RZ, RZ, 0x5 ;  /* 0x00000005ff0c7424 */ /* 0x000fe400078e00ff */
[----:B------:R-:W-:-:S07]  /*25810*/  IMAD.MOV.U32 R7, RZ, RZ, R14 ;  /* 0x000000ffff077224 */ /* 0x000fce00078e000e */
[----:B------:R-:W-:Y:S05]  /*25820*/  WARPSYNC.COLLECTIVE R15, `(.L_x_2044) ;  /* 0x000000000f087348 */ /* 0x000fea0003c00000 */
[----:B------:R0:W1:Y:S02]  /*25830*/  SHFL.IDX P6, R14, R13, R12, R11 ;  /* 0x0000000c0d0e7389 */ /* 0x00006400000c000b */
[----:B01----:R-:W-:Y:S01]  /*25840*/  ENDCOLLECTIVE ;  /* 0x000000000000791b */ /* 0x003fe20003800000 */
.L_x_2044:
        /* <DEDUP_REMOVED lines=16> */
.L_x_2045:
[----:B------:R-:W-:Y:S02]  /*25950*/  IMAD.MOV.U32 R13, RZ, RZ, R4 ;  /* 0x000000ffff0d7224 */ /* 0x000fe400078e0004 */
[----:B------:R-:W-:Y:S02]  /*25960*/  IMAD.MOV.U32 R12, RZ, RZ, 0x6 ;  /* 0x00000006ff0c7424 */ /* 0x000fe400078e00ff */
[----:B------:R-:W-:-:S07]  /*25970*/  IMAD.MOV.U32 R7, RZ, RZ, R14 ;  /* 0x000000ffff077224 */ /* 0x000fce00078e000e */
[----:B------:R-:W-:Y:S05]  /*25980*/  WARPSYNC.COLLECTIVE R15, `(.L_x_2046) ;  /* 0x000000000f087348 */ /* 0x000fea0003c00000 */
[----:B------:R0:W1:Y:S02]  /*25990*/  SHFL.IDX P6, R14, R13, R12, R11 ;  /* 0x0000000c0d0e7389 */ /* 0x00006400000c000b */
[----:B01----:R-:W-:Y:S01]  /*259a0*/  ENDCOLLECTIVE ;  /* 0x000000000000791b */ /* 0x003fe20003800000 */
.L_x_2046:
        /* <DEDUP_REMOVED lines=16> */
.L_x_2047:
[----:B------:R-:W-:Y:S02]  /*25ab0*/  IMAD.MOV.U32 R13, RZ, RZ, R4 ;  /* 0x000000ffff0d7224 */ /* 0x000fe400078e0004 */
[----:B------:R-:W-:Y:S02]  /*25ac0*/  IMAD.MOV.U32 R12, RZ, RZ, 0x7 ;  /* 0x00000007ff0c7424 */ /* 0x000fe400078e00ff */
[----:B------:R-:W-:-:S07]  /*25ad0*/  IMAD.MOV.U32 R7, RZ, RZ, R14 ;  /* 0x000000ffff077224 */ /* 0x000fce00078e000e */
[----:B------:R-:W-:Y:S05]  /*25ae0*/  WARPSYNC.COLLECTIVE R15, `(.L_x_2048) ;  /* 0x000000000f087348 */ /* 0x000fea0003c00000 */
[----:B------:R0:W1:Y:S02]  /*25af0*/  SHFL.IDX P6, R14, R13, R12, R11 ;  /* 0x0000000c0d0e7389 */ /* 0x00006400000c000b */
[----:B01----:R-:W-:Y:S01]  /*25b00*/  ENDCOLLECTIVE ;  /* 0x000000000000791b */ /* 0x003fe20003800000 */
.L_x_2048:
        /* <DEDUP_REMOVED lines=11> */
.L_x_2049:
        /* <DEDUP_REMOVED lines=12> */
.L_x_2050:
[----:B------:R-:W-:-:S05]  /*25c80*/  @!P1 LEA R6, P2, R20, R6, 0x1 ;  /* 0x0000000614069211 */ /* 0x000fca00078408ff */
[----:B------:R-:W-:-:S04]  /*25c90*/  @!P1 IMAD.X R4, RZ, RZ, R4, P2 ;  /* 0x000000ffff049224 */ /* 0x000fc800010e0604 */
[----:B------:R-:W-:Y:S02]  /*25ca0*/  @!P1 IMAD.MOV.U32 R7, RZ, RZ, R4 ;  /* 0x000000ffff079224 */ /* 0x000fe400078e0004 */
[----:B------:R-:W-:Y:S02]  /*25cb0*/  IMAD.MOV.U32 R13, RZ, RZ, R5 ;  /* 0x000000ffff0d7224 */ /* 0x000fe400078e0005 */
[----:B------:R-:W-:Y:S01]  /*25cc0*/  VIADD R4, R25, 0xa0 ;  /* 0x000000a019047836 */ /* 0x000fe20000000000 */
        /* <DEDUP_REMOVED lines=9> */
.L_x_2051:
[----:B------:R-:W-:Y:S02]  /*25d60*/  IMAD.MOV.U32 R13, RZ, RZ, R3 ;  /* 0x000000ffff0d7224 */ /* 0x000fe400078e0003 */
[----:B------:R-:W-:Y:S02]  /*25d70*/  IMAD.MOV.U32 R12, RZ, RZ, 0x1 ;  /* 0x00000001ff0c7424 */ /* 0x000fe400078e00ff */
[----:B------:R-:W-:-:S07]  /*25d80*/  IMAD.MOV.U32 R8, RZ, RZ, R14 ;  /* 0x000000ffff087224 */ /* 0x000fce00078e000e */
[----:B------:R-:W-:Y:S05]  /*25d90*/  WARPSYNC.COLLECTIVE R15, `(.L_x_2052) ;  /* 0x000000000f087348 */ /* 0x000fea0003c00000 */
[----:B------:R0:W1:Y:S02]  /*25da0*/  SHFL.IDX P6, R14, R13, R12, R11 ;  /* 0x0000000c0d0e7389 */ /* 0x00006400000c000b */
[----:B01----:R-:W-:Y:S01]  /*25db0*/  ENDCOLLECTIVE ;  /* 0x000000000000791b */ /* 0x003fe20003800000 */
.L_x_2052:
[----:B------:R-:W-:-:S05]  /*25dc0*/  @!P1 LEA R6, P2, R20, R8, 0x1 ;  /* 0x0000000814069211 */ /* 0x000fca00078408ff */
[----:B------:R-:W-:-:S04]  /*25dd0*/  @!P1 IMAD.X R0, RZ, RZ, R0, P2 ;  /* 0x000000ffff009224 */ /* 0x000fc800010e0600 */
[----:B------:R-:W-:Y:S02]  /*25de0*/  @!P1 IMAD.MOV.U32 R7, RZ, RZ, R0 ;  /* 0x000000ffff079224 */ /* 0x000fe400078e0000 */
[----:B------:R-:W-:Y:S02]  /*25df0*/  VIADD R0, R25, 0x90 ;  /* 0x0000009019007836 */ /* 0x000fe40000000000 */
[----:B------:R-:W-:Y:S01]  /*25e00*/  IMAD.MOV.U32 R13, RZ, RZ, R5 ;  /* 0x000000ffff0d7224 */ /* 0x000fe200078e0005 */
[----:B------:R-:W-:Y:S01]  /*25e10*/  @!PT LDS RZ, [RZ] ;  /* 0x00000000fffff984 */ /* 0x000fe20000000800 */
[----:B------:R-:W-:Y:S01]  /*25e20*/  @!PT LDS RZ, [RZ] ;  /* 0x00000000fffff984 */ /* 0x000fe20000000800 */
[----:B------:R-:W-:Y:S01]  /*25e30*/  @!PT LDS RZ, [RZ] ;  /* 0x00000000fffff984 */ /* 0x000fe20000000800 */
[----:B------:R0:W-:Y:S02]  /*25e40*/  @!P1 LDGSTS.E.BYPASS.LTC128B.128 [R10+0xc400], desc[UR42][R6.64], !P0 ;  /* 0x0c400000060a9fae */ /* 0x0001e4000c101d6a */
[----:B------:R-:W-:Y:S01]  /*25e50*/  ISETP.GE.AND P1, PT, R0, R2, PT ;  /* 0x000000020000720c */ /* 0x000fe20003f26270 */
[----:B------:R-:W-:-:S12]  /*25e60*/  IMAD.MOV.U32 R0, RZ, RZ, R14 ;  /* 0x000000ffff007224 */ /* 0x000fd800078e000e */
[----:B0-----:R-:W-:Y:S05]  /*25e70*/  WARPSYNC.COLLECTIVE R15, `(.L_x_2053) ;  /* 0x000000000f087348 */ /* 0x001fea0003c00000 */
[----:B------:R1:W2:Y:S02]  /*25e80*/  SHFL.IDX P6, R14, R13, R12, R11 ;  /* 0x0000000c0d0e7389 */ /* 0x0002a400000c000b */
[----:B012---:R-:W-:Y:S01]  /*25e90*/  ENDCOLLECTIVE ;  /* 0x000000000000791b */ /* 0x007fe20003800000 */
.L_x_2053:
[----:B------:R-:W-:Y:S02]  /*25ea0*/  IMAD.MOV.U32 R13, RZ, RZ, R3 ;  /* 0x000000ffff0d7224 */ /* 0x000fe400078e0003 */
[----:B------:R-:W-:Y:S02]  /*25eb0*/  IMAD.MOV.U32 R12, RZ, RZ, 0x2 ;  /* 0x00000002ff0c7424 */ /* 0x000fe400078e00ff */
[----:B------:R-:W-:-:S07]  /*25ec0*/  IMAD.MOV.U32 R6, RZ, RZ, R14 ;  /* 0x000000ffff067224 */ /* 0x000fce00078e000e */
[----:B------:R-:W-:Y:S05]  /*25ed0*/  WARPSYNC.COLLECTIVE R15, `(.L_x_2054) ;  /* 0x000000000f087348 */ /* 0x000fea0003c00000 */
[----:B------:R0:W1:Y:S02]  /*25ee0*/  SHFL.IDX P6, R14, R13, R12, R11 ;  /* 0x0000000c0d0e7389 */ /* 0x00006400000c000b */
[----:B01----:R-:W-:Y:S01]  /*25ef0*/  ENDCOLLECTIVE ;  /* 0x000000000000791b */ /* 0x003fe20003800000 */
.L_x_2054:
        /* <DEDUP_REMOVED lines=13> */
.L_x_2055:
[----:B------:R-:W-:Y:S02]  /*25fd0*/  IMAD.MOV.U32 R13, RZ, RZ, R3 ;  /* 0x000000ffff0d7224 */ /* 0x000fe400078e0003 */
[----:B------:R-:W-:Y:S02]  /*25fe0*/  IMAD.MOV.U32 R12, RZ, RZ, 0x3 ;  /* 0x00000003ff0c7424 */ /* 0x000fe400078e00ff */
[----:B------:R-:W-:-:S07]  /*25ff0*/  IMAD.MOV.U32 R6, RZ, RZ, R14 ;  /* 0x000000ffff067224 */ /* 0x000fce00078e000e */
[----:B------:R-:W-:Y:S05]  /*26000*/  WARPSYNC.COLLECTIVE R15, `(.L_x_2056) ;  /* 0x000000000f087348 */ /* 0x000fea0003c00000 */
[----:B------:R0:W1:Y:S02]  /*26010*/  SHFL.IDX P6, R14, R13, R12, R11 ;  /* 0x0000000c0d0e7389 */ /* 0x00006400000c000b */
[----:B01----:R-:W-:Y:S01]  /*26020*/  ENDCOLLECTIVE ;  /* 0x000000000000791b */ /* 0x003fe20003800000 */
.L_x_2056:
        /* <DEDUP_REMOVED lines=12> */
.L_x_2057:
[----:B------:R-:W-:Y:S01]  /*260f0*/  IMAD.MOV.U32 R5, RZ, RZ, R14 ;  /* 0x000000ffff057224 */ /* 0x000fe200078e000e */
[----:B------:R-:W-:Y:S06]  /*26100*/  BRA `(.L_x_2058) ;  /* 0xffffff9000f47947 */ /* 0x000fec000383ffff */
.L_x_1873:
[----:B-1----:R1:W2:Y:S02]  /*26110*/  SYNCS.PHASECHK.TRANS64.TRYWAIT P0, [R16+URZ+0x16820], R0 ;  /* 0x01682000100075a7 */ /* 0x0022a4000800017f */
[----:B--2---:R-:W-:Y:S05]  /*26120*/  @!P0 NANOSLEEP.SYNCS 0x989680 ;  /* 0x009896800000895d */ /* 0x004fea0003900000 */
[----:B------:R-:W2:Y:S02]  /*26130*/  @!P0 SYNCS.PHASECHK.TRANS64 P0, [R16+URZ+0x16820], R0 ;  /* 0x01682000100085a7 */ /* 0x000ea4000800007f */
[----:B--2---:R-:W-:Y:S05]  /*26140*/  @!P0 BRA `(.L_x_1873) ;  /* 0xfffffffc00f08947 */ /* 0x004fea000383ffff */
[----:B------:R-:W-:Y:S05]  /*26150*/  BRA `(.L_x_2059) ;  /* 0xffffff9400507947 */ /* 0x000fea000383ffff */
.L_x_1878:
[----:B0-----:R0:W1:Y:S02]  /*26160*/  SYNCS.PHASECHK.TRANS64.TRYWAIT P0, [R5+URZ+0x16840], R2 ;  /* 0x01684002050075a7 */ /* 0x001064000800017f */
[----:B-1----:R-:W-:Y:S05]  /*26170*/  @!P0 NANOSLEEP.SYNCS 0x989680 ;  /* 0x009896800000895d */ /* 0x002fea0003900000 */
[----:B------:R-:W1:Y:S02]  /*26180*/  @!P0 SYNCS.PHASECHK.TRANS64 P0, [R5+URZ+0x16840], R2 ;  /* 0x01684002050085a7 */ /* 0x000e64000800007f */
[----:B-1----:R-:W-:Y:S05]  /*26190*/  @!P0 BRA `(.L_x_1878) ;  /* 0xfffffffc00f08947 */ /* 0x002fea000383ffff */
[----:B------:R-:W-:Y:S05]  /*261a0*/  BRA `(.L_x_2060) ;  /* 0xffffff9800347947 */ /* 0x000fea000383ffff */
.L_x_1879:
        /* <DEDUP_REMOVED lines=8> */
.L_x_2062:
[----:B------:R-:W-:Y:S05]  /*26230*/  BSYNC B1 ;  /* 0x0000000000017941 */ /* 0x000fea0003800000 */
.L_x_2061:
[----:B------:R-:W0:Y:S01]  /*26240*/  S2R R7, SR_TID.X ;  /* 0x0000000000077919 */ /* 0x000e220000002100 */
[----:B------:R-:W-:Y:S02]  /*26250*/  IMAD.MOV.U32 R13, RZ, RZ, R8 ;  /* 0x000000ffff0d7224 */ /* 0x000fe400078e0008 */
[----:B------:R-:W-:Y:S02]  /*26260*/  IMAD.MOV.U32 R12, RZ, RZ, RZ ;  /* 0x000000ffff0c7224 */ /* 0x000fe400078e00ff */
[----:B------:R-:W-:Y:S02]  /*26270*/  IMAD.MOV.U32 R11, RZ, RZ, 0x181f ;  /* 0x0000181fff0b7424 */ /* 0x000fe400078e00ff */
[----:B------:R-:W-:Y:S02]  /*26280*/  IMAD.MOV.U32 R15, RZ, RZ, -0x1 ;  /* 0xffffffffff0f7424 */ /* 0x000fe400078e00ff */
[----:B------:R-:W-:Y:S02]  /*26290*/  IMAD.MOV.U32 R3, RZ, RZ, R14 ;  /* 0x000000ffff037224 */ /* 0x000fe400078e000e */
[----:B------:R-:W-:-:S07]  /*262a0*/  IMAD R9, R9, 0x2, R16 ;  /* 0x0000000209097824 */ /* 0x000fce00078e0210 */
[----:B0-----:R-:W-:Y:S05]  /*262b0*/  WARPSYNC.COLLECTIVE R15, `(.L_x_2063) ;  /* 0x000000000f087348 */ /* 0x001fea0003c00000 */
[----:B------:R1:W2:Y:S02]  /*262c0*/  SHFL.IDX P6, R14, R13, R12, R11 ;  /* 0x0000000c0d0e7389 */ /* 0x0002a400000c000b */
[----:B012---:R-:W-:Y:S01]  /*262d0*/  ENDCOLLECTIVE ;  /* 0x000000000000791b */ /* 0x007fe20003800000 */
.L_x_2063:
[----:B------:R-:W-:Y:S02]  /*262e0*/  IMAD.MOV.U32 R13, RZ, RZ, R10 ;  /* 0x000000ffff0d7224 */ /* 0x000fe400078e000a */
[----:B------:R-:W-:Y:S02]  /*262f0*/  IMAD.MOV.U32 R12, RZ, RZ, 0x1 ;  /* 0x00000001ff0c7424 */ /* 0x000fe400078e00ff */
[----:B------:R-:W-:Y:S02]  /*26300*/  IMAD.SHL.U32 R7, R7, 0x8, RZ ;  /* 0x0000000807077824 */ /* 0x000fe400078e00ff */
[----:B------:R-:W-:-:S03]  /*26310*/  IMAD.MOV.U32 R2, RZ, RZ, R14 ;  /* 0x000000ffff027224 */ /* 0x000fc600078e000e */
[----:B------:R-:W-:-:S07]  /*26320*/  LOP3.LUT R7, R7, 0x38, RZ, 0xc0, !PT ;  /* 0x0000003807077812 */ /* 0x000fce00078ec0ff */
[----:B------:R-:W-:Y:S05]  /*26330*/  WARPSYNC.COLLECTIVE R15, `(.L_x_2064) ;  /* 0x000000000f087348 */ /* 0x000fea0003c00000 */
[----:B------:R0:W1:Y:S02]  /*26340*/  SHFL.IDX P6, R14, R13, R12, R11 ;  /* 0x0000000c0d0e7389 */ /* 0x00006400000c000b */
[----:B01----:R-:W-:Y:S01]  /*26350*/  ENDCOLLECTIVE ;  /* 0x000000000000791b */ /* 0x003fe20003800000 */
.L_x_2064:
[----:B------:R-:W-:-:S05]  /*26360*/  IMAD.SHL.U32 R7, R7, 0x2, RZ ;  /* 0x0000000207077824 */ /* 0x000fca00078e00ff */
[----:B------:R-:W-:-:S05]  /*26370*/  IADD3 R2, P0, R2, R7, RZ ;  /* 0x0000000702027210 */ /* 0x000fca0007f1e0ff */
[----:B------:R-:W-:Y:S02]  /*26380*/  IMAD.X R3, RZ, RZ, R3, P0 ;  /* 0x000000ffff037224 */ /* 0x000fe400000e0603 */
[----:B------:R-:W-:-:S03]  /*26390*/  IMAD.MOV.U32 R13, RZ, RZ, R8 ;  /* 0x000000ffff0d7224 */ /* 0x000fc600078e0008 */
[----:B------:R-:W-:Y:S01]  /*263a0*/  @!PT LDS RZ, [RZ] ;  /* 0x00000000fffff984 */ /* 0x000fe20000000800 */
[----:B------:R-:W-:Y:S01]  /*263b0*/  @!PT LDS RZ, [RZ] ;  /* 0x00000000fffff984 */ /* 0x000fe20000000800 */
[----:B------:R-:W-:Y:S01]  /*263c0*/  @!PT LDS RZ, [RZ] ;  /* 0x00000000fffff984 */ /* 0x000fe20000000800 */
[----:B------:R0:W-:Y:S02]  /*263d0*/  LDGSTS.E.BYPASS.LTC128B.128 [R9+0xe400], desc[UR42][R2.64], !P2 ;  /* 0x0e40000002097fae */ /* 0x0001e4000d101d6a */
[----:B0-----:R-:W-:-:S07]  /*263e0*/  IMAD.MOV.U32 R3, RZ, RZ, R14 ;  /* 0x000000ffff037224 */ /* 0x001fce00078e000e */
[----:B------:R-:W-:Y:S05]  /*263f0*/  WARPSYNC.COLLECTIVE R15, `(.L_x_2065) ;  /* 0x000000000f087348 */ /* 0x000fea0003c00000 */
[----:B------:R0:W1:Y:S02]  /*26400*/  SHFL.IDX P6, R14, R13, R12, R11 ;  /* 0x0000000c0d0e7389 */ /* 0x00006400000c000b */
[----:B01----:R-:W-:Y:S01]  /*26410*/  ENDCOLLECTIVE ;  /* 0x000000000000791b */ /* 0x003fe20003800000 */
.L_x_2065:
[----:B------:R-:W-:Y:S02]  /*26420*/  IMAD.MOV.U32 R13, RZ, RZ, R10 ;  /* 0x000000ffff0d7224 */ /* 0x000fe400078e000a */
[----:B------:R-:W-:Y:S02]  /*26430*/  IMAD.MOV.U32 R12, RZ, RZ, 0x2 ;  /* 0x00000002ff0c7424 */ /* 0x000fe400078e00ff */
[----:B------:R-:W-:-:S07]  /*26440*/  IMAD.MOV.U32 R2, RZ, RZ, R14 ;  /* 0x000000ffff027224 */ /* 0x000fce00078e000e */
[----:B------:R-:W-:Y:S05]  /*26450*/  WARPSYNC.COLLECTIVE R15, `(.L_x_2066) ;  /* 0x000000000f087348 */ /* 0x000fea0003c00000 */
[----:B------:R0:W1:Y:S02]  /*26460*/  SHFL.IDX P6, R14, R13, R12, R11 ;  /* 0x0000000c0d0e7389 */ /* 0x00006400000c000b */
[----:B01----:R-:W-:Y:S01]  /*26470*/  ENDCOLLECTIVE ;  /* 0x000000000000791b */ /* 0x003fe20003800000 */
.L_x_2066:
        /* <DEDUP_REMOVED lines=11> */
.L_x_2067:
[----:B------:R-:W-:Y:S01]  /*26530*/  MOV R13, R10 ;  /* 0x0000000a000d7202 */ /* 0x000fe20000000f00 */
[----:B------:R-:W-:Y:S02]  /*26540*/  IMAD.MOV.U32 R12, RZ, RZ, 0x3 ;  /* 0x00000003ff0c7424 */ /* 0x000fe400078e00ff */
[----:B------:R-:W-:-:S07]  /*26550*/  IMAD.MOV.U32 R2, RZ, RZ, R14 ;  /* 0x000000ffff027224 */ /* 0x000fce00078e000e */
[----:B------:R-:W-:Y:S05]  /*26560*/  WARPSYNC.COLLECTIVE R15, `(.L_x_2068) ;  /* 0x000000000f087348 */ /* 0x000fea0003c00000 */
[----:B------:R0:W1:Y:S02]  /*26570*/  SHFL.IDX P6, R14, R13, R12, R11 ;  /* 0x0000000c0d0e7389 */ /* 0x00006400000c000b */
[----:B01----:R-:W-:Y:S01]  /*26580*/  ENDCOLLECTIVE ;  /* 0x000000000000791b */ /* 0x003fe20003800000 */
.L_x_2068:
        /* <DEDUP_REMOVED lines=11> */
.L_x_2069:
[----:B------:R-:W-:Y:S02]  /*26640*/  IMAD.MOV.U32 R13, RZ, RZ, R10 ;  /* 0x000000ffff0d7224 */ /* 0x000fe400078e000a */
[----:B------:R-:W-:Y:S02]  /*26650*/  IMAD.MOV.U32 R12, RZ, RZ, 0x4 ;  /* 0x00000004ff0c7424 */ /* 0x000fe400078e00ff */
[----:B------:R-:W-:-:S07]  /*26660*/  IMAD.MOV.U32 R2, RZ, RZ, R14 ;  /* 0x000000ffff027224 */ /* 0x000fce00078e000e */
[----:B------:R-:W-:Y:S05]  /*26670*/  WARPSYNC.COLLECTIVE R15, `(.L_x_2070) ;  /* 0x000000000f087348 */ /* 0x000fea0003c00000 */
[----:B------:R0:W1:Y:S02]  /*26680*/  SHFL.IDX P6, R14, R13, R12, R11 ;  /* 0x0000000c0d0e7389 */ /* 0x00006400000c000b */
[----:B01----:R-:W-:Y:S01]  /*26690*/  ENDCOLLECTIVE ;  /* 0x000000000000791b */ /* 0x003fe20003800000 */
.L_x_2070:
        /* <DEDUP_REMOVED lines=11> */
.L_x_2071:
[----:B------:R-:W-:Y:S02]  /*26750*/  IMAD.MOV.U32 R13, RZ, RZ, R10 ;  /* 0x000000ffff0d7224 */ /* 0x000fe400078e000a */
[----:B------:R-:W-:Y:S02]  /*26760*/  IMAD.MOV.U32 R12, RZ, RZ, 0x5 ;  /* 0x00000005ff0c7424 */ /* 0x000fe400078e00ff */
[----:B------:R-:W-:-:S07]  /*26770*/  IMAD.MOV.U32 R2, RZ, RZ, R14 ;  /* 0x000000ffff027224 */ /* 0x000fce00078e000e */
[----:B------:R-:W-:Y:S05]  /*26780*/  WARPSYNC.COLLECTIVE R15, `(.L_x_2072) ;  /* 0x000000000f087348 */ /* 0x000fea0003c00000 */
[----:B------:R0:W1:Y:S02]  /*26790*/  SHFL.IDX P6, R14, R13, R12, R11 ;  /* 0x0000000c0d0e7389 */ /* 0x00006400000c000b */
[----:B01----:R-:W-:Y:S01]  /*267a0*/  ENDCOLLECTIVE ;  /* 0x000000000000791b */ /* 0x003fe20003800000 */
.L_x_2072:
        /* <DEDUP_REMOVED lines=11> */
.L_x_2073:
[----:B------:R-:W-:Y:S02]  /*26860*/  IMAD.MOV.U32 R13, RZ, RZ, R10 ;  /* 0x000000ffff0d7224 */ /* 0x000fe400078e000a */
[----:B------:R-:W-:Y:S02]  /*26870*/  IMAD.MOV.U32 R12, RZ, RZ, 0x6 ;  /* 0x00000006ff0c7424 */ /* 0x000fe400078e00ff */
[----:B------:R-:W-:-:S07]  /*26880*/  IMAD.MOV.U32 R2, RZ, RZ, R14 ;  /* 0x000000ffff027224 */ /* 0x000fce00078e000e */
[----:B------:R-:W-:Y:S05]  /*26890*/  WARPSYNC.COLLECTIVE R15, `(.L_x_2074) ;  /* 0x000000000f087348 */ /* 0x000fea0003c00000 */
[----:B------:R0:W1:Y:S02]  /*268a0*/  SHFL.IDX P6, R14, R13, R12, R11 ;  /* 0x0000000c0d0e7389 */ /* 0x00006400000c000b */
[----:B01----:R-:W-:Y:S01]  /*268b0*/  ENDCOLLECTIVE ;  /* 0x000000000000791b */ /* 0x003fe20003800000 */
.L_x_2074:
        /* <DEDUP_REMOVED lines=11> */
.L_x_2075:
[----:B------:R-:W-:Y:S02]  /*26970*/  IMAD.MOV.U32 R13, RZ, RZ, R10 ;  /* 0x000000ffff0d7224 */ /* 0x000fe400078e000a */
[----:B------:R-:W-:Y:S02]  /*26980*/  IMAD.MOV.U32 R12, RZ, RZ, 0x7 ;  /* 0x00000007ff0c7424 */ /* 0x000fe400078e00ff */
[----:B------:R-:W-:-:S07]  /*26990*/  IMAD.MOV.U32 R2, RZ, RZ, R14 ;  /* 0x000000ffff027224 */ /* 0x000fce00078e000e */
[----:B------:R-:W-:Y:S05]  /*269a0*/  WARPSYNC.COLLECTIVE R15, `(.L_x_2076) ;  /* 0x000000000f087348 */ /* 0x000fea0003c00000 */
[----:B------:R0:W1:Y:S02]  /*269b0*/  SHFL.IDX P6, R14, R13, R12, R11 ;  /* 0x0000000c0d0e7389 */ /* 0x00006400000c000b */
[----:B01----:R-:W-:Y:S01]  /*269c0*/  ENDCOLLECTIVE ;  /* 0x000000000000791b */ /* 0x003fe20003800000 */
.L_x_2076:
        /* <DEDUP_REMOVED lines=11> */
.L_x_2077:
[----:B------:R-:W-:Y:S01]  /*26a80*/  IMAD.MOV.U32 R2, RZ, RZ, R14 ;  /* 0x000000ffff027224 */ /* 0x000fe200078e000e */
[----:B------:R-:W-:Y:S06]  /*26a90*/  BRA `(.L_x_2078) ;  /* 0xffffff9400187947 */ /* 0x000fec000383ffff */
.L_x_1884:
[----:B-1----:R1:W2:Y:S02]  /*26aa0*/  SYNCS.PHASECHK.TRANS64.TRYWAIT P0, [R5+URZ+0x16860], R2 ;  /* 0x01686002050075a7 */ /* 0x0022a4000800017f */
[----:B--2---:R-:W-:Y:S05]  /*26ab0*/  @!P0 NANOSLEEP.SYNCS 0x989680 ;  /* 0x009896800000895d */ /* 0x004fea0003900000 */
[----:B------:R-:W2:Y:S02]  /*26ac0*/  @!P0 SYNCS.PHASECHK.TRANS64 P0, [R5+URZ+0x16860], R2 ;  /* 0x01686002050085a7 */ /* 0x000ea4000800007f */
[----:B--2---:R-:W-:Y:S05]  /*26ad0*/  @!P0 BRA `(.L_x_1884) ;  /* 0xfffffffc00f08947 */ /* 0x004fea000383ffff */
[----:B------:R-:W-:Y:S05]  /*26ae0*/  BRA `(.L_x_2079) ;  /* 0xffffff9400707947 */ /* 0x000fea000383ffff */
.L_x_1885:
        /* <DEDUP_REMOVED lines=8> */
.L_x_2081:
[----:B------:R-:W-:Y:S05]  /*26b70*/  BSYNC B1 ;  /* 0x0000000000017941 */ /* 0x000fea0003800000 */
.L_x_2080:
        /* <DEDUP_REMOVED lines=10> */
.L_x_2082:
[----:B------:R-:W-:Y:S02]  /*26c20*/  IMAD.MOV.U32 R13, RZ, RZ, R19 ;  /* 0x000000ffff0d7224 */ /* 0x000fe400078e0013 */
[----:B------:R-:W-:Y:S02]  /*26c30*/  IMAD.MOV.U32 R12, RZ, RZ, 0x1 ;  /* 0x00000001ff0c7424 */ /* 0x000fe400078e00ff */
[----:B------:R-:W-:-:S07]  /*26c40*/  IMAD.MOV.U32 R2, RZ, RZ, R14 ;  /* 0x000000ffff027224 */ /* 0x000fce00078e000e */
[----:B------:R-:W-:Y:S05]  /*26c50*/  WARPSYNC.COLLECTIVE R15, `(.L_x_2083) ;  /* 0x000000000f087348 */ /* 0x000fea0003c00000 */
[----:B------:R0:W1:Y:S02]  /*26c60*/  SHFL.IDX P6, R14, R13, R12, R11 ;  /* 0x0000000c0d0e7389 */ /* 0x00006400000c000b */
[----:B01----:R-:W-:Y:S01]  /*26c70*/  ENDCOLLECTIVE ;  /* 0x000000000000791b */ /* 0x003fe20003800000 */
.L_x_2083:
        /* <DEDUP_REMOVED lines=12> */
.L_x_2084:
[----:B------:R-:W-:Y:S02]  /*26d40*/  IMAD.MOV.U32 R13, RZ, RZ, R19 ;  /* 0x000000ffff0d7224 */ /* 0x000fe400078e0013 */
[----:B------:R-:W-:Y:S02]  /*26d50*/  IMAD.MOV.U32 R12, RZ, RZ, 0x2 ;  /* 0x00000002ff0c7424 */ /* 0x000fe400078e00ff */
[----:B------:R-:W-:-:S07]  /*26d60*/  IMAD.MOV.U32 R2, RZ, RZ, R14 ;  /* 0x000000ffff027224 */ /* 0x000fce00078e000e */
[----:B------:R-:W-:Y:S05]  /*26d70*/  WARPSYNC.COLLECTIVE R15, `(.L_x_2085) ;  /* 0x000000000f087348 */ /* 0x000fea0003c00000 */
[----:B------:R0:W1:Y:S02]  /*26d80*/  SHFL.IDX P6, R14, R13, R12, R11 ;  /* 0x0000000c0d0e7389 */ /* 0x00006400000c000b */
[----:B01----:R-:W-:Y:S01]  /*26d90*/  ENDCOLLECTIVE ;  /* 0x000000000000791b */ /* 0x003fe20003800000 */
.L_x_2085:
        /* <DEDUP_REMOVED lines=12> */
.L_x_2086:
[----:B------:R-:W-:Y:S02]  /*26e60*/  IMAD.MOV.U32 R13, RZ, RZ, R19 ;  /* 0x000000ffff0d7224 */ /* 0x000fe400078e0013 */
[----:B------:R-:W-:Y:S02]  /*26e70*/  IMAD.MOV.U32 R12, RZ, RZ, 0x3 ;  /* 0x00000003ff0c7424 */ /* 0x000fe400078e00ff */
[----:B------:R-:W-:-:S07]  /*26e80*/  IMAD.MOV.U32 R2, RZ, RZ, R14 ;  /* 0x000000ffff027224 */ /* 0x000fce00078e000e */
[----:B------:R-:W-:Y:S05]  /*26e90*/  WARPSYNC.COLLECTIVE R15, `(.L_x_2087) ;  /* 0x000000000f087348 */ /* 0x000fea0003c00000 */
[----:B------:R0:W1:Y:S02]  /*26ea0*/  SHFL.IDX P6, R14, R13, R12, R11 ;  /* 0x0000000c0d0e7389 */ /* 0x00006400000c000b */
[----:B01----:R-:W-:Y:S01]  /*26eb0*/  ENDCOLLECTIVE ;  /* 0x000000000000791b */ /* 0x003fe20003800000 */
.L_x_2087:
        /* <DEDUP_REMOVED lines=12> */
.L_x_2088:
[----:B------:R-:W-:Y:S02]  /*26f80*/  IMAD.MOV.U32 R13, RZ, RZ, R19 ;  /* 0x000000ffff0d7224 */ /* 0x000fe400078e0013 */
[----:B------:R-:W-:Y:S02]  /*26f90*/  IMAD.MOV.U32 R12, RZ, RZ, 0x4 ;  /* 0x00000004ff0c7424 */ /* 0x000fe400078e00ff */
[----:B------:R-:W-:-:S07]  /*26fa0*/  IMAD.MOV.U32 R2, RZ, RZ, R14 ;  /* 0x000000ffff027224 */ /* 0x000fce00078e000e */
[----:B------:R-:W-:Y:S05]  /*26fb0*/  WARPSYNC.COLLECTIVE R15, `(.L_x_2089) ;  /* 0x000000000f087348 */ /* 0x000fea0003c00000 */
[----:B------:R0:W1:Y:S02]  /*26fc0*/  SHFL.IDX P6, R14, R13, R12, R11 ;  /* 0x0000000c0d0e7389 */ /* 0x00006400000c000b */
[----:B01----:R-:W-:Y:S01]  /*26fd0*/  ENDCOLLECTIVE ;  /* 0x000000000000791b */ /* 0x003fe20003800000 */
.L_x_2089:
        /* <DEDUP_REMOVED lines=12> */
.L_x_2090:
[----:B------:R-:W-:Y:S02]  /*270a0*/  IMAD.MOV.U32 R13, RZ, RZ, R19 ;  /* 0x000000ffff0d7224 */ /* 0x000fe400078e0013 */
[----:B------:R-:W-:Y:S02]  /*270b0*/  IMAD.MOV.U32 R12, RZ, RZ, 0x5 ;  /* 0x00000005ff0c7424 */ /* 0x000fe400078e00ff */
[----:B------:R-:W-:-:S07]  /*270c0*/  IMAD.MOV.U32 R2, RZ, RZ, R14 ;  /* 0x000000ffff027224 */ /* 0x000fce00078e000e */
[----:B------:R-:W-:Y:S05]  /*270d0*/  WARPSYNC.COLLECTIVE R15, `(.L_x_2091) ;  /* 0x000000000f087348 */ /* 0x000fea0003c00000 */
[----:B------:R0:W1:Y:S02]  /*270e0*/  SHFL.IDX P6, R14, R13, R12, R11 ;  /* 0x0000000c0d0e7389 */ /* 0x00006400000c000b */
[----:B01----:R-:W-:Y:S01]  /*270f0*/  ENDCOLLECTIVE ;  /* 0x000000000000791b */ /* 0x003fe20003800000 */
.L_x_2091:
        /* <DEDUP_REMOVED lines=12> */
.L_x_2092:
[----:B------:R-:W-:Y:S02]  /*271c0*/  IMAD.MOV.U32 R13, RZ, RZ, R19 ;  /* 0x000000ffff0d7224 */ /* 0x000fe400078e0013 */
[----:B------:R-:W-:Y:S02]  /*271d0*/  IMAD.MOV.U32 R12, RZ, RZ, 0x6 ;  /* 0x00000006ff0c7424 */ /* 0x000fe400078e00ff */
[----:B------:R-:W-:-:S07]  /*271e0*/  IMAD.MOV.U32 R2, RZ, RZ, R14 ;  /* 0x000000ffff027224 */ /* 0x000fce00078e000e */
[----:B------:R-:W-:Y:S05]  /*271f0*/  WARPSYNC.COLLECTIVE R15, `(.L_x_2093) ;  /* 0x000000000f087348 */ /* 0x000fea0003c00000 */
[----:B------:R0:W1:Y:S02]  /*27200*/  SHFL.IDX P6, R14, R13, R12, R11 ;  /* 0x0000000c0d0e7389 */ /* 0x00006400000c000b */
[----:B01----:R-:W-:Y:S01]  /*27210*/  ENDCOLLECTIVE ;  /* 0x000000000000791b */ /* 0x003fe20003800000 */
.L_x_2093:
        /* <DEDUP_REMOVED lines=12> */
.L_x_2094:
[----:B------:R-:W-:Y:S02]  /*272e0*/  IMAD.MOV.U32 R13, RZ, RZ, R19 ;  /* 0x000000ffff0d7224 */ /* 0x000fe400078e0013 */
[----:B------:R-:W-:Y:S02]  /*272f0*/  IMAD.MOV.U32 R12, RZ, RZ, 0x7 ;  /* 0x00000007ff0c7424 */ /* 0x000fe400078e00ff */
[----:B------:R-:W-:-:S07]  /*27300*/  IMAD.MOV.U32 R2, RZ, RZ, R14 ;  /* 0x000000ffff027224 */ /* 0x000fce00078e000e */
[----:B------:R-:W-:Y:S05]  /*27310*/  WARPSYNC.COLLECTIVE R15, `(.L_x_2095) ;  /* 0x000000000f087348 */ /* 0x000fea0003c00000 */
[----:B------:R0:W1:Y:S02]  /*27320*/  SHFL.IDX P6, R14, R13, R12, R11 ;  /* 0x0000000c0d0e7389 */ /* 0x00006400000c000b */
[----:B01----:R-:W-:Y:S01]  /*27330*/  ENDCOLLECTIVE ;  /* 0x000000000000791b */ /* 0x003fe20003800000 */
.L_x_2095:
        /* <DEDUP_REMOVED lines=11> */
.L_x_2096:
[----:B------:R-:W-:Y:S01]  /*273f0*/  IMAD.MOV.U32 R2, RZ, RZ, R14 ;  /* 0x000000ffff027224 */ /* 0x000fe200078e000e */
[----:B------:R-:W-:Y:S06]  /*27400*/  BRA `(.L_x_2097) ;  /* 0xffffff90001c7947 */ /* 0x000fec000383ffff */
.L_x_1893:
[----:B0-----:R0:W1:Y:S02]  /*27410*/  SYNCS.PHASECHK.TRANS64.TRYWAIT P0, [R0+URZ+0x16860], R3 ;  /* 0x01686003000075a7 */ /* 0x001064000800017f */
[----:B-1----:R-:W-:Y:S05]  /*27420*/  @!P0 NANOSLEEP.SYNCS 0x989680 ;  /* 0x009896800000895d */ /* 0x002fea0003900000 */
[----:B------:R-:W1:Y:S02]  /*27430*/  @!P0 SYNCS.PHASECHK.TRANS64 P0, [R0+URZ+0x16860], R3 ;  /* 0x01686003000085a7 */ /* 0x000e64000800007f */
[----:B-1----:R-:W-:Y:S05]  /*27440*/  @!P0 BRA `(.L_x_1893) ;  /* 0xfffffffc00f08947 */ /* 0x002fea000383ffff */
[----:B------:R-:W-:Y:S05]  /*27450*/  BRA `(.L_x_2098) ;  /* 0xffffff9400387947 */ /* 0x000fea000383ffff */
.L_x_1894:
[----:B------:R-:W-:Y:S01]  /*27460*/  BSSY B0, `(.L_x_2099) ;  /* 0x0000008000007945 */ /* 0x000fe20003800000 */
[----:B------:R-:W-:Y:S02]  /*27470*/  IMAD.MOV.U32 R13, RZ, RZ, R19 ;  /* 0x000000ffff0d7224 */ /* 0x000fe400078e0013 */
[----:B------:R-:W-:Y:S02]  /*27480*/  IMAD.MOV.U32 R12, RZ, RZ, RZ ;  /* 0x000000ffff0c7224 */ /* 0x000fe400078e00ff */
[----:B------:R-:W-:Y:S02]  /*27490*/  IMAD.MOV.U32 R11, RZ, RZ, 0x181f ;  /* 0x0000181fff0b7424 */ /* 0x000fe400078e00ff */
[----:B------:R-:W-:-:S07]  /*274a0*/  IMAD.MOV.U32 R15, RZ, RZ, -0x1 ;  /* 0xffffffffff0f7424 */ /* 0x000fce00078e00ff */
[----:B0----5:R-:W-:Y:S05]  /*274b0*/  WARPSYNC.COLLECTIVE R15, `(.L_x_2100) ;  /* 0x000000000f087348 */ /* 0x021fea0003c00000 */
[----:B------:R1:W2:Y:S02]  /*274c0*/  SHFL.IDX P6, R14, R13, R12, R11 ;  /* 0x0000000c0d0e7389 */ /* 0x0002a400000c000b */
[----:B012--5:R-:W-:Y:S01]  /*274d0*/  ENDCOLLECTIVE ;  /* 0x000000000000791b */ /* 0x027fe20003800000 */
.L_x_2100:
[----:B------:R-:W-:Y:S05]  /*274e0*/  BSYNC B0 ;  /* 0x0000000000007941 */ /* 0x000fea0003800000 */
.L_x_2099:
        /* <DEDUP_REMOVED lines=10> */
.L_x_2101:
[----:B------:R-:W-:Y:S02]  /*27590*/  IMAD R4, R4, 0x2, R16 ;  /* 0x0000000204047824 */ /* 0x000fe400078e0210 */
[----:B------:R-:W-:Y:S02]  /*275a0*/  IMAD.MOV.U32 R13, RZ, RZ, R19 ;  /* 0x000000ffff0d7224 */ /* 0x000fe400078e0013 */
[----:B------:R-:W-:Y:S01]  /*275b0*/  IMAD.MOV.U32 R12, RZ, RZ, 0x1 ;  /* 0x00000001ff0c7424 */ /* 0x000fe200078e00ff */
[----:B------:R-:W-:-:S13]  /*275c0*/  IADD3 R2, P1, R14, R5, RZ ;  /* 0x000000050e027210 */ /* 0x000fda0007f3e0ff */
[----:B------:R-:W-:Y:S05]  /*275d0*/  WARPSYNC.COLLECTIVE R15, `(.L_x_2102) ;  /* 0x000000000f087348 */ /* 0x000fea0003c00000 */
[----:B------:R0:W1:Y:S02]  /*275e0*/  SHFL.IDX P6, R14, R13, R12, R11 ;  /* 0x0000000c0d0e7389 */ /* 0x00006400000c000b */
[----:B01----:R-:W-:Y:S01]  /*275f0*/  ENDCOLLECTIVE ;  /* 0x000000000000791b */ /* 0x003fe20003800000 */
.L_x_2102:
        /* <DEDUP_REMOVED lines=11> */
.L_x_2103:
[----:B------:R-:W-:Y:S02]  /*276b0*/  IMAD.MOV.U32 R13, RZ, RZ, R19 ;  /* 0x000000ffff0d7224 */ /* 0x000fe400078e0013 */
[----:B------:R-:W-:Y:S01]  /*276c0*/  IMAD.MOV.U32 R12, RZ, RZ, 0x2 ;  /* 0x00000002ff0c7424 */ /* 0x000fe200078e00ff */
[----:B------:R-:W-:-:S13]  /*276d0*/  IADD3 R2, P1, R14, R5, RZ ;  /* 0x000000050e027210 */ /* 0x000fda0007f3e0ff */
[----:B------:R-:W-:Y:S05]  /*276e0*/  WARPSYNC.COLLECTIVE R15, `(.L_x_2104) ;  /* 0x000000000f087348 */ /* 0x000fea0003c00000 */
[----:B------:R0:W1:Y:S02]  /*276f0*/  SHFL.IDX P6, R14, R13, R12, R11 ;  /* 0x0000000c0d0e7389 */ /* 0x00006400000c000b */
[----:B01----:R-:W-:Y:S01]  /*27700*/  ENDCOLLECTIVE ;  /* 0x000000000000791b */ /* 0x003fe20003800000 */
.L_x_2104:
        /* <DEDUP_REMOVED lines=11> */
.L_x_2105:
[----:B------:R-:W-:Y:S02]  /*277c0*/  IMAD.MOV.U32 R13, RZ, RZ, R19 ;  /* 0x000000ffff0d7224 */ /* 0x000fe400078e0013 */
[----:B------:R-:W-:Y:S01]  /*277d0*/  IMAD.MOV.U32 R12, RZ, RZ, 0x3 ;  /* 0x00000003ff0c7424 */ /* 0x000fe200078e00ff */
[----:B------:R-:W-:-:S13]  /*277e0*/  IADD3 R2, P1, R14, R5, RZ ;  /* 0x000000050e027210 */ /* 0x000fda0007f3e0ff */
[----:B------:R-:W-:Y:S05]  /*277f0*/  WARPSYNC.COLLECTIVE R15, `(.L_x_2106) ;  /* 0x000000000f087348 */ /* 0x000fea0003c00000 */
[----:B------:R0:W1:Y:S02]  /*27800*/  SHFL.IDX P6, R14, R13, R12, R11 ;  /* 0x0000000c0d0e7389 */ /* 0x00006400000c000b */
[----:B01----:R-:W-:Y:S01]  /*27810*/  ENDCOLLECTIVE ;  /* 0x000000000000791b */ /* 0x003fe20003800000 */
.L_x_2106:
        /* <DEDUP_REMOVED lines=11> */
.L_x_2107:
[----:B------:R-:W-:Y:S02]  /*278d0*/  IMAD.MOV.U32 R13, RZ, RZ, R19 ;  /* 0x000000ffff0d7224 */ /* 0x000fe400078e0013 */
[----:B------:R-:W-:Y:S01]  /*278e0*/  IMAD.MOV.U32 R12, RZ, RZ, 0x4 ;  /* 0x00000004ff0c7424 */ /* 0x000fe200078e00ff */
[----:B------:R-:W-:-:S13]  /*278f0*/  IADD3 R2, P1, R14, R5, RZ ;  /* 0x000000050e027210 */ /* 0x000fda0007f3e0ff */
[----:B------:R-:W-:Y:S05]  /*27900*/  WARPSYNC.COLLECTIVE R15, `(.L_x_2108) ;  /* 0x000000000f087348 */ /* 0x000fea0003c00000 */
[----:B------:R0:W1:Y:S02]  /*27910*/  SHFL.IDX P6, R14, R13, R12, R11 ;  /* 0x0000000c0d0e7389 */ /* 0x00006400000c000b */
[----:B01----:R-:W-:Y:S01]  /*27920*/  ENDCOLLECTIVE ;  /* 0x000000000000791b */ /* 0x003fe20003800000 */
.L_x_2108:
        /* <DEDUP_REMOVED lines=11> */
.L_x_2109:
[----:B------:R-:W-:Y:S02]  /*279e0*/  IMAD.MOV.U32 R13, RZ, RZ, R19 ;  /* 0x000000ffff0d7224 */ /* 0x000fe400078e0013 */
[----:B------:R-:W-:Y:S01]  /*279f0*/  IMAD.MOV.U32 R12, RZ, RZ, 0x5 ;  /* 0x00000005ff0c7424 */ /* 0x000fe200078e00ff */
[----:B------:R-:W-:-:S13]  /*27a00*/  IADD3 R2, P1, R14, R5, RZ ;  /* 0x000000050e027210 */ /* 0x000fda0007f3e0ff */
[----:B------:R-:W-:Y:S05]  /*27a10*/  WARPSYNC.COLLECTIVE R15, `(.L_x_2110) ;  /* 0x000000000f087348 */ /* 0x000fea0003c00000 */
[----:B------:R0:W1:Y:S02]  /*27a20*/  SHFL.IDX P6, R14, R13, R12, R11 ;  /* 0x0000000c0d0e7389 */ /* 0x00006400000c000b */
[----:B01----:R-:W-:Y:S01]  /*27a30*/  ENDCOLLECTIVE ;  /* 0x000000000000791b */ /* 0x003fe20003800000 */
.L_x_2110:
        /* <DEDUP_REMOVED lines=11> */
.L_x_2111:
[----:B------:R-:W-:Y:S02]  /*27af0*/  IMAD.MOV.U32 R13, RZ, RZ, R19 ;  /* 0x000000ffff0d7224 */ /* 0x000fe400078e0013 */
[----:B------:R-:W-:Y:S01]  /*27b00*/  IMAD.MOV.U32 R12, RZ, RZ, 0x6 ;  /* 0x00000006ff0c7424 */ /* 0x000fe200078e00ff */
[----:B------:R-:W-:-:S13]  /*27b10*/  IADD3 R2, P1, R14, R5, RZ ;  /* 0x000000050e027210 */ /* 0x000fda0007f3e0ff */
[----:B------:R-:W-:Y:S05]  /*27b20*/  WARPSYNC.COLLECTIVE R15, `(.L_x_2112) ;  /* 0x000000000f087348 */ /* 0x000fea0003c00000 */
[----:B------:R0:W1:Y:S02]  /*27b30*/  SHFL.IDX P6, R14, R13, R12, R11 ;  /* 0x0000000c0d0e7389 */ /* 0x00006400000c000b */
[----:B01----:R-:W-:Y:S01]  /*27b40*/  ENDCOLLECTIVE ;  /* 0x000000000000791b */ /* 0x003fe20003800000 */
.L_x_2112:
        /* <DEDUP_REMOVED lines=11> */
.L_x_2113:
[----:B------:R-:W-:Y:S02]  /*27c00*/  IMAD.MOV.U32 R13, RZ, RZ, R19 ;  /* 0x000000ffff0d7224 */ /* 0x000fe400078e0013 */
[----:B------:R-:W-:Y:S01]  /*27c10*/  IMAD.MOV.U32 R12, RZ, RZ, 0x7 ;  /* 0x00000007ff0c7424 */ /* 0x000fe200078e00ff */
[----:B------:R-:W-:-:S13]  /*27c20*/  IADD3 R2, P1, R14, R5, RZ ;  /* 0x000000050e027210 */ /* 0x000fda0007f3e0ff */
[----:B------:R-:W-:Y:S05]  /*27c30*/  WARPSYNC.COLLECTIVE R15, `(.L_x_2114) ;  /* 0x000000000f087348 */ /* 0x000fea0003c00000 */
[----:B------:R0:W1:Y:S02]  /*27c40*/  SHFL.IDX P6, R14, R13, R12, R11 ;  /* 0x0000000c0d0e7389 */ /* 0x00006400000c000b */
[----:B01----:R-:W-:Y:S01]  /*27c50*/  ENDCOLLECTIVE ;  /* 0x000000000000791b */ /* 0x003fe20003800000 */
.L_x_2114:
        /* <DEDUP_REMOVED lines=10> */
.L_x_2115:
[----:B------:R-:W-:Y:S05]  /*27d00*/  BRA `(.L_x_2116) ;  /* 0xffffff9000087947 */ /* 0x000fea000383ffff */
.L_x_1899:
[----:B------:R-:W-:Y:S01]  /*27d10*/  BSSY B0, `(.L_x_2117) ;  /* 0x0000008000007945 */ /* 0x000fe20003800000 */
[----:B-1----:R-:W-:Y:S02]  /*27d20*/  IMAD.MOV.U32 R13, RZ, RZ, R24 ;  /* 0x000000ffff0d7224 */ /* 0x002fe400078e0018 */
[----:B------:R-:W-:Y:S02]  /*27d30*/  IMAD.MOV.U32 R12, RZ, RZ, RZ ;  /* 0x000000ffff0c7224 */ /* 0x000fe400078e00ff */
[----:B------:R-:W-:Y:S02]  /*27d40*/  IMAD.MOV.U32 R11, RZ, RZ, 0x1f ;  /* 0x0000001fff0b7424 */ /* 0x000fe400078e00ff */
[----:B------:R-:W-:-:S07]  /*27d50*/  IMAD.MOV.U32 R15, RZ, RZ, -0x1 ;  /* 0xffffffffff0f7424 */ /* 0x000fce00078e00ff */
[----:B0-2--5:R-:W-:Y:S05]  /*27d60*/  WARPSYNC.COLLECTIVE R15, `(.L_x_2118) ;  /* 0x000000000f087348 */ /* 0x025fea0003c00000 */
[----:B------:R1:W3:Y:S02]  /*27d70*/  SHFL.IDX P6, R14, R13, R12, R11 ;  /* 0x0000000c0d0e7389 */ /* 0x0002e400000c000b */
[----:B0123-5:R-:W-:Y:S01]  /*27d80*/  ENDCOLLECTIVE ;  /* 0x000000000000791b */ /* 0x02ffe20003800000 */
.L_x_2118:
[----:B------:R-:W-:Y:S05]  /*27d90*/  BSYNC B0 ;  /* 0x0000000000007941 */ /* 0x000fea0003800000 */
.L_x_2117:
        /* <DEDUP_REMOVED lines=9> */
.L_x_2119:
        /* <DEDUP_REMOVED lines=23> */
.L_x_2120:
[----:B------:R-:W-:Y:S01]  /*27fa0*/  IMAD.MOV.U32 R12, RZ, RZ, 0x2 ;  /* 0x00000002ff0c7424 */ /* 0x000fe200078e00ff */
[----:B------:R-:W-:-:S05]  /*27fb0*/  SEL R4, R14, RZ, P1 ;  /* 0x000000ff0e047207 */ /* 0x000fca0000800000 */
[----:B------:R-:W-:-:S04]  /*27fc0*/  IMAD.IADD R4, R13, 0x1, R4 ;  /* 0x000000010d047824 */ /* 0x000fc800078e0204 */
[----:B------:R-:W-:-:S07]  /*27fd0*/  IMAD.MOV.U32 R13, RZ, RZ, R4 ;  /* 0x000000ffff0d7224 */ /* 0x000fce00078e0004 */
[----:B------:R-:W-:Y:S05]  /*27fe0*/  WARPSYNC.COLLECTIVE R15, `(.L_x_2121) ;  /* 0x000000000f087348 */ /* 0x000fea0003c00000 */
[----:B------:R0:W1:Y:S02]  /*27ff0*/  SHFL.UP P6, R14, R13, R12, R11 ;  /* 0x0400000c0d0e7389 */ /* 0x00006400000c000b */
[----:B01----:R-:W-:Y:S01]  /*28000*/  ENDCOLLECTIVE ;  /* 0x000000000000791b */ /* 0x003fe20003800000 */
.L_x_2121:
[----:B------:R-:W-:Y:S01]  /*28010*/  IMAD.MOV.U32 R12, RZ, RZ, 0x4 ;  /* 0x00000004ff0c7424 */ /* 0x000fe200078e00ff */
[----:B------:R-:W-:-:S05]  /*28020*/  SEL R3, R14, RZ, P2 ;  /* 0x000000ff0e037207 */ /* 0x000fca0001000000 */
[----:B------:R-:W-:-:S04]  /*28030*/  IMAD.IADD R2, R4, 0x1, R3 ;  /* 0x0000000104027824 */ /* 0x000fc800078e0203 */
[----:B------:R-:W-:-:S07]  /*28040*/  IMAD.MOV.U32 R13, RZ, RZ, R2 ;  /* 0x000000ffff0d7224 */ /* 0x000fce00078e0002 */
[----:B------:R-:W-:Y:S05]  /*28050*/  WARPSYNC.COLLECTIVE R15, `(.L_x_2122) ;  /* 0x000000000f087348 */ /* 0x000fea0003c00000 */
[----:B------:R0:W1:Y:S02]  /*28060*/  SHFL.UP P6, R14, R13, R12, R11 ;  /* 0x0400000c0d0e7389 */ /* 0x00006400000c000b */
[----:B01----:R-:W-:Y:S01]  /*28070*/  ENDCOLLECTIVE ;  /* 0x000000000000791b */ /* 0x003fe20003800000 */
.L_x_2122:
[----:B------:R-:W-:Y:S01]  /*28080*/  IMAD.MOV.U32 R12, RZ, RZ, 0x8 ;  /* 0x00000008ff0c7424 */ /* 0x000fe200078e00ff */
[----:B------:R-:W-:-:S05]  /*28090*/  SEL R3, R14, RZ, P3 ;  /* 0x000000ff0e037207 */ /* 0x000fca0001800000 */
[----:B------:R-:W-:-:S04]  /*280a0*/  IMAD.IADD R3, R2, 0x1, R3 ;  /* 0x0000000102037824 */ /* 0x000fc800078e0203 */
[----:B------:R-:W-:-:S07]  /*280b0*/  IMAD.MOV.U32 R13, RZ, RZ, R3 ;  /* 0x000000ffff0d7224 */ /* 0x000fce00078e0003 */
[----:B------:R-:W-:Y:S05]  /*280c0*/  WARPSYNC.COLLECTIVE R15, `(.L_x_2123) ;  /* 0x000000000f087348 */ /* 0x000fea0003c00000 */
[----:B------:R0:W1:Y:S02]  /*280d0*/  SHFL.UP P6, R14, R13, R12, R11 ;  /* 0x0400000c0d0e7389 */ /* 0x00006400000c000b */
[----:B01----:R-:W-:Y:S01]  /*280e0*/  ENDCOLLECTIVE ;  /* 0x000000000000791b */ /* 0x003fe20003800000 */
.L_x_2123:
[----:B------:R-:W-:Y:S01]  /*280f0*/  IMAD.MOV.U32 R12, RZ, RZ, 0x10 ;  /* 0x00000010ff0c7424 */ /* 0x000fe200078e00ff */
[----:B------:R-:W-:-:S05]  /*28100*/  SEL R4, R14, RZ, P4 ;  /* 0x000000ff0e047207 */ /* 0x000fca0002000000 */
[----:B------:R-:W-:-:S04]  /*28110*/  IMAD.IADD R4, R3, 0x1, R4 ;  /* 0x0000000103047824 */ /* 0x000fc800078e0204 */
[----:B------:R-:W-:-:S07]  /*28120*/  IMAD.MOV.U32 R13, RZ, RZ, R4 ;  /* 0x000000ffff0d7224 */ /* 0x000fce00078e0004 */
[----:B------:R-:W-:Y:S05]  /*28130*/  WARPSYNC.COLLECTIVE R15, `(.L_x_2124) ;  /* 0x000000000f087348 */ /* 0x000fea0003c00000 */
[----:B------:R0:W1:Y:S02]  /*28140*/  SHFL.UP P6, R14, R13, R12, R11 ;  /* 0x0400000c0d0e7389 */ /* 0x00006400000c000b */
[----:B01----:R-:W-:Y:S01]  /*28150*/  ENDCOLLECTIVE ;  /* 0x000000000000791b */ /* 0x003fe20003800000 */
.L_x_2124:
        /* <DEDUP_REMOVED lines=8> */
.L_x_2125:
[----:B------:R-:W-:Y:S05]  /*281e0*/  BRA `(.L_x_2126) ;  /* 0xffffff90001c7947 */ /* 0x000fea000383ffff */
.L_x_1902:
[----:B------:R-:W-:Y:S01]  /*281f0*/  BSSY B0, `(.L_x_2127) ;  /* 0x0000007000007945 */ /* 0x000fe20003800000 */
[----:B------:R-:W-:Y:S02]  /*28200*/  IMAD.MOV.U32 R12, RZ, RZ, 0x1 ;  /* 0x00000001ff0c7424 */ /* 0x000fe400078e00ff */
[----:B------:R-:W-:Y:S02]  /*28210*/  IMAD.MOV.U32 R11, RZ, RZ, RZ ;  /* 0x000000ffff0b7224 */ /* 0x000fe400078e00ff */
[----:B------:R-:W-:-:S07]  /*28220*/  IMAD.MOV.U32 R15, RZ, RZ, -0x1 ;  /* 0xffffffffff0f7424 */ /* 0x000fce00078e00ff */
[----:B-----5:R-:W-:Y:S05]  /*28230*/  WARPSYNC.COLLECTIVE R15, `(.L_x_2128) ;  /* 0x000000000f087348 */ /* 0x020fea0003c00000 */
[----:B------:R0:W1:Y:S02]  /*28240*/  SHFL.UP P6, R14, R13, R12, R11 ;  /* 0x0400000c0d0e7389 */ /* 0x00006400000c000b */
[----:B01---5:R-:W-:Y:S01]  /*28250*/  ENDCOLLECTIVE ;  /* 0x000000000000791b */ /* 0x023fe20003800000 */
.L_x_2128:
[----:B------:R-:W-:Y:S05]  /*28260*/  BSYNC B0 ;  /* 0x0000000000007941 */ /* 0x000fea0003800000 */
.L_x_2127:
        /* <DEDUP_REMOVED lines=8> */
.L_x_2129:
[----:B------:R-:W-:Y:S01]  /*282f0*/  IMAD.MOV.U32 R12, RZ, RZ, 0x4 ;  /* 0x00000004ff0c7424 */ /* 0x000fe200078e00ff */
[----:B------:R-:W-:-:S05]  /*28300*/  SEL R2, R14, RZ, P2 ;  /* 0x000000ff0e027207 */ /* 0x000fca0001000000 */
[----:B------:R-:W-:-:S04]  /*28310*/  IMAD.IADD R2, R13, 0x1, R2 ;  /* 0x000000010d027824 */ /* 0x000fc800078e0202 */
[----:B------:R-:W-:-:S07]  /*28320*/  IMAD.MOV.U32 R13, RZ, RZ, R2 ;  /* 0x000000ffff0d7224 */ /* 0x000fce00078e0002 */
[----:B------:R-:W-:Y:S05]  /*28330*/  WARPSYNC.COLLECTIVE R15, `(.L_x_2130) ;  /* 0x000000000f087348 */ /* 0x000fea0003c00000 */
[----:B------:R0:W1:Y:S02]  /*28340*/  SHFL.UP P6, R14, R13, R12, R11 ;  /* 0x0400000c0d0e7389 */ /* 0x00006400000c000b */
[----:B01----:R-:W-:Y:S01]  /*28350*/  ENDCOLLECTIVE ;  /* 0x000000000000791b */ /* 0x003fe20003800000 */
.L_x_2130:
[----:B------:R-:W-:Y:S01]  /*28360*/  IMAD.MOV.U32 R12, RZ, RZ, 0x8 ;  /* 0x00000008ff0c7424 */ /* 0x000fe200078e00ff */
[----:B------:R-:W-:-:S05]  /*28370*/  SEL R3, R14, RZ, P3 ;  /* 0x000000ff0e037207 */ /* 0x000fca0001800000 */
[----:B------:R-:W-:-:S04]  /*28380*/  IMAD.IADD R3, R2, 0x1, R3 ;  /* 0x0000000102037824 */ /* 0x000fc800078e0203 */
[----:B------:R-:W-:-:S07]  /*28390*/  IMAD.MOV.U32 R13, RZ, RZ, R3 ;  /* 0x000000ffff0d7224 */ /* 0x000fce00078e0003 */
[----:B------:R-:W-:Y:S05]  /*283a0*/  WARPSYNC.COLLECTIVE R15, `(.L_x_2131) ;  /* 0x000000000f087348 */ /* 0x000fea0003c00000 */
[----:B------:R0:W1:Y:S02]  /*283b0*/  SHFL.UP P6, R14, R13, R12, R11 ;  /* 0x0400000c0d0e7389 */ /* 0x00006400000c000b */
[----:B01----:R-:W-:Y:S01]  /*283c0*/  ENDCOLLECTIVE ;  /* 0x000000000000791b */ /* 0x003fe20003800000 */
.L_x_2131:
[----:B------:R-:W-:Y:S01]  /*283d0*/  IMAD.MOV.U32 R12, RZ, RZ, 0x10 ;  /* 0x00000010ff0c7424 */ /* 0x000fe200078e00ff */
[----:B------:R-:W-:-:S05]  /*283e0*/  SEL R4, R14, RZ, P4 ;  /* 0x000000ff0e047207 */ /* 0x000fca0002000000 */
[----:B------:R-:W-:-:S04]  /*283f0*/  IMAD.IADD R4, R3, 0x1, R4 ;  /* 0x0000000103047824 */ /* 0x000fc800078e0204 */
[----:B------:R-:W-:-:S07]  /*28400*/  IMAD.MOV.U32 R13, RZ, RZ, R4 ;  /* 0x000000ffff0d7224 */ /* 0x000fce00078e0004 */
[----:B------:R-:W-:Y:S05]  /*28410*/  WARPSYNC.COLLECTIVE R15, `(.L_x_2132) ;  /* 0x000000000f087348 */ /* 0x000fea0003c00000 */
[----:B------:R0:W1:Y:S02]  /*28420*/  SHFL.UP P6, R14, R13, R12, R11 ;  /* 0x0400000c0d0e7389 */ /* 0x00006400000c000b */
[----:B01----:R-:W-:Y:S01]  /*28430*/  ENDCOLLECTIVE ;  /* 0x000000000000791b */ /* 0x003fe20003800000 */
.L_x_2132:
        /* <DEDUP_REMOVED lines=8> */
.L_x_2133:
[----:B------:R-:W-:Y:S05]  /*284c0*/  BRA `(.L_x_2134) ;  /* 0xffffff9000087947 */ /* 0x000fea000383ffff */
.L_x_1904:
[----:B------:R-:W-:Y:S01]  /*284d0*/  BSSY B0, `(.L_x_2135) ;  /* 0x0000006000007945 */ /* 0x000fe20003800000 */
[----:B------:R-:W-:Y:S01]  /*284e0*/  PLOP3.LUT P6, PT, P6, PT, PT, 0x8, 0x0 ;  /* 0x000000000000781c */ /* 0x000fe200037ce170 */
[----:B------:R-:W-:-:S12]  /*284f0*/  IMAD.MOV.U32 R15, RZ, RZ, -0x1 ;  /* 0xffffffffff0f7424 */ /* 0x000fd800078e00ff */
[----:B0----5:R-:W-:Y:S05]  /*28500*/  WARPSYNC.COLLECTIVE R15, `(.L_x_2136) ;  /* 0x000000000f087348 */ /* 0x021fea0003c00000 */
[----:B------:R-:W-:Y:S01]  /*28510*/  VOTE.ANY R14, PT, P6 ;  /* 0x00000000000e7806 */ /* 0x000fe200030e0100 */
[----:B0----5:R-:W-:Y:S06]  /*28520*/  ENDCOLLECTIVE ;  /* 0x000000000000791b */ /* 0x021fec0003800000 */
.L_x_2136:
[----:B------:R-:W-:Y:S05]  /*28530*/  BSYNC B0 ;  /* 0x0000000000007941 */ /* 0x000fea0003800000 */
.L_x_2135:
        /* <DEDUP_REMOVED lines=10> */
.L_x_2137:
[----:B------:R-:W-:Y:S02]  /*285e0*/  IMAD.MOV.U32 R13, RZ, RZ, R5 ;  /* 0x000000ffff0d7224 */ /* 0x000fe400078e0005 */
[----:B------:R-:W-:-:S07]  /*285f0*/  IMAD.MOV.U32 R25, RZ, RZ, R14 ;  /* 0x000000ffff197224 */ /* 0x000fce00078e000e */
[----:B------:R-:W-:Y:S05]  /*28600*/  WARPSYNC.COLLECTIVE R15, `(.L_x_2138) ;  /* 0x000000000f087348 */ /* 0x000fea0003c00000 */
[----:B------:R0:W1:Y:S02]  /*28610*/  SHFL.IDX P6, R14, R13, R12, R11 ;  /* 0x0000000c0d0e7389 */ /* 0x00006400000c000b */
[----:B01----:R-:W-:Y:S01]  /*28620*/  ENDCOLLECTIVE ;  /* 0x000000000000791b */ /* 0x003fe20003800000 */
.L_x_2138:
[----:B------:R-:W-:Y:S01]  /*28630*/  IMAD.MOV.U32 R5, RZ, RZ, R14 ;  /* 0x000000ffff057224 */ /* 0x000fe200078e000e */
[----:B------:R-:W-:Y:S06]  /*28640*/  BRA `(.L_x_2139) ;  /* 0xffffff8c00e87947 */ /* 0x000fec000383ffff */
.L_x_1906:
[----:B------:R-:W-:Y:S01]  /*28650*/  BSSY B0, `(.L_x_2140) ;  /* 0x0000007000007945 */ /* 0x000fe20003800000 */
[----:B------:R-:W-:Y:S02]  /*28660*/  IMAD.MOV.U32 R13, RZ, RZ, R2 ;  /* 0x000000ffff0d7224 */ /* 0x000fe400078e0002 */
[----:B------:R-:W-:Y:S02]  /*28670*/  IMAD.MOV.U32 R11, RZ, RZ, 0x1f ;  /* 0x0000001fff0b7424 */ /* 0x000fe400078e00ff */
[----:B------:R-:W-:-:S07]  /*28680*/  IMAD.MOV.U32 R15, RZ, RZ, -0x1 ;  /* 0xffffffffff0f7424 */ /* 0x000fce00078e00ff */
[----:B0123-5:R-:W-:Y:S05]  /*28690*/  WARPSYNC.COLLECTIVE R15, `(.L_x_2141) ;  /* 0x000000000f087348 */ /* 0x02ffea0003c00000 */
[----:B------:R4:W0:Y:S02]  /*286a0*/  SHFL.IDX P6, R14, R13, R12, R11 ;  /* 0x0000000c0d0e7389 */ /* 0x00082400000c000b */
[----:B012345:R-:W-:Y:S01]  /*286b0*/  ENDCOLLECTIVE ;  /* 0x000000000000791b */ /* 0x03ffe20003800000 */
.L_x_2141:
[----:B------:R-:W-:Y:S05]  /*286c0*/  BSYNC B0 ;  /* 0x0000000000007941 */ /* 0x000fea0003800000 */
.L_x_2140:
[----:B------:R-:W-:Y:S01]  /*286d0*/  IMAD.MOV.U32 R24, RZ, RZ, R14 ;  /* 0x000000ffff187224 */ /* 0x000fe200078e000e */
[----:B------:R-:W-:Y:S06]  /*286e0*/  BRA `(.L_x_1905) ;  /* 0xffffff8c00d87947 */ /* 0x000fec000383ffff */
.L_x_1912:
[----:B0-----:R0:W4:Y:S02]  /*286f0*/  SYNCS.PHASECHK.TRANS64.TRYWAIT P0, [R5+URZ+0x16820], R0 ;  /* 0x01682000050075a7 */ /* 0x001124000800017f */
[----:B----4-:R-:W-:Y:S05]  /*28700*/  @!P0 NANOSLEEP.SYNCS 0x989680 ;  /* 0x009896800000895d */ /* 0x010fea0003900000 */
[----:B------:R-:W4:Y:S02]  /*28710*/  @!P0 SYNCS.PHASECHK.TRANS64 P0, [R5+URZ+0x16820], R0 ;  /* 0x01682000050085a7 */ /* 0x000f24000800007f */
[----:B----4-:R-:W-:Y:S05]  /*28720*/  @!P0 BRA `(.L_x_1912) ;  /* 0xfffffffc00f08947 */ /* 0x010fea000383ffff */
[----:B------:R-:W-:Y:S05]  /*28730*/  BRA `(.L_x_2142) ;  /* 0xffffff9800347947 */ /* 0x000fea000383ffff */
.L_x_1913:
[----:B------:R-:W4:Y:S01]  /*28740*/  S2R R2, SR_TID.X ;  /* 0x0000000000027919 */ /* 0x000f220000002100 */
[----:B------:R-:W-:Y:S01]  /*28750*/  BSSY B0, `(.L_x_2143) ;  /* 0x000000a000007945 */ /* 0x000fe20003800000 */
[----:B------:R-:W-:Y:S02]  /*28760*/  IMAD.MOV.U32 R12, RZ, RZ, RZ ;  /* 0x000000ffff0c7224 */ /* 0x000fe400078e00ff */
[----:B------:R-:W-:Y:S02]  /*28770*/  IMAD.MOV.U32 R11, RZ, RZ, 0x1f ;  /* 0x0000001fff0b7424 */ /* 0x000fe400078e00ff */
[----:B------:R-:W-:Y:S01]  /*28780*/  IMAD.MOV.U32 R15, RZ, RZ, -0x1 ;  /* 0xffffffffff0f7424 */ /* 0x000fe200078e00ff */
[----:B----4-:R-:W-:-:S04]  /*28790*/  SHF.R.U32.HI R2, RZ, 0x5, R2 ;  /* 0x00000005ff027819 */ /* 0x010fc80000011602 */
[----:B------:R-:W-:-:S05]  /*287a0*/  LOP3.LUT R2, R2, 0x3, RZ, 0xc0, !PT ;  /* 0x0000000302027812 */ /* 0x000fca00078ec0ff */
[----:B-1----:R-:W-:-:S07]  /*287b0*/  IMAD.MOV.U32 R13, RZ, RZ, R2 ;  /* 0x000000ffff0d7224 */ /* 0x002fce00078e0002 */
[----:B0-23-5:R-:W-:Y:S05]  /*287c0*/  WARPSYNC.COLLECTIVE R15, `(.L_x_2144) ;  /* 0x000000000f087348 */ /* 0x02dfea0003c00000 */
[----:B------:R1:W4:Y:S02]  /*287d0*/  SHFL.IDX P6, R14, R13, R12, R11 ;  /* 0x0000000c0d0e7389 */ /* 0x00032400000c000b */
[----:B012345:R-:W-:Y:S01]  /*287e0*/  ENDCOLLECTIVE ;  /* 0x000000000000791b */ /* 0x03ffe20003800000 */
.L_x_2144:
[----:B------:R-:W-:Y:S05]  /*287f0*/  BSYNC B0 ;  /* 0x0000000000007941 */ /* 0x000fea0003800000 */
.L_x_2143:
[----:B------:R-:W-:Y:S05]  /*28800*/  BRA `(.L_x_2145) ;  /* 0xffffff98001c7947 */ /* 0x000fea000383ffff */
.L_x_1914:
[----:B------:R-:W-:Y:S01]  /*28810*/  BSSY B0, `(.L_x_2146) ;  /* 0x0000006000007945 */ /* 0x000fe20003800000 */
[----:B------:R-:W-:-:S07]  /*28820*/  IMAD.MOV.U32 R15, RZ, RZ, -0x1 ;  /* 0xffffffffff0f7424 */ /* 0x000fce00078e00ff */
[----:B0123-5:R-:W-:Y:S05]  /*28830*/  WARPSYNC.COLLECTIVE R15, `(.L_x_2147) ;  /* 0x000000000f0c7348 */ /* 0x02ffea0003c00000 */
[----:B------:R-:W-:Y:S02]  /*28840*/  ELECT P6, UR62, PT ;  /* 0x00000000003e782f */ /* 0x000fe400038c0000 */
[----:B------:R-:W-:Y:S01]  /*28850*/  MOV R14, UR62 ;  /* 0x0000003e000e7c02 */ /* 0x000fe20008000f00 */
[----:B0123-5:R-:W-:Y:S10]  /*28860*/  ENDCOLLECTIVE ;  /* 0x000000000000791b */ /* 0x02fff40003800000 */
.L_x_2147:
[----:B------:R-:W-:Y:S05]  /*28870*/  BSYNC B0 ;  /* 0x0000000000007941 */ /* 0x000fea0003800000 */
.L_x_2146:
[----:B------:R-:W-:Y:S05]  /*28880*/  BRA `(.L_x_2148) ;  /* 0xffffff9800107947 */ /* 0x000fea000383ffff */
.L_x_1916:
[----:B0-----:R0:W4:Y:S02]  /*28890*/  SYNCS.PHASECHK.TRANS64.TRYWAIT P1, [R3+URZ+0x16840], R2 ;  /* 0x01684002030075a7 */ /* 0x001124000802017f */
[----:B----4-:R-:W-:Y:S05]  /*288a0*/  @!P1 NANOSLEEP.SYNCS 0x989680 ;  /* 0x009896800000995d */ /* 0x010fea0003900000 */
[----:B------:R-:W4:Y:S02]  /*288b0*/  @!P1 SYNCS.PHASECHK.TRANS64 P1, [R3+URZ+0x16840], R2 ;  /* 0x01684002030095a7 */ /* 0x000f24000802007f */
[----:B----4-:R-:W-:Y:S05]  /*288c0*/  @!P1 BRA `(.L_x_1916) ;  /* 0xfffffffc00f09947 */ /* 0x010fea000383ffff */
[----:B------:R-:W-:Y:S05]  /*288d0*/  BRA `(.L_x_2149) ;  /* 0xffffff9800347947 */ /* 0x000fea000383ffff */
.L_x_1918:
[----:B----4-:R4:W0:Y:S02]  /*288e0*/  SYNCS.PHASECHK.TRANS64.TRYWAIT P1, [R5+URZ+0x16840], R0 ;  /* 0x01684000050075a7 */ /* 0x010824000802017f */
[----:B0-----:R-:W-:Y:S05]  /*288f0*/  @!P1 NANOSLEEP.SYNCS 0x989680 ;  /* 0x009896800000995d */ /* 0x001fea0003900000 */
[----:B------:R-:W0:Y:S02]  /*28900*/  @!P1 SYNCS.PHASECHK.TRANS64 P1, [R5+URZ+0x16840], R0 ;  /* 0x01684000050095a7 */ /* 0x000e24000802007f */
[----:B0-----:R-:W-:Y:S05]  /*28910*/  @!P1 BRA `(.L_x_1918) ;  /* 0xfffffffc00f09947 */ /* 0x001fea000383ffff */
[----:B------:R-:W-:Y:S05]  /*28920*/  BRA `(.L_x_2150) ;  /* 0xffffff9800447947 */ /* 0x000fea000383ffff */
.L_x_1920:
[----:B------:R0:W0:Y:S02]  /*28930*/  SYNCS.PHASECHK.TRANS64.TRYWAIT P1, [R3+URZ+0x16860], R2 ;  /* 0x01686002030075a7 */ /* 0x000024000802017f */
[----:B0-----:R-:W-:Y:S05]  /*28940*/  @!P1 NANOSLEEP.SYNCS 0x989680 ;  /* 0x009896800000995d */ /* 0x001fea0003900000 */
[----:B------:R-:W0:Y:S02]  /*28950*/  @!P1 SYNCS.PHASECHK.TRANS64 P1, [R3+URZ+0x16860], R2 ;  /* 0x01686002030095a7 */ /* 0x000e24000802007f */
[----:B0-----:R-:W-:Y:S05]  /*28960*/  @!P1 BRA `(.L_x_1920) ;  /* 0xfffffffc00f09947 */ /* 0x001fea000383ffff */
[----:B------:R-:W-:Y:S05]  /*28970*/  BRA `(.L_x_2151) ;  /* 0xffffff9800407947 */ /* 0x000fea000383ffff */
.L_x_2152:
        /* <DEDUP_REMOVED lines=16> */
.L_x_3171:


//--------------------- .text._ZN7cutlass13device_kernelIN5flash11enable_sm90INS1_16FlashAttnFwdSm90INS1_25CollectiveMainloopFwdSm90ILi2EN4cute5tupleIJNS5_1CILi1EEES8_S8_EEENS6_IJNS7_ILi192EEENS7_ILi128EEENS7_ILi64EEEEEELi64ENS_10bfloat16_tEfNS_4arch4Sm90ELb1ELb0ELb1ELb0ELb1ELb0ELb0ELb1ELb1ELb1ELb1ELb0EEENS1_21CollectiveEpilogueFwdINS6_IJSA_SC_SB_EEES9_SE_SG_Li384ELb0ELb1ELb1ELb0EEENS1_19SingleTileSchedulerILb0ELb1ELb1ELi192EEEEEEEEEvNT_6ParamsE --------------------------
	.section	.text._ZN7cutlass13device_kernelIN5flash11enable_sm90INS1_16FlashAttnFwdSm90INS1_25CollectiveMainloopFwdSm90ILi2EN4cute5tupleIJNS5_1CILi1EEES8_S8_EEENS6_IJNS7_ILi192EEENS7_ILi128EEENS7_ILi64EEEEEELi64ENS_10bfloat16_tEfNS_4arch4Sm90ELb1ELb0ELb1ELb0ELb1ELb0ELb0ELb1ELb1ELb1ELb1ELb0EEENS1_21CollectiveEpilogueFwdINS6_IJSA_SC_SB_EEES9_SE_SG_Li384ELb0ELb1ELb1ELb0EEENS1_19SingleTileSchedulerILb0ELb1ELb1ELi192EEEEEEEEEvNT_6ParamsE,"ax",@progbits
	.align	128
.text._ZN7cutlass13device_kernelIN5flash11enable_sm90INS1_16FlashAttnFwdSm90INS1_25CollectiveMainloopFwdSm90ILi2EN4cute5tupleIJNS5_1CILi1EEES8_S8_EEENS6_IJNS7_ILi192EEENS7_ILi128EEENS7_ILi64EEEEEELi64ENS_10bfloat16_tEfNS_4arch4Sm90ELb1ELb0ELb1ELb0ELb1ELb0ELb0ELb1ELb1ELb1ELb1ELb0EEENS1_21CollectiveEpilogueFwdINS6_IJSA_SC_SB_EEES9_SE_SG_Li384ELb0ELb1ELb1ELb0EEENS1_19SingleTileSchedulerILb0ELb1ELb1ELi192EEEEEEEEEvNT_6ParamsE:
        .type           _ZN7cutlass13device_kernelIN5flash11enable_sm90INS1_16FlashAttnFwdSm90INS1_25CollectiveMainloopFwdSm90ILi2EN4cute5tupleIJNS5_1CILi1EEES8_S8_EEENS6_IJNS7_ILi192EEENS7_ILi128EEENS7_ILi64EEEEEELi64ENS_10bfloat16_tEfNS_4arch4Sm90ELb1ELb0ELb1ELb0ELb1ELb0ELb0ELb1ELb1ELb1ELb1ELb0EEENS1_21CollectiveEpilogueFwdINS6_IJSA_SC_SB_EEES9_SE_SG_Li384ELb0ELb1ELb1ELb0EEENS1_19SingleTileSchedulerILb0ELb1ELb1ELi192EEEEEEEEEvNT_6ParamsE,@function
        .size           _ZN7cutlass13device_kernelIN5flash11enable_sm90INS1_16FlashAttnFwdSm90INS1_25CollectiveMainloopFwdSm90ILi2EN4cute5tupleIJNS5_1CILi1EEES8_S8_EEENS6_IJNS7_ILi192EEENS7_ILi128EEENS7_ILi64EEEEEELi64ENS_10bfloat16_tEfNS_4arch4Sm90ELb1ELb0ELb1ELb0ELb1ELb0ELb0ELb1ELb1ELb1ELb1ELb0EEENS1_21CollectiveEpilogueFwdINS6_IJSA_SC_SB_EEES9_SE_SG_Li384ELb0ELb1ELb1ELb0EEENS1_19SingleTileSchedulerILb0ELb1ELb1ELi192EEEEEEEEEvNT_6ParamsE,(.L_x_3172 - _ZN7cutlass13device_kernelIN5flash11enable_sm90INS1_16FlashAttnFwdSm90INS1_25CollectiveMainloopFwdSm90ILi2EN4cute5tupleIJNS5_1CILi1EEES8_S8_EEENS6_IJNS7_ILi192EEENS7_ILi128EEENS7_ILi64EEEEEELi64ENS_10bfloat16_tEfNS_4arch4Sm90ELb1ELb0ELb1ELb0ELb1ELb0ELb0ELb1ELb1ELb1ELb1ELb0EEENS1_21CollectiveEpilogueFwdINS6_IJSA_SC_SB_EEES9_SE_SG_Li384ELb0ELb1ELb1ELb0EEENS1_19SingleTileSchedulerILb0ELb1ELb1ELi192EEEEEEEEEvNT_6ParamsE)
        .other          _ZN7cutlass13device_kernelIN5flash11enable_sm90INS1_16FlashAttnFwdSm90INS1_25CollectiveMainloopFwdSm90ILi2EN4cute5tupleIJNS5_1CILi1EEES8_S8_EEENS6_IJNS7_ILi192EEENS7_ILi128EEENS7_ILi64EEEEEELi64ENS_10bfloat16_tEfNS_4arch4Sm90ELb1ELb0ELb1ELb0ELb1ELb0ELb0ELb1ELb1ELb1ELb1ELb0EEENS1_21CollectiveEpilogueFwdINS6_IJSA_SC_SB_EEES9_SE_SG_Li384ELb0ELb1ELb1ELb0EEENS1_19SingleTileSchedulerILb0ELb1ELb1ELi192EEEEEEEEEvNT_6ParamsE,@"STO_CUDA_ENTRY STV_DEFAULT"
_ZN7cutlass13device_kernelIN5flash11enable_sm90INS1_16FlashAttnFwdSm90INS1_25CollectiveMainloopFwdSm90ILi2EN4cute5tupleIJNS5_1CILi1EEES8_S8_EEENS6_IJNS7_ILi192EEENS7_ILi128EEENS7_ILi64EEEEEELi64ENS_10bfloat16_tEfNS_4arch4Sm90ELb1ELb0ELb1ELb0ELb1ELb0ELb0ELb1ELb1ELb1ELb1ELb0EEENS1_21CollectiveEpilogueFwdINS6_IJSA_SC_SB_EEES9_SE_SG_Li384ELb0ELb1ELb1ELb0EEENS1_19SingleTileSchedulerILb0ELb1ELb1ELi192EEEEEEEEEvNT_6ParamsE:
        /* <DEDUP_REMOVED lines=45> */
.L_x_2153:
        /* <DEDUP_REMOVED lines=22> */
.L_x_2154:
        /* <DEDUP_REMOVED lines=18> */
.L_x_2155:
        /* <DEDUP_REMOVED lines=22> */
.L_x_2156:
        /* <DEDUP_REMOVED lines=23> */
.L_x_2157:
        /* <DEDUP_REMOVED lines=9> */
.L_x_2160:
        /* <DEDUP_REMOVED lines=21> */
[----:B------:R-:W0:Y:S01]  /*0a00*/  S2UR UR45, SR_CTAID.X ;  /* 0x00000000002d79c3 */ /* 0x000e220000002500 */
[----:B------:R-:W-:Y:S01]  /*0a10*/  ULDC UR4, c[0x0][0x448] ;  /* 0x0001120000047ab9 */ /* 0x000fe20000000800 */
[----:B------:R-:W-:Y:S01]  /*0a20*/  ULDC UR37, c[0x0][0x424] ;  /* 0x0001090000257ab9 */ /* 0x000fe20000000800 */
[----:B------:R-:W-:Y:S01]  /*0a30*/  UISETP.NE.AND UP1, UPT, UR4, 0x1, UPT ;  /* 0x000000010400788c */ /* 0x000fe2000bf25270 */
[----:B------:R-:W-:Y:S02]  /*0a40*/  ULDC UR7, c[0x0][0x288] ;  /* 0x0000a20000077ab9 */ /* 0x000fe40000000800 */
[----:B------:R-:W-:Y:S01]  /*0a50*/  ULDC.64 UR4, c[0x0][0x418] ;  /* 0x0001060000047ab9 */ /* 0x000fe20000000a00 */
[----:B------:R-:W-:Y:S02]  /*0a60*/  UIADD3 UR7, -UR7, 0x80, URZ ;  /* 0x0000008007077890 */ /* 0x000fe4000fffe13f */
[----:B------:R-:W-:Y:S01]  /*0a70*/  UISETP.NE.U32.AND UP0, UPT, UR4, URZ, UPT ;  /* 0x0000003f0400728c */ /* 0x000fe2000bf05070 */
[----:B------:R-:W-:Y:S01]  /*0a80*/  ULDC UR8, c[0x0][0x2f0] ;  /* 0x0000bc0000087ab9 */ /* 0x000fe20000000800 */
[----:B------:R-:W-:-:S02]  /*0a90*/  UP2UR UR44, UPR, URZ, 0x2 ;  /* 0x000000023f2c7883 */ /* 0x000fc40008000000 */
[----:B------:R-:W-:Y:S01]  /*0aa0*/  UISETP.NE.AND.EX UP0, UPT, UR5, URZ, UPT, UP0 ;  /* 0x0000003f0500728c */ /* 0x000fe2000bf05300 */
[----:B------:R-:W-:Y:S02]  /*0ab0*/  @UP1 ULDC UR9, c[0x0][0x450] ;  /* 0x0001140000091ab9 */ /* 0x000fe40000000800 */
[----:B------:R-:W-:Y:S01]  /*0ac0*/  @UP1 ULDC UR5, c[0x0][0x44c] ;  /* 0x0001130000051ab9 */ /* 0x000fe20000000800 */
[----:B------:R-:W-:Y:S02]  /*0ad0*/  USEL UR37, UR37, 0x1, UP0 ;  /* 0x0000000125257887 */ /* 0x000fe40008000000 */
[----:B------:R-:W-:Y:S02]  /*0ae0*/  USHF.R.U32.HI UR10, URZ, 0x10, UR41 ;  /* 0x000000103f0a7899 */ /* 0x000fe40008011629 */
[----:B------:R-:W-:Y:S02]  /*0af0*/  UIMAD UR7, UR37, UR8, UR7 ;  /* 0x00000008250772a4 */ /* 0x000fe4000f8e0207 */
[----:B0-----:R-:W-:-:S02]  /*0b00*/  UIMAD UR45, UR45, 0xc0, URZ ;  /* 0x000000c02d2d78a4 */ /* 0x001fc4000f8e023f */
[----:B------:R-:W-:Y:S02]  /*0b10*/  ULOP3.LUT UR41, UR41, 0xffff, URZ, 0xc0, !UPT ;  /* 0x0000ffff29297892 */ /* 0x000fe4000f8ec03f */
[----:B------:R-:W-:Y:S02]  /*0b20*/  @UP1 UIADD3 UR4, UR45, 0xbf, URZ ;  /* 0x000000bf2d041890 */ /* 0x000fe4000fffe03f */
[----:B------:R-:W-:Y:S02]  /*0b30*/  UIADD3 UR6, UR45, 0xbf, URZ ;  /* 0x000000bf2d067890 */ /* 0x000fe4000fffe03f */
[----:B------:R-:W-:Y:S02]  /*0b40*/  UIMAD.WIDE.U32 UR4, UR4, UR5, URZ ;  /* 0x00000005040472a5 */ /* 0x000fe4000f8e003f */
[----:B------:R-:W-:Y:S02]  /*0b50*/  UIMAD UR4, UR37, UR8, 0x7f ;  /* 0x0000007f250474a4 */ /* 0x000fe4000f8e0208 */
[----:B------:R-:W-:-:S02]  /*0b60*/  @UP1 USHF.R.U32.HI UR6, URZ, UR9, UR5 ;  /* 0x000000093f061299 */ /* 0x000fc40008011605 */
[----:B------:R-:W-:Y:S02]  /*0b70*/  USHF.R.S32.HI UR5, URZ, 0x1f, UR4 ;  /* 0x0000001f3f057899 */ /* 0x000fe40008011404 */
[----:B------:R-:W-:Y:S02]  /*0b80*/  UIADD3 UR6, UR7, UR6, URZ ;  /* 0x0000000607067290 */ /* 0x000fe4000fffe03f */
[----:B------:R-:W-:Y:S02]  /*0b90*/  ULEA.HI UR5, UR5, UR4, URZ, 0x7 ;  /* 0x0000000405057291 */ /* 0x000fe4000f8f383f */
[----:B------:R-:W-:Y:S02]  /*0ba0*/  USHF.R.S32.HI UR7, URZ, 0x1f, UR6 ;  /* 0x0000001f3f077899 */ /* 0x000fe40008011406 */
[----:B------:R-:W-:Y:S02]  /*0bb0*/  USHF.R.S32.HI UR5, URZ, 0x7, UR5 ;  /* 0x000000073f057899 */ /* 0x000fe40008011405 */
[----:B------:R-:W-:Y:S01]  /*0bc0*/  ULEA.HI UR7, UR7, UR6, URZ, 0x7 ;  /* 0x0000000607077291 */ /* 0x000fe2000f8f383f */
[----:B------:R-:W-:-:S03]  /*0bd0*/  UMOV UR4, URZ ;  /* 0x0000003f00047c82 */ /* 0x000fc60008000000 */
[----:B------:R-:W-:-:S04]  /*0be0*/  USHF.R.S32.HI UR7, URZ, 0x7, UR7 ;  /* 0x000000073f077899 */ /* 0x000fc80008011407 */
[----:B------:R-:W-:-:S04]  /*0bf0*/  UISETP.LT.AND UP0, UPT, UR5, UR7, UPT ;  /* 0x000000070500728c */ /* 0x000fc8000bf01270 */
[----:B------:R-:W-:Y:S02]  /*0c00*/  USEL UR9, UR5, UR7, UP0 ;  /* 0x0000000705097287 */ /* 0x000fe40008000000 */
[----:B------:R-:W-:Y:S02]  /*0c10*/  UISETP.NE.AND UP0, UPT, UR10, URZ, UPT ;  /* 0x0000003f0a00728c */ /* 0x000fe4000bf05270 */
[----:B------:R-:W-:-:S06]  /*0c20*/  UISETP.GE.AND UP1, UPT, UR9, 0x1, UPT ;  /* 0x000000010900788c */ /* 0x000fcc000bf26270 */
[----:B------:R-:W-:-:S03]  /*0c30*/  PLOP3.LUT P0, PT, PT, PT, UP1, 0x80, 0x0 ;  /* 0x000000000000781c */ /* 0x000fc60003f0f018 */
[----:B------:R-:W-:-:S10]  /*0c40*/  @!UP0 ULDC UR10, c[0x0][0x9f0] ;  /* 0x00027c00000a8ab9 */ /* 0x000fd40000000800 */
[----:B------:R-:W-:Y:S05]  /*0c50*/  @!P0 BRA `(.L_x_2162) ;  /* 0x0000000000848947 */ /* 0x000fea0003800000 */
[----:B------:R-:W-:Y:S01]  /*0c60*/  IMAD.U32 R3, RZ, RZ, UR10 ;  /* 0x0000000aff037e24 */ /* 0x000fe2000f8e00ff */
[----:B------:R-:W-:Y:S01]  /*0c70*/  UIADD3 UR6, UR10, -0x1, UR9 ;  /* 0xffffffff0a067890 */ /* 0x000fe2000fffe009 */
[----:B------:R-:W-:-:S03]  /*0c80*/  UMOV UR4, URZ ;  /* 0x0000003f00047c82 */ /* 0x000fc60008000000 */
        /* <DEDUP_REMOVED lines=30> */
.L_x_2162:
        /* <DEDUP_REMOVED lines=62> */
.L_x_2164:
[----:B------:R-:W-:-:S04]  /*1250*/  SHF.L.U32 R0, RZ, 0x1f, RZ ;  /* 0x0000001fff007819 */ /* 0x000fc800000006ff */
[----:B------:R-:W0:Y:S02]  /*1260*/  SYNCS.PHASECHK.TRANS64.TRYWAIT P0, [UR42+0x16800], R0 ;  /* 0x01680000ff0075a7 */ /* 0x000e24000800016a */
[----:B0-----:R-:W-:Y:S05]  /*1270*/  @!P0 BRA `(.L_x_2165) ;  /* 0x000000d400c88947 */ /* 0x001fea0003800000 */
.L_x_2248:
[----:B------:R-:W-:-:S06]  /*1280*/  ULOP3.LUT UR4, UR40, 0x1, URZ, 0xfc, !UPT ;  /* 0x0000000128047892 */ /* 0x000fcc000f8efc3f */
[----:B------:R-:W-:-:S05]  /*1290*/  IMAD.U32 R2, RZ, RZ, UR4 ;  /* 0x00000004ff027e24 */ /* 0x000fca000f8e00ff */
[----:B------:R-:W-:-:S13]  /*12a0*/  ISETP.NE.AND P0, PT, R2, 0x3, PT ;  /* 0x000000030200780c */ /* 0x000fda0003f05270 */
[----:B------:R-:W-:Y:S05]  /*12b0*/  @!P0 BRA `(.L_x_2166) ;  /* 0x0000000000048947 */ /* 0x000fea0003800000 */
[----:B------:R-:W-:Y:S01]  /*12c0*/  BPT.TRAP 0x1 ;  /* 0x000000040000795c */ /* 0x000fe20000300000 */
.L_x_2166:
[----:B------:R1:W2:Y:S01]  /*12d0*/  SYNCS.PHASECHK.TRANS64.TRYWAIT P1, [UR42+0x16830], R0 ;  /* 0x01683000ff0075a7 */ /* 0x0002a2000802016a */
[----:B------:R-:W-:Y:S05]  /*12e0*/  @!P0 BRA `(.L_x_2167) ;  /* 0x0000000000048947 */ /* 0x000fea0003800000 */
[----:B------:R-:W-:Y:S01]  /*12f0*/  BPT.TRAP 0x1 ;  /* 0x000000040000795c */ /* 0x000fe20000300000 */
.L_x_2167:
[----:B------:R-:W-:-:S05]  /*1300*/  IMAD.U32 R4, RZ, RZ, UR47 ;  /* 0x0000002fff047e24 */ /* 0x000fca000f8e00ff */
[----:B------:R-:W-:Y:S01]  /*1310*/  LOP3.LUT R4, R4, 0x10000, RZ, 0xfc, !PT ;  /* 0x0001000004047812 */ /* 0x000fe200078efcff */
[----:B--2---:R-:W-:Y:S06]  /*1320*/  @P1 BRA `(.L_x_2168) ;  /* 0x0000000000081947 */ /* 0x004fec0003800000 */
[----:B------:R-:W2:Y:S02]  /*1330*/  SYNCS.PHASECHK.TRANS64.TRYWAIT P1, [UR42+0x16830], R0 ;  /* 0x01683000ff0075a7 */ /* 0x000ea4000802016a */
[----:B--2---:R-:W-:Y:S05]  /*1340*/  @!P1 BRA `(.L_x_2169) ;  /* 0x000000d400ac9947 */ /* 0x004fea0003800000 */
.L_x_2168:
        /* <DEDUP_REMOVED lines=38> */
.L_x_2170:
[----:B------:R-:W-:Y:S01]  /*15b0*/  LOP3.LUT R6, R23, 0xffffff80, RZ, 0xc0, !PT ;  /* 0xffffff8017067812 */ /* 0x000fe200078ec0ff */
[----:B------:R-:W-:Y:S01]  /*15c0*/  ULDC UR6, c[0x0][0x9d8] ;  /* 0x0002760000067ab9 */ /* 0x000fe20000000800 */
[----:B------:R-:W-:Y:S01]  /*15d0*/  LEA.HI R94, R94, R17, RZ, 0x2 ;  /* 0x000000115e5e7211 */ /* 0x000fe200078f10ff */
[----:B------:R-:W-:Y:S01]  /*15e0*/  FMUL.FTZ R2, R26, UR6 ;  /* 0x000000061a027c20 */ /* 0x000fe20008410000 */
[----:B------:R-:W-:Y:S01]  /*15f0*/  IADD3 R6, R17, -R6, RZ ;  /* 0x8000000611067210 */ /* 0x000fe20007ffe0ff */
[----:B------:R-:W-:Y:S01]  /*1600*/  FMUL.FTZ R9, R25, UR6 ;  /* 0x0000000619097c20 */ /* 0x000fe20008410000 */
[----:B------:R-:W-:Y:S01]  /*1610*/  FMUL.FTZ R98, R40, UR6 ;  /* 0x0000000628627c20 */ /* 0x000fe20008410000 */
[----:B------:R-:W-:Y:S01]  /*1620*/  LOP3.LUT R94, R94, 0xfffffffc, RZ, 0xc0, !PT ;  /* 0xfffffffc5e5e7812 */ /* 0x000fe200078ec0ff */
[----:B01----:R-:W-:Y:S01]  /*1630*/  FMUL.FTZ R0, R27, UR6 ;  /* 0x000000061b007c20 */ /* 0x003fe20008410000 */
[----:B------:R-:W-:Y:S01]  /*1640*/  SHF.R.S32.HI R3, RZ, 0x1f, R6 ;  /* 0x0000001fff037819 */ /* 0x000fe20000011406 */
[----:B------:R-:W-:Y:S01]  /*1650*/  IMAD.HI R27, R88, 0x55555556, RZ ;  /* 0x55555556581b7827 */ /* 0x000fe200078e02ff */
[----:B------:R-:W-:-:S03]  /*1660*/  UISETP.NE.AND UP0, UPT, UR44, URZ, UPT ;  /* 0x0000003f2c00728c */ /* 0x000fc6000bf05270 */
[----:B------:R-:W-:Y:S01]  /*1670*/  FMUL.FTZ R8, R30, UR6 ;  /* 0x000000061e087c20 */ /* 0x000fe20008410000 */
[-C--:B------:R-:W-:Y:S01]  /*1680*/  LEA.HI R26, R3, R6.reuse, RZ, 0x2 ;  /* 0x00000006031a7211 */ /* 0x080fe200078f10ff */
[----:B------:R-:W-:Y:S01]  /*1690*/  IMAD.IADD R94, R17, 0x1, -R94 ;  /* 0x00000001115e7824 */ /* 0x000fe200078e0a5e */
        /* <DEDUP_REMOVED lines=9> */
[----:B------:R-:W-:Y:S01]  /*1730*/  @UP0 ULDC UR5, c[0x0][0x450] ;  /* 0x0001140000050ab9 */ /* 0x000fe20000000800 */
[----:B------:R-:W-:Y:S01]  /*1740*/  LEA R25, R25, UR45, 0x4 ;  /* 0x0000002d19197c11 */ /* 0x000fe2000f8e20ff */
[----:B------:R-:W-:Y:S01]  /*1750*/  ULDC UR7, c[0x0][0x2f0] ;  /* 0x0000bc0000077ab9 */ /* 0x000fe20000000800 */
[----:B------:R-:W-:Y:S01]  /*1760*/  LOP3.LUT R40, R40, 0xfffffff8, RZ, 0xc0, !PT ;  /* 0xfffffff828287812 */ /* 0x000fe200078ec0ff */
[----:B------:R-:W-:Y:S01]  /*1770*/  FMUL.FTZ R7, R24, UR6 ;  /* 0x0000000618077c20 */ /* 0x000fe20008410000 */
[----:B------:R-:W-:Y:S01]  /*1780*/  LEA.HI R27, R27, R27, RZ, 0x1 ;  /* 0x0000001b1b1b7211 */ /* 0x000fe200078f08ff */
[----:B------:R-:W-:Y:S01]  /*1790*/  FMUL.FTZ R10, R28, UR6 ;  /* 0x000000061c0a7c20 */ /* 0x000fe20008410000 */
[----:B------:R-:W-:Y:S01]  /*17a0*/  LEA.HI R17, R94, R94, RZ, 0x1 ;  /* 0x0000005e5e117211 */ /* 0x000fe200078f08ff */
[----:B------:R-:W-:Y:S01]  /*17b0*/  FMUL.FTZ R28, R29, UR6 ;  /* 0x000000061d1c7c20 */ /* 0x000fe20008410000 */
[----:B------:R-:W-:Y:S01]  /*17c0*/  IADD3 R40, R25, R3, -R40 ;  /* 0x0000000319287210 */ /* 0x000fe20007ffe828 */
[----:B------:R-:W-:Y:S01]  /*17d0*/  IMAD R27, R27, -0x3, R88 ;  /* 0xfffffffd1b1b7824 */ /* 0x000fe200078e0258 */
[----:B------:R-:W-:Y:S01]  /*17e0*/  LOP3.LUT R3, R17, 0x1ffffffe, RZ, 0xc0, !PT ;  /* 0x1ffffffe11037812 */ /* 0x000fe200078ec0ff */
[----:B------:R-:W-:Y:S01]  /*17f0*/  FMUL.FTZ R29, R32, UR6 ;  /* 0x00000006201d7c20 */ /* 0x000fe20008410000 */
[----:B------:R-:W-:Y:S01]  /*1800*/  PLOP3.LUT P1, PT, PT, PT, UP0, 0x80, 0x0 ;  /* 0x000000000000781c */ /* 0x000fe20003f2f008 */
[----:B------:R-:W-:Y:S01]  /*1810*/  IMAD R40, R27, 0x40, R40 ;  /* 0x000000401b287824 */ /* 0x000fe200078e0228 */
[----:B------:R-:W-:Y:S01]  /*1820*/  PLOP3.LUT P2, PT, PT, PT, UP0, 0x80, 0x0 ;  /* 0x000000000000781c */ /* 0x000fe20003f4f008 */
[----:B------:R-:W-:-:S02]  /*1830*/  IMAD.IADD R3, R94, 0x1, -R3 ;  /* 0x000000015e037824 */ /* 0x000fc400078e0a03 */
[----:B------:R-:W-:Y:S01]  /*1840*/  FMUL.FTZ R32, R37, UR6 ;  /* 0x0000000625207c20 */ /* 0x000fe20008410000 */
[----:B------:R-:W0:Y:S01]  /*1850*/  MUFU.TANH R7, R7 ;  /* 0x0000000700077308 */ /* 0x000e220000002400 */
[----:B------:R-:W-:Y:S01]  /*1860*/  ULDC UR10, c[0x0][0x288] ;  /* 0x0000a200000a7ab9 */ /* 0x000fe20000000800 */
[----:B------:R-:W-:Y:S01]  /*1870*/  FMUL.FTZ R11, R31, UR6 ;  /* 0x000000061f0b7c20 */ /* 0x000fe20008410000 */
[----:B------:R-:W-:Y:S01]  /*1880*/  LEA R3, R3, R40, 0x3 ;  /* 0x0000002803037211 */ /* 0x000fe200078e18ff */
[----:B------:R-:W-:Y:S01]  /*1890*/  FMUL.FTZ R31, R36, UR6 ;  /* 0x00000006241f7c20 */ /* 0x000fe20008410000 */
[----:B------:R-:W-:Y:S01]  /*18a0*/  MOV R40, UR7 ;  /* 0x0000000700287c02 */ /* 0x000fe20008000f00 */
[----:B------:R-:W-:Y:S01]  /*18b0*/  FMUL.FTZ R92, R41, UR6 ;  /* 0x00000006295c7c20 */ /* 0x000fe20008410000 */
[----:B------:R-:W-:Y:S01]  /*18c0*/  FMUL.FTZ R90, R44, UR6 ;  /* 0x000000062c5a7c20 */ /* 0x000fe20008410000 */
[----:B------:R-:W-:Y:S01]  /*18d0*/  @P1 IMAD.HI.U32 R27, R3, UR4, RZ ;  /* 0x00000004031b1c27 */ /* 0x000fe2000f8e00ff */
[----:B------:R-:W-:Y:S01]  /*18e0*/  UMOV UR4, 0xffffff80 ;  /* 0xffffff8000047882 */ /* 0x000fe20000000000 */
[----:B------:R-:W1:Y:S01]  /*18f0*/  MUFU.TANH R9, R9 ;  /* 0x0000000900097308 */ /* 0x000e620000002400 */
[----:B------:R-:W-:Y:S01]  /*1900*/  UIMAD UR4, UR46, UR4, 0x80 ;  /* 0x000000802e0474a4 */ /* 0x000fe2000f8e0204 */
[----:B------:R-:W-:Y:S01]  /*1910*/  IMAD.MOV.U32 R33, RZ, RZ, R3 ;  /* 0x000000ffff217224 */ /* 0x000fe200078e0003 */
[----:B------:R-:W-:Y:S01]  /*1920*/  @P2 SHF.R.U32.HI R33, RZ, UR5, R27 ;  /* 0x00000005ff212c19 */ /* 0x000fe2000801161b */
[----:B------:R-:W-:Y:S01]  /*1930*/  FMUL.FTZ R12, R34, UR6 ;  /* 0x00000006220c7c20 */ /* 0x000fe20008410000 */
[----:B------:R-:W-:Y:S01]  /*1940*/  UIADD3 UR5, UR4, 0x1, URZ ;  /* 0x0000000104057890 */ /* 0x000fe2000fffe03f */
[----:B------:R-:W-:Y:S01]  /*1950*/  LOP3.LUT R27, R26, 0x7ffffffc, RZ, 0xc0, !PT ;  /* 0x7ffffffc1a1b7812 */ /* 0x000fe200078ec0ff */
[----:B------:R-:W-:Y:S01]  /*1960*/  UIMAD UR4, UR37, UR7, UR4 ;  /* 0x00000007250472a4 */ /* 0x000fe2000f8e0204 */
[----:B------:R-:W2:Y:S01]  /*1970*/  SHFL.IDX PT, R39, R33, RZ, 0x1c1f ;  /* 0x001c1fff21277589 */ /* 0x000ea200000e0000 */
[----:B------:R-:W3:Y:S01]  /*1980*/  MUFU.TANH R10, R10 ;  /* 0x0000000a000a7308 */ /* 0x000ee20000002400 */
[----:B------:R-:W-:Y:S01]  /*1990*/  FMUL.FTZ R34, R45, UR6 ;  /* 0x000000062d227c20 */ /* 0x000fe20008410000 */
[----:B------:R-:W-:-:S02]  /*19a0*/  IMAD.IADD R6, R6, 0x1, -R27 ;  /* 0x0000000106067824 */ /* 0x000fc400078e0a1b */
[----:B------:R-:W-:Y:S01]  /*19b0*/  FMUL.FTZ R14, R38, UR6 ;  /* 0x00000006260e7c20 */ /* 0x000fe20008410000 */
[----:B------:R-:W-:Y:S02]  /*19c0*/  IMAD.U32 R35, RZ, RZ, UR5 ;  /* 0x00000005ff237e24 */ /* 0x000fe4000f8e00ff */
[----:B------:R-:W-:Y:S01]  /*19d0*/  FMUL.FTZ R38, R48, UR6 ;  /* 0x0000000630267c20 */ /* 0x000fe20008410000 */
[----:B------:R-:W-:Y:S02]  /*19e0*/  IMAD.U32 R37, RZ, RZ, UR4 ;  /* 0x00000004ff257e24 */ /* 0x000fe4000f8e00ff */
[----:B------:R-:W-:Y:S01]  /*19f0*/  FMUL.FTZ R36, R49, UR6 ;  /* 0x0000000631247c20 */ /* 0x000fe20008410000 */
[C---:B------:R-:W-:Y:S01]  /*1a00*/  IMAD R35, R6.reuse, -0x2, R35 ;  /* 0xfffffffe06237824 */ /* 0x040fe200078e0223 */
[----:B------:R-:W4:Y:S01]  /*1a10*/  MUFU.TANH R28, R28 ;  /* 0x0000001c001c7308 */ /* 0x000f220000002400 */
[----:B------:R-:W-:Y:S02]  /*1a20*/  IMAD R37, R6, -0x2, R37 ;  /* 0xfffffffe06257824 */ /* 0x000fe400078e0225 */
[----:B------:R-:W-:Y:S01]  /*1a30*/  FMUL.FTZ R52, R52, UR6 ;  /* 0x0000000634347c20 */ /* 0x000fe20008410000 */
[----:B------:R-:W-:-:S02]  /*1a40*/  IMAD R35, R40, UR37, R35 ;  /* 0x0000002528237c24 */ /* 0x000fc4000f8e0223 */
[----:B------:R-:W-:Y:S01]  /*1a50*/  FMUL.FTZ R53, R53, UR6 ;  /* 0x0000000635357c20 */ /* 0x000fe20008410000 */
[----:B------:R-:W-:Y:S01]  /*1a60*/  FMUL.FTZ R56, R56, UR6 ;  /* 0x0000000638387c20 */ /* 0x000fe20008410000 */
[----:B------:R-:W-:Y:S01]  /*1a70*/  FMUL.FTZ R57, R57, UR6 ;  /* 0x0000000639397c20 */ /* 0x000fe20008410000 */
[----:B------:R-:W-:Y:S01]  /*1a80*/  VIADD R40, R35, -UR10 ;  /* 0x8000000a23287c36 */ /* 0x000fe20008000000 */
[----:B------:R-:W5:Y:S01]  /*1a90*/  MUFU.TANH R29, R29 ;  /* 0x0000001d001d7308 */ /* 0x000f620000002400 */
[----:B------:R-:W-:Y:S01]  /*1aa0*/  FMUL.FTZ R68, R68, UR6 ;  /* 0x0000000644447c20 */ /* 0x000fe20008410000 */
[----:B------:R-:W-:Y:S01]  /*1ab0*/  FMUL.FTZ R50, R50, UR6 ;  /* 0x0000000632327c20 */ /* 0x000fe20008410000 */
[----:B------:R-:W-:Y:S01]  /*1ac0*/  FMUL.FTZ R20, R46, UR6 ;  /* 0x000000062e147c20 */ /* 0x000fe20008410000 */
[----:B------:R-:W-:Y:S01]  /*1ad0*/  FMUL.FTZ R60, R60, UR6 ;  /* 0x000000063c3c7c20 */ /* 0x000fe20008410000 */
[----:B------:R-:W-:Y:S01]  /*1ae0*/  FMUL.FTZ R64, R64, UR6 ;  /* 0x0000000640407c20 */ /* 0x000fe20008410000 */
[----:B--2---:R-:W-:Y:S01]  /*1af0*/  VIADDMNMX R39, R39, R40, R37, PT ;  /* 0x0000002827277246 */ /* 0x004fe20003800125 */
[----:B------:R-:W-:Y:S01]  /*1b00*/  FMUL.FTZ R61, R61, UR6 ;  /* 0x000000063d3d7c20 */ /* 0x000fe20008410000 */
[----:B------:R-:W2:Y:S01]  /*1b10*/  MUFU.TANH R30, R30 ;  /* 0x0000001e001e7308 */ /* 0x000ea20000002400 */
[----:B------:R-:W-:Y:S01]  /*1b20*/  FMUL.FTZ R17, R54, UR6 ;  /* 0x0000000636117c20 */ /* 0x000fe20008410000 */
[C---:B------:R-:W-:Y:S01]  /*1b30*/  ISETP.GT.AND P1, PT, R39.reuse, RZ, PT ;  /* 0x000000ff2700720c */ /* 0x040fe20003f24270 */
[----:B------:R-:W-:Y:S01]  /*1b40*/  FMUL.FTZ R26, R58, UR6 ;  /* 0x000000063a1a7c20 */ /* 0x000fe20008410000 */
[----:B------:R-:W-:Y:S01]  /*1b50*/  ISETP.GT.AND P2, PT, R39, 0x1, PT ;  /* 0x000000012700780c */ /* 0x000fe20003f44270 */
[----:B------:R-:W-:Y:S01]  /*1b60*/  FMUL.FTZ R65, R65, UR6 ;  /* 0x0000000641417c20 */ /* 0x000fe20008410000 */
[----:B------:R-:W-:Y:S01]  /*1b70*/  ISETP.GT.AND P3, PT, R39, 0x8, PT ;  /* 0x000000082700780c */ /* 0x000fe20003f64270 */
[----:B------:R-:W-:Y:S01]  /*1b80*/  FMUL.FTZ R69, R69, UR6 ;  /* 0x0000000645457c20 */ /* 0x000fe20008410000 */
[----:B0-----:R-:W-:Y:S01]  /*1b90*/  FSEL R7, R7, -INF , P1 ;  /* 0xff80000007077808 */ /* 0x001fe20000800000 */
[----:B------:R-:W0:Y:S01]  /*1ba0*/  MUFU.TANH R31, R31 ;  /* 0x0000001f001f7308 */ /* 0x000e220000002400 */
[----:B-1----:R-:W-:Y:S01]  /*1bb0*/  FSEL R108, R9, -INF , P2 ;  /* 0xff800000096c7808 */ /* 0x002fe20001000000 */
[----:B------:R-:W-:Y:S01]  /*1bc0*/  FMUL.FTZ R73, R73, UR6 ;  /* 0x0000000649497c20 */ /* 0x000fe20008410000 */
[----:B------:R-:W-:Y:S01]  /*1bd0*/  ISETP.GT.AND P1, PT, R39, 0x9, PT ;  /* 0x000000092700780c */ /* 0x000fe20003f24270 */
[----:B------:R-:W-:Y:S01]  /*1be0*/  FMUL.FTZ R76, R76, UR6 ;  /* 0x000000064c4c7c20 */ /* 0x000fe20008410000 */
[----:B---3--:R-:W-:Y:S01]  /*1bf0*/  FSEL R106, R10, -INF , P3 ;  /* 0xff8000000a6a7808 */ /* 0x008fe20001800000 */
[----:B------:R-:W-:Y:S01]  /*1c00*/  FMUL.FTZ R77, R77, UR6 ;  /* 0x000000064d4d7c20 */ /* 0x000fe20008410000 */
[----:B------:R-:W-:Y:S01]  /*1c10*/  FMNMX.FTZ R9, R7, R108, !PT ;  /* 0x0000006c07097209 */ /* 0x000fe20007810000 */
[----:B------:R-:W1:Y:S01]  /*1c20*/  MUFU.TANH R32, R32 ;  /* 0x0000002000207308 */ /* 0x000e620000002400 */
[----:B------:R-:W-:Y:S01]  /*1c30*/  ISETP.GT.AND P2, PT, R39, 0x10, PT ;  /* 0x000000102700780c */ /* 0x000fe20003f44270 */
[----:B------:R-:W-:Y:S01]  /*1c40*/  FMUL.FTZ R80, R80, UR6 ;  /* 0x0000000650507c20 */ /* 0x000fe20008410000 */
[----:B----4-:R-:W-:Y:S01]  /*1c50*/  FSEL R104, R28, -INF , P1 ;  /* 0xff8000001c687808 */ /* 0x010fe20000800000 */
[----:B------:R-:W-:Y:S01]  /*1c60*/  FMUL.FTZ R18, R42, UR6 ;  /* 0x000000062a127c20 */ /* 0x000fe20008410000 */
[----:B------:R-:W-:Y:S01]  /*1c70*/  FMNMX.FTZ R9, R106, R9, !PT ;  /* 0x000000096a097209 */ /* 0x000fe20007810000 */
[----:B------:R-:W-:Y:S01]  /*1c80*/  FMUL.FTZ R81, R81, UR6 ;  /* 0x0000000651517c20 */ /* 0x000fe20008410000 */
[----:B------:R-:W-:Y:S01]  /*1c90*/  ISETP.GT.AND P1, PT, R39, 0x11, PT ;  /* 0x000000112700780c */ /* 0x000fe20003f24270 */
[----:B------:R-:W3:Y:S01]  /*1ca0*/  MUFU.TANH R98, R98 ;  /* 0x0000006200627308 */ /* 0x000ee20000002400 */
[----:B-----5:R-:W-:Y:S01]  /*1cb0*/  FSEL R102, R29, -INF , P2 ;  /* 0xff8000001d667808 */ /* 0x020fe20001000000 */
[----:B------:R-:W-:Y:S01]  /*1cc0*/  FMUL.FTZ R84, R84, UR6 ;  /* 0x0000000654547c20 */ /* 0x000fe20008410000 */
[----:B------:R-:W-:Y:S01]  /*1cd0*/  FMNMX.FTZ R9, R104, R9, !PT ;  /* 0x0000000968097209 */ /* 0x000fe20007810000 */
[----:B------:R-:W-:Y:S01]  /*1ce0*/  FMUL.FTZ R85, R85, UR6 ;  /* 0x0000000655557c20 */ /* 0x000fe20008410000 */
[----:B------:R-:W-:Y:S01]  /*1cf0*/  ISETP.GT.AND P2, PT, R39, 0x18, PT ;  /* 0x000000182700780c */ /* 0x000fe20003f44270 */
[----:B------:R-:W-:Y:S01]  /*1d00*/  ULDC UR4, c[0x0][0x988] ;  /* 0x0002620000047ab9 */ /* 0x000fe20000000800 */
[----:B--2---:R-:W-:Y:S01]  /*1d10*/  FSEL R100, R30, -INF , P1 ;  /* 0xff8000001e647808 */ /* 0x004fe20000800000 */
[----:B------:R-:W2:Y:S01]  /*1d20*/  MUFU.TANH R92, R92 ;  /* 0x0000005c005c7308 */ /* 0x000ea20000002400 */
[----:B------:R-:W-:Y:S01]  /*1d30*/  FMNMX.FTZ R9, R102, R9, !PT ;  /* 0x0000000966097209 */ /* 0x000fe20007810000 */
[----:B------:R-:W-:Y:S01]  /*1d40*/  FMUL.FTZ R19, R43, UR6 ;  /* 0x000000062b137c20 */ /* 0x000fe20008410000 */
[----:B------:R-:W-:Y:S01]  /*1d50*/  ISETP.GT.AND P1, PT, R39, 0x19, PT ;  /* 0x000000192700780c */ /* 0x000fe20003f24270 */
[----:B------:R-:W-:Y:S01]  /*1d60*/  FMUL.FTZ R25, R55, UR6 ;  /* 0x0000000637197c20 */ /* 0x000fe20008410000 */
[----:B0-----:R-:W-:Y:S01]  /*1d70*/  FSEL R94, R31, -INF , P2 ;  /* 0xff8000001f5e7808 */ /* 0x001fe20001000000 */
[----:B------:R-:W-:Y:S01]  /*1d80*/  FMUL.FTZ R31, R62, UR6 ;  /* 0x000000063e1f7c20 */ /* 0x000fe20008410000 */
[----:B------:R-:W-:Y:S01]  /*1d90*/  FMNMX.FTZ R9, R100, R9, !PT ;  /* 0x0000000964097209 */ /* 0x000fe20007810000 */
[----:B------:R-:W0:Y:S01]  /*1da0*/  MUFU.TANH R90, R90 ;  /* 0x0000005a005a7308 */ /* 0x000e220000002400 */
[C---:B------:R-:W-:Y:S01]  /*1db0*/  ISETP.GT.AND P2, PT, R39.reuse, 0x20, PT ;  /* 0x000000202700780c */ /* 0x040fe20003f44270 */
[----:B------:R-:W4:Y:S01]  /*1dc0*/  SHFL.IDX PT, R62, R33, 0x1, 0x1c1f ;  /* 0x003c1f00213e7f89 */ /* 0x000f2200000e0000 */
[----:B-1----:R-:W-:Y:S01]  /*1dd0*/  FSEL R96, R32, -INF , P1 ;  /* 0xff80000020607808 */ /* 0x002fe20000800000 */
        /* <DEDUP_REMOVED lines=21> */
[----:B------:R-:W-:Y:S01]  /*1f30*/  ISETP.GT.AND P2, PT, R39, 0x30, PT ;  /* 0x000000302700780c */ /* 0x000fe20003f44270 */
[----:B------:R-:W-:Y:S01]  /*1f40*/  FMUL.FTZ R47, R71, UR6 ;  /* 0x00000006472f7c20 */ /* 0x000fe20008410000 */
[----:B-1----:R-:W-:Y:S01]  /*1f50*/  FSEL R88, R34, -INF , P1 ;  /* 0xff80000022587808 */ /* 0x002fe20000800000 */
[----:B------:R-:W-:Y:S01]  /*1f60*/  FMUL.FTZ R59, R75, UR6 ;  /* 0x000000064b3b7c20 */ /* 0x000fe20008410000 */
[----:B------:R-:W-:Y:S01]  /*1f70*/  FMNMX.FTZ R29, R90, R9, !PT ;  /* 0x000000095a1d7209 */ /* 0x000fe20007810000 */
[----:B------:R-:W-:Y:S01]  /*1f80*/  FMUL.FTZ R9, R72, UR6 ;  /* 0x0000000648097c20 */ /* 0x000fe20008410000 */
[----:B------:R-:W-:Y:S01]  /*1f90*/  ISETP.GT.AND P1, PT, R39, 0x31, PT ;  /* 0x000000312700780c */ /* 0x000fe20003f24270 */
[----:B------:R-:W-:Y:S01]  /*1fa0*/  MUFU.TANH R52, R52 ;  /* 0x0000003400347308 */ /* 0x000fe20000002400 */
[----:B--2---:R-:W-:Y:S01]  /*1fb0*/  FSEL R72, R38, -INF , P2 ;  /* 0xff80000026487808 */ /* 0x004fe20001000000 */
[----:B------:R-:W-:Y:S01]  /*1fc0*/  FMUL.FTZ R43, R83, UR6 ;  /* 0x00000006532b7c20 */ /* 0x000fe20008410000 */
[----:B------:R-:W-:Y:S01]  /*1fd0*/  FMNMX.FTZ R29, R88, R29, !PT ;  /* 0x0000001d581d7209 */ /* 0x000fe20007810000 */
[----:B------:R-:W-:Y:S01]  /*1fe0*/  FMUL.FTZ R63, R87, UR6 ;  /* 0x00000006573f7c20 */ /* 0x000fe20008410000 */
[----:B------:R-:W-:Y:S01]  /*1ff0*/  ISETP.GT.AND P2, PT, R39, 0x38, PT ;  /* 0x000000382700780c */ /* 0x000fe20003f44270 */
[----:B------:R-:W-:Y:S01]  /*2000*/  @UP0 ULDC UR11, c[0x0][0x450] ;  /* 0x00011400000b0ab9 */ /* 0x000fe20000000800 */
[----:B------:R-:W-:Y:S01]  /*2010*/  FMNMX.FTZ R29, R72, R29, !PT ;  /* 0x0000001d481d7209 */ /* 0x000fe20007810000 */
[----:B------:R-:W1:Y:S01]  /*2020*/  MUFU.TANH R53, R53 ;  /* 0x0000003500357308 */ /* 0x000e620000002400 */
[----:B----4-:R-:W-:Y:S01]  /*2030*/  IADD3 R62, R62, -UR10, R35 ;  /* 0x8000000a3e3e7c10 */ /* 0x010fe2000fffe023 */
[----:B------:R-:W-:Y:S01]  /*2040*/  UIMAD UR7, UR37, UR7, -UR10 ;  /* 0x00000007250772a4 */ /* 0x000fe2000f8e0a0a */
[----:B------:R-:W-:Y:S01]  /*2050*/  CS2R R118, SRZ ;  /* 0x0000000000767805 */ /* 0x000fe2000001ff00 */
[----:B------:R-:W-:Y:S01]  /*2060*/  UIADD3 UR27, UR46, -0x2, URZ ;  /* 0xfffffffe2e1b7890 */ /* 0x000fe2000fffe03f */
[----:B------:R-:W-:-:S02]  /*2070*/  VIMNMX R37, R37, R62, PT ;  /* 0x0000003e25257248 */ /* 0x000fc40003fe0100 */
[----:B------:R-:W-:Y:S02]  /*2080*/  CS2R R116, SRZ ;  /* 0x0000000000747805 */ /* 0x000fe4000001ff00 */
[----:B------:R-:W-:Y:S01]  /*2090*/  CS2R R114, SRZ ;  /* 0x0000000000727805 */ /* 0x000fe2000001ff00 */
[----:B------:R-:W2:Y:S01]  /*20a0*/  MUFU.TANH R56, R56 ;  /* 0x0000003800387308 */ /* 0x000ea20000002400 */
[----:B------:R-:W-:Y:S02]  /*20b0*/  ISETP.GT.AND P3, PT, R37, 0x8, PT ;  /* 0x000000082500780c */ /* 0x000fe40003f64270 */
[----:B------:R-:W-:Y:S02]  /*20c0*/  CS2R R112, SRZ ;  /* 0x0000000000707805 */ /* 0x000fe4000001ff00 */
[----:B------:R-:W-:-:S03]  /*20d0*/  CS2R R110, SRZ ;  /* 0x00000000006e7805 */ /* 0x000fc6000001ff00 */
[----:B------:R-:W3:Y:S08]  /*20e0*/  MUFU.TANH R57, R57 ;  /* 0x0000003900397308 */ /* 0x000ef00000002400 */
[----:B------:R0:W-:Y:S08]  /*20f0*/  MUFU.TANH R46, R68 ;  /* 0x00000044002e7308 */ /* 0x0001f00000002400 */
[----:B------:R-:W-:Y:S01]  /*2100*/  MUFU.TANH R23, R50 ;  /* 0x0000003200177308 */ /* 0x000fe20000002400 */
[----:B0-----:R-:W-:-:S02]  /*2110*/  FSEL R68, R36, -INF , P1 ;  /* 0xff80000024447808 */ /* 0x001fc40000800000 */
[----:B------:R-:W-:Y:S02]  /*2120*/  ISETP.GT.AND P1, PT, R39, 0x39, PT ;  /* 0x000000392700780c */ /* 0x000fe40003f24270 */
[----:B------:R-:W-:-:S03]  /*2130*/  FMNMX.FTZ R29, R68, R29, !PT ;  /* 0x0000001d441d7209 */ /* 0x000fc60007810000 */
[----:B------:R1:W0:Y:S08]  /*2140*/  MUFU.TANH R50, R60 ;  /* 0x0000003c00327308 */ /* 0x0002300000002400 */
[----:B------:R4:W-:Y:S01]  /*2150*/  MUFU.TANH R54, R64 ;  /* 0x0000004000367308 */ /* 0x0009e20000002400 */
[----:B-1----:R-:W-:Y:S01]  /*2160*/  FSEL R60, R53, -INF , P1 ;  /* 0xff800000353c7808 */ /* 0x002fe20000800000 */
[----:B------:R-:W-:Y:S01]  /*2170*/  FMUL.FTZ R53, R79, UR6 ;  /* 0x000000064f357c20 */ /* 0x000fe20008410000 */
[----:B------:R-:W-:-:S05]  /*2180*/  ISETP.GT.AND P1, PT, R39, 0x41, PT ;  /* 0x000000412700780c */ /* 0x000fca0003f24270 */
[----:B------:R-:W1:Y:S01]  /*2190*/  MUFU.TANH R61, R61 ;  /* 0x0000003d003d7308 */ /* 0x000e620000002400 */
[----:B----4-:R-:W-:Y:S02]  /*21a0*/  FSEL R64, R52, -INF , P2 ;  /* 0xff80000034407808 */ /* 0x010fe40001000000 */
[C---:B------:R-:W-:Y:S02]  /*21b0*/  ISETP.GT.AND P2, PT, R39.reuse, 0x40, PT ;  /* 0x000000402700780c */ /* 0x040fe40003f44270 */
[----:B------:R-:W-:Y:S02]  /*21c0*/  FMNMX.FTZ R29, R64, R29, !PT ;  /* 0x0000001d401d7209 */ /* 0x000fe40007810000 */
[----:B--2---:R-:W-:Y:S01]  /*21d0*/  FSEL R58, R56, -INF , P2 ;  /* 0xff800000383a7808 */ /* 0x004fe20001000000 */
[----:B------:R-:W2:Y:S01]  /*21e0*/  MUFU.TANH R48, R65 ;  /* 0x0000004100307308 */ /* 0x000ea20000002400 */
[----:B------:R-:W-:Y:S02]  /*21f0*/  FMNMX.FTZ R29, R60, R29, !PT ;  /* 0x0000001d3c1d7209 */ /* 0x000fe40007810000 */
[----:B------:R-:W-:-:S02]  /*2200*/  ISETP.GT.AND P2, PT, R39, 0x48, PT ;  /* 0x000000482700780c */ /* 0x000fc40003f44270 */
[----:B---3--:R-:W-:Y:S01]  /*2210*/  FSEL R56, R57, -INF , P1 ;  /* 0xff80000039387808 */ /* 0x008fe20000800000 */
[----:B------:R-:W-:Y:S01]  /*2220*/  FMUL.FTZ R57, R86, UR6 ;  /* 0x0000000656397c20 */ /* 0x000fe20008410000 */
[----:B------:R-:W-:Y:S01]  /*2230*/  FMNMX.FTZ R29, R58, R29, !PT ;  /* 0x0000001d3a1d7209 */ /* 0x000fe20007810000 */
[----:B------:R-:W3:Y:S01]  /*2240*/  MUFU.TANH R44, R69 ;  /* 0x00000045002c7308 */ /* 0x000ee20000002400 */
[C---:B------:R-:W-:Y:S02]  /*2250*/  ISETP.GT.AND P1, PT, R39.reuse, 0x49, PT ;  /* 0x000000492700780c */ /* 0x040fe40003f24270 */
[----:B0-----:R-:W-:Y:S02]  /*2260*/  FSEL R50, R50, -INF , P2 ;  /* 0xff80000032327808 */ /* 0x001fe40001000000 */
[----:B------:R-:W-:Y:S02]  /*2270*/  FMNMX.FTZ R29, R56, R29, !PT ;  /* 0x0000001d381d7209 */ /* 0x000fe40007810000 */
[----:B------:R-:W-:Y:S01]  /*2280*/  ISETP.GT.AND P2, PT, R39, 0x50, PT ;  /* 0x000000502700780c */ /* 0x000fe20003f44270 */
[----:B------:R-:W0:Y:S01]  /*2290*/  MUFU.TANH R9, R9 ;  /* 0x0000000900097308 */ /* 0x000e220000002400 */
[----:B-1----:R-:W-:Y:S01]  /*22a0*/  FSEL R52, R61, -INF , P1 ;  /* 0xff8000003d347808 */ /* 0x002fe20000800000 */
[----:B------:R-:W-:Y:S01]  /*22b0*/  FMUL.FTZ R61, R67, UR6 ;  /* 0x00000006433d7c20 */ /* 0x000fe20008410000 */
[----:B------:R-:W-:-:S02]  /*22c0*/  FMNMX.FTZ R29, R50, R29, !PT ;  /* 0x0000001d321d7209 */ /* 0x000fc40007810000 */
[C---:B------:R-:W-:Y:S02]  /*22d0*/  ISETP.GT.AND P1, PT, R39.reuse, 0x51, PT ;  /* 0x000000512700780c */ /* 0x040fe40003f24270 */
[----:B------:R-:W-:Y:S01]  /*22e0*/  FSEL R54, R54, -INF , P2 ;  /* 0xff80000036367808 */ /* 0x000fe20001000000 */
[----:B------:R-:W1:Y:S01]  /*22f0*/  MUFU.TANH R38, R73 ;  /* 0x0000004900267308 */ /* 0x000e620000002400 */
[----:B------:R-:W-:Y:S02]  /*2300*/  FMNMX.FTZ R29, R52, R29, !PT ;  /* 0x0000001d341d7209 */ /* 0x000fe40007810000 */
[C---:B------:R-:W-:Y:S02]  /*2310*/  ISETP.GT.AND P2, PT, R39.reuse, 0x58, PT ;  /* 0x000000582700780c */ /* 0x040fe40003f44270 */
[----:B--2---:R-:W-:Y:S02]  /*2320*/  FSEL R48, R48, -INF , P1 ;  /* 0xff80000030307808 */ /* 0x004fe40000800000 */
[----:B------:R-:W-:Y:S01]  /*2330*/  FMNMX.FTZ R29, R54, R29, !PT ;  /* 0x0000001d361d7209 */ /* 0x000fe20007810000 */
[----:B------:R-:W2:Y:S01]  /*2340*/  MUFU.TANH R40, R76 ;  /* 0x0000004c00287308 */ /* 0x000ea20000002400 */
[----:B------:R-:W-:-:S02]  /*2350*/  ISETP.GT.AND P1, PT, R39, 0x59, PT ;  /* 0x000000592700780c */ /* 0x000fc40003f24270 */
[----:B------:R-:W-:Y:S02]  /*2360*/  FSEL R46, R46, -INF , P2 ;  /* 0xff8000002e2e7808 */ /* 0x000fe40001000000 */
[----:B------:R-:W-:Y:S02]  /*2370*/  FMNMX.FTZ R29, R48, R29, !PT ;  /* 0x0000001d301d7209 */ /* 0x000fe40007810000 */
[C---:B------:R-:W-:Y:S01]  /*2380*/  ISETP.GT.AND P2, PT, R39.reuse, 0x60, PT ;  /* 0x000000602700780c */ /* 0x040fe20003f44270 */
[----:B------:R-:W4:Y:S01]  /*2390*/  MUFU.TANH R36, R77 ;  /* 0x0000004d00247308 */ /* 0x000f220000002400 */
[----:B---3--:R-:W-:Y:S02]  /*23a0*/  FSEL R44, R44, -INF , P1 ;  /* 0xff8000002c2c7808 */ /* 0x008fe40000800000 */
[----:B------:R-:W-:Y:S02]  /*23b0*/  FMNMX.FTZ R29, R46, R29, !PT ;  /* 0x0000001d2e1d7209 */ /* 0x000fe40007810000 */
[----:B------:R-:W-:-:S02]  /*23c0*/  ISETP.GT.AND P1, PT, R39, 0x61, PT ;  /* 0x000000612700780c */ /* 0x000fc40003f24270 */
[----:B0-----:R-:W-:Y:S01]  /*23d0*/  FSEL R42, R9, -INF , P2 ;  /* 0xff800000092a7808 */ /* 0x001fe20001000000 */
[----:B------:R-:W0:Y:S01]  /*23e0*/  MUFU.TANH R32, R80 ;  /* 0x0000005000207308 */ /* 0x000e220000002400 */
[----:B------:R-:W-:Y:S02]  /*23f0*/  FMNMX.FTZ R29, R44, R29, !PT ;  /* 0x0000001d2c1d7209 */ /* 0x000fe40007810000 */
[C---:B------:R-:W-:Y:S02]  /*2400*/  ISETP.GT.AND P2, PT, R39.reuse, 0x68, PT ;  /* 0x000000682700780c */ /* 0x040fe40003f44270 */
[----:B-1----:R-:W-:Y:S02]  /*2410*/  FSEL R38, R38, -INF , P1 ;  /* 0xff80000026267808 */ /* 0x002fe40000800000 */
[----:B------:R-:W-:Y:S01]  /*2420*/  FMNMX.FTZ R29, R42, R29, !PT ;  /* 0x0000001d2a1d7209 */ /* 0x000fe20007810000 */
[----:B------:R-:W1:Y:S01]  /*2430*/  MUFU.TANH R34, R81 ;  /* 0x0000005100227308 */ /* 0x000e620000002400 */
[----:B------:R-:W-:-:S02]  /*2440*/  ISETP.GT.AND P1, PT, R39, 0x69, PT ;  /* 0x000000692700780c */ /* 0x000fc40003f24270 */
[----:B--2---:R-:W-:Y:S02]  /*2450*/  FSEL R40, R40, -INF , P2 ;  /* 0xff80000028287808 */ /* 0x004fe40001000000 */
[----:B------:R-:W-:Y:S02]  /*2460*/  FMNMX.FTZ R29, R38, R29, !PT ;  /* 0x0000001d261d7209 */ /* 0x000fe40007810000 */
[C---:B------:R-:W-:Y:S01]  /*2470*/  ISETP.GT.AND P2, PT, R39.reuse, 0x70, PT ;  /* 0x000000702700780c */ /* 0x040fe20003f44270 */
[----:B------:R-:W2:Y:S01]  /*2480*/  MUFU.TANH R30, R84 ;  /* 0x00000054001e7308 */ /* 0x000ea20000002400 */
[----:B----4-:R-:W-:Y:S02]  /*2490*/  FSEL R36, R36, -INF , P1 ;  /* 0xff80000024247808 */ /* 0x010fe40000800000 */
        /* <DEDUP_REMOVED lines=8> */
[----:B------:R-:W-:Y:S01]  /*2520*/  MUFU.TANH R2, R2 ;  /* 0x0000000200027308 */ /* 0x000fe20000002400 */
[----:B------:R-:W-:Y:S01]  /*2530*/  ISETP.GT.AND P1, PT, R39, 0x79, PT ;  /* 0x000000792700780c */ /* 0x000fe20003f24270 */
[----:B------:R-:W-:Y:S01]  /*2540*/  FMUL.FTZ R39, R74, UR6 ;  /* 0x000000064a277c20 */ /* 0x000fe20008410000 */
[----:B--2---:R-:W-:Y:S01]  /*2550*/  FSEL R30, R30, -INF , P2 ;  /* 0xff8000001e1e7808 */ /* 0x004fe20001000000 */
[----:B------:R-:W-:Y:S01]  /*2560*/  UIADD3 UR6, UR42, 0x16840, URZ ;  /* 0x000168402a067890 */ /* 0x000fe2000fffe03f */
[----:B------:R-:W-:-:S02]  /*2570*/  FMNMX.FTZ R29, R34, R29, !PT ;  /* 0x0000001d221d7209 */ /* 0x000fc40007810000 */
[----:B------:R-:W-:Y:S01]  /*2580*/  ISETP.GT.AND P2, PT, R37, 0x1, PT ;  /* 0x000000012500780c */ /* 0x000fe20003f44270 */
[----:B------:R-:W1:Y:S01]  /*2590*/  MUFU.TANH R0, R0 ;  /* 0x0000000000007308 */ /* 0x000e620000002400 */
[----:B0-----:R-:W-:Y:S01]  /*25a0*/  FSEL R28, R28, -INF , P1 ;  /* 0xff8000001c1c7808 */ /* 0x001fe20000800000 */
[----:B------:R-:W-:Y:S01]  /*25b0*/  UPRMT UR6, UR25, 0x654, UR6 ;  /* 0x0000065419067896 */ /* 0x000fe20008000006 */
[----:B------:R-:W-:-:S04]  /*25c0*/  FMNMX.FTZ R29, R30, R29, !PT ;  /* 0x0000001d1e1d7209 */ /* 0x000fc80007810000 */
[----:B------:R-:W-:Y:S01]  /*25d0*/  FMNMX.FTZ R29, R28, R29, !PT ;  /* 0x0000001d1c1d7209 */ /* 0x000fe20007810000 */
[----:B------:R-:W0:Y:S03]  /*25e0*/  MUFU.TANH R8, R8 ;  /* 0x0000000800087308 */ /* 0x000e260000002400 */
[----:B------:R-:W-:Y:S01]  /*25f0*/  SYNCS.ARRIVE.TRANS64.RED.A1T0 RZ, [UR6], RZ ;  /* 0x000000ffffff79a7 */ /* 0x000fe20008100406 */
[----:B------:R-:W2:Y:S04]  /*2600*/  SHFL.BFLY PT, R10, R29, 0x2, 0x1f ;  /* 0x0c401f001d0a7f89 */ /* 0x000ea800000e0000 */
[----:B------:R-:W-:Y:S01]  /*2610*/  MUFU.TANH R11, R11 ;  /* 0x0000000b000b7308 */ /* 0x000fe20000002400 */
[----:B-1----:R-:W-:-:S02]  /*2620*/  FSEL R0, R0, -INF , P2 ;  /* 0xff80000000007808 */ /* 0x002fc40001000000 */
[----:B------:R-:W-:-:S05]  /*2630*/  ISETP.GT.AND P2, PT, R37, 0x10, PT ;  /* 0x000000102500780c */ /* 0x000fca0003f44270 */
[----:B------:R-:W1:Y:S01]  /*2640*/  MUFU.TANH R12, R12 ;  /* 0x0000000c000c7308 */ /* 0x000e620000002400 */
[----:B0-----:R-:W-:-:S07]  /*2650*/  FSEL R8, R8, -INF , P3 ;  /* 0xff80000008087808 */ /* 0x001fce0001800000 */
[----:B------:R-:W-:Y:S01]  /*2660*/  MUFU.TANH R13, R13 ;  /* 0x0000000d000d7308 */ /* 0x000fe20000002400 */
[----:B--2---:R-:W-:-:S07]  /*2670*/  FMNMX.FTZ R9, R29, R10, !PT ;  /* 0x0000000a1d097209 */ /* 0x004fce0007810000 */
[----:B------:R-:W0:Y:S01]  /*2680*/  MUFU.TANH R14, R14 ;  /* 0x0000000e000e7308 */ /* 0x000e220000002400 */
[----:B------:R-:W2:Y:S01]  /*2690*/  SHFL.BFLY PT, R10, R9, 0x1, 0x1f ;  /* 0x0c201f00090a7f89 */ /* 0x000ea200000e0000 */
[----:B-1----:R-:W-:Y:S02]  /*26a0*/  FSEL R66, R12, -INF , P2 ;  /* 0xff8000000c427808 */ /* 0x002fe40001000000 */
[----:B------:R-:W-:-:S04]  /*26b0*/  ISETP.GT.AND P2, PT, R37, 0x18, PT ;  /* 0x000000182500780c */ /* 0x000fc80003f44270 */
[----:B------:R-:W-:Y:S08]  /*26c0*/  MUFU.TANH R15, R15 ;  /* 0x0000000f000f7308 */ /* 0x000ff00000002400 */
[----:B------:R-:W1:Y:S01]  /*26d0*/  MUFU.TANH R18, R18 ;  /* 0x0000001200127308 */ /* 0x000e620000002400 */
[----:B0-----:R-:W-:Y:S02]  /*26e0*/  FSEL R14, R14, -INF , P2 ;  /* 0xff8000000e0e7808 */ /* 0x001fe40001000000 */
[----:B------:R-:W-:-:S05]  /*26f0*/  ISETP.GT.AND P2, PT, R37, 0x20, PT ;  /* 0x000000202500780c */ /* 0x000fca0003f44270 */
[----:B------:R-:W0:Y:S01]  /*2700*/  MUFU.TANH R19, R19 ;  /* 0x0000001300137308 */ /* 0x000e220000002400 */
[----:B--2---:R-:W-:Y:S01]  /*2710*/  FMNMX.FTZ R10, R9, R10, !PT ;  /* 0x0000000a090a7209 */ /* 0x004fe20007810000 */
[----:B------:R-:W-:Y:S01]  /*2720*/  IMAD.U32 R9, RZ, RZ, UR4 ;  /* 0x00000004ff097e24 */ /* 0x000fe2000f8e00ff */
[----:B------:R-:W-:Y:S02]  /*2730*/  @UP0 ULDC UR4, c[0x0][0x44c] ;  /* 0x0001130000040ab9 */ /* 0x000fe40000000800 */
[C---:B------:R-:W-:Y:S01]  /*2740*/  FSETP.NEU.FTZ.AND P1, PT, R10.reuse, -INF , PT ;  /* 0xff8000000a00780b */ /* 0x040fe20003f3d000 */
[----:B------:R-:W-:Y:S01]  /*2750*/  FMUL.FTZ R29, R10, R9 ;  /* 0x000000090a1d7220 */ /* 0x000fe20000410000 */
[----:B------:R-:W-:Y:S01]  /*2760*/  UIMAD.WIDE.U32 UR4, UR45, UR4, URZ ;  /* 0x000000042d0472a5 */ /* 0x000fe2000f8e003f */
[----:B------:R-:W2:Y:S01]  /*2770*/  MUFU.TANH R20, R20 ;  /* 0x0000001400147308 */ /* 0x000ea20000002400 */
[----:B-1----:R-:W-:Y:S02]  /*2780*/  FSEL R18, R18, -INF , P2 ;  /* 0xff80000012127808 */ /* 0x002fe40001000000 */
[----:B------:R-:W-:Y:S01]  /*2790*/  FSEL R29, R29, RZ, P1 ;  /* 0x000000ff1d1d7208 */ /* 0x000fe20000800000 */
[----:B------:R-:W-:Y:S01]  /*27a0*/  @UP0 USHF.R.U32.HI UR45, URZ, UR11, UR5 ;  /* 0x0000000b3f2d0299 */ /* 0x000fe20008011605 */
[----:B------:R-:W-:-:S02]  /*27b0*/  ISETP.GT.AND P1, PT, R37, RZ, PT ;  /* 0x000000ff2500720c */ /* 0x000fc40003f24270 */
[C---:B------:R-:W-:Y:S01]  /*27c0*/  ISETP.GT.AND P2, PT, R37.reuse, 0x28, PT ;  /* 0x000000282500780c */ /* 0x040fe20003f44270 */
[----:B------:R-:W1:Y:S01]  /*27d0*/  MUFU.TANH R21, R21 ;  /* 0x0000001500157308 */ /* 0x000e620000002400 */
[----:B------:R-:W-:Y:S01]  /*27e0*/  FSEL R2, R2, -INF , P1 ;  /* 0xff80000002027808 */ /* 0x000fe20000800000 */
[-CC-:B------:R-:W-:Y:S01]  /*27f0*/  FFMA.FTZ R142, R90, R9.reuse, -R29.reuse ;  /* 0x000000095a8e7223 */ /* 0x180fe2000001081d */
[----:B------:R-:W-:Y:S01]  /*2800*/  ISETP.GT.AND P1, PT, R37, 0x9, PT ;  /* 0x000000092500780c */ /* 0x000fe20003f24270 */
[-CC-:B------:R-:W-:Y:S01]  /*2810*/  FFMA.FTZ R136, R72, R9.reuse, -R29.reuse ;  /* 0x0000000948887223 */ /* 0x180fe2000001081d */
[----:B------:R-:W-:Y:S01]  /*2820*/  FMNMX.FTZ R33, R2, R0, !PT ;  /* 0x0000000002217209 */ /* 0x000fe20007810000 */
[--C-:B------:R-:W-:Y:S01]  /*2830*/  FFMA.FTZ R146, R94, R9, -R29.reuse ;  /* 0x000000095e927223 */ /* 0x100fe2000001081d */
[----:B------:R-:W-:Y:S01]  /*2840*/  FSEL R62, R11, -INF , P1 ;  /* 0xff8000000b3e7808 */ /* 0x000fe20000800000 */
[----:B------:R-:W3:Y:S01]  /*2850*/  MUFU.TANH R24, R24 ;  /* 0x0000001800187308 */ /* 0x000ee20000002400 */
[----:B------:R-:W-:Y:S01]  /*2860*/  FMNMX.FTZ R33, R8, R33, !PT ;  /* 0x0000002108217209 */ /* 0x000fe20007810000 */
[-CC-:B------:R-:W-:Y:S01]  /*2870*/  FFMA.FTZ R138, R64, R9.reuse, -R29.reuse ;  /* 0x00000009408a7223 */ /* 0x180fe2000001081d */
[----:B------:R-:W-:Y:S01]  /*2880*/  ISETP.GT.AND P1, PT, R37, 0x11, PT ;  /* 0x000000112500780c */ /* 0x000fe20003f24270 */
[--C-:B------:R-:W-:Y:S01]  /*2890*/  FFMA.FTZ R140, R98, R9, -R29.reuse ;  /* 0x00000009628c7223 */ /* 0x100fe2000001081d */
[----:B------:R-:W-:Y:S01]  /*28a0*/  FMNMX.FTZ R33, R62, R33, !PT ;  /* 0x000000213e217209 */ /* 0x000fe20007810000 */
[--C-:B------:R-:W-:Y:S01]  /*28b0*/  FFMA.FTZ R132, R58, R9, -R29.reuse ;  /* 0x000000093a847223 */ /* 0x100fe2000001081d */
[----:B------:R-:W-:Y:S01]  /*28c0*/  FSEL R70, R13, -INF , P1 ;  /* 0xff8000000d467808 */ /* 0x000fe20000800000 */
[----:B------:R-:W4:Y:S01]  /*28d0*/  MUFU.TANH R17, R17 ;  /* 0x0000001100117308 */ /* 0x000f220000002400 */
[----:B------:R-:W-:Y:S01]  /*28e0*/  FMNMX.FTZ R33, R66, R33, !PT ;  /* 0x0000002142217209 */ /* 0x000fe20007810000 */
[-CC-:B------:R-:W-:Y:S01]  /*28f0*/  FFMA.FTZ R13, R100, R9.reuse, -R29.reuse ;  /* 0x00000009640d7223 */ /* 0x180fe2000001081d */
[----:B------:R-:W-:Y:S01]  /*2900*/  ISETP.GT.AND P1, PT, R37, 0x19, PT ;  /* 0x000000192500780c */ /* 0x000fe20003f24270 */
[--C-:B------:R-:W-:Y:S01]  /*2910*/  FFMA.FTZ R144, R102, R9, -R29.reuse ;  /* 0x0000000966907223 */ /* 0x100fe2000001081d */
[----:B------:R-:W-:Y:S01]  /*2920*/  FMNMX.FTZ R33, R70, R33, !PT ;  /* 0x0000002146217209 */ /* 0x000fe20007810000 */
[--C-:B------:R-:W-:Y:S01]  /*2930*/  FFMA.FTZ R148, R7, R9, -R29.reuse ;  /* 0x0000000907947223 */ /* 0x100fe2000001081d */
[----:B------:R-:W-:Y:S01]  /*2940*/  FSEL R74, R15, -INF , P1 ;  /* 0xff8000000f4a7808 */ /* 0x000fe20000800000 */
[----:B------:R-:W5:Y:S01]  /*2950*/  MUFU.TANH R25, R25 ;  /* 0x0000001900197308 */ /* 0x000f620000002400 */
[----:B------:R-:W-:Y:S01]  /*2960*/  FMNMX.FTZ R33, R14, R33, !PT ;  /* 0x000000210e217209 */ /* 0x000fe20007810000 */
[-CC-:B------:R-:W-:Y:S01]  /*2970*/  FFMA.FTZ R15, R96, R9.reuse, -R29.reuse ;  /* 0x00000009600f7223 */ /* 0x180fe2000001081d */
[----:B------:R-:W-:Y:S01]  /*2980*/  ISETP.GT.AND P1, PT, R37, 0x21, PT ;  /* 0x000000212500780c */ /* 0x000fe20003f24270 */
[--C-:B------:R-:W-:Y:S01]  /*2990*/  FFMA.FTZ R7, R108, R9, -R29.reuse ;  /* 0x000000096c077223 */ /* 0x100fe2000001081d */
[----:B------:R-:W-:Y:S01]  /*29a0*/  FMNMX.FTZ R33, R74, R33, !PT ;  /* 0x000000214a217209 */ /* 0x000fe20007810000 */
[--C-:B------:R-:W-:Y:S01]  /*29b0*/  FFMA.FTZ R150, R106, R9, -R29.reuse ;  /* 0x000000096a967223 */ /* 0x100fe2000001081d */
[----:B0-----:R-:W-:Y:S01]  /*29c0*/  FSEL R76, R19, -INF , P1 ;  /* 0xff800000134c7808 */ /* 0x001fe20000800000 */
[----:B------:R-:W0:Y:S01]  /*29d0*/  MUFU.TANH R26, R26 ;  /* 0x0000001a001a7308 */ /* 0x000e220000002400 */
[----:B------:R-:W-:Y:S01]  /*29e0*/  FMNMX.FTZ R33, R18, R33, !PT ;  /* 0x0000002112217209 */ /* 0x000fe20007810000 */
[-CC-:B------:R-:W-:Y:S01]  /*29f0*/  FFMA.FTZ R19, R88, R9.reuse, -R29.reuse ;  /* 0x0000000958137223 */ /* 0x180fe2000001081d */
[C---:B------:R-:W-:Y:S01]  /*2a00*/  ISETP.GT.AND P1, PT, R37.reuse, 0x29, PT ;  /* 0x000000292500780c */ /* 0x040fe20003f24270 */
[-CC-:B------:R-:W-:Y:S01]  /*2a10*/  FFMA.FTZ R104, R104, R9.reuse, -R29.reuse ;  /* 0x0000000968687223 */ /* 0x180fe2000001081d */
[----:B--2---:R-:W-:Y:S01]  /*2a20*/  FSEL R20, R20, -INF , P2 ;  /* 0xff80000014147808 */ /* 0x004fe20001000000 */
[--C-:B------:R-:W-:Y:S01]  /*2a30*/  FFMA.FTZ R134, R50, R9, -R29.reuse ;  /* 0x0000000932867223 */ /* 0x100fe2000001081d */
[----:B------:R-:W-:Y:S01]  /*2a40*/  FMNMX.FTZ R33, R76, R33, !PT ;  /* 0x000000214c217209 */ /* 0x000fe20007810000 */
[----:B------:R-:W2:Y:S01]  /*2a50*/  MUFU.TANH R27, R27 ;  /* 0x0000001b001b7308 */ /* 0x000ea20000002400 */
[----:B------:R-:W-:Y:S01]  /*2a60*/  ISETP.GT.AND P2, PT, R37, 0x30, PT ;  /* 0x000000302500780c */ /* 0x000fe20003f44270 */
[-CC-:B------:R-:W-:Y:S01]  /*2a70*/  FFMA.FTZ R128, R54, R9.reuse, -R29.reuse ;  /* 0x0000000936807223 */ /* 0x180fe2000001081d */
[----:B-1----:R-:W-:Y:S01]  /*2a80*/  FSEL R78, R21, -INF , P1 ;  /* 0xff800000154e7808 */ /* 0x002fe20000800000 */
[--C-:B------:R-:W-:Y:S01]  /*2a90*/  FFMA.FTZ R21, R68, R9, -R29.reuse ;  /* 0x0000000944157223 */ /* 0x100fe2000001081d */
[----:B------:R-:W-:Y:S01]  /*2aa0*/  FMNMX.FTZ R33, R20, R33, !PT ;  /* 0x0000002114217209 */ /* 0x000fe20007810000 */
[-CC-:B------:R-:W-:Y:S01]  /*2ab0*/  FFMA.FTZ R130, R46, R9.reuse, -R29.reuse ;  /* 0x000000092e827223 */ /* 0x180fe2000001081d */
[----:B------:R-:W-:Y:S01]  /*2ac0*/  ISETP.GT.AND P1, PT, R37, 0x31, PT ;  /* 0x000000312500780c */ /* 0x000fe20003f24270 */
[----:B------:R-:W1:Y:S01]  /*2ad0*/  MUFU.TANH R31, R31 ;  /* 0x0000001f001f7308 */ /* 0x000e620000002400 */
[----:B------:R-:W-:Y:S01]  /*2ae0*/  FSEL R80, R23, -INF , P2 ;  /* 0xff80000017507808 */ /* 0x000fe20001000000 */
[--C-:B------:R-:W-:Y:S01]  /*2af0*/  FFMA.FTZ R23, R60, R9, -R29.reuse ;  /* 0x000000093c177223 */ /* 0x100fe2000001081d */
[----:B------:R-:W-:Y:S01]  /*2b00*/  FMNMX.FTZ R33, R78, R33, !PT ;  /* 0x000000214e217209 */ /* 0x000fe20007810000 */
[-CC-:B------:R-:W-:Y:S01]  /*2b10*/  FFMA.FTZ R124, R42, R9.reuse, -R29.reuse ;  /* 0x000000092a7c7223 */ /* 0x180fe2000001081d */
[C---:B------:R-:W-:Y:S01]  /*2b20*/  ISETP.GT.AND P2, PT, R37.reuse, 0x38, PT ;  /* 0x000000382500780c */ /* 0x040fe20003f44270 */
[--C-:B------:R-:W-:Y:S01]  /*2b30*/  FFMA.FTZ R126, R40, R9, -R29.reuse ;  /* 0x00000009287e7223 */ /* 0x100fe2000001081d */
[----:B---3--:R-:W-:Y:S01]  /*2b40*/  FSEL R24, R24, -INF , P1 ;  /* 0xff80000018187808 */ /* 0x008fe20000800000 */
[----:B------:R-:W3:Y:S01]  /*2b50*/  MUFU.TANH R45, R45 ;  /* 0x0000002d002d7308 */ /* 0x000ee20000002400 */
[----:B------:R-:W-:Y:S01]  /*2b60*/  FMNMX.FTZ R33, R80, R33, !PT ;  /* 0x0000002150217209 */ /* 0x000fe20007810000 */
[-CC-:B------:R-:W-:Y:S01]  /*2b70*/  FFMA.FTZ R120, R32, R9.reuse, -R29.reuse ;  /* 0x0000000920787223 */ /* 0x180fe2000001081d */
[----:B------:R-:W-:Y:S01]  /*2b80*/  ISETP.GT.AND P1, PT, R37, 0x39, PT ;  /* 0x000000392500780c */ /* 0x000fe20003f24270 */
[-CC-:B------:R-:W-:Y:S01]  /*2b90*/  FFMA.FTZ R34, R34, R9.reuse, -R29.reuse ;  /* 0x0000000922227223 */ /* 0x180fe2000001081d */
[----:B----4-:R-:W-:Y:S01]  /*2ba0*/  FSEL R82, R17, -INF , P2 ;  /* 0xff80000011527808 */ /* 0x010fe20001000000 */
[--C-:B------:R-:W-:Y:S01]  /*2bb0*/  FFMA.FTZ R17, R92, R9, -R29.reuse ;  /* 0x000000095c117223 */ /* 0x100fe2000001081d */
[----:B------:R-:W-:Y:S01]  /*2bc0*/  FMNMX.FTZ R33, R24, R33, !PT ;  /* 0x0000002118217209 */ /* 0x000fe20007810000 */
[----:B------:R-:W4:Y:S01]  /*2bd0*/  MUFU.TANH R55, R55 ;  /* 0x0000003700377308 */ /* 0x000f220000002400 */
[----:B------:R-:W-:Y:S01]  /*2be0*/  ISETP.GT.AND P2, PT, R37, 0x40, PT ;  /* 0x000000402500780c */ /* 0x000fe20003f44270 */
[-CC-:B------:R-:W-:Y:S01]  /*2bf0*/  FFMA.FTZ R122, R30, R9.reuse, -R29.reuse ;  /* 0x000000091e7a7223 */ /* 0x180fe2000001081d */
[----:B-----5:R-:W-:Y:S01]  /*2c00*/  FSEL R84, R25, -INF , P1 ;  /* 0xff80000019547808 */ /* 0x020fe20000800000 */
[--C-:B------:R-:W-:Y:S01]  /*2c10*/  FFMA.FTZ R25, R56, R9, -R29.reuse ;  /* 0x0000000938197223 */ /* 0x100fe2000001081d */
[----:B------:R-:W-:Y:S01]  /*2c20*/  FMNMX.FTZ R33, R82, R33, !PT ;  /* 0x0000002152217209 */ /* 0x000fe20007810000 */
[----:B------:R-:W-:Y:S01]  /*2c30*/  UIADD3 UR7, UR7, UR45, URZ ;  /* 0x0000002d07077290 */ /* 0x000fe2000fffe03f */
[C---:B------:R-:W-:Y:S01]  /*2c40*/  ISETP.GT.AND P1, PT, R37.reuse, 0x41, PT ;  /* 0x000000412500780c */ /* 0x040fe20003f24270 */
[----:B------:R-:W5:Y:S01]  /*2c50*/  MUFU.TANH R61, R61 ;  /* 0x0000003d003d7308 */ /* 0x000f620000002400 */
[----:B0-----:R-:W-:Y:S01]  /*2c60*/  FSEL R26, R26, -INF , P2 ;  /* 0xff8000001a1a7808 */ /* 0x001fe20001000000 */
[----:B------:R-:W-:Y:S01]  /*2c70*/  USHF.R.S32.HI UR4, URZ, 0x1f, UR7 ;  /* 0x0000001f3f047899 */ /* 0x000fe20008011407 */
[----:B------:R-:W-:Y:S01]  /*2c80*/  FMNMX.FTZ R33, R84, R33, !PT ;  /* 0x0000002154217209 */ /* 0x000fe20007810000 */
[----:B------:R-:W-:Y:S01]  /*2c90*/  UMOV UR5, URZ ;  /* 0x0000003f00057c82 */ /* 0x000fe20008000000 */
[----:B------:R-:W-:Y:S01]  /*2ca0*/  ISETP.GT.AND P2, PT, R37, 0x48, PT ;  /* 0x000000482500780c */ /* 0x000fe20003f44270 */
[----:B------:R-:W-:Y:S01]  /*2cb0*/  ULEA.HI UR4, UR4, UR7, URZ, 0x7 ;  /* 0x0000000704047291 */ /* 0x000fe2000f8f383f */
[----:B--2---:R-:W-:Y:S01]  /*2cc0*/  FSEL R86, R27, -INF , P1 ;  /* 0xff8000001b567808 */ /* 0x004fe20000800000 */
[----:B------:R-:W0:Y:S01]  /*2cd0*/  MUFU.TANH R49, R49 ;  /* 0x0000003100317308 */ /* 0x000e220000002400 */
[----:B------:R-:W-:Y:S01]  /*2ce0*/  FMNMX.FTZ R33, R26, R33, !PT ;  /* 0x000000211a217209 */ /* 0x000fe20007810000 */
[-CC-:B------:R-:W-:Y:S01]  /*2cf0*/  FFMA.FTZ R27, R52, R9.reuse, -R29.reuse ;  /* 0x00000009341b7223 */ /* 0x180fe2000001081d */
[----:B------:R-:W-:Y:S01]  /*2d00*/  ISETP.GT.AND P1, PT, R37, 0x49, PT ;  /* 0x000000492500780c */ /* 0x000fe20003f24270 */
[----:B------:R-:W-:Y:S01]  /*2d10*/  USHF.R.S32.HI UR4, URZ, 0x7, UR4 ;  /* 0x000000073f047899 */ /* 0x000fe20008011404 */
[----:B-1----:R-:W-:Y:S01]  /*2d20*/  FSEL R90, R31, -INF , P2 ;  /* 0xff8000001f5a7808 */ /* 0x002fe20001000000 */
[----:B------:R-:W-:Y:S01]  /*2d30*/  FFMA.FTZ R31, R48, R9, -R29 ;  /* 0x00000009301f7223 */ /* 0x000fe2000001081d */
[----:B------:R-:W-:Y:S01]  /*2d40*/  FMNMX.FTZ R33, R86, R33, !PT ;  /* 0x0000002156217209 */ /* 0x000fe20007810000 */
[----:B------:R-:W1:Y:S01]  /*2d50*/  MUFU.TANH R47, R47 ;  /* 0x0000002f002f7308 */ /* 0x000e620000002400 */
[----:B------:R-:W-:Y:S01]  /*2d60*/  ISETP.GT.AND P2, PT, R37, 0x50, PT ;  /* 0x000000502500780c */ /* 0x000fe20003f44270 */
[----:B------:R-:W-:Y:S01]  /*2d70*/  UISETP.LT.AND UP0, UPT, UR41, UR4, UPT ;  /* 0x000000042900728c */ /* 0x000fe2000bf01270 */
[----:B---3--:R-:W-:-:S02]  /*2d80*/  FSEL R88, R45, -INF , P1 ;  /* 0xff8000002d587808 */ /* 0x008fc40000800000 */
[----:B------:R-:W-:Y:S02]  /*2d90*/  CS2R R108, SRZ ;  /* 0x00000000006c7805 */ /* 0x000fe4000001ff00 */
[----:B------:R-:W-:Y:S01]  /*2da0*/  FMNMX.FTZ R33, R90, R33, !PT ;  /* 0x000000215a217209 */ /* 0x000fe20007810000 */
[----:B------:R-:W-:Y:S01]  /*2db0*/  USEL UR26, UR41, UR4, !UP0 ;  /* 0x00000004291a7287 */ /* 0x000fe2000c000000 */
[----:B------:R-:W-:Y:S01]  /*2dc0*/  ISETP.GT.AND P1, PT, R37, 0x51, PT ;  /* 0x000000512500780c */ /* 0x000fe20003f24270 */
[----:B------:R-:W2:Y:S01]  /*2dd0*/  MUFU.TANH R39, R39 ;  /* 0x0000002700277308 */ /* 0x000ea20000002400 */
[----:B----4-:R-:W-:Y:S01]  /*2de0*/  FSEL R92, R55, -INF , P2 ;  /* 0xff800000375c7808 */ /* 0x010fe20001000000 */
[----:B------:R-:W-:Y:S01]  /*2df0*/  UISETP.GE.AND UP0, UPT, UR27, UR26, UPT ;  /* 0x0000001a1b00728c */ /* 0x000fe2000bf06270 */
[----:B------:R-:W-:Y:S01]  /*2e00*/  FMNMX.FTZ R33, R88, R33, !PT ;  /* 0x0000002158217209 */ /* 0x000fe20007810000 */
[----:B------:R-:W-:Y:S01]  /*2e10*/  UMOV UR4, URZ ;  /* 0x0000003f00047c82 */ /* 0x000fe20008000000 */
[----:B------:R-:W-:-:S02]  /*2e20*/  ISETP.GT.AND P2, PT, R37, 0x58, PT ;  /* 0x000000582500780c */ /* 0x000fc40003f44270 */
[----:B------:R-:W-:Y:S02]  /*2e30*/  CS2R R106, SRZ ;  /* 0x00000000006a7805 */ /* 0x000fe4000001ff00 */
[----:B-----5:R-:W-:Y:S01]  /*2e40*/  FSEL R72, R61, -INF , P1 ;  /* 0xff8000003d487808 */ /* 0x020fe20000800000 */
[----:B------:R-:W3:Y:S01]  /*2e50*/  MUFU.TANH R59, R59 ;  /* 0x0000003b003b7308 */ /* 0x000ee20000002400 */
[----:B------:R-:W-:Y:S02]  /*2e60*/  FMNMX.FTZ R33, R92, R33, !PT ;  /* 0x000000215c217209 */ /* 0x000fe40007810000 */
[----:B------:R-:W-:Y:S02]  /*2e70*/  ISETP.GT.AND P1, PT, R37, 0x59, PT ;  /* 0x000000592500780c */ /* 0x000fe40003f24270 */
[----:B0-----:R-:W-:Y:S02]  /*2e80*/  FSEL R94, R49, -INF , P2 ;  /* 0xff800000315e7808 */ /* 0x001fe40001000000 */
[----:B------:R-:W-:Y:S01]  /*2e90*/  FMNMX.FTZ R33, R72, R33, !PT ;  /* 0x0000002148217209 */ /* 0x000fe20007810000 */
[----:B------:R-:W0:Y:S01]  /*2ea0*/  MUFU.TANH R51, R51 ;  /* 0x0000003300337308 */ /* 0x000e220000002400 */
[----:B------:R-:W-:-:S02]  /*2eb0*/  ISETP.GT.AND P2, PT, R37, 0x60, PT ;  /* 0x000000602500780c */ /* 0x000fc40003f44270 */
[----:B-1----:R-:W-:Y:S02]  /*2ec0*/  FSEL R68, R47, -INF , P1 ;  /* 0xff8000002f447808 */ /* 0x002fe40000800000 */
[----:B------:R-:W-:Y:S02]  /*2ed0*/  FMNMX.FTZ R33, R94, R33, !PT ;  /* 0x000000215e217209 */ /* 0x000fe40007810000 */
[----:B------:R-:W-:Y:S01]  /*2ee0*/  ISETP.GT.AND P1, PT, R37, 0x61, PT ;  /* 0x000000612500780c */ /* 0x000fe20003f24270 */
[----:B------:R-:W1:Y:S01]  /*2ef0*/  MUFU.TANH R53, R53 ;  /* 0x0000003500357308 */ /* 0x000e620000002400 */
[----:B--2---:R-:W-:Y:S02]  /*2f00*/  FSEL R96, R39, -INF , P2 ;  /* 0xff80000027607808 */ /* 0x004fe40001000000 */
[----:B------:R-:W-:Y:S02]  /*2f10*/  FMNMX.FTZ R33, R68, R33, !PT ;  /* 0x0000002144217209 */ /* 0x000fe40007810000 */
[----:B------:R-:W-:-:S02]  /*2f20*/  ISETP.GT.AND P2, PT, R37, 0x68, PT ;  /* 0x000000682500780c */ /* 0x000fc40003f44270 */
[----:B---3--:R-:W-:Y:S01]  /*2f30*/  FSEL R64, R59, -INF , P1 ;  /* 0xff8000003b407808 */ /* 0x008fe20000800000 */
[----:B------:R-:W2:Y:S01]  /*2f40*/  MUFU.TANH R41, R41 ;  /* 0x0000002900297308 */ /* 0x000ea20000002400 */
        /* <DEDUP_REMOVED lines=13> */
[----:B------:R-:W-:Y:S01]  /*3020*/  FMNMX.FTZ R33, R100, R33, !PT ;  /* 0x0000002164217209 */ /* 0x000fe20007810000 */
[----:B------:R-:W2:Y:S01]  /*3030*/  MUFU.TANH R63, R63 ;  /* 0x0000003f003f7308 */ /* 0x000ea20000002400 */
[----:B0-----:R-:W-:Y:S02]  /*3040*/  FSEL R58, R43, -INF , P1 ;  /* 0xff8000002b3a7808 */ /* 0x001fe40000800000 */
[----:B------:R-:W-:Y:S01]  /*3050*/  ISETP.GT.AND P1, PT, R37, 0x79, PT ;  /* 0x000000792500780c */ /* 0x000fe20003f24270 */
[----:B------:R-:W-:Y:S01]  /*3060*/  FFMA.FTZ R37, R36, R9, -R29 ;  /* 0x0000000924257223 */ /* 0x000fe2000001081d */
[----:B------:R-:W-:-:S03]  /*3070*/  FMNMX.FTZ R33, R58, R33, !PT ;  /* 0x000000213a217209 */ /* 0x000fc60007810000 */
[----:B------:R-:W-:Y:S01]  /*3080*/  MUFU.EX2 R148, R148 ;  /* 0x0000009400947308 */ /* 0x000fe20000000800 */
[----:B-1----:R-:W-:-:S04]  /*3090*/  FSEL R102, R57, -INF , P2 ;  /* 0xff80000039667808 */ /* 0x002fc80001000000 */
[----:B------:R-:W-:-:S03]  /*30a0*/  FMNMX.FTZ R33, R102, R33, !PT ;  /* 0x0000002166217209 */ /* 0x000fc60007810000 */
[----:B------:R-:W0:Y:S01]  /*30b0*/  MUFU.EX2 R7, R7 ;  /* 0x0000000700077308 */ /* 0x000e220000000800 */
[----:B--2---:R-:W-:-:S04]  /*30c0*/  FSEL R56, R63, -INF , P1 ;  /* 0xff8000003f387808 */ /* 0x004fc80000800000 */
[----:B------:R-:W-:Y:S01]  /*30d0*/  FMNMX.FTZ R12, R56, R33, !PT ;  /* 0x00000021380c7209 */ /* 0x000fe20007810000 */
[----:B------:R-:W-:Y:S02]  /*30e0*/  FFMA.FTZ R33, R44, R9, -R29 ;  /* 0x000000092c217223 */ /* 0x000fe4000001081d */
[----:B------:R-:W1:Y:S02]  /*30f0*/  MUFU.EX2 R150, R150 ;  /* 0x0000009600967308 */ /* 0x000e640000000800 */
[----:B------:R-:W2:Y:S06]  /*3100*/  SHFL.BFLY PT, R35, R12, 0x2, 0x1f ;  /* 0x0c401f000c237f89 */ /* 0x000eac00000e0000 */
[----:B------:R3:W4:Y:S01]  /*3110*/  MUFU.EX2 R11, R104 ;  /* 0x00000068000b7308 */ /* 0x0007220000000800 */
[----:B0-----:R-:W-:Y:S01]  /*3120*/  FADD.FTZ R43, R148, R7 ;  /* 0x00000007942b7221 */ /* 0x001fe20000010000 */
[----:B------:R-:W-:-:S06]  /*3130*/  F2FP.BF16.F32.PACK_AB R148, R7, R148 ;  /* 0x000000940794723e */ /* 0x000fcc00000010ff */
[----:B------:R-:W0:Y:S01]  /*3140*/  MUFU.EX2 R144, R144 ;  /* 0x0000009000907308 */ /* 0x000e220000000800 */
[----:B---3--:R-:W-:-:S07]  /*3150*/  CS2R R104, SRZ ;  /* 0x0000000000687805 */ /* 0x008fce000001ff00 */
[----:B------:R-:W3:Y:S01]  /*3160*/  MUFU.EX2 R13, R13 ;  /* 0x0000000d000d7308 */ /* 0x000ee20000000800 */
[----:B--2---:R-:W-:Y:S01]  /*3170*/  FMNMX.FTZ R39, R12, R35, !PT ;  /* 0x000000230c277209 */ /* 0x004fe20007810000 */
[-CC-:B------:R-:W-:Y:S01]  /*3180*/  FFMA.FTZ R35, R38, R9.reuse, -R29.reuse ;  /* 0x0000000926237223 */ /* 0x180fe2000001081d */
[----:B------:R-:W-:-:S03]  /*3190*/  FFMA.FTZ R29, R28, R9, -R29 ;  /* 0x000000091c1d7223 */ /* 0x000fc6000001081d */
[----:B------:R-:W2:Y:S02]  /*31a0*/  SHFL.BFLY PT, R12, R39, 0x1, 0x1f ;  /* 0x0c201f00270c7f89 */ /* 0x000ea400000e0000 */
[----:B------:R-:W5:Y:S08]  /*31b0*/  MUFU.EX2 R146, R146 ;  /* 0x0000009200927308 */ /* 0x000f700000000800 */
[----:B------:R-:W5:Y:S08]  /*31c0*/  MUFU.EX2 R15, R15 ;  /* 0x0000000f000f7308 */ /* 0x000f700000000800 */
[----:B------:R-:W5:Y:S01]  /*31d0*/  MUFU.EX2 R140, R140 ;  /* 0x0000008c008c7308 */ /* 0x000f620000000800 */
[----:B--2---:R-:W-:-:S07]  /*31e0*/  FMNMX.FTZ R12, R39, R12, !PT ;  /* 0x0000000c270c7209 */ /* 0x004fce0007810000 */
[----:B------:R-:W2:Y:S01]  /*31f0*/  MUFU.EX2 R17, R17 ;  /* 0x0000001100117308 */ /* 0x000ea20000000800 */
[C---:B------:R-:W-:Y:S01]  /*3200*/  FSETP.NEU.FTZ.AND P1, PT, R12.reuse, -INF , PT ;  /* 0xff8000000c00780b */ /* 0x040fe20003f3d000 */
[----:B------:R-:W-:-:S06]  /*3210*/  FMUL.FTZ R41, R12, R9 ;  /* 0x000000090c297220 */ /* 0x000fcc0000410000 */
[----:B------:R-:W-:Y:S01]  /*3220*/  MUFU.EX2 R142, R142 ;  /* 0x0000008e008e7308 */ /* 0x000fe20000000800 */
[----:B------:R-:W-:Y:S02]  /*3230*/  FSEL R41, R41, RZ, P1 ;  /* 0x000000ff29297208 */ /* 0x000fe40000800000 */
[----:B------:R-:W-:-:S03]  /*3240*/  PLOP3.LUT P1, PT, PT, PT, UP0, 0x80, 0x0 ;  /* 0x000000000000781c */ /* 0x000fc60003f2f008 */
[-C--:B------:R-:W-:Y:S01]  /*3250*/  FFMA.FTZ R149, R2, R9.reuse, -R41 ;  /* 0x0000000902957223 */ /* 0x080fe20000010829 */
[----:B-1----:R-:W-:Y:S01]  /*3260*/  FADD.FTZ R2, R150, R43 ;  /* 0x0000002b96027221 */ /* 0x002fe20000010000 */
[-CC-:B------:R-:W-:Y:S01]  /*3270*/  FFMA.FTZ R0, R0, R9.reuse, -R41.reuse ;  /* 0x0000000900007223 */ /* 0x180fe20000010829 */
[-CC-:B------:R-:W-:Y:S01]  /*3280*/  FFMA.FTZ R151, R8, R9.reuse, -R41.reuse ;  /* 0x0000000908977223 */ /* 0x180fe20000010829 */
[-CC-:B------:R-:W-:Y:S01]  /*3290*/  FFMA.FTZ R8, R62, R9.reuse, -R41.reuse ;  /* 0x000000093e087223 */ /* 0x180fe20000010829 */
[----:B----4-:R-:W-:Y:S01]  /*32a0*/  FADD.FTZ R43, R11, R2 ;  /* 0x000000020b2b7221 */ /* 0x010fe20000010000 */
[----:B------:R-:W-:Y:S01]  /*32b0*/  MUFU.EX2 R149, R149 ;  /* 0x0000009500957308 */ /* 0x000fe20000000800 */
[-CC-:B------:R-:W-:Y:S01]  /*32c0*/  FFMA.FTZ R145, R66, R9.reuse, -R41.reuse ;  /* 0x0000000942917223 */ /* 0x180fe20000010829 */
[-C--:B------:R-:W-:Y:S01]  /*32d0*/  FFMA.FTZ R28, R70, R9.reuse, -R41 ;  /* 0x00000009461c7223 */ /* 0x080fe20000010829 */
[----:B0-----:R-:W-:Y:S01]  /*32e0*/  FADD.FTZ R2, R144, R43 ;  /* 0x0000002b90027221 */ /* 0x001fe20000010000 */
[-CC-:B------:R-:W-:Y:S01]  /*32f0*/  FFMA.FTZ R147, R14, R9.reuse, -R41.reuse ;  /* 0x000000090e937223 */ /* 0x180fe20000010829 */
[-CC-:B------:R-:W-:Y:S01]  /*3300*/  FFMA.FTZ R14, R74, R9.reuse, -R41.reuse ;  /* 0x000000094a0e7223 */ /* 0x180fe20000010829 */
[-CC-:B------:R-:W-:Y:S01]  /*3310*/  FFMA.FTZ R141, R18, R9.reuse, -R41.reuse ;  /* 0x00000009128d7223 */ /* 0x180fe20000010829 */
[----:B---3--:R-:W-:Y:S01]  /*3320*/  FADD.FTZ R43, R13, R2 ;  /* 0x000000020d2b7221 */ /* 0x008fe20000010000 */
[----:B------:R-:W0:Y:S01]  /*3330*/  MUFU.EX2 R0, R0 ;  /* 0x0000000000007308 */ /* 0x000e220000000800 */
[-CC-:B------:R-:W-:Y:S01]  /*3340*/  FFMA.FTZ R18, R76, R9.reuse, -R41.reuse ;  /* 0x000000094c127223 */ /* 0x180fe20000010829 */
[-C--:B------:R-:W-:Y:S01]  /*3350*/  FFMA.FTZ R143, R20, R9.reuse, -R41 ;  /* 0x00000009148f7223 */ /* 0x080fe20000010829 */
[----:B-----5:R-:W-:Y:S01]  /*3360*/  FADD.FTZ R2, R146, R43 ;  /* 0x0000002b92027221 */ /* 0x020fe20000010000 */
        /* <DEDUP_REMOVED lines=10> */
[-CC-:B------:R-:W-:Y:S01]  /*3410*/  FFMA.FTZ R135, R90, R9.reuse, -R41.reuse ;  /* 0x000000095a877223 */ /* 0x180fe20000010829 */
[----:B--2---:R-:W-:Y:S01]  /*3420*/  FADD.FTZ R45, R17, R32 ;  /* 0x00000020112d7221 */ /* 0x004fe20000010000 */
[----:B------:R-:W2:Y:S01]  /*3430*/  MUFU.EX2 R8, R8 ;  /* 0x0000000800087308 */ /* 0x000ea20000000800 */
[----:B0-----:R-:W-:Y:S01]  /*3440*/  FADD.FTZ R2, R149, R0 ;  /* 0x0000000095027221 */ /* 0x001fe20000010000 */
[-CC-:B------:R-:W-:Y:S01]  /*3450*/  FFMA.FTZ R32, R88, R9.reuse, -R41.reuse ;  /* 0x0000000958207223 */ /* 0x180fe20000010829 */
[-CC-:B------:R-:W-:Y:S01]  /*3460*/  FFMA.FTZ R129, R92, R9.reuse, -R41.reuse ;  /* 0x000000095c817223 */ /* 0x180fe20000010829 */
[----:B------:R-:W-:Y:S01]  /*3470*/  F2FP.BF16.F32.PACK_AB R150, R11, R150 ;  /* 0x000000960b96723e */ /* 0x000fe200000010ff */
[-CC-:B------:R-:W-:Y:S01]  /*3480*/  FFMA.FTZ R94, R94, R9.reuse, -R41.reuse ;  /* 0x000000095e5e7223 */ /* 0x180fe20000010829 */
[-CC-:B------:R-:W-:Y:S01]  /*3490*/  FFMA.FTZ R68, R68, R9.reuse, -R41.reuse ;  /* 0x0000000944447223 */ /* 0x180fe20000010829 */
[-CC-:B------:R-:W-:Y:S01]  /*34a0*/  FFMA.FTZ R96, R96, R9.reuse, -R41.reuse ;  /* 0x0000000960607223 */ /* 0x180fe20000010829 */
[----:B------:R-:W-:Y:S01]  /*34b0*/  MUFU.EX2 R19, R19 ;  /* 0x0000001300137308 */ /* 0x000fe20000000800 */
[----:B-1----:R-:W-:Y:S01]  /*34c0*/  FADD.FTZ R43, R151, R2 ;  /* 0x00000002972b7221 */ /* 0x002fe20000010000 */
[-CC-:B------:R-:W-:Y:S01]  /*34d0*/  FFMA.FTZ R64, R64, R9.reuse, -R41.reuse ;  /* 0x0000000940407223 */ /* 0x180fe20000010829 */
[-CC-:B------:R-:W-:Y:S01]  /*34e0*/  FFMA.FTZ R98, R98, R9.reuse, -R41.reuse ;  /* 0x0000000962627223 */ /* 0x180fe20000010829 */
[-CC-:B------:R-:W-:Y:S01]  /*34f0*/  FFMA.FTZ R60, R60, R9.reuse, -R41.reuse ;  /* 0x000000093c3c7223 */ /* 0x180fe20000010829 */
[-CC-:B------:R-:W-:Y:S01]  /*3500*/  FFMA.FTZ R100, R100, R9.reuse, -R41.reuse ;  /* 0x0000000964647223 */ /* 0x180fe20000010829 */
[-CC-:B------:R-:W-:Y:S01]  /*3510*/  FFMA.FTZ R58, R58, R9.reuse, -R41.reuse ;  /* 0x000000093a3a7223 */ /* 0x180fe20000010829 */
[----:B------:R-:W-:Y:S01]  /*3520*/  FFMA.FTZ R102, R102, R9, -R41 ;  /* 0x0000000966667223 */ /* 0x000fe20000010829 */
[----:B------:R-:W0:Y:S01]  /*3530*/  MUFU.EX2 R145, R145 ;  /* 0x0000009100917308 */ /* 0x000e220000000800 */
[----:B--2---:R-:W-:Y:S01]  /*3540*/  FADD.FTZ R2, R8, R43 ;  /* 0x0000002b08027221 */ /* 0x004fe20000010000 */
[----:B------:R-:W-:-:S02]  /*3550*/  F2FP.BF16.F32.PACK_AB R149, R0, R149 ;  /* 0x000000950095723e */ /* 0x000fc400000010ff */
[----:B------:R-:W-:Y:S02]  /*3560*/  CS2R R92, SRZ ;  /* 0x00000000005c7805 */ /* 0x000fe4000001ff00 */
[----:B------:R-:W-:Y:S02]  /*3570*/  F2FP.BF16.F32.PACK_AB R144, R13, R144 ;  /* 0x000000900d90723e */ /* 0x000fe400000010ff */
[----:B------:R-:W-:Y:S02]  /*3580*/  CS2R R90, SRZ ;  /* 0x00000000005a7805 */ /* 0x000fe4000001ff00 */
[----:B------:R-:W-:Y:S02]  /*3590*/  F2FP.BF16.F32.PACK_AB R146, R15, R146 ;  /* 0x000000920f92723e */ /* 0x000fe400000010ff */
[----:B------:R-:W-:Y:S01]  /*35a0*/  CS2R R88, SRZ ;  /* 0x0000000000587805 */ /* 0x000fe2000001ff00 */
[----:B------:R-:W-:Y:S01]  /*35b0*/  MUFU.EX2 R136, R136 ;  /* 0x0000008800887308 */ /* 0x000fe20000000800 */
[----:B------:R-:W-:-:S02]  /*35c0*/  F2FP.BF16.F32.PACK_AB R140, R17, R140 ;  /* 0x0000008c118c723e */ /* 0x000fc400000010ff */
[----:B------:R-:W-:-:S05]  /*35d0*/  F2FP.BF16.F32.PACK_AB R151, R8, R151 ;  /* 0x000000970897723e */ /* 0x000fca00000010ff */
[----:B------:R-:W1:Y:S01]  /*35e0*/  MUFU.EX2 R28, R28 ;  /* 0x0000001c001c7308 */ /* 0x000e620000000800 */
[----:B0-----:R-:W-:-:S07]  /*35f0*/  FADD.FTZ R43, R145, R2 ;  /* 0x00000002912b7221 */ /* 0x001fce0000010000 */
[----:B------:R-:W-:Y:S08]  /*3600*/  MUFU.EX2 R21, R21 ;  /* 0x0000001500157308 */ /* 0x000ff00000000800 */
[----:B------:R-:W0:Y:S01]  /*3610*/  MUFU.EX2 R147, R147 ;  /* 0x0000009300937308 */ /* 0x000e220000000800 */
[C---:B-1----:R-:W-:Y:S01]  /*3620*/  FADD.FTZ R2, R28.reuse, R43 ;  /* 0x0000002b1c027221 */ /* 0x042fe20000010000 */
[----:B------:R-:W-:-:S06]  /*3630*/  F2FP.BF16.F32.PACK_AB R145, R28, R145 ;  /* 0x000000911c91723e */ /* 0x000fcc00000010ff */
[----:B------:R-:W1:Y:S08]  /*3640*/  MUFU.EX2 R138, R138 ;  /* 0x0000008a008a7308 */ /* 0x000e700000000800 */
[----:B------:R2:W-:Y:S01]  /*3650*/  MUFU.EX2 R39, R34 ;  /* 0x0000002200277308 */ /* 0x0005e20000000800 */
[----:B0-----:R-:W-:-:S07]  /*3660*/  FADD.FTZ R43, R147, R2 ;  /* 0x00000002932b7221 */ /* 0x001fce0000010000 */
[----:B------:R-:W0:Y:S01]  /*3670*/  MUFU.EX2 R14, R14 ;  /* 0x0000000e000e7308 */ /* 0x000e220000000800 */
[----:B--2---:R-:W-:Y:S01]  /*3680*/  FADD.FTZ R34, R142, R45 ;  /* 0x0000002d8e227221 */ /* 0x004fe20000010000 */
[----:B------:R-:W-:-:S03]  /*3690*/  F2FP.BF16.F32.PACK_AB R142, R19, R142 ;  /* 0x0000008e138e723e */ /* 0x000fc600000010ff */
[----:B------:R-:W-:-:S03]  /*36a0*/  FADD.FTZ R45, R19, R34 ;  /* 0x00000022132d7221 */ /* 0x000fc60000010000 */
[----:B------:R-:W2:Y:S01]  /*36b0*/  MUFU.EX2 R23, R23 ;  /* 0x0000001700177308 */ /* 0x000ea20000000800 */
[----:B------:R-:W-:Y:S01]  /*36c0*/  FADD.FTZ R34, R136, R45 ;  /* 0x0000002d88227221 */ /* 0x000fe20000010000 */
[----:B------:R-:W-:-:S03]  /*36d0*/  F2FP.BF16.F32.PACK_AB R136, R21, R136 ;  /* 0x000000881588723e */ /* 0x000fc600000010ff */
[----:B------:R-:W-:Y:S01]  /*36e0*/  FADD.FTZ R45, R21, R34 ;  /* 0x00000022152d7221 */ /* 0x000fe20000010000 */
[-CC-:B------:R-:W-:Y:S01]  /*36f0*/  FFMA.FTZ R34, R72, R9.reuse, -R41.reuse ;  /* 0x0000000948227223 */ /* 0x180fe20000010829 */
[----:B------:R-:W-:Y:S01]  /*3700*/  FFMA.FTZ R41, R56, R9, -R41 ;  /* 0x0000000938297223 */ /* 0x000fe20000010829 */
[----:B------:R-:W3:Y:S01]  /*3710*/  MUFU.EX2 R141, R141 ;  /* 0x0000008d008d7308 */ /* 0x000ee20000000800 */
[----:B-1----:R-:W-:Y:S01]  /*3720*/  FADD.FTZ R36, R138, R45 ;  /* 0x0000002d8a247221 */ /* 0x002fe20000010000 */
[C---:B0-----:R-:W-:Y:S01]  /*3730*/  FADD.FTZ R2, R14.reuse, R43 ;  /* 0x0000002b0e027221 */ /* 0x041fe20000010000 */
[----:B------:R-:W-:-:S05]  /*3740*/  F2FP.BF16.F32.PACK_AB R147, R14, R147 ;  /* 0x000000930e93723e */ /* 0x000fca00000010ff */
[----:B------:R-:W0:Y:S01]  /*3750*/  MUFU.EX2 R132, R132 ;  /* 0x0000008400847308 */ /* 0x000e220000000800 */
[C---:B--2---:R-:W-:Y:S01]  /*3760*/  FADD.FTZ R45, R23.reuse, R36 ;  /* 0x00000024172d7221 */ /* 0x044fe20000010000 */
[----:B------:R-:W-:-:S06]  /*3770*/  F2FP.BF16.F32.PACK_AB R138, R23, R138 ;  /* 0x0000008a178a723e */ /* 0x000fcc00000010ff */
[----:B------:R-:W1:Y:S01]  /*3780*/  MUFU.EX2 R18, R18 ;  /* 0x0000001200127308 */ /* 0x000e620000000800 */
[----:B---3--:R-:W-:-:S07]  /*3790*/  FADD.FTZ R43, R141, R2 ;  /* 0x000000028d2b7221 */ /* 0x008fce0000010000 */
        /* <DEDUP_REMOVED lines=61> */
[----:B0-----:R-:W-:Y:S01]  /*3b70*/  FADD.FTZ R2, R120, R11 ;  /* 0x0000000b78027221 */ /* 0x001fe20000010000 */
[----:B------:R-:W-:-:S03]  /*3b80*/  F2FP.BF16.F32.PACK_AB R120, R39, R120 ;  /* 0x000000782778723e */ /* 0x000fc600000010ff */
[----:B------:R-:W-:-:S03]  /*3b90*/  FADD.FTZ R11, R39, R2 ;  /* 0x00000002270b7221 */ /* 0x000fc60000010000 */
        /* <DEDUP_REMOVED lines=9> */
[----:B------:R-:W-:Y:S02]  /*3c30*/  F2FP.BF16.F32.PACK_AB R131, R131, R94 ;  /* 0x0000005e8383723e */ /* 0x000fe400000010ff */
[----:B------:R-:W-:-:S04]  /*3c40*/  CS2R R94, SRZ ;  /* 0x00000000005e7805 */ /* 0x000fc8000001ff00 */
[----:B------:R-:W1:Y:S01]  /*3c50*/  MUFU.EX2 R125, R64 ;  /* 0x00000040007d7308 */ /* 0x000e620000000800 */
[C---:B--2---:R-:W-:Y:S01]  /*3c60*/  FADD.FTZ R2, R29.reuse, R36 ;  /* 0x000000241d027221 */ /* 0x044fe20000010000 */
[----:B------:R-:W-:-:S06]  /*3c70*/  F2FP.BF16.F32.PACK_AB R122, R29, R122 ;  /* 0x0000007a1d7a723e */ /* 0x000fcc00000010ff */
[----:B------:R-:W2:Y:S01]  /*3c80*/  MUFU.EX2 R98, R98 ;  /* 0x0000006200627308 */ /* 0x000ea20000000800 */
[----:B0-----:R-:W-:-:S07]  /*3c90*/  FADD.FTZ R36, R96, R7 ;  /* 0x0000000760247221 */ /* 0x001fce0000010000 */
[----:B------:R-:W0:Y:S01]  /*3ca0*/  MUFU.EX2 R127, R60 ;  /* 0x0000003c007f7308 */ /* 0x000e220000000800 */
[C---:B-1----:R-:W-:Y:S01]  /*3cb0*/  FADD.FTZ R7, R125.reuse, R36 ;  /* 0x000000247d077221 */ /* 0x042fe20000010000 */
[----:B------:R-:W-:Y:S02]  /*3cc0*/  F2FP.BF16.F32.PACK_AB R125, R125, R96 ;  /* 0x000000607d7d723e */ /* 0x000fe400000010ff */
[----:B------:R-:W-:-:S04]  /*3cd0*/  CS2R R96, SRZ ;  /* 0x0000000000607805 */ /* 0x000fc8000001ff00 */
[----:B------:R-:W1:Y:S01]  /*3ce0*/  MUFU.EX2 R100, R100 ;  /* 0x0000006400647308 */ /* 0x000e620000000800 */
[----:B--2---:R-:W-:-:S07]  /*3cf0*/  FADD.FTZ R0, R98, R7 ;  /* 0x0000000762007221 */ /* 0x004fce0000010000 */
[----:B------:R-:W2:Y:S01]  /*3d00*/  MUFU.EX2 R121, R58 ;  /* 0x0000003a00797308 */ /* 0x000ea20000000800 */
[C---:B0-----:R-:W-:Y:S01]  /*3d10*/  FADD.FTZ R7, R127.reuse, R0 ;  /* 0x000000007f077221 */ /* 0x041fe20000010000 */
[----:B------:R-:W-:Y:S02]  /*3d20*/  F2FP.BF16.F32.PACK_AB R127, R127, R98 ;  /* 0x000000627f7f723e */ /* 0x000fe400000010ff */
[----:B------:R-:W-:-:S04]  /*3d30*/  CS2R R98, SRZ ;  /* 0x0000000000627805 */ /* 0x000fc8000001ff00 */
[----:B------:R-:W0:Y:S01]  /*3d40*/  MUFU.EX2 R102, R102 ;  /* 0x0000006600667308 */ /* 0x000e220000000800 */
[----:B-1----:R-:W-:-:S07]  /*3d50*/  FADD.FTZ R0, R100, R7 ;  /* 0x0000000764007221 */ /* 0x002fce0000010000 */
[----:B------:R-:W1:Y:S01]  /*3d60*/  MUFU.EX2 R41, R41 ;  /* 0x0000002900297308 */ /* 0x000e620000000800 */
[C---:B--2---:R-:W-:Y:S01]  /*3d70*/  FADD.FTZ R7, R121.reuse, R0 ;  /* 0x0000000079077221 */ /* 0x044fe20000010000 */
[----:B------:R-:W-:Y:S02]  /*3d80*/  F2FP.BF16.F32.PACK_AB R121, R121, R100 ;  /* 0x000000647979723e */ /* 0x000fe400000010ff */
[----:B------:R-:W-:Y:S01]  /*3d90*/  CS2R R100, SRZ ;  /* 0x0000000000647805 */ /* 0x000fe2000001ff00 */
[----:B0-----:R-:W-:Y:S01]  /*3da0*/  FADD.FTZ R0, R102, R7 ;  /* 0x0000000766007221 */ /* 0x001fe20000010000 */
[----:B-1----:R-:W-:-:S03]  /*3db0*/  F2FP.BF16.F32.PACK_AB R123, R41, R102 ;  /* 0x00000066297b723e */ /* 0x002fc600000010ff */
[----:B------:R-:W-:Y:S01]  /*3dc0*/  FADD.FTZ R0, R41, R0 ;  /* 0x0000000029007221 */ /* 0x000fe20000010000 */
[----:B------:R-:W-:Y:S01]  /*3dd0*/  CS2R R102, SRZ ;  /* 0x0000000000667805 */ /* 0x000fe2000001ff00 */
[----:B------:R-:W-:Y:S06]  /*3de0*/  @!P1 BRA `(.L_x_2171) ;  /* 0x0000002c00c49947 */ /* 0x000fec0003800000 */
[----:B------:R-:W-:Y:S01]  /*3df0*/  MOV R8, R12 ;  /* 0x0000000c00087202 */ /* 0x000fe20000000f00 */
[----:B------:R-:W-:Y:S01]  /*3e00*/  IMAD.MOV.U32 R7, RZ, RZ, R10 ;  /* 0x000000ffff077224 */ /* 0x000fe200078e000a */
[----:B------:R-:W-:Y:S01]  /*3e10*/  UMOV UR7, URZ ;  /* 0x0000003f00077c82 */ /* 0x000fe20008000000 */
[----:B------:R-:W-:Y:S01]  /*3e20*/  IMAD.MOV.U32 R119, RZ, RZ, RZ ;  /* 0x000000ffff777224 */ /* 0x000fe200078e00ff */
[----:B------:R-:W-:Y:S01]  /*3e30*/  UMOV UR6, URZ ;  /* 0x0000003f00067c82 */ /* 0x000fe20008000000 */
[----:B------:R-:W-:Y:S01]  /*3e40*/  ULDC UR28, c[0x0][0x288] ;  /* 0x0000a200001c7ab9 */ /* 0x000fe20000000800 */
[----:B------:R-:W-:Y:S01]  /*3e50*/  ULDC UR29, c[0x0][0x2f0] ;  /* 0x0000bc00001d7ab9 */ /* 0x000fe20000000800 */
[----:B------:R-:W-:-:S05]  /*3e60*/  ULDC UR30, c[0x0][0x9d8] ;  /* 0x00027600001e7ab9 */ /* 0x000fca0000000800 */
.L_x_2182:
[----:B------:R-:W-:Y:S01]  /*3e70*/  ISETP.NE.AND P2, PT, RZ, UR43, PT ;  /* 0x0000002bff007c0c */ /* 0x000fe2000bf45270 */
[----:B------:R-:W-:-:S04]  /*3e80*/  UISETP.NE.AND UP0, UPT, UR6, 0x1, UPT ;  /* 0x000000010600788c */ /* 0x000fc8000bf05270 */
[----:B------:R-:W-:-:S04]  /*3e90*/  USEL UR5, URZ, 0x1, UP0 ;  /* 0x000000013f057887 */ /* 0x000fc80008000000 */
[----:B------:R-:W-:-:S04]  /*3ea0*/  ULOP3.LUT UR5, UR7, UR5, URZ, 0x3c, !UPT ;  /* 0x0000000507057292 */ /* 0x000fc8000f8e3c3f */
[----:B------:R-:W-:Y:S08]  /*3eb0*/  @P2 BRA `(.L_x_2172) ;  /* 0x0000000000382947 */ /* 0x000ff00003800000 */
[----:B------:R-:W-:Y:S05]  /*3ec0*/  @!P0 BRA `(.L_x_2173) ;  /* 0x0000000000048947 */ /* 0x000fea0003800000 */
[----:B------:R-:W-:Y:S01]  /*3ed0*/  BPT.TRAP 0x1 ;  /* 0x000000040000795c */ /* 0x000fe20000300000 */
.L_x_2173:
        /* <DEDUP_REMOVED lines=9> */
.L_x_2174:
[----:B-1----:R-:W-:Y:S05]  /*3f70*/  @P1 BRA `(.L_x_2172) ;  /* 0x0000000000081947 */ /* 0x002fea0003800000 */
[----:B------:R-:W1:Y:S02]  /*3f80*/  SYNCS.PHASECHK.TRANS64.TRYWAIT P1, [UR4+0x16830], R9 ;  /* 0x01683009ff0075a7 */ /* 0x000e640008020144 */
[----:B-1----:R-:W-:Y:S05]  /*3f90*/  @!P1 BRA `(.L_x_2175) ;  /* 0x000000a800b09947 */ /* 0x002fea0003800000 */
.L_x_2172:
[----:B01----:R-:W-:Y:S01]  /*3fa0*/  IADD3 R9, R16, 0x8, RZ ;  /* 0x0000000810097810 */ /* 0x003fe20007ffe0ff */
        /* <DEDUP_REMOVED lines=29> */
.L_x_2177:
[----:B------:R-:W-:Y:S01]  /*4180*/  ULEA UR10, UR6, UR42, 0x3 ;  /* 0x0000002a060a7291 */ /* 0x000fe2000f8e183f */
[----:B------:R-:W-:-:S05]  /*4190*/  IMAD.U32 R9, RZ, RZ, UR7 ;  /* 0x00000007ff097e24 */ /* 0x000fca000f8e00ff */
[----:B------:R-:W-:-:S04]  /*41a0*/  SHF.L.U32 R9, R9, 0x1f, RZ ;  /* 0x0000001f09097819 */ /* 0x000fc800000006ff */
[----:B------:R0:W1:Y:S01]  /*41b0*/  SYNCS.PHASECHK.TRANS64.TRYWAIT P1, [UR10+0x16850], R9 ;  /* 0x01685009ff0075a7 */ /* 0x000062000802014a */
[----:B------:R-:W-:Y:S05]  /*41c0*/  @!P0 BRA `(.L_x_2178) ;  /* 0x0000000000048947 */ /* 0x000fea0003800000 */
[----:B------:R-:W-:Y:S01]  /*41d0*/  BPT.TRAP 0x1 ;  /* 0x000000040000795c */ /* 0x000fe20000300000 */
.L_x_2178:
[----:B-1----:R-:W-:Y:S05]  /*41e0*/  @P1 BRA `(.L_x_2176) ;  /* 0x0000000000081947 */ /* 0x002fea0003800000 */
[----:B------:R-:W1:Y:S02]  /*41f0*/  SYNCS.PHASECHK.TRANS64.TRYWAIT P1, [UR10+0x16850], R9 ;  /* 0x01685009ff0075a7 */ /* 0x000e64000802014a */
[----:B-1----:R-:W-:Y:S05]  /*4200*/  @!P1 BRA `(.L_x_2179) ;  /* 0x000000a8002c9947 */ /* 0x002fea0003800000 */
.L_x_2176:
        /* <DEDUP_REMOVED lines=50> */
.L_x_2180:
[----:B------:R-:W-:Y:S01]  /*4530*/  UISETP.NE.AND UP0, UPT, UR44, URZ, UPT ;  /* 0x0000003f2c00728c */ /* 0x000fe2000bf05270 */
[----:B------:R-:W-:Y:S02]  /*4540*/  IMAD.MOV.U32 R121, RZ, RZ, R3 ;  /* 0x000000ffff797224 */ /* 0x000fe400078e0003 */
[----:B------:R-:W-:Y:S01]  /*4550*/  FMUL.FTZ R14, R30, UR30 ;  /* 0x0000001e1e0e7c20 */ /* 0x000fe20008410000 */
[----:B------:R-:W-:Y:S01]  /*4560*/  FMUL.FTZ R142, R24, UR30 ;  /* 0x0000001e188e7c20 */ /* 0x000fe20008410000 */
[----:B------:R-:W-:Y:S01]  /*4570*/  FMUL.FTZ R136, R29, UR30 ;  /* 0x0000001e1d887c20 */ /* 0x000fe20008410000 */
[----:B------:R-:W-:Y:S01]  /*4580*/  FMUL.FTZ R138, R25, UR30 ;  /* 0x0000001e198a7c20 */ /* 0x000fe20008410000 */
[----:B------:R-:W-:Y:S01]  /*4590*/  PLOP3.LUT P1, PT, PT, PT, UP0, 0x80, 0x0 ;  /* 0x000000000000781c */ /* 0x000fe20003f2f008 */
[----:B------:R-:W-:Y:S01]  /*45a0*/  FMUL.FTZ R134, R32, UR30 ;  /* 0x0000001e20867c20 */ /* 0x000fe20008410000 */
[----:B------:R-:W-:Y:S01]  /*45b0*/  PLOP3.LUT P2, PT, PT, PT, UP0, 0x80, 0x0 ;  /* 0x000000000000781c */ /* 0x000fe20003f4f008 */
[----:B------:R-:W1:Y:S01]  /*45c0*/  MUFU.TANH R142, R142 ;  /* 0x0000008e008e7308 */ /* 0x000e620000002400 */
[----:B------:R-:W-:Y:S01]  /*45d0*/  IMAD.U32 R32, RZ, RZ, UR29 ;  /* 0x0000001dff207e24 */ /* 0x000fe2000f8e00ff */
[----:B------:R-:W-:Y:S01]  /*45e0*/  @UP0 ULDC UR7, c[0x0][0x44c] ;  /* 0x0001130000070ab9 */ /* 0x000fe20000000800 */
[----:B------:R-:W-:Y:S01]  /*45f0*/  FMUL.FTZ R140, R28, UR30 ;  /* 0x0000001e1c8c7c20 */ /* 0x000fe20008410000 */
[----:B------:R-:W-:Y:S01]  /*4600*/  FMUL.FTZ R132, R33, UR30 ;  /* 0x0000001e21847c20 */ /* 0x000fe20008410000 */
[----:B------:R-:W-:Y:S01]  /*4610*/  FMUL.FTZ R130, R36, UR30 ;  /* 0x0000001e24827c20 */ /* 0x000fe20008410000 */
[----:B------:R-:W-:Y:S01]  /*4620*/  FMUL.FTZ R20, R43, UR30 ;  /* 0x0000001e2b147c20 */ /* 0x000fe20008410000 */
[----:B------:R-:W-:Y:S01]  /*4630*/  FMUL.FTZ R128, R37, UR30 ;  /* 0x0000001e25807c20 */ /* 0x000fe20008410000 */
[----:B------:R-:W2:Y:S01]  /*4640*/  MUFU.TANH R138, R138 ;  /* 0x0000008a008a7308 */ /* 0x000ea20000002400 */
[----:B------:R-:W-:Y:S01]  /*4650*/  FMUL.FTZ R126, R40, UR30 ;  /* 0x0000001e287e7c20 */ /* 0x000fe20008410000 */
[----:B0-----:R-:W-:Y:S01]  /*4660*/  @P1 IMAD.HI.U32 R9, R3, UR7, RZ ;  /* 0x0000000703091c27 */ /* 0x001fe2000f8e00ff */
[----:B------:R-:W-:-:S03]  /*4670*/  @UP0 ULDC UR7, c[0x0][0x450] ;  /* 0x0001140000070ab9 */ /* 0x000fc60000000800 */
[----:B------:R-:W-:Y:S01]  /*4680*/  FMUL.FTZ R124, R41, UR30 ;  /* 0x0000001e297c7c20 */ /* 0x000fe20008410000 */
[----:B------:R-:W-:Y:S01]  /*4690*/  FMUL.FTZ R122, R44, UR30 ;  /* 0x0000001e2c7a7c20 */ /* 0x000fe20008410000 */
[----:B------:R-:W-:Y:S01]  /*46a0*/  FMUL.FTZ R120, R45, UR30 ;  /* 0x0000001e2d787c20 */ /* 0x000fe20008410000 */
[----:B------:R-:W-:Y:S01]  /*46b0*/  @P2 SHF.R.U32.HI R121, RZ, UR7, R9 ;  /* 0x00000007ff792c19 */ /* 0x000fe20008011609 */
[----:B------:R-:W-:Y:S01]  /*46c0*/  UMOV UR7, 0xffffff80 ;  /* 0xffffff8000077882 */ /* 0x000fe20000000000 */
[----:B------:R-:W0:Y:S01]  /*46d0*/  MUFU.TANH R140, R140 ;  /* 0x0000008c008c7308 */ /* 0x000e220000002400 */
[----:B------:R-:W-:Y:S01]  /*46e0*/  UIMAD UR7, UR27, UR7, 0x1 ;  /* 0x000000011b0774a4 */ /* 0x000fe2000f8e0207 */
[----:B------:R-:W-:Y:S01]  /*46f0*/  FMUL.FTZ R10, R48, UR30 ;  /* 0x0000001e300a7c20 */ /* 0x000fe20008410000 */
[----:B------:R-:W3:Y:S01]  /*4700*/  SHFL.IDX PT, R30, R121, RZ, 0x1c1f ;  /* 0x001c1fff791e7589 */ /* 0x000ee200000e0000 */
[----:B------:R-:W-:Y:S01]  /*4710*/  FMUL.FTZ R25, R49, UR30 ;  /* 0x0000001e31197c20 */ /* 0x000fe20008410000 */
[----:B------:R-:W-:Y:S01]  /*4720*/  FMUL.FTZ R12, R26, UR30 ;  /* 0x0000001e1a0c7c20 */ /* 0x000fe20008410000 */
[----:B------:R-:W-:Y:S01]  /*4730*/  FMUL.FTZ R26, R52, UR30 ;  /* 0x0000001e341a7c20 */ /* 0x000fe20008410000 */
[----:B------:R-:W-:Y:S01]  /*4740*/  MOV R29, UR7 ;  /* 0x00000007001d7c02 */ /* 0x000fe20008000f00 */
[----:B------:R-:W4:Y:S01]  /*4750*/  MUFU.TANH R136, R136 ;  /* 0x0000008800887308 */ /* 0x000f220000002400 */
[----:B------:R-:W-:Y:S01]  /*4760*/  FMUL.FTZ R11, R27, UR30 ;  /* 0x0000001e1b0b7c20 */ /* 0x000fe20008410000 */
[----:B------:R-:W-:Y:S01]  /*4770*/  FMUL.FTZ R27, R53, UR30 ;  /* 0x0000001e351b7c20 */ /* 0x000fe20008410000 */
[----:B------:R-:W-:Y:S01]  /*4780*/  FMUL.FTZ R28, R56, UR30 ;  /* 0x0000001e381c7c20 */ /* 0x000fe20008410000 */
[----:B------:R-:W-:-:S02]  /*4790*/  IMAD R29, R6, -0x2, R29 ;  /* 0xfffffffe061d7824 */ /* 0x000fc400078e021d */
[----:B------:R-:W-:Y:S01]  /*47a0*/  FMUL.FTZ R68, R68, UR30 ;  /* 0x0000001e44447c20 */ /* 0x000fe20008410000 */
[----:B------:R-:W-:Y:S01]  /*47b0*/  FMUL.FTZ R37, R54, UR30 ;  /* 0x0000001e36257c20 */ /* 0x000fe20008410000 */
[----:B------:R-:W-:Y:S01]  /*47c0*/  FMUL.FTZ R54, R57, UR30 ;  /* 0x0000001e39367c20 */ /* 0x000fe20008410000 */
[----:B------:R-:W-:Y:S01]  /*47d0*/  IMAD R29, R32, UR37, R29 ;  /* 0x00000025201d7c24 */ /* 0x000fe2000f8e021d */
        /* <DEDUP_REMOVED lines=10> */
[--C-:B---3--:R-:W-:Y:S01]  /*4880*/  IADD3 R9, R30, -UR28, R29.reuse ;  /* 0x8000001c1e097c10 */ /* 0x108fe2000fffe01d */
[----:B------:R-:W-:Y:S01]  /*4890*/  FMUL.FTZ R72, R72, UR30 ;  /* 0x0000001e48487c20 */ /* 0x000fe20008410000 */
[----:B------:R-:W-:Y:S01]  /*48a0*/  FMUL.FTZ R21, R42, UR30 ;  /* 0x0000001e2a157c20 */ /* 0x000fe20008410000 */
[----:B------:R-:W-:Y:S01]  /*48b0*/  FMUL.FTZ R73, R73, UR30 ;  /* 0x0000001e49497c20 */ /* 0x000fe20008410000 */
[C---:B------:R-:W-:Y:S01]  /*48c0*/  ISETP.GT.AND P1, PT, R9.reuse, RZ, PT ;  /* 0x000000ff0900720c */ /* 0x040fe20003f24270 */
[----:B------:R-:W-:Y:S01]  /*48d0*/  FMUL.FTZ R76, R76, UR30 ;  /* 0x0000001e4c4c7c20 */ /* 0x000fe20008410000 */
[C---:B------:R-:W-:Y:S01]  /*48e0*/  ISETP.GT.AND P2, PT, R9.reuse, 0x1, PT ;  /* 0x000000010900780c */ /* 0x040fe20003f44270 */
[----:B------:R-:W3:Y:S01]  /*48f0*/  MUFU.TANH R130, R130 ;  /* 0x0000008200827308 */ /* 0x000ee20000002400 */
[----:B-1----:R-:W-:Y:S01]  /*4900*/  FSEL R142, R142, -INF , P1 ;  /* 0xff8000008e8e7808 */ /* 0x002fe20000800000 */
[----:B------:R-:W-:Y:S01]  /*4910*/  FMUL.FTZ R19, R38, UR30 ;  /* 0x0000001e26137c20 */ /* 0x000fe20008410000 */
[----:B------:R-:W-:Y:S01]  /*4920*/  ISETP.GT.AND P1, PT, R9, 0x8, PT ;  /* 0x000000080900780c */ /* 0x000fe20003f24270 */
[----:B------:R-:W-:Y:S01]  /*4930*/  FMUL.FTZ R77, R77, UR30 ;  /* 0x0000001e4d4d7c20 */ /* 0x000fe20008410000 */
[----:B--2---:R-:W-:Y:S01]  /*4940*/  FSEL R138, R138, -INF , P2 ;  /* 0xff8000008a8a7808 */ /* 0x004fe20001000000 */
[----:B------:R-:W-:Y:S01]  /*4950*/  FMUL.FTZ R80, R80, UR30 ;  /* 0x0000001e50507c20 */ /* 0x000fe20008410000 */
[----:B------:R-:W-:Y:S01]  /*4960*/  FMNMX.FTZ R43, R142, R7, !PT ;  /* 0x000000078e2b7209 */ /* 0x000fe20007810000 */
[----:B------:R-:W1:Y:S01]  /*4970*/  MUFU.TANH R128, R128 ;  /* 0x0000008000807308 */ /* 0x000e620000002400 */
[----:B------:R-:W-:Y:S01]  /*4980*/  ISETP.GT.AND P2, PT, R9, 0x9, PT ;  /* 0x000000090900780c */ /* 0x000fe20003f44270 */
[----:B------:R-:W-:Y:S01]  /*4990*/  FMUL.FTZ R17, R34, UR30 ;  /* 0x0000001e22117c20 */ /* 0x000fe20008410000 */
[----:B0-----:R-:W-:Y:S01]  /*49a0*/  FSEL R140, R140, -INF , P1 ;  /* 0xff8000008c8c7808 */ /* 0x001fe20000800000 */
[----:B------:R-:W-:Y:S01]  /*49b0*/  FMUL.FTZ R81, R81, UR30 ;  /* 0x0000001e51517c20 */ /* 0x000fe20008410000 */
[----:B------:R-:W-:Y:S01]  /*49c0*/  FMNMX.FTZ R43, R138, R43, !PT ;  /* 0x0000002b8a2b7209 */ /* 0x000fe20007810000 */
[----:B------:R-:W-:Y:S01]  /*49d0*/  FMUL.FTZ R84, R84, UR30 ;  /* 0x0000001e54547c20 */ /* 0x000fe20008410000 */
[----:B------:R-:W-:Y:S01]  /*49e0*/  ISETP.GT.AND P1, PT, R9, 0x10, PT ;  /* 0x000000100900780c */ /* 0x000fe20003f24270 */
[----:B------:R-:W0:Y:S01]  /*49f0*/  MUFU.TANH R126, R126 ;  /* 0x0000007e007e7308 */ /* 0x000e220000002400 */
[----:B----4-:R-:W-:Y:S01]  /*4a00*/  FSEL R136, R136, -INF , P2 ;  /* 0xff80000088887808 */ /* 0x010fe20001000000 */
[----:B------:R-:W-:Y:S01]  /*4a10*/  FMUL.FTZ R15, R35, UR30 ;  /* 0x0000001e230f7c20 */ /* 0x000fe20008410000 */
[----:B------:R-:W-:Y:S01]  /*4a20*/  FMNMX.FTZ R43, R140, R43, !PT ;  /* 0x0000002b8c2b7209 */ /* 0x000fe20007810000 */
[----:B------:R-:W-:Y:S01]  /*4a30*/  FMUL.FTZ R85, R85, UR30 ;  /* 0x0000001e55557c20 */ /* 0x000fe20008410000 */
[----:B------:R-:W-:Y:S01]  /*4a40*/  ISETP.GT.AND P2, PT, R9, 0x11, PT ;  /* 0x000000110900780c */ /* 0x000fe20003f44270 */
[----:B------:R-:W-:Y:S01]  /*4a50*/  FMUL.FTZ R35, R55, UR30 ;  /* 0x0000001e37237c20 */ /* 0x000fe20008410000 */
[----:B-----5:R-:W-:Y:S01]  /*4a60*/  FSEL R134, R134, -INF , P1 ;  /* 0xff80000086867808 */ /* 0x020fe20000800000 */
[----:B------:R-:W2:Y:S01]  /*4a70*/  MUFU.TANH R124, R124 ;  /* 0x0000007c007c7308 */ /* 0x000ea20000002400 */
[----:B------:R-:W-:Y:S01]  /*4a80*/  FMNMX.FTZ R43, R136, R43, !PT ;  /* 0x0000002b882b7209 */ /* 0x000fe20007810000 */
[----:B------:R-:W-:Y:S01]  /*4a90*/  FMUL.FTZ R55, R62, UR30 ;  /* 0x0000001e3e377c20 */ /* 0x000fe20008410000 */
[----:B------:R-:W-:Y:S01]  /*4aa0*/  ISETP.GT.AND P1, PT, R9, 0x18, PT ;  /* 0x000000180900780c */ /* 0x000fe20003f24270 */
[----:B------:R-:W4:Y:S01]  /*4ab0*/  SHFL.IDX PT, R62, R121, 0x1, 0x1c1f ;  /* 0x003c1f00793e7f89 */ /* 0x000f2200000e0000 */
[----:B------:R-:W-:Y:S01]  /*4ac0*/  FSEL R132, R132, -INF , P2 ;  /* 0xff80000084847808 */ /* 0x000fe20001000000 */
[----:B------:R-:W-:Y:S01]  /*4ad0*/  FMUL.FTZ R13, R31, UR30 ;  /* 0x0000001e1f0d7c20 */ /* 0x000fe20008410000 */
[----:B------:R-:W-:Y:S01]  /*4ae0*/  FMNMX.FTZ R43, R134, R43, !PT ;  /* 0x0000002b862b7209 */ /* 0x000fe20007810000 */
[----:B------:R-:W5:Y:S01]  /*4af0*/  MUFU.TANH R122, R122 ;  /* 0x0000007a007a7308 */ /* 0x000f620000002400 */
[----:B------:R-:W-:Y:S01]  /*4b00*/  ISETP.GT.AND P2, PT, R9, 0x19, PT ;  /* 0x000000190900780c */ /* 0x000fe20003f44270 */
[----:B------:R-:W-:Y:S01]  /*4b10*/  FMUL.FTZ R61, R67, UR30 ;  /* 0x0000001e433d7c20 */ /* 0x000fe20008410000 */
[----:B---3--:R-:W-:Y:S01]  /*4b20*/  FSEL R130, R130, -INF , P1 ;  /* 0xff80000082827808 */ /* 0x008fe20000800000 */
[----:B------:R-:W-:Y:S01]  /*4b30*/  FMUL.FTZ R18, R39, UR30 ;  /* 0x0000001e27127c20 */ /* 0x000fe20008410000 */
[----:B------:R-:W-:Y:S01]  /*4b40*/  FMNMX.FTZ R43, R132, R43, !PT ;  /* 0x0000002b842b7209 */ /* 0x000fe20007810000 */
[----:B------:R-:W-:Y:S01]  /*4b50*/  FMUL.FTZ R39, R59, UR30 ;  /* 0x0000001e3b277c20 */ /* 0x000fe20008410000 */
[C---:B------:R-:W-:Y:S01]  /*4b60*/  ISETP.GT.AND P1, PT, R9.reuse, 0x20, PT ;  /* 0x000000200900780c */ /* 0x040fe20003f24270 */
[----:B------:R-:W3:Y:S01]  /*4b70*/  MUFU.TANH R120, R120 ;  /* 0x0000007800787308 */ /* 0x000ee20000002400 */
[----:B-1----:R-:W-:Y:S01]  /*4b80*/  FSEL R128, R128, -INF , P2 ;  /* 0xff80000080807808 */ /* 0x002fe20001000000 */
[----:B------:R-:W-:Y:S01]  /*4b90*/  FMUL.FTZ R59, R66, UR30 ;  /* 0x0000001e423b7c20 */ /* 0x000fe20008410000 */
[----:B------:R-:W-:Y:S01]  /*4ba0*/  FMNMX.FTZ R43, R130, R43, !PT ;  /* 0x0000002b822b7209 */ /* 0x000fe20007810000 */
[----:B------:R-:W-:Y:S01]  /*4bb0*/  FMUL.FTZ R152, R70, UR30 ;  /* 0x0000001e46987c20 */ /* 0x000fe20008410000 */
[----:B------:R-:W-:Y:S01]  /*4bc0*/  ISETP.GT.AND P2, PT, R9, 0x21, PT ;  /* 0x000000210900780c */ /* 0x000fe20003f44270 */
[----:B------:R-:W-:Y:S01]  /*4bd0*/  FMUL.FTZ R24, R47, UR30 ;  /* 0x0000001e2f187c20 */ /* 0x000fe20008410000 */
[----:B0-----:R-:W-:Y:S01]  /*4be0*/  FSEL R126, R126, -INF , P1 ;  /* 0xff8000007e7e7808 */ /* 0x001fe20000800000 */
[----:B------:R-:W0:Y:S01]  /*4bf0*/  MUFU.TANH R10, R10 ;  /* 0x0000000a000a7308 */ /* 0x000e220000002400 */
[----:B------:R-:W-:Y:S01]  /*4c00*/  FMNMX.FTZ R43, R128, R43, !PT ;  /* 0x0000002b802b7209 */ /* 0x000fe20007810000 */
[----:B------:R-:W-:Y:S01]  /*4c10*/  FMUL.FTZ R154, R74, UR30 ;  /* 0x0000001e4a9a7c20 */ /* 0x000fe20008410000 */
[----:B------:R-:W-:Y:S01]  /*4c20*/  ISETP.GT.AND P1, PT, R9, 0x28, PT ;  /* 0x000000280900780c */ /* 0x000fe20003f24270 */
[----:B------:R-:W-:Y:S01]  /*4c30*/  FMUL.FTZ R31, R51, UR30 ;  /* 0x0000001e331f7c20 */ /* 0x000fe20008410000 */
[----:B--2---:R-:W-:Y:S01]  /*4c40*/  FSEL R124, R124, -INF , P2 ;  /* 0xff8000007c7c7808 */ /* 0x004fe20001000000 */
[----:B------:R-:W-:Y:S01]  /*4c50*/  FMUL.FTZ R53, R78, UR30 ;  /* 0x0000001e4e357c20 */ /* 0x000fe20008410000 */
[----:B------:R-:W-:Y:S01]  /*4c60*/  FMNMX.FTZ R43, R126, R43, !PT ;  /* 0x0000002b7e2b7209 */ /* 0x000fe20007810000 */
[----:B------:R-:W-:Y:S01]  /*4c70*/  MUFU.TANH R25, R25 ;  /* 0x0000001900197308 */ /* 0x000fe20000002400 */
[----:B------:R-:W-:Y:S01]  /*4c80*/  ISETP.GT.AND P2, PT, R9, 0x29, PT ;  /* 0x000000290900780c */ /* 0x000fe20003f44270 */
[----:B------:R-:W-:Y:S01]  /*4c90*/  FMUL.FTZ R57, R63, UR30 ;  /* 0x0000001e3f397c20 */ /* 0x000fe20008410000 */
[----:B-----5:R-:W-:Y:S01]  /*4ca0*/  FSEL R122, R122, -INF , P1 ;  /* 0xff8000007a7a7808 */ /* 0x020fe20000800000 */
        /* <DEDUP_REMOVED lines=11> */
[----:B------:R-:W-:Y:S01]  /*4d60*/  FMNMX.FTZ R43, R120, R43, !PT ;  /* 0x0000002b782b7209 */ /* 0x000fe20007810000 */
[----:B------:R-:W-:Y:S01]  /*4d70*/  MUFU.TANH R27, R27 ;  /* 0x0000001b001b7308 */ /* 0x000fe20000002400 */
[----:B----4-:R-:W-:Y:S01]  /*4d80*/  IADD3 R67, R62, -UR28, R29 ;  /* 0x8000001c3e437c10 */ /* 0x010fe2000fffe01d */
[----:B------:R-:W-:-:S03]  /*4d90*/  ULEA UR7, UR4, UR42, 0x3 ;  /* 0x0000002a04077291 */ /* 0x000fc6000f8e183f */
[----:B------:R-:W-:Y:S01]  /*4da0*/  ISETP.GT.AND P3, PT, R67, 0x1, PT ;  /* 0x000000014300780c */ /* 0x000fe20003f64270 */
[----:B------:R-:W-:Y:S02]  /*4db0*/  UIADD3 UR7, UR7, 0x16840, URZ ;  /* 0x0001684007077890 */ /* 0x000fe4000fffe03f */
[----:B------:R-:W2:Y:S02]  /*4dc0*/  MUFU.TANH R28, R28 ;  /* 0x0000001c001c7308 */ /* 0x000ea40000002400 */
[----:B------:R-:W-:-:S06]  /*4dd0*/  UPRMT UR7, UR25, 0x654, UR7 ;  /* 0x0000065419077896 */ /* 0x000fcc0008000007 */
[----:B------:R0:W-:Y:S03]  /*4de0*/  MUFU.TANH R46, R68 ;  /* 0x00000044002e7308 */ /* 0x0001e60000002400 */
[----:B------:R-:W-:Y:S05]  /*4df0*/  SYNCS.ARRIVE.TRANS64.RED.A1T0 RZ, [UR7], RZ ;  /* 0x000000ffffff79a7 */ /* 0x000fea0008100407 */
[----:B------:R-:W3:Y:S01]  /*4e00*/  MUFU.TANH R54, R54 ;  /* 0x0000003600367308 */ /* 0x000ee20000002400 */
[----:B0-----:R-:W-:Y:S02]  /*4e10*/  FSEL R68, R10, -INF , P1 ;  /* 0xff8000000a447808 */ /* 0x001fe40000800000 */
[----:B------:R-:W-:-:S02]  /*4e20*/  ISETP.GT.AND P1, PT, R9, 0x38, PT ;  /* 0x000000380900780c */ /* 0x000fc40003f24270 */
[----:B------:R-:W-:Y:S02]  /*4e30*/  FMNMX.FTZ R43, R68, R43, !PT ;  /* 0x0000002b442b7209 */ /* 0x000fe40007810000 */
[----:B-1----:R-:W-:Y:S01]  /*4e40*/  FSEL R60, R26, -INF , P1 ;  /* 0xff8000001a3c7808 */ /* 0x002fe20000800000 */
[----:B------:R0:W-:Y:S01]  /*4e50*/  MUFU.TANH R50, R64 ;  /* 0x0000004000327308 */ /* 0x0001e20000002400 */
[----:B------:R-:W-:-:S04]  /*4e60*/  ISETP.GT.AND P1, PT, R9, 0x40, PT ;  /* 0x000000400900780c */ /* 0x000fc80003f24270 */
[----:B--2---:R-:W-:Y:S02]  /*4e70*/  FSEL R58, R28, -INF , P1 ;  /* 0xff8000001c3a7808 */ /* 0x004fe40000800000 */
[----:B------:R-:W-:Y:S01]  /*4e80*/  ISETP.GT.AND P1, PT, R9, 0x48, PT ;  /* 0x000000480900780c */ /* 0x000fe20003f24270 */
[----:B------:R-:W1:Y:S01]  /*4e90*/  MUFU.TANH R52, R52 ;  /* 0x0000003400347308 */ /* 0x000e620000002400 */
[----:B0-----:R-:W-:Y:S02]  /*4ea0*/  FSEL R64, R25, -INF , P2 ;  /* 0xff80000019407808 */ /* 0x001fe40001000000 */
[----:B------:R-:W-:Y:S02]  /*4eb0*/  ISETP.GT.AND P2, PT, R9, 0x39, PT ;  /* 0x000000390900780c */ /* 0x000fe40003f44270 */
[----:B------:R-:W-:Y:S02]  /*4ec0*/  FMNMX.FTZ R43, R64, R43, !PT ;  /* 0x0000002b402b7209 */ /* 0x000fe40007810000 */
[----:B------:R-:W-:Y:S01]  /*4ed0*/  FSEL R56, R27, -INF , P2 ;  /* 0xff8000001b387808 */ /* 0x000fe20001000000 */
[----:B------:R-:W0:Y:S01]  /*4ee0*/  MUFU.TANH R48, R48 ;  /* 0x0000003000307308 */ /* 0x000e220000002400 */
[----:B------:R-:W-:-:S02]  /*4ef0*/  FMNMX.FTZ R43, R60, R43, !PT ;  /* 0x0000002b3c2b7209 */ /* 0x000fc40007810000 */
[C---:B------:R-:W-:Y:S02]  /*4f00*/  ISETP.GT.AND P2, PT, R9.reuse, 0x41, PT ;  /* 0x000000410900780c */ /* 0x040fe40003f44270 */
[----:B------:R-:W-:Y:S02]  /*4f10*/  FMNMX.FTZ R43, R56, R43, !PT ;  /* 0x0000002b382b7209 */ /* 0x000fe40007810000 */
[----:B---3--:R-:W-:Y:S01]  /*4f20*/  FSEL R54, R54, -INF , P2 ;  /* 0xff80000036367808 */ /* 0x008fe20001000000 */
[----:B------:R2:W3:Y:S01]  /*4f30*/  MUFU.TANH R44, R65 ;  /* 0x00000041002c7308 */ /* 0x0004e20000002400 */
[----:B------:R-:W-:Y:S02]  /*4f40*/  FMNMX.FTZ R43, R58, R43, !PT ;  /* 0x0000002b3a2b7209 */ /* 0x000fe40007810000 */
[----:B------:R-:W-:Y:S02]  /*4f50*/  ISETP.GT.AND P2, PT, R9, 0x49, PT ;  /* 0x000000490900780c */ /* 0x000fe40003f44270 */
[----:B-1----:R-:W-:-:S02]  /*4f60*/  FSEL R52, R52, -INF , P1 ;  /* 0xff80000034347808 */ /* 0x002fc40000800000 */
[----:B------:R-:W-:Y:S01]  /*4f70*/  FMNMX.FTZ R43, R54, R43, !PT ;  /* 0x0000002b362b7209 */ /* 0x000fe20007810000 */
[----:B------:R-:W1:Y:S01]  /*4f80*/  MUFU.TANH R40, R69 ;  /* 0x0000004500287308 */ /* 0x000e620000002400 */
[----:B------:R-:W-:Y:S01]  /*4f90*/  ISETP.GT.AND P1, PT, R9, 0x50, PT ;  /* 0x000000500900780c */ /* 0x000fe20003f24270 */
[----:B--2---:R-:W-:Y:S01]  /*4fa0*/  FMUL.FTZ R65, R75, UR30 ;  /* 0x0000001e4b417c20 */ /* 0x004fe20008410000 */
[----:B0-----:R-:W-:Y:S02]  /*4fb0*/  FSEL R48, R48, -INF , P2 ;  /* 0xff80000030307808 */ /* 0x001fe40001000000 */
[----:B------:R-:W-:Y:S02]  /*4fc0*/  FMNMX.FTZ R43, R52, R43, !PT ;  /* 0x0000002b342b7209 */ /* 0x000fe40007810000 */
[----:B------:R-:W-:Y:S01]  /*4fd0*/  ISETP.GT.AND P2, PT, R9, 0x51, PT ;  /* 0x000000510900780c */ /* 0x000fe20003f44270 */
[----:B------:R-:W0:Y:S01]  /*4fe0*/  MUFU.TANH R42, R72 ;  /* 0x00000048002a7308 */ /* 0x000e220000002400 */
[----:B------:R-:W-:-:S02]  /*4ff0*/  FSEL R50, R50, -INF , P1 ;  /* 0xff80000032327808 */ /* 0x000fc40000800000 */
[----:B------:R-:W-:Y:S02]  /*5000*/  FMNMX.FTZ R43, R48, R43, !PT ;  /* 0x0000002b302b7209 */ /* 0x000fe40007810000 */
[C---:B------:R-:W-:Y:S02]  /*5010*/  ISETP.GT.AND P1, PT, R9.reuse, 0x58, PT ;  /* 0x000000580900780c */ /* 0x040fe40003f24270 */
[----:B---3--:R-:W-:Y:S01]  /*5020*/  FSEL R44, R44, -INF , P2 ;  /* 0xff8000002c2c7808 */ /* 0x008fe20001000000 */
[----:B------:R-:W2:Y:S01]  /*5030*/  MUFU.TANH R36, R73 ;  /* 0x0000004900247308 */ /* 0x000ea20000002400 */
[----:B------:R-:W-:Y:S02]  /*5040*/  FMNMX.FTZ R43, R50, R43, !PT ;  /* 0x0000002b322b7209 */ /* 0x000fe40007810000 */
[----:B------:R-:W-:Y:S02]  /*5050*/  ISETP.GT.AND P2, PT, R9, 0x59, PT ;  /* 0x000000590900780c */ /* 0x000fe40003f44270 */
[----:B------:R-:W-:-:S02]  /*5060*/  FSEL R46, R46, -INF , P1 ;  /* 0xff8000002e2e7808 */ /* 0x000fc40000800000 */
[----:B------:R-:W-:Y:S01]  /*5070*/  FMNMX.FTZ R43, R44, R43, !PT ;  /* 0x0000002b2c2b7209 */ /* 0x000fe20007810000 */
[----:B------:R-:W3:Y:S01]  /*5080*/  MUFU.TANH R38, R76 ;  /* 0x0000004c00267308 */ /* 0x000ee20000002400 */
[C---:B------:R-:W-:Y:S02]  /*5090*/  ISETP.GT.AND P1, PT, R9.reuse, 0x60, PT ;  /* 0x000000600900780c */ /* 0x040fe40003f24270 */
[----:B-1----:R-:W-:Y:S02]  /*50a0*/  FSEL R40, R40, -INF , P2 ;  /* 0xff80000028287808 */ /* 0x002fe40001000000 */
[----:B------:R-:W-:Y:S02]  /*50b0*/  FMNMX.FTZ R43, R46, R43, !PT ;  /* 0x0000002b2e2b7209 */ /* 0x000fe40007810000 */
[----:B------:R-:W-:Y:S01]  /*50c0*/  ISETP.GT.AND P2, PT, R9, 0x61, PT ;  /* 0x000000610900780c */ /* 0x000fe20003f44270 */
[----:B------:R-:W1:Y:S01]  /*50d0*/  MUFU.TANH R32, R77 ;  /* 0x0000004d00207308 */ /* 0x000e620000002400 */
[----:B0-----:R-:W-:-:S02]  /*50e0*/  FSEL R42, R42, -INF , P1 ;  /* 0xff8000002a2a7808 */ /* 0x001fc40000800000 */
[----:B------:R-:W-:Y:S02]  /*50f0*/  FMNMX.FTZ R43, R40, R43, !PT ;  /* 0x0000002b282b7209 */ /* 0x000fe40007810000 */
[C---:B------:R-:W-:Y:S02]  /*5100*/  ISETP.GT.AND P1, PT, R9.reuse, 0x68, PT ;  /* 0x000000680900780c */ /* 0x040fe40003f24270 */
[----:B--2---:R-:W-:Y:S01]  /*5110*/  FSEL R36, R36, -INF , P2 ;  /* 0xff80000024247808 */ /* 0x004fe20001000000 */
[----:B------:R-:W0:Y:S01]  /*5120*/  MUFU.TANH R34, R80 ;  /* 0x0000005000227308 */ /* 0x000e220000002400 */
[----:B------:R-:W-:Y:S02]  /*5130*/  FMNMX.FTZ R43, R42, R43, !PT ;  /* 0x0000002b2a2b7209 */ /* 0x000fe40007810000 */
[----:B------:R-:W-:Y:S02]  /*5140*/  ISETP.GT.AND P2, PT, R9, 0x69, PT ;  /* 0x000000690900780c */ /* 0x000fe40003f44270 */
[----:B---3--:R-:W-:-:S02]  /*5150*/  FSEL R38, R38, -INF , P1 ;  /* 0xff80000026267808 */ /* 0x008fc40000800000 */
[----:B------:R-:W-:Y:S01]  /*5160*/  FMNMX.FTZ R43, R36, R43, !PT ;  /* 0x0000002b242b7209 */ /* 0x000fe20007810000 */
[----:B------:R-:W2:Y:S01]  /*5170*/  MUFU.TANH R30, R81 ;  /* 0x00000051001e7308 */ /* 0x000ea20000002400 */
        /* <DEDUP_REMOVED lines=8> */
[----:B------:R-:W-:Y:S01]  /*5200*/  FMNMX.FTZ R43, R34, R43, !PT ;  /* 0x0000002b222b7209 */ /* 0x000fe20007810000 */
[----:B------:R-:W0:Y:S01]  /*5210*/  MUFU.TANH R26, R85 ;  /* 0x00000055001a7308 */ /* 0x000e220000002400 */
[----:B--2---:R-:W-:Y:S02]  /*5220*/  FSEL R30, R30, -INF , P2 ;  /* 0xff8000001e1e7808 */ /* 0x004fe40001000000 */
[----:B------:R-:W-:Y:S02]  /*5230*/  ISETP.GT.AND P2, PT, R9, 0x79, PT ;  /* 0x000000790900780c */ /* 0x000fe40003f44270 */
[----:B------:R-:W-:Y:S01]  /*5240*/  FMNMX.FTZ R43, R30, R43, !PT ;  /* 0x0000002b1e2b7209 */ /* 0x000fe20007810000 */
[----:B------:R-:W2:Y:S02]  /*5250*/  LDC R9, c[0x0][0x988] ;  /* 0x00026200ff097b82 */ /* 0x000ea40000000800 */
[----:B------:R-:W3:Y:S01]  /*5260*/  MUFU.TANH R12, R12 ;  /* 0x0000000c000c7308 */ /* 0x000ee20000002400 */
[----:B-1----:R-:W-:-:S04]  /*5270*/  FSEL R28, R28, -INF , P1 ;  /* 0xff8000001c1c7808 */ /* 0x002fc80000800000 */
[----:B------:R-:W-:-:S03]  /*5280*/  FMNMX.FTZ R43, R28, R43, !PT ;  /* 0x0000002b1c2b7209 */ /* 0x000fc60007810000 */
[----:B------:R-:W1:Y:S01]  /*5290*/  MUFU.TANH R11, R11 ;  /* 0x0000000b000b7308 */ /* 0x000e620000002400 */
[----:B0-----:R-:W-:Y:S02]  /*52a0*/  FSEL R26, R26, -INF , P2 ;  /* 0xff8000001a1a7808 */ /* 0x001fe40001000000 */
[----:B------:R-:W-:Y:S02]  /*52b0*/  ISETP.GT.AND P2, PT, R67, RZ, PT ;  /* 0x000000ff4300720c */ /* 0x000fe40003f44270 */
[----:B------:R-:W-:-:S03]  /*52c0*/  FMNMX.FTZ R43, R26, R43, !PT ;  /* 0x0000002b1a2b7209 */ /* 0x000fc60007810000 */
[----:B------:R-:W0:Y:S01]  /*52d0*/  MUFU.TANH R14, R14 ;  /* 0x0000000e000e7308 */ /* 0x000e220000002400 */
[----:B---3--:R-:W-:Y:S01]  /*52e0*/  FSEL R29, R12, -INF , P2 ;  /* 0xff8000000c1d7808 */ /* 0x008fe20001000000 */
[----:B------:R-:W3:Y:S01]  /*52f0*/  SHFL.BFLY PT, R10, R43, 0x2, 0x1f ;  /* 0x0c401f002b0a7f89 */ /* 0x000ee200000e0000 */
[----:B------:R-:W-:-:S05]  /*5300*/  ISETP.GT.AND P2, PT, R67, 0x8, PT ;  /* 0x000000084300780c */ /* 0x000fca0003f44270 */
[----:B------:R-:W4:Y:S01]  /*5310*/  MUFU.TANH R13, R13 ;  /* 0x0000000d000d7308 */ /* 0x000f220000002400 */
[----:B-1----:R-:W-:Y:S02]  /*5320*/  FSEL R62, R11, -INF , P3 ;  /* 0xff8000000b3e7808 */ /* 0x002fe40001800000 */
[----:B------:R-:W-:Y:S02]  /*5330*/  FMNMX.FTZ R11, R29, R8, !PT ;  /* 0x000000081d0b7209 */ /* 0x000fe40007810000 */
[C---:B------:R-:W-:Y:S02]  /*5340*/  ISETP.GT.AND P3, PT, R67.reuse, 0x9, PT ;  /* 0x000000094300780c */ /* 0x040fe40003f64270 */
[----:B------:R-:W-:Y:S01]  /*5350*/  FMNMX.FTZ R69, R62, R11, !PT ;  /* 0x0000000b3e457209 */ /* 0x000fe20007810000 */
[----:B------:R-:W1:Y:S01]  /*5360*/  MUFU.TANH R17, R17 ;  /* 0x0000001100117308 */ /* 0x000e620000002400 */
[----:B0-----:R-:W-:Y:S02]  /*5370*/  FSEL R14, R14, -INF , P2 ;  /* 0xff8000000e0e7808 */ /* 0x001fe40001000000 */
[----:B------:R-:W-:-:S02]  /*5380*/  ISETP.GT.AND P2, PT, R67, 0x10, PT ;  /* 0x000000104300780c */ /* 0x000fc40003f44270 */
[----:B------:R-:W-:-:S03]  /*5390*/  FMNMX.FTZ R69, R14, R69, !PT ;  /* 0x000000450e457209 */ /* 0x000fc60007810000 */
[----:B------:R-:W0:Y:S01]  /*53a0*/  MUFU.TANH R15, R15 ;  /* 0x0000000f000f7308 */ /* 0x000e220000002400 */
[----:B----4-:R-:W-:Y:S02]  /*53b0*/  FSEL R66, R13, -INF , P3 ;  /* 0xff8000000d427808 */ /* 0x010fe40001800000 */
[----:B------:R-:W-:Y:S02]  /*53c0*/  ISETP.GT.AND P3, PT, R67, 0x11, PT ;  /* 0x000000114300780c */ /* 0x000fe40003f64270 */
[----:B------:R-:W-:Y:S02]  /*53d0*/  FMNMX.FTZ R69, R66, R69, !PT ;  /* 0x0000004542457209 */ /* 0x000fe40007810000 */
[----:B---3--:R-:W-:Y:S01]  /*53e0*/  FMNMX.FTZ R10, R43, R10, !PT ;  /* 0x0000000a2b0a7209 */ /* 0x008fe20007810000 */
[----:B------:R-:W3:Y:S01]  /*53f0*/  MUFU.TANH R19, R19 ;  /* 0x0000001300137308 */ /* 0x000ee20000002400 */
[----:B-1----:R-:W-:Y:S01]  /*5400*/  FSEL R70, R17, -INF , P2 ;  /* 0xff80000011467808 */ /* 0x002fe20001000000 */
[----:B------:R-:W-:Y:S01]  /*5410*/  FMUL.FTZ R43, R82, UR30 ;  /* 0x0000001e522b7c20 */ /* 0x000fe20008410000 */
[----:B------:R-:W-:Y:S01]  /*5420*/  ISETP.GT.AND P2, PT, R67, 0x18, PT ;  /* 0x000000184300780c */ /* 0x000fe20003f44270 */
[----:B------:R-:W1:Y:S01]  /*5430*/  SHFL.BFLY PT, R25, R10, 0x1, 0x1f ;  /* 0x0c201f000a197f89 */ /* 0x000e6200000e0000 */
[----:B------:R-:W-:-:S03]  /*5440*/  FMNMX.FTZ R69, R70, R69, !PT ;  /* 0x0000004546457209 */ /* 0x000fc60007810000 */
[----:B------:R-:W4:Y:S01]  /*5450*/  MUFU.TANH R18, R18 ;  /* 0x0000001200127308 */ /* 0x000f220000002400 */
[----:B0-----:R-:W-:Y:S02]  /*5460*/  FSEL R72, R15, -INF , P3 ;  /* 0xff8000000f487808 */ /* 0x001fe40001800000 */
[----:B------:R-:W-:Y:S02]  /*5470*/  ISETP.GT.AND P3, PT, R67, 0x19, PT ;  /* 0x000000194300780c */ /* 0x000fe40003f64270 */
[----:B------:R-:W-:-:S03]  /*5480*/  FMNMX.FTZ R69, R72, R69, !PT ;  /* 0x0000004548457209 */ /* 0x000fc60007810000 */
[----:B------:R-:W0:Y:S01]  /*5490*/  MUFU.TANH R21, R21 ;  /* 0x0000001500157308 */ /* 0x000e220000002400 */
[----:B---3--:R-:W-:Y:S02]  /*54a0*/  FSEL R74, R19, -INF , P2 ;  /* 0xff800000134a7808 */ /* 0x008fe40001000000 */
[----:B------:R-:W-:Y:S02]  /*54b0*/  ISETP.GT.AND P2, PT, R67, 0x20, PT ;  /* 0x000000204300780c */ /* 0x000fe40003f44270 */
[----:B------:R-:W-:-:S03]  /*54c0*/  FMNMX.FTZ R69, R74, R69, !PT ;  /* 0x000000454a457209 */ /* 0x000fc60007810000 */
[----:B------:R-:W3:Y:S01]  /*54d0*/  MUFU.TANH R20, R20 ;  /* 0x0000001400147308 */ /* 0x000ee20000002400 */
[----:B----4-:R-:W-:Y:S02]  /*54e0*/  FSEL R18, R18, -INF , P3 ;  /* 0xff80000012127808 */ /* 0x010fe40001800000 */
[----:B------:R-:W-:Y:S02]  /*54f0*/  ISETP.GT.AND P3, PT, R67, 0x21, PT ;  /* 0x000000214300780c */ /* 0x000fe40003f64270 */
[----:B------:R-:W-:Y:S02]  /*5500*/  FMNMX.FTZ R69, R18, R69, !PT ;  /* 0x0000004512457209 */ /* 0x000fe40007810000 */
[----:B-1----:R-:W-:Y:S01]  /*5510*/  FMNMX.FTZ R10, R10, R25, !PT ;  /* 0x000000190a0a7209 */ /* 0x002fe20007810000 */
[----:B------:R-:W1:Y:S01]  /*5520*/  MUFU.TANH R23, R23 ;  /* 0x0000001700177308 */ /* 0x000e620000002400 */
[----:B0-----:R-:W-:Y:S02]  /*5530*/  FSEL R76, R21, -INF , P2 ;  /* 0xff800000154c7808 */ /* 0x001fe40001000000 */
[----:B------:R-:W-:Y:S01]  /*5540*/  ISETP.GT.AND P2, PT, R67, 0x28, PT ;  /* 0x000000284300780c */ /* 0x000fe20003f44270 */
[----:B--2---:R-:W-:Y:S01]  /*5550*/  FMUL.FTZ R27, R10, R9 ;  /* 0x000000090a1b7220 */ /* 0x004fe20000410000 */
[----:B------:R-:W-:-:S02]  /*5560*/  FMNMX.FTZ R69, R76, R69, !PT ;  /* 0x000000454c457209 */ /* 0x000fc40007810000 */
[----:B------:R-:W-:Y:S01]  /*5570*/  FSETP.NEU.FTZ.AND P1, PT, R10, -INF , PT ;  /* 0xff8000000a00780b */ /* 0x000fe20003f3d000 */
[----:B------:R-:W0:Y:S01]  /*5580*/  MUFU.TANH R24, R24 ;  /* 0x0000001800187308 */ /* 0x000e220000002400 */
[----:B---3--:R-:W-:Y:S02]  /*5590*/  FSEL R20, R20, -INF , P3 ;  /* 0xff80000014147808 */ /* 0x008fe40001800000 */
[----:B------:R-:W-:Y:S02]  /*55a0*/  ISETP.GT.AND P3, PT, R67, 0x29, PT ;  /* 0x000000294300780c */ /* 0x000fe40003f64270 */
[----:B------:R-:W-:Y:S02]  /*55b0*/  FMNMX.FTZ R69, R20, R69, !PT ;  /* 0x0000004514457209 */ /* 0x000fe40007810000 */
[----:B------:R-:W-:Y:S01]  /*55c0*/  FSEL R27, R27, RZ, P1 ;  /* 0x000000ff1b1b7208 */ /* 0x000fe20000800000 */
[----:B------:R-:W2:Y:S01]  /*55d0*/  MUFU.TANH R33, R33 ;  /* 0x0000002100217308 */ /* 0x000ea20000002400 */
[----:B-1----:R-:W-:-:S02]  /*55e0*/  FSEL R78, R23, -INF , P2 ;  /* 0xff800000174e7808 */ /* 0x002fc40001000000 */
[C---:B------:R-:W-:Y:S01]  /*55f0*/  ISETP.GT.AND P2, PT, R67.reuse, 0x30, PT ;  /* 0x000000304300780c */ /* 0x040fe20003f44270 */
[--C-:B------:R-:W-:Y:S01]  /*5600*/  FFMA.FTZ R17, R124, R9, -R27.reuse ;  /* 0x000000097c117223 */ /* 0x100fe2000001081b */
[----:B------:R-:W-:Y:S01]  /*5610*/  FMNMX.FTZ R69, R78, R69, !PT ;  /* 0x000000454e457209 */ /* 0x000fe20007810000 */
[-CC-:B------:R-:W-:Y:S01]  /*5620*/  FFMA.FTZ R25, R142, R9.reuse, -R27.reuse ;  /* 0x000000098e197223 */ /* 0x180fe2000001081b */
[-CC-:B------:R-:W-:Y:S01]  /*5630*/  FFMA.FTZ R142, R122, R9.reuse, -R27.reuse ;  /* 0x000000097a8e7223 */ /* 0x180fe2000001081b */
[----:B------:R-:W1:Y:S01]  /*5640*/  MUFU.TANH R31, R31 ;  /* 0x0000001f001f7308 */ /* 0x000e620000002400 */
[----:B0-----:R-:W-:Y:S01]  /*5650*/  FSEL R24, R24, -INF , P3 ;  /* 0xff80000018187808 */ /* 0x001fe20001800000 */
[-CC-:B------:R-:W-:Y:S01]  /*5660*/  FFMA.FTZ R150, R140, R9.reuse, -R27.reuse ;  /* 0x000000098c967223 */ /* 0x180fe2000001081b */
[----:B------:R-:W-:Y:S01]  /*5670*/  ISETP.GT.AND P3, PT, R67, 0x31, PT ;  /* 0x000000314300780c */ /* 0x000fe20003f64270 */
[--C-:B------:R-:W-:Y:S01]  /*5680*/  FFMA.FTZ R140, R126, R9, -R27.reuse ;  /* 0x000000097e8c7223 */ /* 0x100fe2000001081b */
[----:B------:R-:W-:Y:S01]  /*5690*/  FMNMX.FTZ R69, R24, R69, !PT ;  /* 0x0000004518457209 */ /* 0x000fe20007810000 */
[-CC-:B------:R-:W-:Y:S01]  /*56a0*/  FFMA.FTZ R19, R120, R9.reuse, -R27.reuse ;  /* 0x0000000978137223 */ /* 0x180fe2000001081b */
[-CC-:B------:R-:W-:Y:S01]  /*56b0*/  FFMA.FTZ R136, R136, R9.reuse, -R27.reuse ;  /* 0x0000000988887223 */ /* 0x180fe2000001081b */
[----:B------:R-:W0:Y:S01]  /*56c0*/  MUFU.TANH R37, R37 ;  /* 0x0000002500257308 */ /* 0x000e220000002400 */
[----:B--2---:R-:W-:Y:S01]  /*56d0*/  FSEL R80, R33, -INF , P2 ;  /* 0xff80000021507808 */ /* 0x004fe20001000000 */
[-CC-:B------:R-:W-:Y:S01]  /*56e0*/  FFMA.FTZ R15, R128, R9.reuse, -R27.reuse ;  /* 0x00000009800f7223 */ /* 0x180fe2000001081b */
[----:B------:R-:W-:Y:S01]  /*56f0*/  ISETP.GT.AND P2, PT, R67, 0x38, PT ;  /* 0x000000384300780c */ /* 0x000fe20003f44270 */
[--C-:B------:R-:W-:Y:S01]  /*5700*/  FFMA.FTZ R21, R64, R9, -R27.reuse ;  /* 0x0000000940157223 */ /* 0x100fe2000001081b */
[----:B------:R-:W-:Y:S01]  /*5710*/  FMNMX.FTZ R69, R80, R69, !PT ;  /* 0x0000004550457209 */ /* 0x000fe20007810000 */
[-CC-:B------:R-:W-:Y:S01]  /*5720*/  FFMA.FTZ R148, R138, R9.reuse, -R27.reuse ;  /* 0x000000098a947223 */ /* 0x180fe2000001081b */
[-CC-:B------:R-:W-:Y:S01]  /*5730*/  FFMA.FTZ R138, R60, R9.reuse, -R27.reuse ;  /* 0x000000093c8a7223 */ /* 0x180fe2000001081b */
[----:B------:R-:W2:Y:S01]  /*5740*/  MUFU.TANH R35, R35 ;  /* 0x0000002300237308 */ /* 0x000ea20000002400 */
[----:B-1----:R-:W-:Y:S01]  /*5750*/  FSEL R82, R31, -INF , P3 ;  /* 0xff8000001f527808 */ /* 0x002fe20001800000 */
[-CC-:B------:R-:W-:Y:S01]  /*5760*/  FFMA.FTZ R23, R56, R9.reuse, -R27.reuse ;  /* 0x0000000938177223 */ /* 0x180fe2000001081b */
[----:B------:R-:W-:Y:S01]  /*5770*/  ISETP.GT.AND P3, PT, R67, 0x39, PT ;  /* 0x000000394300780c */ /* 0x000fe20003f64270 */
        /* <DEDUP_REMOVED lines=30> */
[----:B------:R-:W-:Y:S01]  /*5960*/  FFMA.FTZ R39, R40, R9, -R27 ;  /* 0x0000000928277223 */ /* 0x000fe2000001081b */
[----:B------:R-:W-:-:S02]  /*5970*/  ISETP.GT.AND P3, PT, R67, 0x49, PT ;  /* 0x000000494300780c */ /* 0x000fc40003f64270 */
[----:B------:R-:W-:-:S03]  /*5980*/  FMNMX.FTZ R69, R122, R69, !PT ;  /* 0x000000457a457209 */ /* 0x000fc60007810000 */
[----:B------:R-:W0:Y:S01]  /*5990*/  MUFU.TANH R59, R59 ;  /* 0x0000003b003b7308 */ /* 0x000e220000002400 */
[----:B--2---:R-:W-:Y:S02]  /*59a0*/  FSEL R126, R55, -INF , P2 ;  /* 0xff800000377e7808 */ /* 0x004fe40001000000 */
[----:B------:R-:W-:Y:S02]  /*59b0*/  ISETP.GT.AND P2, PT, R67, 0x50, PT ;  /* 0x000000504300780c */ /* 0x000fe40003f44270 */
[----:B------:R-:W-:-:S03]  /*59c0*/  FMNMX.FTZ R69, R126, R69, !PT ;  /* 0x000000457e457209 */ /* 0x000fc60007810000 */
[----:B------:R-:W-:Y:S01]  /*59d0*/  MUFU.TANH R61, R61 ;  /* 0x0000003d003d7308 */ /* 0x000fe20000002400 */
[----:B-1----:R-:W-:Y:S02]  /*59e0*/  FSEL R120, R57, -INF , P3 ;  /* 0xff80000039787808 */ /* 0x002fe40001800000 */
[----:B------:R-:W-:Y:S02]  /*59f0*/  ISETP.GT.AND P3, PT, R67, 0x51, PT ;  /* 0x000000514300780c */ /* 0x000fe40003f64270 */
[----:B------:R-:W-:-:S03]  /*5a00*/  FMNMX.FTZ R69, R120, R69, !PT ;  /* 0x0000004578457209 */ /* 0x000fc60007810000 */
[----:B------:R-:W1:Y:S01]  /*5a10*/  MUFU.TANH R152, R152 ;  /* 0x0000009800987308 */ /* 0x000e620000002400 */
[----:B0-----:R-:W-:Y:S02]  /*5a20*/  FSEL R128, R59, -INF , P2 ;  /* 0xff8000003b807808 */ /* 0x001fe40001000000 */
[----:B------:R-:W-:Y:S02]  /*5a30*/  ISETP.GT.AND P2, PT, R67, 0x58, PT ;  /* 0x000000584300780c */ /* 0x000fe40003f44270 */
[----:B------:R-:W-:-:S03]  /*5a40*/  FMNMX.FTZ R69, R128, R69, !PT ;  /* 0x0000004580457209 */ /* 0x000fc60007810000 */
[----:B------:R-:W0:Y:S08]  /*5a50*/  MUFU.TANH R63, R63 ;  /* 0x0000003f003f7308 */ /* 0x000e300000002400 */
[----:B------:R-:W2:Y:S01]  /*5a60*/  MUFU.TANH R154, R154 ;  /* 0x0000009a009a7308 */ /* 0x000ea20000002400 */
[----:B-1----:R-:W-:Y:S02]  /*5a70*/  FSEL R152, R152, -INF , P2 ;  /* 0xff80000098987808 */ /* 0x002fe40001000000 */
[----:B------:R-:W-:-:S05]  /*5a80*/  ISETP.GT.AND P2, PT, R67, 0x60, PT ;  /* 0x000000604300780c */ /* 0x000fca0003f44270 */
[----:B------:R1:W-:Y:S08]  /*5a90*/  MUFU.EX2 R11, R136 ;  /* 0x00000088000b7308 */ /* 0x0003f00000000800 */
[----:B------:R-:W3:Y:S01]  /*5aa0*/  MUFU.TANH R65, R65 ;  /* 0x0000004100417308 */ /* 0x000ee20000002400 */
[----:B-1----:R-:W-:Y:S01]  /*5ab0*/  FFMA.FTZ R136, R68, R9, -R27 ;  /* 0x0000000944887223 */ /* 0x002fe2000001081b */
[----:B------:R-:W-:-:S02]  /*5ac0*/  FSEL R68, R61, -INF , P3 ;  /* 0xff8000003d447808 */ /* 0x000fc40001800000 */
[----:B------:R-:W-:Y:S02]  /*5ad0*/  ISETP.GT.AND P3, PT, R67, 0x59, PT ;  /* 0x000000594300780c */ /* 0x000fe40003f64270 */
[----:B------:R-:W-:Y:S02]  /*5ae0*/  FMNMX.FTZ R69, R68, R69, !PT ;  /* 0x0000004544457209 */ /* 0x000fe40007810000 */
[----:B------:R-:W1:Y:S01]  /*5af0*/  MUFU.TANH R53, R53 ;  /* 0x0000003500357308 */ /* 0x000e620000002400 */
[----:B0-----:R-:W-:Y:S02]  /*5b00*/  FSEL R64, R63, -INF , P3 ;  /* 0xff8000003f407808 */ /* 0x001fe40001800000 */
[----:B------:R-:W-:Y:S02]  /*5b10*/  FMNMX.FTZ R69, R152, R69, !PT ;  /* 0x0000004598457209 */ /* 0x000fe40007810000 */
[----:B------:R-:W-:Y:S02]  /*5b20*/  ISETP.GT.AND P3, PT, R67, 0x61, PT ;  /* 0x000000614300780c */ /* 0x000fe40003f64270 */
[----:B--2---:R-:W-:Y:S01]  /*5b30*/  FSEL R154, R154, -INF , P2 ;  /* 0xff8000009a9a7808 */ /* 0x004fe20001000000 */
[----:B------:R-:W0:Y:S01]  /*5b40*/  MUFU.TANH R51, R51 ;  /* 0x0000003300337308 */ /* 0x000e220000002400 */
[----:B------:R-:W-:-:S02]  /*5b50*/  FMNMX.FTZ R69, R64, R69, !PT ;  /* 0x0000004540457209 */ /* 0x000fc40007810000 */
[----:B------:R-:W-:Y:S02]  /*5b60*/  ISETP.GT.AND P2, PT, R67, 0x68, PT ;  /* 0x000000684300780c */ /* 0x000fe40003f44270 */
[----:B---3--:R-:W-:Y:S02]  /*5b70*/  FSEL R60, R65, -INF , P3 ;  /* 0xff800000413c7808 */ /* 0x008fe40001800000 */
[----:B------:R-:W-:Y:S01]  /*5b80*/  FMNMX.FTZ R69, R154, R69, !PT ;  /* 0x000000459a457209 */ /* 0x000fe20007810000 */
[----:B------:R-:W2:Y:S01]  /*5b90*/  MUFU.TANH R43, R43 ;  /* 0x0000002b002b7308 */ /* 0x000ea20000002400 */
[----:B------:R-:W-:Y:S02]  /*5ba0*/  ISETP.GT.AND P3, PT, R67, 0x69, PT ;  /* 0x000000694300780c */ /* 0x000fe40003f64270 */
[----:B-1----:R-:W-:Y:S02]  /*5bb0*/  FSEL R156, R53, -INF , P2 ;  /* 0xff800000359c7808 */ /* 0x002fe40001000000 */
[----:B------:R-:W-:-:S02]  /*5bc0*/  FMNMX.FTZ R69, R60, R69, !PT ;  /* 0x000000453c457209 */ /* 0x000fc40007810000 */
[----:B------:R-:W-:Y:S01]  /*5bd0*/  ISETP.GT.AND P2, PT, R67, 0x70, PT ;  /* 0x000000704300780c */ /* 0x000fe20003f44270 */
[----:B------:R-:W1:Y:S01]  /*5be0*/  MUFU.TANH R45, R45 ;  /* 0x0000002d002d7308 */ /* 0x000e620000002400 */
[----:B0-----:R-:W-:Y:S02]  /*5bf0*/  FSEL R56, R51, -INF , P3 ;  /* 0xff80000033387808 */ /* 0x001fe40001800000 */
[----:B------:R-:W-:Y:S02]  /*5c00*/  FMNMX.FTZ R69, R156, R69, !PT ;  /* 0x000000459c457209 */ /* 0x000fe40007810000 */
[----:B------:R-:W-:Y:S02]  /*5c10*/  ISETP.GT.AND P3, PT, R67, 0x71, PT ;  /* 0x000000714300780c */ /* 0x000fe40003f64270 */
[----:B------:R-:W-:Y:S01]  /*5c20*/  FMNMX.FTZ R12, R56, R69, !PT ;  /* 0x00000045380c7209 */ /* 0x000fe20007810000 */
[----:B------:R-:W0:Y:S01]  /*5c30*/  MUFU.TANH R47, R47 ;  /* 0x0000002f002f7308 */ /* 0x000e220000002400 */
[----:B--2---:R-:W-:Y:S01]  /*5c40*/  FSEL R51, R43, -INF , P2 ;  /* 0xff8000002b337808 */ /* 0x004fe20001000000 */
[----:B------:R-:W-:Y:S01]  /*5c50*/  FFMA.FTZ R43, R54, R9, -R27 ;  /* 0x00000009362b7223 */ /* 0x000fe2000001081b */
[----:B------:R-:W-:-:S02]  /*5c60*/  ISETP.GT.AND P2, PT, R67, 0x78, PT ;  /* 0x000000784300780c */ /* 0x000fc40003f44270 */
[----:B------:R-:W-:-:S03]  /*5c70*/  FMNMX.FTZ R31, R51, R12, !PT ;  /* 0x0000000c331f7209 */ /* 0x000fc60007810000 */
[----:B------:R-:W2:Y:S01]  /*5c80*/  MUFU.TANH R49, R49 ;  /* 0x0000003100317308 */ /* 0x000ea20000002400 */
[----:B-1----:R-:W-:Y:S02]  /*5c90*/  FSEL R58, R45, -INF , P3 ;  /* 0xff8000002d3a7808 */ /* 0x002fe40001800000 */
[----:B------:R-:W-:Y:S02]  /*5ca0*/  ISETP.GT.AND P3, PT, R67, 0x79, PT ;  /* 0x000000794300780c */ /* 0x000fe40003f64270 */
[----:B------:R-:W-:-:S03]  /*5cb0*/  FMNMX.FTZ R12, R58, R31, !PT ;  /* 0x0000001f3a0c7209 */ /* 0x000fc60007810000 */
[----:B------:R-:W-:Y:S01]  /*5cc0*/  MUFU.EX2 R25, R25 ;  /* 0x0000001900197308 */ /* 0x000fe20000000800 */
[----:B0-----:R-:W-:-:S04]  /*5cd0*/  FSEL R47, R47, -INF , P2 ;  /* 0xff8000002f2f7808 */ /* 0x001fc80001000000 */
[----:B------:R-:W-:-:S03]  /*5ce0*/  FMNMX.FTZ R31, R47, R12, !PT ;  /* 0x0000000c2f1f7209 */ /* 0x000fc60007810000 */
[----:B------:R-:W-:Y:S01]  /*5cf0*/  MUFU.EX2 R148, R148 ;  /* 0x0000009400947308 */ /* 0x000fe20000000800 */
[----:B--2---:R-:W-:-:S04]  /*5d00*/  FSEL R54, R49, -INF , P3 ;  /* 0xff80000031367808 */ /* 0x004fc80001800000 */
[----:B------:R-:W-:-:S03]  /*5d10*/  FMNMX.FTZ R31, R54, R31, !PT ;  /* 0x0000001f361f7209 */ /* 0x000fc60007810000 */
[----:B------:R-:W-:Y:S02]  /*5d20*/  MUFU.EX2 R150, R150 ;  /* 0x0000009600967308 */ /* 0x000fe40000000800 */
[----:B------:R-:W0:Y:S06]  /*5d30*/  SHFL.BFLY PT, R12, R31, 0x2, 0x1f ;  /* 0x0c401f001f0c7f89 */ /* 0x000e2c00000e0000 */
[----:B------:R-:W-:Y:S08]  /*5d40*/  MUFU.EX2 R144, R144 ;  /* 0x0000009000907308 */ /* 0x000ff00000000800 */
[----:B------:R-:W-:Y:S08]  /*5d50*/  MUFU.EX2 R13, R13 ;  /* 0x0000000d000d7308 */ /* 0x000ff00000000800 */
[----:B------:R-:W-:Y:S01]  /*5d60*/  MUFU.EX2 R146, R146 ;  /* 0x0000009200927308 */ /* 0x000fe20000000800 */
[----:B0-----:R-:W-:Y:S01]  /*5d70*/  FMNMX.FTZ R40, R31, R12, !PT ;  /* 0x0000000c1f287209 */ /* 0x001fe20007810000 */
[-CC-:B------:R-:W-:Y:S01]  /*5d80*/  FFMA.FTZ R31, R34, R9.reuse, -R27.reuse ;  /* 0x00000009221f7223 */ /* 0x180fe2000001081b */
[----:B------:R-:W-:-:S03]  /*5d90*/  FFMA.FTZ R27, R26, R9, -R27 ;  /* 0x000000091a1b7223 */ /* 0x000fc6000001081b */
[----:B------:R-:W0:Y:S02]  /*5da0*/  SHFL.BFLY PT, R45, R40, 0x1, 0x1f ;  /* 0x0c201f00282d7f89 */ /* 0x000e2400000e0000 */
[----:B------:R-:W-:Y:S08]  /*5db0*/  MUFU.EX2 R15, R15 ;  /* 0x0000000f000f7308 */ /* 0x000ff00000000800 */
[----:B------:R-:W-:Y:S08]  /*5dc0*/  MUFU.EX2 R140, R140 ;  /* 0x0000008c008c7308 */ /* 0x000ff00000000800 */
[----:B------:R-:W-:Y:S01]  /*5dd0*/  MUFU.EX2 R17, R17 ;  /* 0x0000001100117308 */ /* 0x000fe20000000800 */
[----:B0-----:R-:W-:-:S07]  /*5de0*/  FMNMX.FTZ R12, R40, R45, !PT ;  /* 0x0000002d280c7209 */ /* 0x001fce0007810000 */
[----:B------:R-:W-:Y:S01]  /*5df0*/  MUFU.EX2 R142, R142 ;  /* 0x0000008e008e7308 */ /* 0x000fe20000000800 */
[C---:B------:R-:W-:Y:S01]  /*5e00*/  FSETP.NEU.FTZ.AND P2, PT, R12.reuse, -INF , PT ;  /* 0xff8000000c00780b */ /* 0x040fe20003f5d000 */
[----:B------:R-:W-:-:S06]  /*5e10*/  FMUL.FTZ R45, R12, R9 ;  /* 0x000000090c2d7220 */ /* 0x000fcc0000410000 */
[----:B------:R-:W-:Y:S01]  /*5e20*/  MUFU.EX2 R19, R19 ;  /* 0x0000001300137308 */ /* 0x000fe20000000800 */
[----:B------:R-:W-:-:S05]  /*5e30*/  FSEL R45, R45, RZ, P2 ;  /* 0x000000ff2d2d7208 */ /* 0x000fca0001000000 */
[-CC-:B------:R-:W-:Y:S01]  /*5e40*/  FFMA.FTZ R38, R18, R9.reuse, -R45.reuse ;  /* 0x0000000912267223 */ /* 0x180fe2000001082d */
[----:B------:R-:W-:Y:S01]  /*5e50*/  FSEL R18, R10, RZ, P1 ;  /* 0x000000ff0a127208 */ /* 0x000fe20000800000 */
[-CC-:B------:R-:W-:Y:S01]  /*5e60*/  FFMA.FTZ R149, R29, R9.reuse, -R45.reuse ;  /* 0x000000091d957223 */ /* 0x180fe2000001082d */
[----:B------:R-:W-:Y:S01]  /*5e70*/  FSEL R29, R12, RZ, P2 ;  /* 0x000000ff0c1d7208 */ /* 0x000fe20001000000 */
[-CC-:B------:R-:W-:Y:S01]  /*5e80*/  FFMA.FTZ R26, R62, R9.reuse, -R45.reuse ;  /* 0x000000093e1a7223 */ /* 0x180fe2000001082d */
[-C--:B------:R-:W-:Y:S01]  /*5e90*/  FFMA.FTZ R151, R14, R9.reuse, -R45 ;  /* 0x000000090e977223 */ /* 0x080fe2000001082d */
[----:B------:R-:W-:Y:S01]  /*5ea0*/  FADD.FTZ R18, -R18, R7 ;  /* 0x0000000712127221 */ /* 0x000fe20000010100 */
[-CC-:B------:R-:W-:Y:S01]  /*5eb0*/  FFMA.FTZ R14, R66, R9.reuse, -R45.reuse ;  /* 0x00000009420e7223 */ /* 0x180fe2000001082d */
[----:B------:R-:W-:Y:S01]  /*5ec0*/  MUFU.EX2 R149, R149 ;  /* 0x0000009500957308 */ /* 0x000fe20000000800 */
[-CC-:B------:R-:W-:Y:S01]  /*5ed0*/  FFMA.FTZ R145, R70, R9.reuse, -R45.reuse ;  /* 0x0000000946917223 */ /* 0x180fe2000001082d */
[-C--:B------:R-:W-:Y:S01]  /*5ee0*/  FMUL.FTZ R7, R18, R9.reuse ;  /* 0x0000000912077220 */ /* 0x080fe20000410000 */
[----:B------:R-:W-:Y:S01]  /*5ef0*/  FADD.FTZ R18, -R29, R8 ;  /* 0x000000081d127221 */ /* 0x000fe20000010100 */
[-CC-:B------:R-:W-:Y:S01]  /*5f00*/  FFMA.FTZ R34, R72, R9.reuse, -R45.reuse ;  /* 0x0000000948227223 */ /* 0x180fe2000001082d */
[-CC-:B------:R-:W-:Y:S01]  /*5f10*/  FFMA.FTZ R147, R74, R9.reuse, -R45.reuse ;  /* 0x000000094a937223 */ /* 0x180fe2000001082d */
[-CC-:B------:R-:W-:Y:S01]  /*5f20*/  FFMA.FTZ R141, R76, R9.reuse, -R45.reuse ;  /* 0x000000094c8d7223 */ /* 0x180fe2000001082d */
[-C--:B------:R-:W-:Y:S01]  /*5f30*/  FMUL.FTZ R18, R18, R9.reuse ;  /* 0x0000000912127220 */ /* 0x080fe20000410000 */
[----:B------:R-:W0:Y:S01]  /*5f40*/  MUFU.EX2 R8, R7 ;  /* 0x0000000700087308 */ /* 0x000e220000000800 */
[-CC-:B------:R-:W-:Y:S01]  /*5f50*/  FFMA.FTZ R20, R20, R9.reuse, -R45.reuse ;  /* 0x0000000914147223 */ /* 0x180fe2000001082d */
[-CC-:B------:R-:W-:Y:S01]  /*5f60*/  FFMA.FTZ R143, R78, R9.reuse, -R45.reuse ;  /* 0x000000094e8f7223 */ /* 0x180fe2000001082d */
[-CC-:B------:R-:W-:Y:S01]  /*5f70*/  FFMA.FTZ R24, R24, R9.reuse, -R45.reuse ;  /* 0x0000000918187223 */ /* 0x180fe2000001082d */
[-CC-:B------:R-:W-:Y:S01]  /*5f80*/  FFMA.FTZ R137, R80, R9.reuse, -R45.reuse ;  /* 0x0000000950897223 */ /* 0x180fe2000001082d */
[-CC-:B------:R-:W-:Y:S01]  /*5f90*/  FFMA.FTZ R40, R82, R9.reuse, -R45.reuse ;  /* 0x0000000952287223 */ /* 0x180fe2000001082d */
[-CC-:B------:R-:W-:Y:S01]  /*5fa0*/  FFMA.FTZ R139, R84, R9.reuse, -R45.reuse ;  /* 0x00000009548b7223 */ /* 0x180fe2000001082d */
[-CC-:B------:R-:W-:Y:S01]  /*5fb0*/  FFMA.FTZ R42, R86, R9.reuse, -R45.reuse ;  /* 0x00000009562a7223 */ /* 0x180fe2000001082d */
[----:B------:R-:W1:Y:S01]  /*5fc0*/  MUFU.EX2 R18, R18 ;  /* 0x0000001200127308 */ /* 0x000e620000000800 */
[-CC-:B------:R-:W-:Y:S01]  /*5fd0*/  FFMA.FTZ R133, R124, R9.reuse, -R45.reuse ;  /* 0x000000097c857223 */ /* 0x180fe2000001082d */
[-CC-:B------:R-:W-:Y:S01]  /*5fe0*/  FFMA.FTZ R46, R122, R9.reuse, -R45.reuse ;  /* 0x000000097a2e7223 */ /* 0x180fe2000001082d */
[-CC-:B------:R-:W-:Y:S01]  /*5ff0*/  FFMA.FTZ R135, R126, R9.reuse, -R45.reuse ;  /* 0x000000097e877223 */ /* 0x180fe2000001082d */
[-CC-:B------:R-:W-:Y:S01]  /*6000*/  FFMA.FTZ R48, R120, R9.reuse, -R45.reuse ;  /* 0x0000000978307223 */ /* 0x180fe2000001082d */
[-CC-:B------:R-:W-:Y:S01]  /*6010*/  FFMA.FTZ R129, R128, R9.reuse, -R45.reuse ;  /* 0x0000000980817223 */ /* 0x180fe2000001082d */
[-CC-:B------:R-:W-:Y:S01]  /*6020*/  FFMA.FTZ R50, R68, R9.reuse, -R45.reuse ;  /* 0x0000000944327223 */ /* 0x180fe2000001082d */
[-C--:B------:R-:W-:Y:S01]  /*6030*/  FFMA.FTZ R131, R152, R9.reuse, -R45 ;  /* 0x0000000998837223 */ /* 0x080fe2000001082d */
[----:B------:R-:W2:Y:S01]  /*6040*/  MUFU.EX2 R26, R26 ;  /* 0x0000001a001a7308 */ /* 0x000ea20000000800 */
[----:B0-----:R-:W-:Y:S01]  /*6050*/  FFMA.FTZ R29, R8, R2, R25 ;  /* 0x00000002081d7223 */ /* 0x001fe20000010019 */
[-CC-:B------:R-:W-:Y:S01]  /*6060*/  FFMA.FTZ R52, R64, R9.reuse, -R45.reuse ;  /* 0x0000000940347223 */ /* 0x180fe2000001082d */
[-CC-:B------:R-:W-:Y:S01]  /*6070*/  FFMA.FTZ R125, R154, R9.reuse, -R45.reuse ;  /* 0x000000099a7d7223 */ /* 0x180fe2000001082d */
[-C--:B------:R-:W-:Y:S01]  /*6080*/  FFMA.FTZ R60, R60, R9.reuse, -R45 ;  /* 0x000000093c3c7223 */ /* 0x080fe2000001082d */
[----:B------:R-:W-:Y:S01]  /*6090*/  FADD.FTZ R29, R148, R29 ;  /* 0x0000001d941d7221 */ /* 0x000fe20000010000 */
[-CC-:B------:R-:W-:Y:S01]  /*60a0*/  FFMA.FTZ R127, R156, R9.reuse, -R45.reuse ;  /* 0x000000099c7f7223 */ /* 0x180fe2000001082d */
[-C--:B------:R-:W-:Y:S01]  /*60b0*/  FFMA.FTZ R56, R56, R9.reuse, -R45 ;  /* 0x0000000938387223 */ /* 0x080fe2000001082d */
[----:B------:R-:W0:Y:S01]  /*60c0*/  MUFU.EX2 R151, R151 ;  /* 0x0000009700977308 */ /* 0x000e220000000800 */
[----:B-1----:R-:W-:Y:S01]  /*60d0*/  FFMA.FTZ R7, R18, R0, R149 ;  /* 0x0000000012077223 */ /* 0x002fe20000010095 */
[----:B------:R-:W-:Y:S01]  /*60e0*/  FADD.FTZ R2, R150, R29 ;  /* 0x0000001d96027221 */ /* 0x000fe20000010000 */
[-CC-:B------:R-:W-:Y:S01]  /*60f0*/  FFMA.FTZ R121, R51, R9.reuse, -R45.reuse ;  /* 0x0000000933797223 */ /* 0x180fe2000001082d */
[-CC-:B------:R-:W-:Y:S01]  /*6100*/  FFMA.FTZ R58, R58, R9.reuse, -R45.reuse ;  /* 0x000000093a3a7223 */ /* 0x180fe2000001082d */
[-CC-:B------:R-:W-:Y:S01]  /*6110*/  FFMA.FTZ R47, R47, R9.reuse, -R45.reuse ;  /* 0x000000092f2f7223 */ /* 0x180fe2000001082d */
[----:B------:R-:W-:Y:S01]  /*6120*/  FADD.FTZ R29, R11, R2 ;  /* 0x000000020b1d7221 */ /* 0x000fe20000010000 */
[----:B------:R-:W-:Y:S01]  /*6130*/  FFMA.FTZ R45, R54, R9, -R45 ;  /* 0x00000009362d7223 */ /* 0x000fe2000001082d */
        /* <DEDUP_REMOVED lines=106> */
[----:B0-----:R-:W-:-:S03]  /*67e0*/  FADD.FTZ R2, R27, R2 ;  /* 0x000000021b027221 */ /* 0x001fc60000010000 */
[----:B-1----:R-:W-:Y:S01]  /*67f0*/  FADD.FTZ R0, R45, R29 ;  /* 0x0000001d2d007221 */ /* 0x002fe20000010000 */
[----:B------:R-:W-:Y:S06]  /*6800*/  @!P0 BRA `(.L_x_2181) ;  /* 0x0000000000048947 */ /* 0x000fec0003800000 */
[----:B------:R-:W-:Y:S01]  /*6810*/  BPT.TRAP 0x1 ;  /* 0x000000040000795c */ /* 0x000fe20000300000 */
.L_x_2181:
        /* <DEDUP_REMOVED lines=23> */
[-C--:B------:R-:W-:Y:S01]  /*6990*/  FMUL.FTZ R113, R113, R8.reuse ;  /* 0x0000000871717220 */ /* 0x080fe20000410000 */
[-C--:B------:R-:W-:Y:S01]  /*69a0*/  FMUL.FTZ R116, R116, R8.reuse ;  /* 0x0000000874747220 */ /* 0x080fe20000410000 */
        /* <DEDUP_REMOVED lines=51> */
[----:B------:R-:W-:Y:S06]  /*6ce0*/  @P1 BRA `(.L_x_2182) ;  /* 0xffffffd000601947 */ /* 0x000fec000383ffff */
[----:B------:R-:W-:-:S05]  /*6cf0*/  UMOV UR27, UR10 ;  /* 0x0000000a001b7c82 */ /* 0x000fca0008000000 */
.L_x_2171:
[----:B------:R-:W-:-:S06]  /*6d00*/  UISETP.GE.AND UP0, UPT, UR27, UR41, UPT ;  /* 0x000000291b00728c */ /* 0x000fcc000bf06270 */
[----:B------:R-:W-:-:S13]  /*6d10*/  PLOP3.LUT P1, PT, PT, PT, UP0, 0x80, 0x0 ;  /* 0x000000000000781c */ /* 0x000fda0003f2f008 */
[----:B------:R-:W-:Y:S05]  /*6d20*/  @!P1 BRA `(.L_x_2183) ;  /* 0x0000002400409947 */ /* 0x000fea0003800000 */
[----:B------:R-:W-:Y:S01]  /*6d30*/  VIADD R7, R16, 0x9 ;  /* 0x0000000910077836 */ /* 0x000fe20000000000 */
[----:B------:R-:W-:Y:S01]  /*6d40*/  ISETP.GE.U32.AND P1, PT, R22, 0x180, PT ;  /* 0x000001801600780c */ /* 0x000fe20003f26070 */
[----:B------:R-:W-:Y:S01]  /*6d50*/  IMAD.MOV.U32 R3, RZ, RZ, R10 ;  /* 0x000000ffff037224 */ /* 0x000fe200078e000a */
[----:B------:R-:W-:Y:S01]  /*6d60*/  MOV R6, R12 ;  /* 0x0000000c00067202 */ /* 0x000fe20000000f00 */
[----:B------:R-:W-:Y:S01]  /*6d70*/  VIADD R16, R16, 0x8 ;  /* 0x0000000810107836 */ /* 0x000fe20000000000 */
[----:B------:R-:W-:Y:S01]  /*6d80*/  SEL R7, R7, 0x9, !P1 ;  /* 0x0000000907077807 */ /* 0x000fe20004800000 */
[----:B------:R-:W-:Y:S01]  /*6d90*/  UMOV UR7, UR5 ;  /* 0x0000000500077c82 */ /* 0x000fe20008000000 */
[----:B------:R-:W-:Y:S01]  /*6da0*/  UMOV UR6, UR4 ;  /* 0x0000000400067c82 */ /* 0x000fe20008000000 */
[----:B------:R-:W-:-:S06]  /*6db0*/  ULDC UR26, c[0x0][0x9d8] ;  /* 0x00027600001a7ab9 */ /* 0x000fcc0000000800 */
.L_x_2194:
        /* <DEDUP_REMOVED lines=9> */
.L_x_2185:
[----:B------:R-:W-:Y:S01]  /*6e50*/  ULEA UR10, UR4, UR42, 0x3 ;  /* 0x0000002a040a7291 */ /* 0x000fe2000f8e183f */
[----:B------:R-:W-:-:S04]  /*6e60*/  MOV R8, UR5 ;  /* 0x0000000500087c02 */ /* 0x000fc80008000f00 */
[----:B------:R-:W-:-:S04]  /*6e70*/  SHF.L.U32 R8, R8, 0x1f, RZ ;  /* 0x0000001f08087819 */ /* 0x000fc800000006ff */
[----:B------:R0:W1:Y:S01]  /*6e80*/  SYNCS.PHASECHK.TRANS64.TRYWAIT P1, [UR10+0x16830], R8 ;  /* 0x01683008ff0075a7 */ /* 0x000062000802014a */
[----:B------:R-:W-:Y:S05]  /*6e90*/  @!P0 BRA `(.L_x_2186) ;  /* 0x0000000000048947 */ /* 0x000fea0003800000 */
[----:B------:R-:W-:Y:S01]  /*6ea0*/  BPT.TRAP 0x1 ;  /* 0x000000040000795c */ /* 0x000fe20000300000 */
.L_x_2186:
[----:B-1----:R-:W-:Y:S05]  /*6eb0*/  @P1 BRA `(.L_x_2184) ;  /* 0x0000000000081947 */ /* 0x002fea0003800000 */
[----:B------:R-:W1:Y:S02]  /*6ec0*/  SYNCS.PHASECHK.TRANS64.TRYWAIT P1, [UR10+0x16830], R8 ;  /* 0x01683008ff0075a7 */ /* 0x000e64000802014a */
[----:B-1----:R-:W-:Y:S05]  /*6ed0*/  @!P1 BRA `(.L_x_2187) ;  /* 0x0000007c00109947 */ /* 0x002fea0003800000 */
.L_x_2184:
        /* <DEDUP_REMOVED lines=26> */
.L_x_2189:
[----:B------:R-:W-:Y:S01]  /*7080*/  ULEA UR10, UR6, UR42, 0x3 ;  /* 0x0000002a060a7291 */ /* 0x000fe2000f8e183f */
[----:B01----:R-:W-:-:S05]  /*7090*/  IMAD.U32 R8, RZ, RZ, UR7 ;  /* 0x00000007ff087e24 */ /* 0x003fca000f8e00ff */
[----:B------:R-:W-:-:S04]  /*70a0*/  SHF.L.U32 R8, R8, 0x1f, RZ ;  /* 0x0000001f08087819 */ /* 0x000fc800000006ff */
[----:B------:R0:W1:Y:S01]  /*70b0*/  SYNCS.PHASECHK.TRANS64.TRYWAIT P1, [UR10+0x16850], R8 ;  /* 0x01685008ff0075a7 */ /* 0x000062000802014a */
[----:B------:R-:W-:Y:S05]  /*70c0*/  @!P0 BRA `(.L_x_2190) ;  /* 0x0000000000048947 */ /* 0x000fea0003800000 */
[----:B------:R-:W-:Y:S01]  /*70d0*/  BPT.TRAP 0x1 ;  /* 0x000000040000795c */ /* 0x000fe20000300000 */
.L_x_2190:
[----:B-1----:R-:W-:Y:S05]  /*70e0*/  @P1 BRA `(.L_x_2188) ;  /* 0x0000000000081947 */ /* 0x002fea0003800000 */
[----:B------:R-:W1:Y:S02]  /*70f0*/  SYNCS.PHASECHK.TRANS64.TRYWAIT P1, [UR10+0x16850], R8 ;  /* 0x01685008ff0075a7 */ /* 0x000e64000802014a */
[----:B-1----:R-:W-:Y:S05]  /*7100*/  @!P1 BRA `(.L_x_2191) ;  /* 0x00000078009c9947 */ /* 0x002fea0003800000 */
.L_x_2188:
[----:B------:R-:W-:Y:S01]  /*7110*/  UIADD3 UR7, UR42, 0x400, URZ ;  /* 0x000004002a077890 */ /* 0x000fe2000fffe03f */
[----:B------:R-:W-:Y:S01]  /*7120*/  WARPGROUP.ARRIVE ;  /* 0x00000000000079c5 */ /* 0x000fe20000000000 */
[----:B------:R-:W-:Y:S01]  /*7130*/  UMOV UR11, 0x40000040 ;  /* 0x40000040000b7882 */ /* 0x000fe20000000000 */
[----:B------:R-:W-:Y:S01]  /*7140*/  UMOV UR15, 0x40000040 ;  /* 0x40000040000f7882 */ /* 0x000fe20000000000 */
[----:B------:R-:W-:-:S04]  /*7150*/  USHF.R.U32.HI UR7, URZ, 0x4, UR7 ;  /* 0x000000043f077899 */ /* 0x000fc80008011607 */
[----:B------:R-:W-:-:S04]  /*7160*/  ULOP3.LUT UR7, UR7, 0x3fff, URZ, 0xc0, !UPT ;  /* 0x00003fff07077892 */ /* 0x000fc8000f8ec03f */
[----:B------:R-:W-:-:S04]  /*7170*/  ULEA UR10, UR6, UR7, 0xa ;  /* 0x00000007060a7291 */ /* 0x000fc8000f8e503f */
[----:B------:R-:W-:-:S05]  /*7180*/  UIADD3 UR14, UR10, 0x80, URZ ;  /* 0x000000800a0e7890 */ /* 0x000fca000fffe03f */
[----:B------:R-:W-:Y:S01]  /*7190*/  HGMMA.64x64x16.F32.BF16 R88, R148, gdesc[UR8].tnspB, R88, gsb0 ;  /* 0x40e0000894587df0 */ /* 0x000fe20008001858 */
[----:B------:R-:W-:Y:S02]  /*71a0*/  UMOV UR11, 0x40000040 ;  /* 0x40000040000b7882 */ /* 0x000fe40000000000 */
        /* <DEDUP_REMOVED lines=28> */
[----:B------:R-:W-:Y:S03]  /*7370*/  HGMMA.64x64x16.F32.BF16 R88, R124, gdesc[UR12].tnspB, R88, gsb0 ;  /* 0x40e0000c7c587df0 */ /* 0x000fe60008001858 */
[----:B------:R-:W-:Y:S02]  /*7380*/  WARPGROUP.DEPBAR.LE gsb0, 0x0 ;  /* 0x00008000000079c5 */ /* 0x000fe40000010000 */
[----:B------:R-:W-:-:S06]  /*7390*/  WARPGROUP.ARRIVE ;  /* 0x00000000000079c5 */ /* 0x000fcc0000000000 */
[----:B------:R-:W-:Y:S03]  /*73a0*/  HGMMA.64x64x16.F32.BF16 R88, R120, gdesc[UR8].tnspB, R88, gsb0 ;  /* 0x40e0000878587df0 */ /* 0x000fe60008001858 */
[----:B------:R-:W-:Y:S02]  /*73b0*/  WARPGROUP.DEPBAR.LE gsb0, 0x0 ;  /* 0x00008000000079c5 */ /* 0x000fe40000010000 */
[----:B------:R2:W-:Y:S06]  /*73c0*/  BAR.ARV R7, 0x100 ;  /* 0x000400070000751d */ /* 0x0005ec0000002000 */
[----:B------:R-:W-:Y:S05]  /*73d0*/  @!P0 BRA `(.L_x_2192) ;  /* 0x0000000000048947 */ /* 0x000fea0003800000 */
[----:B------:R-:W-:Y:S01]  /*73e0*/  BPT.TRAP 0x1 ;  /* 0x000000040000795c */ /* 0x000fe20000300000 */
.L_x_2192:
[----:B01----:R-:W-:Y:S01]  /*73f0*/  FMUL.FTZ R8, R24, UR26 ;  /* 0x0000001a18087c20 */ /* 0x003fe20008410000 */
        /* <DEDUP_REMOVED lines=83> */
[----:B---3--:R-:W-:Y:S01]  /*7930*/  FMNMX.FTZ R9, R124, R9, !PT ;  /* 0x000000097c097209 */ /* 0x008fe20007810000 */
[----:B------:R-:W-:-:S04]  /*7940*/  UIADD3 UR7, UR7, 0x16840, URZ ;  /* 0x0001684007077890 */ /* 0x000fc8000fffe03f */
[----:B------:R-:W-:Y:S02]  /*7950*/  UPRMT UR7, UR25, 0x654, UR7 ;  /* 0x0000065419077896 */ /* 0x000fe40008000007 */
[----:B------:R-:W3:Y:S01]  /*7960*/  MUFU.TANH R28, R28 ;  /* 0x0000001c001c7308 */ /* 0x000ee20000002400 */
[----:B0-----:R-:W-:-:S06]  /*7970*/  FMNMX.FTZ R13, R26, R13, !PT ;  /* 0x0000000d1a0d7209 */ /* 0x001fcc0007810000 */
[----:B------:R-:W-:Y:S01]  /*7980*/  SYNCS.ARRIVE.TRANS64.RED.A1T0 RZ, [UR7], RZ ;  /* 0x000000ffffff79a7 */ /* 0x000fe20008100407 */
[----:B------:R-:W0:Y:S01]  /*7990*/  MUFU.TANH R128, R128 ;  /* 0x0000008000807308 */ /* 0x000e220000002400 */
[----:B-1----:R-:W-:-:S07]  /*79a0*/  FMNMX.FTZ R9, R126, R9, !PT ;  /* 0x000000097e097209 */ /* 0x002fce0007810000 */
[----:B------:R-:W1:Y:S01]  /*79b0*/  MUFU.TANH R30, R30 ;  /* 0x0000001e001e7308 */ /* 0x000e620000002400 */
[----:B---3--:R-:W-:-:S07]  /*79c0*/  FMNMX.FTZ R13, R28, R13, !PT ;  /* 0x0000000d1c0d7209 */ /* 0x008fce0007810000 */
[----:B------:R-:W3:Y:S01]  /*79d0*/  MUFU.TANH R130, R130 ;  /* 0x0000008200827308 */ /* 0x000ee20000002400 */
[----:B0-----:R-:W-:-:S07]  /*79e0*/  FMNMX.FTZ R9, R128, R9, !PT ;  /* 0x0000000980097209 */ /* 0x001fce0007810000 */
        /* <DEDUP_REMOVED lines=55> */
[----:B-1----:R-:W-:Y:S02]  /*7d60*/  FMNMX.FTZ R10, R156, R9, !PT ;  /* 0x000000099c0a7209 */ /* 0x002fe40007810000 */
[----:B------:R-:W1:Y:S05]  /*7d70*/  LDC R9, c[0x0][0x988] ;  /* 0x00026200ff097b82 */ /* 0x000e6a0000000800 */
[----:B------:R-:W4:Y:S01]  /*7d80*/  MUFU.TANH R60, R60 ;  /* 0x0000003c003c7308 */ /* 0x000f220000002400 */
[----:B---3--:R-:W-:-:S07]  /*7d90*/  FMNMX.FTZ R13, R58, R13, !PT ;  /* 0x0000000d3a0d7209 */ /* 0x008fce0007810000 */
[----:B------:R-:W3:Y:S01]  /*7da0*/  MUFU.TANH R21, R21 ;  /* 0x0000001500157308 */ /* 0x000ee20000002400 */
[----:B0-----:R-:W-:-:S07]  /*7db0*/  FMNMX.FTZ R10, R19, R10, !PT ;  /* 0x0000000a130a7209 */ /* 0x001fce0007810000 */
[----:B------:R-:W0:Y:S01]  /*7dc0*/  MUFU.TANH R62, R62 ;  /* 0x0000003e003e7308 */ /* 0x000e220000002400 */
[----:B----4-:R-:W-:-:S07]  /*7dd0*/  FMNMX.FTZ R13, R60, R13, !PT ;  /* 0x0000000d3c0d7209 */ /* 0x010fce0007810000 */
        /* <DEDUP_REMOVED lines=35> */
[----:B----4-:R-:W-:Y:S02]  /*8010*/  FMNMX.FTZ R13, R78, R13, !PT ;  /* 0x0000000d4e0d7209 */ /* 0x010fe40007810000 */
[----:B---3--:R-:W-:-:S05]  /*8020*/  FMNMX.FTZ R15, R59, R10, !PT ;  /* 0x0000000a3b0f7209 */ /* 0x008fca0007810000 */
[----:B------:R-:W3:Y:S01]  /*8030*/  SHFL.BFLY PT, R10, R15, 0x2, 0x1f ;  /* 0x0c401f000f0a7f89 */ /* 0x000ee200000e0000 */
[----:B0-----:R-:W-:-:S05]  /*8040*/  FMNMX.FTZ R13, R80, R13, !PT ;  /* 0x0000000d500d7209 */ /* 0x001fca0007810000 */
[----:B------:R-:W0:Y:S01]  /*8050*/  SHFL.BFLY PT, R12, R13, 0x2, 0x1f ;  /* 0x0c401f000d0c7f89 */ /* 0x000e2200000e0000 */
[----:B---3--:R-:W-:-:S05]  /*8060*/  FMNMX.FTZ R17, R15, R10, !PT ;  /* 0x0000000a0f117209 */ /* 0x008fca0007810000 */
[----:B------:R-:W3:Y:S01]  /*8070*/  SHFL.BFLY PT, R10, R17, 0x1, 0x1f ;  /* 0x0c201f00110a7f89 */ /* 0x000ee200000e0000 */
[----:B0-----:R-:W-:-:S05]  /*8080*/  FMNMX.FTZ R25, R13, R12, !PT ;  /* 0x0000000c0d197209 */ /* 0x001fca0007810000 */
[----:B------:R-:W0:Y:S01]  /*8090*/  SHFL.BFLY PT, R12, R25, 0x1, 0x1f ;  /* 0x0c201f00190c7f89 */ /* 0x000e2200000e0000 */
[----:B---3--:R-:W-:-:S05]  /*80a0*/  FMNMX.FTZ R10, R17, R10, !PT ;  /* 0x0000000a110a7209 */ /* 0x008fca0007810000 */
[CC--:B-1----:R-:W-:Y:S01]  /*80b0*/  FMUL.FTZ R61, R10.reuse, R9.reuse ;  /* 0x000000090a3d7220 */ /* 0x0c2fe20000410000 */
[----:B------:R-:W-:Y:S01]  /*80c0*/  FADD.FTZ R82, -R10, R3 ;  /* 0x000000030a527221 */ /* 0x000fe20000010100 */
[----:B0-----:R-:W-:Y:S02]  /*80d0*/  FMNMX.FTZ R12, R25, R12, !PT ;  /* 0x0000000c190c7209 */ /* 0x001fe40007810000 */
[-CC-:B------:R-:W-:Y:S01]  /*80e0*/  FFMA.FTZ R25, R23, R9.reuse, -R61.reuse ;  /* 0x0000000917197223 */ /* 0x180fe2000001083d */
[-CC-:B------:R-:W-:Y:S01]  /*80f0*/  FFMA.FTZ R23, R47, R9.reuse, -R61.reuse ;  /* 0x000000092f177223 */ /* 0x180fe2000001083d */
[-C--:B------:R-:W-:Y:S01]  /*8100*/  FMUL.FTZ R27, R82, R9.reuse ;  /* 0x00000009521b7220 */ /* 0x080fe20000410000 */
[-CC-:B------:R-:W-:Y:S01]  /*8110*/  FFMA.FTZ R82, R8, R9.reuse, -R61.reuse ;  /* 0x0000000908527223 */ /* 0x180fe2000001083d */
[C---:B------:R-:W-:Y:S01]  /*8120*/  FADD.FTZ R6, -R12.reuse, R6 ;  /* 0x000000060c067221 */ /* 0x040fe20000010100 */
[-C--:B------:R-:W-:Y:S01]  /*8130*/  FMUL.FTZ R47, R12, R9.reuse ;  /* 0x000000090c2f7220 */ /* 0x080fe20000410000 */
[-CC-:B------:R-:W-:Y:S01]  /*8140*/  FFMA.FTZ R43, R14, R9.reuse, -R61.reuse ;  /* 0x000000090e2b7223 */ /* 0x180fe2000001083d */
[----:B------:R-:W-:Y:S01]  /*8150*/  MUFU.EX2 R13, R27 ;  /* 0x0000001b000d7308 */ /* 0x000fe20000000800 */
[-C--:B------:R-:W-:Y:S01]  /*8160*/  FMUL.FTZ R3, R6, R9.reuse ;  /* 0x0000000906037220 */ /* 0x080fe20000410000 */
[-CC-:B------:R-:W-:Y:S01]  /*8170*/  FFMA.FTZ R6, R136, R9.reuse, -R61.reuse ;  /* 0x0000000988067223 */ /* 0x180fe2000001083d */
[-C--:B------:R-:W-:Y:S01]  /*8180*/  FFMA.FTZ R136, R140, R9.reuse, -R61 ;  /* 0x000000098c887223 */ /* 0x080fe2000001083d */
[-CC-:B------:R-:W-:Y:S01]  /*8190*/  FFMA.FTZ R140, R11, R9.reuse, -R47.reuse ;  /* 0x000000090b8c7223 */ /* 0x180fe2000001082f */
[-C--:B------:R-:W-:Y:S01]  /*81a0*/  FFMA.FTZ R149, R18, R9.reuse, -R47 ;  /* 0x0000000912957223 */ /* 0x080fe2000001082f */
[-C--:B------:R-:W-:Y:S01]  /*81b0*/  FFMA.FTZ R17, R120, R9.reuse, -R61 ;  /* 0x0000000978117223 */ /* 0x080fe2000001083d */
[-C--:B------:R-:W-:Y:S01]  /*81c0*/  FFMA.FTZ R151, R20, R9.reuse, -R47 ;  /* 0x0000000914977223 */ /* 0x080fe2000001082f */
[----:B------:R-:W0:Y:S01]  /*81d0*/  MUFU.EX2 R82, R82 ;  /* 0x0000005200527308 */ /* 0x000e220000000800 */
[-C--:B------:R-:W-:Y:S01]  /*81e0*/  FFMA.FTZ R86, R122, R9.reuse, -R61 ;  /* 0x000000097a567223 */ /* 0x080fe2000001083d */
[-C--:B------:R-:W-:Y:S01]  /*81f0*/  FFMA.FTZ R18, R24, R9.reuse, -R47 ;  /* 0x0000000918127223 */ /* 0x080fe2000001082f */
[-C--:B------:R-:W-:Y:S01]  /*8200*/  FFMA.FTZ R15, R124, R9.reuse, -R61 ;  /* 0x000000097c0f7223 */ /* 0x080fe2000001083d */
[-C--:B------:R-:W-:Y:S01]  /*8210*/  FFMA.FTZ R145, R26, R9.reuse, -R47 ;  /* 0x000000091a917223 */ /* 0x080fe2000001082f */
[-C--:B------:R-:W-:Y:S01]  /*8220*/  FFMA.FTZ R84, R126, R9.reuse, -R61 ;  /* 0x000000097e547223 */ /* 0x080fe2000001083d */
[-C--:B------:R-:W-:Y:S01]  /*8230*/  FFMA.FTZ R20, R28, R9.reuse, -R47 ;  /* 0x000000091c147223 */ /* 0x080fe2000001082f */
        /* <DEDUP_REMOVED lines=8> */
[-C--:B------:R-:W-:Y:S01]  /*82c0*/  FFMA.FTZ R39, R134, R9.reuse, -R61 ;  /* 0x0000000986277223 */ /* 0x080fe2000001083d */
[----:B------:R-:W1:Y:S01]  /*82d0*/  MUFU.EX2 R140, R140 ;  /* 0x0000008c008c7308 */ /* 0x000e620000000800 */
[----:B0-----:R-:W-:Y:S01]  /*82e0*/  FFMA.FTZ R2, R13, R2, R82 ;  /* 0x000000020d027223 */ /* 0x001fe20000010052 */
[-CC-:B------:R-:W-:Y:S01]  /*82f0*/  FFMA.FTZ R26, R36, R9.reuse, -R47.reuse ;  /* 0x00000009241a7223 */ /* 0x180fe2000001082f */
[-C--:B------:R-:W-:Y:S01]  /*8300*/  FFMA.FTZ R143, R38, R9.reuse, -R47 ;  /* 0x00000009268f7223 */ /* 0x080fe2000001082f */
[-C--:B------:R-:W-:Y:S01]  /*8310*/  FFMA.FTZ R37, R138, R9.reuse, -R61 ;  /* 0x000000098a257223 */ /* 0x080fe2000001083d */
[-CC-:B------:R-:W-:Y:S01]  /*8320*/  FFMA.FTZ R28, R40, R9.reuse, -R47.reuse ;  /* 0x00000009281c7223 */ /* 0x180fe2000001082f */
        /* <DEDUP_REMOVED lines=10> */
[----:B------:R-:W3:Y:S01]  /*83d0*/  MUFU.EX2 R149, R149 ;  /* 0x0000009500957308 */ /* 0x000ee20000000800 */
[----:B-1----:R-:W-:Y:S01]  /*83e0*/  FFMA.FTZ R0, R3, R0, R140 ;  /* 0x0000000003007223 */ /* 0x002fe2000001008c */
[-C--:B------:R-:W-:Y:S01]  /*83f0*/  FFMA.FTZ R31, R150, R9.reuse, -R61 ;  /* 0x00000009961f7223 */ /* 0x080fe2000001083d */
[-C--:B------:R-:W-:Y:S01]  /*8400*/  FFMA.FTZ R34, R52, R9.reuse, -R47 ;  /* 0x0000000934227223 */ /* 0x080fe2000001082f */
[-C--:B------:R-:W-:Y:S01]  /*8410*/  FFMA.FTZ R134, R152, R9.reuse, -R61 ;  /* 0x0000000998867223 */ /* 0x080fe2000001083d */
[-C--:B------:R-:W-:Y:S01]  /*8420*/  FFMA.FTZ R135, R54, R9.reuse, -R47 ;  /* 0x0000000936877223 */ /* 0x080fe2000001082f */
[-C--:B------:R-:W-:Y:S01]  /*8430*/  FFMA.FTZ R29, R154, R9.reuse, -R61 ;  /* 0x000000099a1d7223 */ /* 0x080fe2000001083d */
[-C--:B------:R-:W-:Y:S01]  /*8440*/  FFMA.FTZ R36, R56, R9.reuse, -R47 ;  /* 0x0000000938247223 */ /* 0x080fe2000001082f */
[----:B------:R-:W1:Y:S01]  /*8450*/  MUFU.EX2 R17, R17 ;  /* 0x0000001100117308 */ /* 0x000e620000000800 */
[----:B0-----:R-:W-:Y:S01]  /*8460*/  FADD.FTZ R2, R43, R2 ;  /* 0x000000022b027221 */ /* 0x001fe20000010000 */
[-C--:B------:R-:W-:Y:S01]  /*8470*/  FFMA.FTZ R128, R156, R9.reuse, -R61 ;  /* 0x000000099c807223 */ /* 0x080fe2000001083d */
[-C--:B------:R-:W-:Y:S01]  /*8480*/  FFMA.FTZ R129, R58, R9.reuse, -R47 ;  /* 0x000000093a817223 */ /* 0x080fe2000001082f */
[-C--:B------:R-:W-:Y:S01]  /*8490*/  FFMA.FTZ R27, R19, R9.reuse, -R61 ;  /* 0x00000009131b7223 */ /* 0x080fe2000001083d */
[-C--:B------:R-:W-:Y:S01]  /*84a0*/  FFMA.FTZ R38, R60, R9.reuse, -R47 ;  /* 0x000000093c267223 */ /* 0x080fe2000001082f */
[-C--:B------:R-:W-:Y:S01]  /*84b0*/  FFMA.FTZ R130, R21, R9.reuse, -R61 ;  /* 0x0000000915827223 */ /* 0x080fe2000001083d */
[-CC-:B------:R-:W-:Y:S01]  /*84c0*/  FFMA.FTZ R131, R62, R9.reuse, -R47.reuse ;  /* 0x000000093e837223 */ /* 0x180fe2000001082f */
[----:B------:R-:W0:Y:S01]  /*84d0*/  MUFU.EX2 R151, R151 ;  /* 0x0000009700977308 */ /* 0x000e220000000800 */
[----:B---3--:R-:W-:Y:S01]  /*84e0*/  FADD.FTZ R0, R149, R0 ;  /* 0x0000000095007221 */ /* 0x008fe20000010000 */
[-C--:B------:R-:W-:Y:S01]  /*84f0*/  FFMA.FTZ R40, R64, R9.reuse, -R47 ;  /* 0x0000000940287223 */ /* 0x080fe2000001082f */
[-C--:B------:R-:W-:Y:S01]  /*8500*/  FFMA.FTZ R124, R45, R9.reuse, -R61 ;  /* 0x000000092d7c7223 */ /* 0x080fe2000001083d */
[-CC-:B------:R-:W-:Y:S01]  /*8510*/  FFMA.FTZ R125, R66, R9.reuse, -R47.reuse ;  /* 0x00000009427d7223 */ /* 0x180fe2000001082f */
[-CC-:B------:R-:W-:Y:S01]  /*8520*/  FFMA.FTZ R42, R68, R9.reuse, -R47.reuse ;  /* 0x00000009442a7223 */ /* 0x180fe2000001082f */
[-C--:B------:R-:W-:Y:S01]  /*8530*/  FFMA.FTZ R127, R70, R9.reuse, -R47 ;  /* 0x00000009467f7223 */ /* 0x080fe2000001082f */
[-C--:B------:R-:W-:Y:S01]  /*8540*/  FFMA.FTZ R21, R51, R9.reuse, -R61 ;  /* 0x0000000933157223 */ /* 0x080fe2000001083d */
[----:B------:R-:W3:Y:S01]  /*8550*/  MUFU.EX2 R86, R86 ;  /* 0x0000005600567308 */ /* 0x000ee20000000800 */
        /* <DEDUP_REMOVED lines=11> */
[----:B------:R-:W-:-:S04]  /*8610*/  FFMA.FTZ R47, R80, R9, -R47 ;  /* 0x00000009502f7223 */ /* 0x000fc8000001082f */
[----:B------:R-:W0:Y:S01]  /*8620*/  MUFU.EX2 R15, R15 ;  /* 0x0000000f000f7308 */ /* 0x000e220000000800 */
[----:B---3--:R-:W-:-:S07]  /*8630*/  FADD.FTZ R0, R86, R11 ;  /* 0x0000000b56007221 */ /* 0x008fce0000010000 */
[----:B------:R-:W3:Y:S01]  /*8640*/  MUFU.EX2 R145, R145 ;  /* 0x0000009100917308 */ /* 0x000ee20000000800 */
[----:B-1----:R-:W-:-:S07]  /*8650*/  FADD.FTZ R2, R18, R49 ;  /* 0x0000003112027221 */ /* 0x002fce0000010000 */
[----:B------:R-:W1:Y:S01]  /*8660*/  MUFU.EX2 R84, R84 ;  /* 0x0000005400547308 */ /* 0x000e620000000800 */
[----:B0-----:R-:W-:-:S07]  /*8670*/  FADD.FTZ R11, R15, R0 ;  /* 0x000000000f0b7221 */ /* 0x001fce0000010000 */
        /* <DEDUP_REMOVED lines=105> */
[----:B-1----:R-:W-:Y:S01]  /*8d10*/  FADD.FTZ R11, R78, R11 ;  /* 0x0000000b4e0b7221 */ /* 0x002fe20000010000 */
[----:B0-----:R-:W-:-:S03]  /*8d20*/  FADD.FTZ R2, R45, R2 ;  /* 0x000000022d027221 */ /* 0x001fc60000010000 */
[----:B---3--:R-:W-:Y:S01]  /*8d30*/  FADD.FTZ R0, R47, R11 ;  /* 0x0000000b2f007221 */ /* 0x008fe20000010000 */
[----:B------:R-:W-:Y:S06]  /*8d40*/  @!P0 BRA `(.L_x_2193) ;  /* 0x0000000000048947 */ /* 0x000fec0003800000 */
[----:B------:R-:W-:Y:S01]  /*8d50*/  BPT.TRAP 0x1 ;  /* 0x000000040000795c */ /* 0x000fe20000300000 */
.L_x_2193:
[----:B------:R-:W-:Y:S01]  /*8d60*/  ULEA UR6, UR6, UR42, 0x3 ;  /* 0x0000002a06067291 */ /* 0x000fe2000f8e183f */
[----:B------:R-:W-:Y:S01]  /*8d70*/  F2FP.BF16.F32.PACK_AB R149, R149, R140 ;  /* 0x0000008c9595723e */ /* 0x000fe200000010ff */
[----:B------:R-:W-:Y:S01]  /*8d80*/  UISETP.GT.AND UP0, UPT, UR27, UR41, UPT ;  /* 0x000000291b00728c */ /* 0x000fe2000bf04270 */
[----:B------:R-:W-:Y:S01]  /*8d90*/  F2FP.BF16.F32.PACK_AB R142, R37, R6 ;  /* 0x00000006258e723e */ /* 0x000fe200000010ff */
        /* <DEDUP_REMOVED lines=73> */
.L_x_2183:
[----:B------:R-:W-:Y:S06]  /*9230*/  BAR.ARV 0x8, 0x200 ;  /* 0x0208000000007b1d */ /* 0x000fec0000002000 */
[----:B------:R-:W-:Y:S05]  /*9240*/  @!P0 BRA `(.L_x_2195) ;  /* 0x0000000000048947 */ /* 0x000fea0003800000 */
[----:B------:R-:W-:Y:S01]  /*9250*/  BPT.TRAP 0x1 ;  /* 0x000000040000795c */ /* 0x000fe20000300000 */
.L_x_2195:
[----:B------:R-:W-:Y:S01]  /*9260*/  ULEA UR7, UR4, UR42, 0x3 ;  /* 0x0000002a04077291 */ /* 0x000fe2000f8e183f */
[----:B------:R-:W-:-:S04]  /*9270*/  MOV R3, UR5 ;  /* 0x0000000500037c02 */ /* 0x000fc80008000f00 */
[----:B------:R-:W-:-:S04]  /*9280*/  SHF.L.U32 R3, R3, 0x1f, RZ ;  /* 0x0000001f03037819 */ /* 0x000fc800000006ff */
[----:B------:R0:W1:Y:S01]  /*9290*/  SYNCS.PHASECHK.TRANS64.TRYWAIT P1, [UR7+0x16850], R3 ;  /* 0x01685003ff0075a7 */ /* 0x0000620008020147 */
[----:B------:R-:W-:Y:S05]  /*92a0*/  @!P0 BRA `(.L_x_2196) ;  /* 0x0000000000048947 */ /* 0x000fea0003800000 */
[----:B------:R-:W-:Y:S01]  /*92b0*/  BPT.TRAP 0x1 ;  /* 0x000000040000795c */ /* 0x000fe20000300000 */
.L_x_2196:
[----:B-1----:R-:W-:Y:S05]  /*92c0*/  @P1 BRA `(.L_x_2197) ;  /* 0x0000000000081947 */ /* 0x002fea0003800000 */
[----:B------:R-:W1:Y:S02]  /*92d0*/  SYNCS.PHASECHK.TRANS64.TRYWAIT P1, [UR7+0x16850], R3 ;  /* 0x01685003ff0075a7 */ /* 0x000e640008020147 */
[----:B-1----:R-:W-:Y:S05]  /*92e0*/  @!P1 BRA `(.L_x_2198) ;  /* 0x00000058003c9947 */ /* 0x002fea0003800000 */
.L_x_2197:
[----:B------:R-:W-:Y:S01]  /*92f0*/  UIADD3 UR42, UR42, 0x400, URZ ;  /* 0x000004002a2a7890 */ /* 0x000fe2000fffe03f */
[----:B------:R-:W-:Y:S01]  /*9300*/  WARPGROUP.ARRIVE ;  /* 0x00000000000079c5 */ /* 0x000fe20000000000 */
[----:B------:R-:W-:Y:S01]  /*9310*/  UMOV UR11, 0x40000040 ;  /* 0x40000040000b7882 */ /* 0x000fe20000000000 */
[----:B01----:R-:W0:Y:S01]  /*9320*/  SHFL.BFLY PT, R3, R2, 0x2, 0x1f ;  /* 0x0c401f0002037f89 */ /* 0x003e2200000e0000 */
[----:B------:R-:W-:-:S03]  /*9330*/  USHF.R.U32.HI UR42, URZ, 0x4, UR42 ;  /* 0x000000043f2a7899 */ /* 0x000fc6000801162a */
        /* <DEDUP_REMOVED lines=12> */
[----:B------:R-:W0:Y:S01]  /*9400*/  SHFL.BFLY PT, R4, R3, 0x1, 0x1f ;  /* 0x0c201f0003047f89 */ /* 0x000e2200000e0000 */
[----:B------:R-:W-:-:S03]  /*9410*/  IMAD.MOV.U32 R0, RZ, RZ, -0x800000 ;  /* 0xff800000ff007424 */ /* 0x000fc600078e00ff */
[----:B------:R-:W1:Y:S01]  /*9420*/  SHFL.BFLY PT, R6, R5, 0x1, 0x1f ;  /* 0x0c201f0005067f89 */ /* 0x000e6200000e0000 */
[----:B0-----:R-:W-:Y:S01]  /*9430*/  FADD.FTZ R8, R3, R4 ;  /* 0x0000000403087221 */ /* 0x001fe20000010000 */
[----:B-1----:R-:W-:-:S04]  /*9440*/  FADD.FTZ R11, R5, R6 ;  /* 0x00000006050b7221 */ /* 0x002fc80000010000 */
[----:B------:R-:W-:Y:S02]  /*9450*/  FSETP.NE.FTZ.AND P1, PT, R8, RZ, PT ;  /* 0x000000ff0800720b */ /* 0x000fe40003f35000 */
[----:B------:R-:W-:Y:S02]  /*9460*/  CS2R R4, SRZ ;  /* 0x0000000000047805 */ /* 0x000fe4000001ff00 */
[----:B------:R-:W-:-:S09]  /*9470*/  FSETP.NE.FTZ.AND P2, PT, R11, RZ, PT ;  /* 0x000000ff0b00720b */ /* 0x000fd20003f55000 */
[----:B------:R-:W0:Y:S01]  /*9480*/  @P1 MUFU.LG2 R6, R8 ;  /* 0x0000000800061308 */ /* 0x000e220000000c00 */
[----:B------:R-:W-:-:S03]  /*9490*/  @P1 FMUL.FTZ R3, R9, 0.69314718246459960938 ;  /* 0x3f31721809031820 */ /* 0x000fc60000410000 */
[----:B------:R-:W-:-:S04]  /*94a0*/  @P2 FMUL.FTZ R14, R9, 0.69314718246459960938 ;  /* 0x3f317218090e2820 */ /* 0x000fc80000410000 */
[----:B--2---:R-:W1:Y:S08]  /*94b0*/  @P2 MUFU.LG2 R7, R11 ;  /* 0x0000000b00072308 */ /* 0x004e700000000c00 */
        /* <DEDUP_REMOVED lines=47> */
.L_x_2199:
        /* <DEDUP_REMOVED lines=36> */
.L_x_2163:
        /* <DEDUP_REMOVED lines=17> */
[----:B------:R-:W-:Y:S01]  /*9b00*/  IADD3 R21, R22, -R5, RZ ;  /* 0x8000000516157210 */ /* 0x000fe20007ffe0ff */
[----:B------:R-:W3:Y:S01]  /*9b10*/  S2UR UR11, SR_CTAID.Y ;  /* 0x00000000000b79c3 */ /* 0x000ee20000002600 */
[----:B------:R-:W-:Y:S01]  /*9b20*/  LOP3.LUT R7, R7, 0xfffffffc, RZ, 0xc0, !PT ;  /* 0xfffffffc07077812 */ /* 0x000fe200078ec0ff */
[----:B------:R-:W-:Y:S01]  /*9b30*/  IMAD.HI R3, R4, 0x55555556, RZ ;  /* 0x5555555604037827 */ /* 0x000fe200078e02ff */
[----:B------:R-:W-:Y:S01]  /*9b40*/  SHF.R.S32.HI R8, RZ, 0x1f, R21 ;  /* 0x0000001fff087819 */ /* 0x000fe20000011415 */
[----:B------:R-:W-:Y:S02]  /*9b50*/  UIADD3 UR6, UR5, UR6, URZ ;  /* 0x0000000605067290 */ /* 0x000fe4000fffe03f */
[----:B------:R-:W-:Y:S01]  /*9b60*/  IMAD.IADD R7, R22, 0x1, -R7 ;  /* 0x0000000116077824 */ /* 0x000fe200078e0a07 */
[----:B------:R-:W-:Y:S01]  /*9b70*/  LEA.HI R23, R8, R21, RZ, 0x2 ;  /* 0x0000001508177211 */ /* 0x000fe200078f10ff */
[----:B------:R-:W3:Y:S01]  /*9b80*/  LDC R19, c[0x0][0xc50] ;  /* 0x00031400ff137b82 */ /* 0x000ee20000000800 */
[----:B------:R-:W-:Y:S01]  /*9b90*/  LEA.HI R3, R3, R3, RZ, 0x1 ;  /* 0x0000000303037211 */ /* 0x000fe200078f08ff */
[----:B------:R-:W-:Y:S01]  /*9ba0*/  ULDC.64 UR8, c[0x0][0xb38] ;  /* 0x0002ce0000087ab9 */ /* 0x000fe20000000a00 */
[--C-:B------:R-:W-:Y:S01]  /*9bb0*/  SHF.R.S32.HI R5, RZ, 0x2, R23.reuse ;  /* 0x00000002ff057819 */ /* 0x100fe20000011417 */
[----:B------:R-:W-:Y:S01]  /*9bc0*/  UIMAD UR7, UR7, UR8, URZ ;  /* 0x00000008070772a4 */ /* 0x000fe2000f8e023f */
[----:B------:R-:W-:-:S03]  /*9bd0*/  SHF.R.S32.HI R6, RZ, 0x1f, R23 ;  /* 0x0000001fff067819 */ /* 0x000fc60000011417 */
[----:B------:R-:W-:Y:S01]  /*9be0*/  BAR.SYNC.DEFER_BLOCKING 0x1, 0x180 ;  /* 0x0046000000007b1d */ /* 0x000fe20000010000 */
[----:B0-----:R-:W-:Y:S01]  /*9bf0*/  ISETP.NE.AND P0, PT, R17, 0x1, PT ;  /* 0x000000011100780c */ /* 0x001fe20003f05270 */
[----:B--2---:R-:W-:Y:S01]  /*9c00*/  USHF.R.S32.HI UR10, URZ, 0x1f, UR12 ;  /* 0x0000001f3f0a7899 */ /* 0x004fe2000801140c */
[----:B------:R-:W-:Y:S02]  /*9c10*/  LEA.HI R6, R6, R5, RZ, 0x3 ;  /* 0x0000000506067211 */ /* 0x000fe400078f18ff */
[----:B------:R-:W-:-:S03]  /*9c20*/  LEA.HI R8, R8, R21, RZ, 0x5 ;  /* 0x0000001508087211 */ /* 0x000fc600078f28ff */
[----:B------:R-:W0:Y:S01]  /*9c30*/  LDC.64 R14, c[0x0][0xb40] ;  /* 0x0002d000ff0e7b82 */ /* 0x000e220000000a00 */
[----:B------:R-:W-:Y:S01]  /*9c40*/  LOP3.LUT R10, R6, 0xfffffff8, RZ, 0xc0, !PT ;  /* 0xfffffff8060a7812 */ /* 0x000fe200078ec0ff */
[----:B------:R-:W-:Y:S01]  /*9c50*/  IMAD R6, R3, -0x3, R4 ;  /* 0xfffffffd03067824 */ /* 0x000fe200078e0204 */
[----:B------:R-:W-:Y:S02]  /*9c60*/  LEA.HI R4, R7, R7, RZ, 0x1 ;  /* 0x0000000707047211 */ /* 0x000fe400078f08ff */
[----:B------:R-:W-:Y:S01]  /*9c70*/  SHF.R.S32.HI R8, RZ, 0x5, R8 ;  /* 0x00000005ff087819 */ /* 0x000fe20000011408 */
[----:B------:R-:W-:Y:S01]  /*9c80*/  IMAD.IADD R3, R5, 0x1, -R10 ;  /* 0x0000000105037824 */ /* 0x000fe200078e0a0a */
[----:B------:R-:W-:Y:S01]  /*9c90*/  LOP3.LUT R4, R4, 0x1ffffffe, RZ, 0xc0, !PT ;  /* 0x1ffffffe04047812 */ /* 0x000fe200078ec0ff */
[----:B------:R-:W2:Y:S01]  /*9ca0*/  LDC.64 R10, c[0x0][0xbd8] ;  /* 0x0002f600ff0a7b82 */ /* 0x000ea20000000a00 */
[----:B------:R-:W-:Y:S02]  /*9cb0*/  IMAD.U32 R5, RZ, RZ, UR5 ;  /* 0x00000005ff057e24 */ /* 0x000fe4000f8e00ff */
[----:B------:R-:W-:Y:S01]  /*9cc0*/  LEA R3, R8, R3, 0x4 ;  /* 0x0000000308037211 */ /* 0x000fe200078e20ff */
[----:B------:R-:W-:-:S02]  /*9cd0*/  IMAD.IADD R12, R7, 0x1, -R4 ;  /* 0x00000001070c7824 */ /* 0x000fc400078e0a04 */
[----:B------:R-:W-:Y:S01]  /*9ce0*/  IMAD.U32 R4, RZ, RZ, UR4 ;  /* 0x00000004ff047e24 */ /* 0x000fe2000f8e00ff */
[----:B------:R-:W-:Y:S01]  /*9cf0*/  LEA R3, R6, R3, 0x6 ;  /* 0x0000000306037211 */ /* 0x000fe200078e30ff */
[----:B------:R-:W4:Y:S01]  /*9d00*/  @P0 LDC R9, c[0x0][0xbec] ;  /* 0x0002fb00ff090b82 */ /* 0x000f220000000800 */
[----:B------:R-:W-:Y:S01]  /*9d10*/  IMAD.U32 R5, RZ, RZ, UR6 ;  /* 0x00000006ff057e24 */ /* 0x000fe2000f8e00ff */
[----:B------:R-:W-:Y:S01]  /*9d20*/  UIMAD.WIDE.U32 UR4, UR36, UR8, URZ ;  /* 0x00000008240472a5 */ /* 0x000fe2000f8e003f */
[----:B---3--:R-:W-:Y:S01]  /*9d30*/  IMAD R19, R19, R18, UR11 ;  /* 0x0000000b13137e24 */ /* 0x008fe2000f8e0212 */
[----:B------:R-:W-:Y:S01]  /*9d40*/  UIMAD UR6, UR36, UR9, UR7 ;  /* 0x00000009240672a4 */ /* 0x000fe2000f8e0207 */
[----:B------:R-:W-:Y:S02]  /*9d50*/  IMAD R6, R12, 0x8, R3 ;  /* 0x000000080c067824 */ /* 0x000fe400078e0203 */
[----:B------:R-:W-:Y:S01]  /*9d60*/  ULDC.64 UR8, c[0x0][0xb28] ;  /* 0x0002ca0000087ab9 */ /* 0x000fe20000000a00 */
[----:B------:R-:W3:Y:S01]  /*9d70*/  @P0 LDC R13, c[0x0][0xbf0] ;  /* 0x0002fc00ff0d0b82 */ /* 0x000ee20000000800 */
[----:B------:R-:W-:-:S02]  /*9d80*/  UIADD3 UR6, UR5, UR6, URZ ;  /* 0x0000000605067290 */ /* 0x000fc4000fffe03f */
[----:B------:R-:W-:Y:S02]  /*9d90*/  IMAD.U32 R7, RZ, RZ, UR5 ;  /* 0x00000005ff077e24 */ /* 0x000fe4000f8e00ff */
[----:B0-----:R-:W-:Y:S02]  /*9da0*/  IMAD R12, R14, UR10, RZ ;  /* 0x0000000a0e0c7c24 */ /* 0x001fe4000f8e02ff */
[----:B-1----:R-:W-:Y:S01]  /*9db0*/  IMAD R3, R16, 0xc0, R3 ;  /* 0x000000c010037824 */ /* 0x002fe200078e0203 */
[----:B------:R-:W-:Y:S01]  /*9dc0*/  MOV R7, UR6 ;  /* 0x0000000600077c02 */ /* 0x000fe20008000f00 */
[----:B------:R-:W0:Y:S01]  /*9dd0*/  @P0 LDC R25, c[0x0][0xbec] ;  /* 0x0002fb00ff190b82 */ /* 0x000e220000000800 */
[C---:B--2---:R-:W-:Y:S01]  /*9de0*/  IMAD R8, R10.reuse, UR10, RZ ;  /* 0x0000000a0a087c24 */ /* 0x044fe2000f8e02ff */
[----:B------:R-:W-:Y:S01]  /*9df0*/  ULDC.64 UR6, c[0x0][0xb48] ;  /* 0x0002d20000067ab9 */ /* 0x000fe20000000a00 */
[----:B------:R-:W-:-:S04]  /*9e00*/  IMAD.WIDE.U32 R4, R10, UR12, R4 ;  /* 0x0000000c0a047c25 */ /* 0x000fc8000f8e0004 */
[----:B------:R-:W-:Y:S01]  /*9e10*/  IMAD R11, R11, UR12, R8 ;  /* 0x0000000c0b0b7c24 */ /* 0x000fe2000f8e0208 */
[----:B------:R-:W1:Y:S01]  /*9e20*/  @P0 LDC R20, c[0x0][0xbf0] ;  /* 0x0002fc00ff140b82 */ /* 0x000e620000000800 */
[----:B------:R-:W-:Y:S02]  /*9e30*/  IMAD R8, R16, 0xc0, R6 ;  /* 0x000000c010087824 */ /* 0x000fe400078e0206 */
[----:B------:R-:W-:Y:S01]  /*9e40*/  IMAD.U32 R6, RZ, RZ, UR4 ;  /* 0x00000004ff067e24 */ /* 0x000fe2000f8e00ff */
[----:B------:R-:W-:Y:S01]  /*9e50*/  ULDC.64 UR4, c[0x0][0xbe0] ;  /* 0x0002f80000047ab9 */ /* 0x000fe20000000a00 */
[----:B----4-:R-:W-:-:S04]  /*9e60*/  @P0 IMAD.HI.U32 R10, R8, R9, RZ ;  /* 0x00000009080a0227 */ /* 0x010fc800078e00ff */
[----:B------:R-:W-:Y:S01]  /*9e70*/  IMAD.MOV.U32 R9, RZ, RZ, R8 ;  /* 0x000000ffff097224 */ /* 0x000fe200078e0008 */
[----:B---3--:R-:W-:Y:S01]  /*9e80*/  @P0 SHF.R.U32.HI R9, RZ, R13, R10 ;  /* 0x0000000dff090219 */ /* 0x008fe2000001160a */
[----:B------:R-:W-:Y:S01]  /*9e90*/  IMAD R13, R15, UR12, R12 ;  /* 0x0000000c0f0d7c24 */ /* 0x000fe2000f8e020c */
[----:B------:R-:W-:Y:S01]  /*9ea0*/  SHF.R.S32.HI R12, RZ, 0x1f, R19 ;  /* 0x0000001fff0c7819 */ /* 0x000fe20000011413 */
[----:B------:R-:W-:-:S04]  /*9eb0*/  IMAD.WIDE.U32 R6, R14, UR12, R6 ;  /* 0x0000000c0e067c25 */ /* 0x000fc8000f8e0006 */
[----:B------:R-:W-:Y:S01]  /*9ec0*/  IMAD.IADD R5, R5, 0x1, R11 ;  /* 0x0000000105057824 */ /* 0x000fe200078e020b */
[----:B------:R-:W-:Y:S01]  /*9ed0*/  MOV R11, R8 ;  /* 0x00000008000b7202 */ /* 0x000fe20000000f00 */
[----:B0-----:R-:W-:-:S04]  /*9ee0*/  @P0 IMAD.HI.U32 R25, R8, R25, RZ ;  /* 0x0000001908190227 */ /* 0x001fc800078e00ff */
[----:B------:R-:W-:Y:S01]  /*9ef0*/  IMAD.IADD R7, R7, 0x1, R13 ;  /* 0x0000000107077824 */ /* 0x000fe200078e020d */
[----:B-1----:R-:W-:Y:S01]  /*9f00*/  @P0 SHF.R.U32.HI R11, RZ, R20, R25 ;  /* 0x00000014ff0b0219 */ /* 0x002fe20000011619 */
[----:B------:R-:W-:Y:S02]  /*9f10*/  IMAD R13, R12, UR6, RZ ;  /* 0x000000060c0d7c24 */ /* 0x000fe4000f8e02ff */
[----:B------:R-:W-:-:S04]  /*9f20*/  IMAD.WIDE.U32 R4, R19, UR4, R4 ;  /* 0x0000000413047c25 */ /* 0x000fc8000f8e0004 */
[----:B------:R-:W-:Y:S01]  /*9f30*/  IMAD R10, R12, UR4, RZ ;  /* 0x000000040c0a7c24 */ /* 0x000fe2000f8e02ff */
[----:B------:R-:W-:Y:S01]  /*9f40*/  IADD3 R4, P0, R9, R4, RZ ;  /* 0x0000000409047210 */ /* 0x000fe20007f1e0ff */
[C---:B------:R-:W-:Y:S01]  /*9f50*/  IMAD R15, R19.reuse, UR7, R13 ;  /* 0x00000007130f7c24 */ /* 0x040fe2000f8e020d */
[--C-:B------:R-:W-:Y:S01]  /*9f60*/  SHF.R.S32.HI R13, RZ, 0x1f, R9.reuse ;  /* 0x0000001fff0d7819 */ /* 0x100fe20000011409 */
[----:B------:R-:W-:Y:S02]  /*9f70*/  IMAD.MOV R9, RZ, RZ, -R9 ;  /* 0x000000ffff097224 */ /* 0x000fe400078e0a09 */
[C---:B------:R-:W-:Y:S01]  /*9f80*/  IMAD R12, R19.reuse, UR5, R10 ;  /* 0x00000005130c7c24 */ /* 0x040fe2000f8e020a */
[----:B------:R-:W-:Y:S01]  /*9f90*/  SHF.R.S32.HI R10, RZ, 0x1f, R11 ;  /* 0x0000001fff0a7819 */ /* 0x000fe2000001140b */
[----:B------:R-:W-:Y:S01]  /*9fa0*/  IMAD.WIDE.U32 R6, R19, UR6, R6 ;  /* 0x0000000613067c25 */ /* 0x000fe2000f8e0006 */
[----:B------:R-:W-:Y:S01]  /*9fb0*/  ULDC.64 UR4, c[0x0][0xb30] ;  /* 0x0002cc0000047ab9 */ /* 0x000fe20000000a00 */
[----:B------:R-:W-:Y:S01]  /*9fc0*/  ULDC.64 UR6, c[0x0][0xbc8] ;  /* 0x0002f20000067ab9 */ /* 0x000fe20000000a00 */
[----:B------:R-:W-:Y:S01]  /*9fd0*/  IADD3.X R5, R13, R5, R12, P0, !PT ;  /* 0x000000050d057210 */ /* 0x000fe200007fe40c */
[----:B------:R-:W-:Y:S01]  /*9fe0*/  IMAD.MOV R14, RZ, RZ, -R11 ;  /* 0x000000ffff0e7224 */ /* 0x000fe200078e0a0b */
[----:B------:R-:W-:Y:S01]  /*9ff0*/  IADD3 R7, R7, R15, RZ ;  /* 0x0000000f07077210 */ /* 0x000fe20007ffe0ff */
[----:B------:R-:W-:-:S02]  /*a000*/  IMAD R9, R17, R9, R8 ;  /* 0x0000000911097224 */ /* 0x000fc400078e0208 */
[----:B------:R-:W-:Y:S02]  /*a010*/  IMAD R10, R10, UR4, RZ ;  /* 0x000000040a0a7c24 */ /* 0x000fe4000f8e02ff */
[----:B------:R-:W-:Y:S01]  /*a020*/  IMAD R13, R17, R14, R8 ;  /* 0x0000000e110d7224 */ /* 0x000fe200078e0208 */
[----:B------:R-:W-:Y:S01]  /*a030*/  SHF.R.S32.HI R8, RZ, 0x1f, R9 ;  /* 0x0000001fff087819 */ /* 0x000fe20000011409 */
[C---:B------:R-:W-:Y:S01]  /*a040*/  IMAD R15, R11.reuse, UR5, R10 ;  /* 0x000000050b0f7c24 */ /* 0x040fe2000f8e020a */
[----:B------:R-:W0:Y:S01]  /*a050*/  S2UR UR5, SR_CgaCtaId ;  /* 0x00000000000579c3 */ /* 0x000e220000008800 */
[----:B------:R-:W-:Y:S01]  /*a060*/  IMAD.WIDE.U32 R6, R11, UR4, R6 ;  /* 0x000000040b067c25 */ /* 0x000fe2000f8e0006 */
[----:B------:R-:W-:Y:S01]  /*a070*/  SHF.R.S32.HI R10, RZ, 0x1f, R13 ;  /* 0x0000001fff0a7819 */ /* 0x000fe2000001140d */
[----:B------:R-:W-:Y:S02]  /*a080*/  UMOV UR4, 0x400 ;  /* 0x0000040000047882 */ /* 0x000fe40000000000 */
[----:B------:R-:W-:-:S02]  /*a090*/  IMAD R8, R8, UR6, RZ ;  /* 0x0000000608087c24 */ /* 0x000fc4000f8e02ff */
        /* <DEDUP_REMOVED lines=16> */
[----:B------:R-:W-:Y:S01]  /*a1a0*/  SHFL.IDX PT, R14, R18, RZ, 0x1c1f ;  /* 0x001c1fff120e7589 */ /* 0x000fe200000e0000 */
[----:B------:R-:W-:Y:S01]  /*a1b0*/  LEA.HI.X R20, R6, UR9, R5, 0x2, P1 ;  /* 0x0000000906147c11 */ /* 0x000fe200088f1405 */
[----:B------:R-:W-:Y:S01]  /*a1c0*/  UIADD3 UR4, UR4, 0x16820, URZ ;  /* 0x0001682004047890 */ /* 0x000fe2000fffe03f */
[----:B------:R-:W-:Y:S01]  /*a1d0*/  LOP3.LUT P0, RZ, R21, 0x3, RZ, 0xc0, !PT ;  /* 0x0000000315ff7812 */ /* 0x000fe2000780c0ff */
[----:B------:R-:W-:Y:S01]  /*a1e0*/  SHFL.IDX PT, R4, R8, RZ, 0x1c1f ;  /* 0x001c1fff08047589 */ /* 0x000fe200000e0000 */
[C---:B------:R-:W-:Y:S01]  /*a1f0*/  IADD3 R17, R3.reuse, 0x8, RZ ;  /* 0x0000000803117810 */ /* 0x040fe20007ffe0ff */
[----:B------:R-:W-:Y:S01]  /*a200*/  UPRMT UR4, URZ, 0x654, UR4 ;  /* 0x000006543f047896 */ /* 0x000fe20008000004 */
[-C--:B------:R-:W-:Y:S01]  /*a210*/  ISETP.GE.OR P1, PT, R3, R16.reuse, P0 ;  /* 0x000000100300720c */ /* 0x080fe20000726670 */
[----:B------:R-:W0:Y:S01]  /*a220*/  SHFL.IDX PT, R5, R9, RZ, 0x1c1f ;  /* 0x001c1fff09057589 */ /* 0x000e2200000e0000 */
[----:B------:R-:W-:-:S02]  /*a230*/  ISETP.GE.OR P0, PT, R17, R16, P0 ;  /* 0x000000101100720c */ /* 0x000fc40000706670 */
[----:B------:R-:W-:Y:S01]  /*a240*/  ISETP.GE.AND P2, PT, R3, R16, PT ;  /* 0x000000100300720c */ /* 0x000fe20003f46270 */
[----:B------:R1:W-:Y:S03]  /*a250*/  SHFL.IDX PT, R6, R8, 0x1, 0x1c1f ;  /* 0x003c1f0008067f89 */ /* 0x0003e600000e0000 */
[----:B------:R-:W-:Y:S01]  /*a260*/  SYNCS.ARRIVE.TRANS64.RED.A1T0 RZ, [UR4], RZ ;  /* 0x000000ffffff79a7 */ /* 0x000fe20008100404 */
[----:B------:R-:W2:Y:S01]  /*a270*/  SHFL.IDX PT, R7, R9, 0x1, 0x1c1f ;  /* 0x003c1f0009077f89 */ /* 0x000ea200000e0000 */
[----:B-1----:R-:W-:-:S03]  /*a280*/  LOP3.LUT R8, R23, 0x7ffffffc, RZ, 0xc0, !PT ;  /* 0x7ffffffc17087812 */ /* 0x002fc600078ec0ff */
[----:B------:R1:W3:Y:S02]  /*a290*/  SHFL.IDX PT, R15, R20, RZ, 0x1c1f ;  /* 0x001c1fff140f7589 */ /* 0x0002e400000e0000 */
[----:B------:R-:W-:-:S04]  /*a2a0*/  IMAD.IADD R8, R21, 0x1, -R8 ;  /* 0x0000000115087824 */ /* 0x000fc800078e0a08 */
[----:B------:R-:W-:Y:S01]  /*a2b0*/  IMAD.SHL.U32 R19, R8, 0x2, RZ ;  /* 0x0000000208137824 */ /* 0x000fe200078e00ff */
[----:B0-----:R1:W-:Y:S04]  /*a2c0*/  @!P1 ST.E desc[UR38][R4.64], R2 ;  /* 0x0000000204009985 */ /* 0x0013e8000c101926 */
[----:B--2---:R1:W-:Y:S01]  /*a2d0*/  @!P0 ST.E desc[UR38][R6.64], R0 ;  /* 0x0000000006008985 */ /* 0x0043e2000c101926 */
[----:B------:R-:W-:Y:S05]  /*a2e0*/  @P2 BRA `(.L_x_2202) ;  /* 0x0000000000b82947 */ /* 0x000fea0003800000 */
[----:B------:R-:W-:Y:S01]  /*a2f0*/  ULDC UR4, c[0x0][0xac8] ;  /* 0x0002b20000047ab9 */ /* 0x000fe20000000800 */
[C---:B-1----:R-:W-:Y:S01]  /*a300*/  VIADD R0, R19.reuse, 0x8 ;  /* 0x0000000813007836 */ /* 0x042fe20000000000 */
[C---:B------:R-:W-:Y:S01]  /*a310*/  ISETP.GE.AND P0, PT, R19.reuse, UR4, PT ;  /* 0x0000000413007c0c */ /* 0x040fe2000bf06270 */
[C---:B------:R-:W-:Y:S01]  /*a320*/  VIADD R5, R19.reuse, 0x18 ;  /* 0x0000001813057836 */ /* 0x040fe20000000000 */
[C---:B------:R-:W-:Y:S01]  /*a330*/  IADD3 R4, R19.reuse, 0x10, RZ ;  /* 0x0000001013047810 */ /* 0x040fe20007ffe0ff */
[C---:B------:R-:W-:Y:S01]  /*a340*/  VIADD R6, R19.reuse, 0x20 ;  /* 0x0000002013067836 */ /* 0x040fe20000000000 */
[C---:B------:R-:W-:Y:S01]  /*a350*/  IADD3 R9, R19.reuse, 0x30, RZ ;  /* 0x0000003013097810 */ /* 0x040fe20007ffe0ff */
[C---:B------:R-:W-:Y:S01]  /*a360*/  VIADD R7, R19.reuse, 0x28 ;  /* 0x0000002813077836 */ /* 0x040fe20000000000 */
[----:B------:R-:W-:Y:S01]  /*a370*/  ISETP.GE.AND P1, PT, R4, UR4, PT ;  /* 0x0000000404007c0c */ /* 0x000fe2000bf26270 */
[----:B------:R-:W-:Y:S01]  /*a380*/  VIADD R11, R19, 0x38 ;  /* 0x00000038130b7836 */ /* 0x000fe20000000000 */
[----:B------:R-:W-:-:S02]  /*a390*/  ISETP.GE.AND P2, PT, R5, UR4, PT ;  /* 0x0000000405007c0c */ /* 0x000fc4000bf46270 */
[----:B------:R-:W-:Y:S02]  /*a3a0*/  ISETP.GE.AND P3, PT, R6, UR4, PT ;  /* 0x0000000406007c0c */ /* 0x000fe4000bf66270 */
[----:B------:R-:W-:Y:S01]  /*a3b0*/  ISETP.GE.AND P4, PT, R7, UR4, PT ;  /* 0x0000000407007c0c */ /* 0x000fe2000bf86270 */
[----:B---3--:R-:W-:Y:S01]  /*a3c0*/  @!P0 IMAD.WIDE R2, R19, 0x4, R14 ;  /* 0x0000000413028825 */ /* 0x008fe200078e020e */
[----:B------:R-:W-:Y:S02]  /*a3d0*/  ISETP.GE.AND P5, PT, R9, UR4, PT ;  /* 0x0000000409007c0c */ /* 0x000fe4000bfa6270 */
[----:B------:R-:W-:Y:S02]  /*a3e0*/  ISETP.GE.AND P6, PT, R11, UR4, PT ;  /* 0x000000040b007c0c */ /* 0x000fe4000bfc6270 */
[----:B------:R0:W-:Y:S01]  /*a3f0*/  @!P0 ST.E.64 desc[UR38][R2.64], R88 ;  /* 0x0000005802008985 */ /* 0x0001e2000c101b26 */
[----:B------:R-:W-:Y:S02]  /*a400*/  ISETP.GE.AND P0, PT, R0, UR4, PT ;  /* 0x0000000400007c0c */ /* 0x000fe4000bf06270 */
[----:B------:R-:W-:-:S02]  /*a410*/  @!P1 LEA.HI R4, R4, R4, RZ, 0x1 ;  /* 0x0000000404049211 */ /* 0x000fc400078f08ff */
[----:B------:R-:W-:Y:S02]  /*a420*/  @!P3 LEA.HI R6, R6, R6, RZ, 0x1 ;  /* 0x000000060606b211 */ /* 0x000fe400078f08ff */
[----:B------:R-:W-:Y:S02]  /*a430*/  @!P4 LEA.HI R8, R7, R7, RZ, 0x1 ;  /* 0x000000070708c211 */ /* 0x000fe400078f08ff */
[----:B------:R-:W-:Y:S02]  /*a440*/  @!P5 LEA.HI R10, R9, R9, RZ, 0x1 ;  /* 0x00000009090ad211 */ /* 0x000fe400078f08ff */
[----:B------:R-:W-:Y:S02]  /*a450*/  @!P6 LEA.HI R12, R11, R11, RZ, 0x1 ;  /* 0x0000000b0b0ce211 */ /* 0x000fe400078f08ff */
[----:B------:R-:W-:Y:S02]  /*a460*/  @!P3 LOP3.LUT R9, R6, 0xfffffffe, RZ, 0xc0, !PT ;  /* 0xfffffffe0609b812 */ /* 0x000fe400078ec0ff */
[----:B------:R-:W-:-:S02]  /*a470*/  @!P0 LEA.HI R0, R0, R0, RZ, 0x1 ;  /* 0x0000000000008211 */ /* 0x000fc400078f08ff */
[----:B0-----:R-:W-:Y:S02]  /*a480*/  @!P2 LEA.HI R2, R5, R5, RZ, 0x1 ;  /* 0x000000050502a211 */ /* 0x001fe400078f08ff */
        /* <DEDUP_REMOVED lines=20> */
.L_x_2202:
[----:B------:R-:W-:Y:S05]  /*a5d0*/  BSYNC B0 ;  /* 0x0000000000007941 */ /* 0x000fea0003800000 */
.L_x_2201:
[----:B------:R-:W-:Y:S01]  /*a5e0*/  ISETP.GE.AND P0, PT, R17, R16, PT ;  /* 0x000000101100720c */ /* 0x000fe20003f06270 */
[----:B0-----:R0:W2:Y:S04]  /*a5f0*/  SHFL.IDX PT, R13, R20, 0x1, 0x1c1f ;  /* 0x003c1f00140d7f89 */ /* 0x0010a800000e0000 */
[----:B------:R0:W4:Y:S08]  /*a600*/  SHFL.IDX PT, R12, R18, 0x1, 0x1c1f ;  /* 0x003c1f00120c7f89 */ /* 0x00013000000e0000 */
[----:B0-----:R-:W-:Y:S05]  /*a610*/  @P0 BRA `(.L_x_2161) ;  /* 0x0000004000d80947 */ /* 0x001fea0003800000 */
[C---:B-1----:R-:W-:Y:S01]  /*a620*/  VIADD R0, R19.reuse, 0x8 ;  /* 0x0000000813007836 */ /* 0x042fe20000000000 */
        /* <DEDUP_REMOVED lines=17> */
[--C-:B--2-4-:R-:W-:Y:S01]  /*a740*/  @!P0 IMAD.WIDE R2, R19, 0x4, R12.reuse ;  /* 0x0000000413028825 */ /* 0x114fe200078e020c */
[----:B------:R-:W-:Y:S02]  /*a750*/  @!P4 LEA.HI R8, R8, R8, RZ, 0x1 ;  /* 0x000000080808c211 */ /* 0x000fe400078f08ff */
[----:B------:R-:W-:Y:S01]  /*a760*/  @!P5 LEA.HI R10, R9, R9, RZ, 0x1 ;  /* 0x00000009090ad211 */ /* 0x000fe200078f08ff */
[----:B------:R-:W-:Y:S01]  /*a770*/  @!P1 IMAD.WIDE R4, R5, 0x4, R12 ;  /* 0x0000000405049825 */ /* 0x000fe200078e020c */
[----:B------:R-:W-:Y:S01]  /*a780*/  @!P6 LEA.HI R14, R11, R11, RZ, 0x1 ;  /* 0x0000000b0b0ee211 */ /* 0x000fe200078f08ff */
[----:B------:R0:W-:Y:S01]  /*a790*/  @!P0 ST.E.64 desc[UR38][R2.64], R90 ;  /* 0x0000005a02008985 */ /* 0x0001e2000c101b26 */
[----:B------:R-:W-:Y:S02]  /*a7a0*/  @!P2 LOP3.LUT R7, R6, 0xfffffffe, RZ, 0xc0, !PT ;  /* 0xfffffffe0607a812 */ /* 0x000fe400078ec0ff */
[----:B------:R-:W-:Y:S01]  /*a7b0*/  @!P3 LOP3.LUT R9, R0, 0xfffffffe, RZ, 0xc0, !PT ;  /* 0xfffffffe0009b812 */ /* 0x000fe200078ec0ff */
[----:B------:R1:W-:Y:S01]  /*a7c0*/  @!P1 ST.E.64 desc[UR38][R4.64], R94 ;  /* 0x0000005e04009985 */ /* 0x0003e2000c101b26 */
[----:B------:R-:W-:-:S02]  /*a7d0*/  @!P4 LOP3.LUT R11, R8, 0xfffffffe, RZ, 0xc0, !PT ;  /* 0xfffffffe080bc812 */ /* 0x000fc400078ec0ff */
[----:B---3--:R-:W-:Y:S02]  /*a7e0*/  @!P5 LOP3.LUT R15, R10, 0xfffffffe, RZ, 0xc0, !PT ;  /* 0xfffffffe0a0fd812 */ /* 0x008fe400078ec0ff */
[----:B------:R-:W-:Y:S02]  /*a7f0*/  @!P6 LOP3.LUT R17, R14, 0xfffffffe, RZ, 0xc0, !PT ;  /* 0xfffffffe0e11e812 */ /* 0x000fe400078ec0ff */
[----:B------:R-:W-:Y:S01]  /*a800*/  IADD3 R19, R19, 0x38, RZ ;  /* 0x0000003813137810 */ /* 0x000fe20007ffe0ff */
[----:B0-----:R-:W-:-:S03]  /*a810*/  @!P2 IMAD.WIDE R2, R7, 0x4, R12 ;  /* 0x000000040702a825 */ /* 0x001fc600078e020c */
[----:B------:R-:W-:Y:S01]  /*a820*/  ISETP.GE.AND P0, PT, R19, UR4, PT ;  /* 0x0000000413007c0c */ /* 0x000fe2000bf06270 */
        /* <DEDUP_REMOVED lines=15> */
.L_x_2200:
        /* <DEDUP_REMOVED lines=21> */
[----:B------:R-:W-:Y:S01]  /*aa70*/  UIADD3 UR6, UR5, UR6, URZ ;  /* 0x0000000605067290 */ /* 0x000fe2000fffe03f */
[----:B------:R-:W-:Y:S01]  /*aa80*/  MOV R2, UR4 ;  /* 0x0000000400027c02 */ /* 0x000fe20008000f00 */
[----:B------:R-:W-:Y:S01]  /*aa90*/  IMAD.U32 R3, RZ, RZ, UR5 ;  /* 0x00000005ff037e24 */ /* 0x000fe2000f8e00ff */
[----:B------:R-:W2:Y:S01]  /*aaa0*/  @P0 LDC R9, c[0x0][0xbec] ;  /* 0x0002fb00ff090b82 */ /* 0x000ea20000000800 */
[----:B------:R-:W-:Y:S02]  /*aab0*/  ULDC.64 UR4, c[0x0][0xbe0] ;  /* 0x0002f80000047ab9 */ /* 0x000fe40000000a00 */
        /* <DEDUP_REMOVED lines=14> */
[C---:B------:R-:W-:Y:S02]  /*aba0*/  IADD3 R7, -R5.reuse, RZ, RZ ;  /* 0x000000ff05077210 */ /* 0x040fe40007ffe1ff */
[----:B------:R-:W-:Y:S01]  /*abb0*/  IADD3 R2, P0, R5, R2, RZ ;  /* 0x0000000205027210 */ /* 0x000fe20007f1e0ff */
        /* <DEDUP_REMOVED lines=17> */
.L_x_2159:
        /* <DEDUP_REMOVED lines=18> */
.L_x_2203:
[----:B------:R-:W-:Y:S01]  /*adf0*/  ULDC UR45, c[0x0][0xc50] ;  /* 0x00031400002d7ab9 */ /* 0x000fe20000000800 */
[----:B------:R-:W-:Y:S01]  /*ae00*/  UMOV UR42, UR6 ;  /* 0x00000006002a7c82 */ /* 0x000fe20008000000 */
[----:B------:R-:W-:-:S11]  /*ae10*/  UISETP.NE.AND UP0, UPT, UR45, 0x1, UPT ;  /* 0x000000012d00788c */ /* 0x000fd6000bf05270 */
[----:B------:R-:W-:Y:S01]  /*ae20*/  @UP0 ULDC UR4, c[0x0][0xc54] ;  /* 0x0003150000040ab9 */ /* 0x000fe20000000800 */
[----:B------:R-:W-:Y:S01]  /*ae30*/  @UP0 ULDC UR7, c[0x0][0xc58] ;  /* 0x0003160000070ab9 */ /* 0x000fe20000000800 */
[----:B------:R-:W-:-:S04]  /*ae40*/  UIMAD.WIDE.U32 UR4, UR6, UR4, URZ ;  /* 0x00000004060472a5 */ /* 0x000fc8000f8e003f */
[----:B------:R-:W-:-:S12]  /*ae50*/  @UP0 USHF.R.U32.HI UR42, URZ, UR7, UR5 ;  /* 0x000000073f2a0299 */ /* 0x000fd80008011605 */
.L_x_2204:
[----:B------:R-:W-:Y:S01]  /*ae60*/  ISETP.GE.AND P0, PT, R24, RZ, PT ;  /* 0x000000ff1800720c */ /* 0x000fe20003f06270 */
[----:B------:R-:W-:Y:S01]  /*ae70*/  UIADD3 UR4, -UR42, URZ, URZ ;  /* 0x0000003f2a047290 */ /* 0x000fe2000fffe13f */
[----:B------:R-:W-:Y:S01]  /*ae80*/  MOV R0, 0x1 ;  /* 0x0000000100007802 */ /* 0x000fe20000000f00 */
[----:B------:R-:W-:Y:S02]  /*ae90*/  IMAD.MOV.U32 R2, RZ, RZ, RZ ;  /* 0x000000ffff027224 */ /* 0x000fe400078e00ff */
[----:B------:R-:W-:Y:S01]  /*aea0*/  UIMAD UR45, UR45, UR4, UR6 ;  /* 0x000000042d2d72a4 */ /* 0x000fe2000f8e0206 */
[----:B------:R-:W-:-:S07]  /*aeb0*/  IMAD.MOV.U32 R10, RZ, RZ, 0x1 ;  /* 0x00000001ff0a7424 */ /* 0x000fce00078e00ff */
[----:B------:R-:W-:Y:S05]  /*aec0*/  @!P0 BRA `(.L_x_2205) ;  /* 0x0000003400ec8947 */ /* 0x000fea0003800000 */
[----:B------:R-:W0:Y:S01]  /*aed0*/  LDC.64 R2, c[0x0][0xa28] ;  /* 0x00028a00ff027b82 */ /* 0x000e220000000a00 */
[----:B------:R-:W-:Y:S01]  /*aee0*/  ULDC UR6, c[0x0][0x448] ;  /* 0x0001120000067ab9 */ /* 0x000fe20000000800 */
[----:B------:R-:W-:Y:S01]  /*aef0*/  ULDC.64 UR4, c[0x0][0x418] ;  /* 0x0001060000047ab9 */ /* 0x000fe20000000a00 */
[----:B------:R-:W-:-:S05]  /*af00*/  IMAD.MOV.U32 R19, RZ, RZ, RZ ;  /* 0x000000ffff137224 */ /* 0x000fca00078e00ff */
[----:B------:R-:W1:Y:S01]  /*af10*/  S2UR UR49, SR_CTAID.X ;  /* 0x00000000003179c3 */ /* 0x000e620000002500 */
[----:B------:R-:W-:Y:S02]  /*af20*/  UISETP.NE.AND UP1, UPT, UR6, 0x1, UPT ;  /* 0x000000010600788c */ /* 0x000fe4000bf25270 */
[----:B------:R-:W-:Y:S01]  /*af30*/  UISETP.NE.U32.AND UP0, UPT, UR4, URZ, UPT ;  /* 0x0000003f0400728c */ /* 0x000fe2000bf05070 */
[----:B------:R-:W-:Y:S02]  /*af40*/  UMOV UR6, 0xc0 ;  /* 0x000000c000067882 */ /* 0x000fe40000000000 */
[----:B------:R-:W-:Y:S01]  /*af50*/  ULDC UR4, c[0x0][0x424] ;  /* 0x0001090000047ab9 */ /* 0x000fe20000000800 */
[----:B------:R-:W-:Y:S01]  /*af60*/  UISETP.NE.AND.EX UP0, UPT, UR5, URZ, UPT, UP0 ;  /* 0x0000003f0500728c */ /* 0x000fe2000bf05300 */
[----:B------:R-:W-:Y:S01]  /*af70*/  ULDC UR7, c[0x0][0x2f0] ;  /* 0x0000bc0000077ab9 */ /* 0x000fe20000000800 */
[----:B------:R-:W-:Y:S02]  /*af80*/  ULDC UR8, c[0x0][0x288] ;  /* 0x0000a20000087ab9 */ /* 0x000fe40000000800 */
[----:B------:R-:W-:Y:S01]  /*af90*/  USEL UR43, UR4, 0x1, UP0 ;  /* 0x00000001042b7887 */ /* 0x000fe20008000000 */
[----:B------:R-:W-:Y:S01]  /*afa0*/  @UP1 ULDC UR5, c[0x0][0x44c] ;  /* 0x0001130000051ab9 */ /* 0x000fe20000000800 */
[----:B0-----:R-:W-:-:S04]  /*afb0*/  ISETP.NE.U32.AND P0, PT, R2, RZ, PT ;  /* 0x000000ff0200720c */ /* 0x001fc80003f05070 */
[----:B------:R-:W-:Y:S01]  /*afc0*/  ISETP.NE.AND.EX P0, PT, R3, RZ, PT, P0 ;  /* 0x000000ff0300720c */ /* 0x000fe20003f05300 */
[----:B-1----:R-:W-:Y:S02]  /*afd0*/  UIMAD UR6, UR49, UR6, 0xbf ;  /* 0x000000bf310674a4 */ /* 0x002fe4000f8e0206 */
[----:B------:R-:W-:Y:S02]  /*afe0*/  UIMAD UR43, UR43, UR7, URZ ;  /* 0x000000072b2b72a4 */ /* 0x000fe4000f8e023f */
[----:B------:R-:W-:Y:S01]  /*aff0*/  UIMAD.WIDE.U32 UR4, UR6, UR5, URZ ;  /* 0x00000005060472a5 */ /* 0x000fe2000f8e003f */
[----:B------:R-:W-:-:S03]  /*b000*/  @UP1 ULDC UR7, c[0x0][0x450] ;  /* 0x0001140000071ab9 */ /* 0x000fc60000000800 */
[----:B------:R-:W-:-:S04]  /*b010*/  @UP1 USHF.R.U32.HI UR6, URZ, UR7, UR5 ;  /* 0x000000073f061299 */ /* 0x000fc80008011605 */
[----:B------:R-:W0:Y:S01]  /*b020*/  @P0 LDC.64 R2, c[0x0][0xa28] ;  /* 0x00028a00ff020b82 */ /* 0x000e220000000a00 */
[----:B------:R-:W-:Y:S02]  /*b030*/  UIADD3 UR5, UR43, 0x80, -UR8 ;  /* 0x000000802b057890 */ /* 0x000fe4000fffe808 */
[----:B------:R-:W-:Y:S02]  /*b040*/  UIADD3 UR4, UR43, 0x7f, URZ ;  /* 0x0000007f2b047890 */ /* 0x000fe4000fffe03f */
[----:B------:R-:W-:Y:S02]  /*b050*/  UIADD3 UR6, UR5, UR6, URZ ;  /* 0x0000000605067290 */ /* 0x000fe4000fffe03f */
[----:B------:R-:W-:Y:S02]  /*b060*/  USHF.R.S32.HI UR5, URZ, 0x1f, UR4 ;  /* 0x0000001f3f057899 */ /* 0x000fe40008011404 */
[----:B------:R-:W-:Y:S02]  /*b070*/  USHF.R.S32.HI UR7, URZ, 0x1f, UR6 ;  /* 0x0000001f3f077899 */ /* 0x000fe40008011406 */
[----:B------:R-:W-:-:S02]  /*b080*/  ULEA.HI UR5, UR5, UR4, URZ, 0x7 ;  /* 0x0000000405057291 */ /* 0x000fc4000f8f383f */
[----:B------:R-:W-:Y:S02]  /*b090*/  ULEA.HI UR7, UR7, UR6, URZ, 0x7 ;  /* 0x0000000607077291 */ /* 0x000fe4000f8f383f */
[----:B------:R-:W-:Y:S02]  /*b0a0*/  USHF.R.S32.HI UR44, URZ, 0x7, UR5 ;  /* 0x000000073f2c7899 */ /* 0x000fe40008011405 */
[----:B------:R-:W-:-:S04]  /*b0b0*/  USHF.R.S32.HI UR46, URZ, 0x7, UR7 ;  /* 0x000000073f2e7899 */ /* 0x000fc80008011407 */
[----:B------:R-:W-:Y:S02]  /*b0c0*/  UISETP.LT.AND UP0, UPT, UR44, UR46, UPT ;  /* 0x0000002e2c00728c */ /* 0x000fe4000bf01270 */
[----:B------:R-:W-:Y:S01]  /*b0d0*/  UP2UR UR50, UPR, URZ, 0x2 ;  /* 0x000000023f327883 */ /* 0x000fe20008000000 */
[----:B0-----:R-:W-:Y:S01]  /*b0e0*/  @P0 IMAD.WIDE R2, R24, 0x4, R2 ;  /* 0x0000000418020825 */ /* 0x001fe200078e0202 */
[----:B------:R-:W-:-:S04]  /*b0f0*/  USEL UR11, UR44, UR46, UP0 ;  /* 0x0000002e2c0b7287 */ /* 0x000fc80008000000 */
[----:B------:R-:W-:Y:S01]  /*b100*/  UISETP.GE.AND UP1, UPT, UR11, 0x1, UPT ;  /* 0x000000010b00788c */ /* 0x000fe2000bf26270 */
[----:B------:R0:W5:Y:S01]  /*b110*/  @P0 LDG.E R19, desc[UR38][R2.64] ;  /* 0x0000002602130981 */ /* 0x000162000c1e1900 */
[----:B------:R-:W-:Y:S02]  /*b120*/  USHF.R.U32.HI UR9, URZ, 0x10, UR45 ;  /* 0x000000103f097899 */ /* 0x000fe4000801162d */
[----:B------:R-:W-:Y:S02]  /*b130*/  ULOP3.LUT UR45, UR45, 0xffff, URZ, 0xc0, !UPT ;  /* 0x0000ffff2d2d7892 */ /* 0x000fe4000f8ec03f */
[----:B------:R-:W-:Y:S01]  /*b140*/  PLOP3.LUT P0, PT, PT, PT, UP1, 0x80, 0x0 ;  /* 0x000000000000781c */ /* 0x000fe20003f0f018 */
[----:B------:R-:W-:Y:S01]  /*b150*/  UISETP.NE.AND UP0, UPT, UR9, URZ, UPT ;  /* 0x0000003f0900728c */ /* 0x000fe2000bf05270 */
[----:B------:R-:W-:-:S10]  /*b160*/  UMOV UR41, URZ ;  /* 0x0000003f00297c82 */ /* 0x000fd40008000000 */
[----:B------:R-:W-:Y:S01]  /*b170*/  @!UP0 ULDC UR9, c[0x0][0x9f0] ;  /* 0x00027c0000098ab9 */ /* 0x000fe20000000800 */
[----:B0-----:R-:W-:Y:S05]  /*b180*/  @!P0 BRA `(.L_x_2206) ;  /* 0x0000000000788947 */ /* 0x001fea0003800000 */
[----:B------:R-:W-:Y:S01]  /*b190*/  IABS R2, UR9 ;  /* 0x0000000900027c13 */ /* 0x000fe20008000000 */
[----:B------:R-:W-:Y:S02]  /*b1a0*/  UIADD3 UR6, UR9, -0x1, UR11 ;  /* 0xffffffff09067890 */ /* 0x000fe4000fffe00b */
[----:B------:R-:W-:Y:S01]  /*b1b0*/  IABS R5, UR9 ;  /* 0x0000000900057c13 */ /* 0x000fe20008000000 */
[----:B------:R-:W-:Y:S01]  /*b1c0*/  UMOV UR4, URZ ;  /* 0x0000003f00047c82 */ /* 0x000fe20008000000 */
[----:B------:R-:W-:Y:S02]  /*b1d0*/  R2UR UR10, R2 ;  /* 0x00000000020a72ca */ /* 0x000fe400000e0000 */
[----:B------:R-:W-:Y:S01]  /*b1e0*/  IABS R4, UR6 ;  /* 0x0000000600047c13 */ /* 0x000fe20008000000 */
[----:B------:R-:W-:-:S03]  /*b1f0*/  ULOP3.LUT UR6, UR6, UR9, URZ, 0x3c, !UPT ;  /* 0x0000000906067292 */ /* 0x000fc6000f8e3c3f */
[----:B------:R-:W-:-:S07]  /*b200*/  R2UR UR8, R4 ;  /* 0x00000000040872ca */ /* 0x000fce00000e0000 */
[----:B------:R-:W0:Y:S08]  /*b210*/  I2F.RP R2, UR10 ;  /* 0x0000000a00027d06 */ /* 0x000e300008209400 */
[----:B0-----:R-:W0:Y:S02]  /*b220*/  MUFU.RCP R2, R2 ;  /* 0x0000000200027308 */ /* 0x001e240000001000 */
[----:B0-----:R-:W-:Y:S01]  /*b230*/  IADD3 R3, R2, 0xffffffe, RZ ;  /* 0x0ffffffe02037810 */ /* 0x001fe20007ffe0ff */
[----:B------:R-:W-:-:S05]  /*b240*/  IMAD.MOV R2, RZ, RZ, -R5 ;  /* 0x000000ffff027224 */ /* 0x000fca00078e0a05 */
        /* <DEDUP_REMOVED lines=18> */
.L_x_2206:
[----:B------:R-:W-:Y:S02]  /*b370*/  UIMAD UR51, UR45, UR41, URZ ;  /* 0x000000292d3372a4 */ /* 0x000fe4000f8e023f */
[----:B------:R-:W-:Y:S02]  /*b380*/  IMAD.U32 R3, RZ, RZ, UR41 ;  /* 0x00000029ff037e24 */ /* 0x000fe4000f8e00ff */
[----:B------:R-:W-:Y:S02]  /*b390*/  IMAD.MOV.U32 R10, RZ, RZ, 0x1 ;  /* 0x00000001ff0a7424 */ /* 0x000fe400078e00ff */
[----:B------:R-:W-:-:S05]  /*b3a0*/  IMAD.U32 R2, RZ, RZ, UR51 ;  /* 0x00000033ff027e24 */ /* 0x000fca000f8e00ff */
[----:B------:R-:W-:-:S04]  /*b3b0*/  VIADDMNMX R2, R2, R3, UR11, PT ;  /* 0x0000000b02027e46 */ /* 0x000fc8000b800103 */
[----:B------:R-:W-:Y:S02]  /*b3c0*/  R2UR UR52, R2 ;  /* 0x00000000023472ca */ /* 0x000fe400000e0000 */
[----:B------:R-:W-:-:S11]  /*b3d0*/  MOV R2, RZ ;  /* 0x000000ff00027202 */ /* 0x000fd60000000f00 */
        /* <DEDUP_REMOVED lines=14> */
[----:B------:R-:W-:Y:S01]  /*b4c0*/  MOV R6, UR6 ;  /* 0x0000000600067c02 */ /* 0x000fe20008000f00 */
[----:B------:R-:W-:Y:S01]  /*b4d0*/  IMAD.U32 R5, RZ, RZ, UR5 ;  /* 0x00000005ff057e24 */ /* 0x000fe2000f8e00ff */
[----:B------:R-:W0:Y:S01]  /*b4e0*/  LDC.64 R2, c[0x4][R2] ;  /* 0x0100000002027b82 */ /* 0x000e220000000a00 */
[----:B------:R-:W-:Y:S01]  /*b4f0*/  ULDC.64 UR4, c[0x4][0x8] ;  /* 0x0100020000047ab9 */ /* 0x000fe20000000a00 */
[----:B------:R-:W-:Y:S01]  /*b500*/  IMAD.U32 R7, RZ, RZ, UR7 ;  /* 0x00000007ff077e24 */ /* 0x000fe2000f8e00ff */
[----:B------:R-:W-:Y:S01]  /*b510*/  MOV R8, 0x70 ;  /* 0x0000007000087802 */ /* 0x000fe20000000f00 */
[----:B------:R-:W-:-:S02]  /*b520*/  IMAD.U32 R10, RZ, RZ, UR4 ;  /* 0x00000004ff0a7e24 */ /* 0x000fc4000f8e00ff */
[----:B------:R-:W-:Y:S02]  /*b530*/  IMAD.U32 R11, RZ, RZ, UR5 ;  /* 0x00000005ff0b7e24 */ /* 0x000fe4000f8e00ff */
[----:B------:R-:W-:Y:S02]  /*b540*/  IMAD.MOV.U32 R12, RZ, RZ, 0x1 ;  /* 0x00000001ff0c7424 */ /* 0x000fe400078e00ff */
[----:B------:R-:W-:-:S07]  /*b550*/  IMAD.MOV.U32 R13, RZ, RZ, RZ ;  /* 0x000000ffff0d7224 */ /* 0x000fce00078e00ff */
[----:B------:R-:W-:-:S07]  /*b560*/  LEPC R20, `(.L_x_2207) ;  /* 0x000000001014794e */ /* 0x000fce0000000000 */
[----:B0----5:R-:W-:Y:S05]  /*b570*/  CALL.ABS.NOINC R2 ;  /* 0x0000000002007343 */ /* 0x021fea0003c00000 */
.L_x_2207:
        /* <DEDUP_REMOVED lines=9> */
[----:B------:R-:W-:Y:S01]  /*b610*/  MOV R5, UR5 ;  /* 0x0000000500057c02 */ /* 0x000fe20008000f00 */
[----:B------:R-:W-:Y:S01]  /*b620*/  ULDC.64 UR4, c[0x4][0x10] ;  /* 0x0100040000047ab9 */ /* 0x000fe20000000a00 */
[----:B------:R-:W-:Y:S01]  /*b630*/  IMAD.U32 R6, RZ, RZ, UR6 ;  /* 0x00000006ff067e24 */ /* 0x000fe2000f8e00ff */
[----:B------:R-:W-:Y:S01]  /*b640*/  MOV R11, UR5 ;  /* 0x00000005000b7c02 */ /* 0x000fe20008000f00 */
[----:B------:R-:W-:Y:S02]  /*b650*/  IMAD.U32 R7, RZ, RZ, UR7 ;  /* 0x00000007ff077e24 */ /* 0x000fe4000f8e00ff */
[----:B------:R-:W-:-:S02]  /*b660*/  IMAD.U32 R10, RZ, RZ, UR4 ;  /* 0x00000004ff0a7e24 */ /* 0x000fc4000f8e00ff */
[----:B------:R-:W-:Y:S02]  /*b670*/  IMAD.MOV.U32 R8, RZ, RZ, 0x70 ;  /* 0x00000070ff087424 */ /* 0x000fe400078e00ff */
[----:B------:R-:W-:Y:S02]  /*b680*/  IMAD.MOV.U32 R12, RZ, RZ, 0x1 ;  /* 0x00000001ff0c7424 */ /* 0x000fe400078e00ff */
[----:B0-----:R-:W-:-:S07]  /*b690*/  IMAD.MOV.U32 R13, RZ, RZ, RZ ;  /* 0x000000ffff0d7224 */ /* 0x001fce00078e00ff */
[----:B------:R-:W-:-:S07]  /*b6a0*/  LEPC R20, `(.L_x_2209) ;  /* 0x000000001014794e */ /* 0x000fce0000000000 */
[----:B-1---5:R-:W-:Y:S05]  /*b6b0*/  CALL.ABS.NOINC R2 ;  /* 0x0000000002007343 */ /* 0x022fea0003c00000 */
.L_x_2209:
[----:B------:R0:W1:Y:S01]  /*b6c0*/  LDC.64 R2, c[0x4][R16] ;  /* 0x0100000010027b82 */ /* 0x0000620000000a00 */
[----:B------:R-:W-:Y:S01]  /*b6d0*/  ULDC.64 UR4, c[0x4][0x88] ;  /* 0x0100220000047ab9 */ /* 0x000fe20000000a00 */
[----:B------:R-:W-:Y:S01]  /*b6e0*/  ULDC.64 UR6, c[0x4][0x90] ;  /* 0x0100240000067ab9 */ /* 0x000fe20000000a00 */
[----:B------:R-:W-:Y:S01]  /*b6f0*/  MOV R4, UR4 ;  /* 0x0000000400047c02 */ /* 0x000fe20008000f00 */
[----:B------:R-:W-:Y:S01]  /*b700*/  IMAD.U32 R5, RZ, RZ, UR5 ;  /* 0x00000005ff057e24 */ /* 0x000fe2000f8e00ff */
[----:B------:R-:W-:Y:S01]  /*b710*/  ULDC.64 UR4, c[0x4][0x18] ;  /* 0x0100060000047ab9 */ /* 0x000fe20000000a00 */
[----:B------:R-:W-:Y:S01]  /*b720*/  IMAD.U32 R6, RZ, RZ, UR6 ;  /* 0x00000006ff067e24 */ /* 0x000fe2000f8e00ff */
[----:B------:R-:W-:Y:S01]  /*b730*/  MOV R10, UR4 ;  /* 0x00000004000a7c02 */ /* 0x000fe20008000f00 */
[----:B------:R-:W-:Y:S01]  /*b740*/  IMAD.U32 R7, RZ, RZ, UR7 ;  /* 0x00000007ff077e24 */ /* 0x000fe2000f8e00ff */
[----:B------:R-:W-:Y:S01]  /*b750*/  MOV R13, RZ ;  /* 0x000000ff000d7202 */ /* 0x000fe20000000f00 */
[----:B------:R-:W-:-:S02]  /*b760*/  IMAD.U32 R11, RZ, RZ, UR5 ;  /* 0x00000005ff0b7e24 */ /* 0x000fc4000f8e00ff */
[----:B------:R-:W-:Y:S02]  /*b770*/  IMAD.MOV.U32 R8, RZ, RZ, 0x70 ;  /* 0x00000070ff087424 */ /* 0x000fe400078e00ff */
[----:B0-----:R-:W-:-:S07]  /*b780*/  IMAD.MOV.U32 R12, RZ, RZ, 0x1 ;  /* 0x00000001ff0c7424 */ /* 0x001fce00078e00ff */
[----:B------:R-:W-:-:S07]  /*b790*/  LEPC R20, `(.L_x_2208) ;  /* 0x000000001014794e */ /* 0x000fce0000000000 */
[----:B-1----:R-:W-:Y:S05]  /*b7a0*/  CALL.ABS.NOINC R2 ;  /* 0x0000000002007343 */ /* 0x002fea0003c00000 */
.L_x_2208:
        /* <DEDUP_REMOVED lines=8> */
[----:B------:R-:W-:Y:S01]  /*b830*/  IMAD.U32 R0, RZ, RZ, UR52 ;  /* 0x00000034ff007e24 */ /* 0x000fe2000f8e00ff */
[C---:B------:R-:W-:Y:S01]  /*b840*/  LOP3.LUT R9, R22.reuse, 0x7f, RZ, 0xc0, !PT ;  /* 0x0000007f16097812 */ /* 0x040fe200078ec0ff */
[----:B------:R-:W-:Y:S01]  /*b850*/  IMAD.SHL.U32 R23, R22, 0x10, RZ ;  /* 0x0000001016177824 */ /* 0x000fe200078e00ff */
[----:B-1----:R-:W-:Y:S01]  /*b860*/  ISETP.NE.AND P1, PT, R16, 0x1, PT ;  /* 0x000000011000780c */ /* 0x002fe20003f25270 */
[----:B------:R-:W-:Y:S01]  /*b870*/  IMAD.MOV.U32 R6, RZ, RZ, RZ ;  /* 0x000000ffff067224 */ /* 0x000fe200078e00ff */
[----:B------:R-:W-:Y:S02]  /*b880*/  IADD3 R0, R0, -0x1, RZ ;  /* 0xffffffff00007810 */ /* 0x000fe40007ffe0ff */
[----:B------:R-:W-:Y:S02]  /*b890*/  SHF.R.U32.HI R4, RZ, 0x3, R9 ;  /* 0x00000003ff047819 */ /* 0x000fe40000011609 */
[----:B------:R-:W-:-:S03]  /*b8a0*/  LOP3.LUT R23, R23, 0x70, RZ, 0xc0, !PT ;  /* 0x0000007017177812 */ /* 0x000fc600078ec0ff */
[----:B------:R-:W-:-:S04]  /*b8b0*/  IMAD R4, R0, 0x80, R4 ;  /* 0x0000008000047824 */ /* 0x000fc800078e0204 */
[----:B------:R-:W-:Y:S01]  /*b8c0*/  IMAD.IADD R4, R23, 0x1, R4 ;  /* 0x0000000117047824 */ /* 0x000fe200078e0204 */
[----:B0-----:R-:W0:Y:S03]  /*b8d0*/  @P1 LDC R2, c[0x0][0x434] ;  /* 0x00010d00ff021b82 */ /* 0x001e260000000800 */
[C---:B-----5:R-:W-:Y:S01]  /*b8e0*/  IMAD.IADD R7, R4.reuse, 0x1, R19 ;  /* 0x0000000104077824 */ /* 0x060fe200078e0213 */
[----:B------:R-:W-:-:S04]  /*b8f0*/  ISETP.GE.AND P0, PT, R4, UR43, PT ;  /* 0x0000002b04007c0c */ /* 0x000fc8000bf06270 */
[----:B------:R-:W1:Y:S01]  /*b900*/  @P1 LDC R3, c[0x0][0x438] ;  /* 0x00010e00ff031b82 */ /* 0x000e620000000800 */
[----:B------:R-:W-:-:S08]  /*b910*/  MOV R8, R7 ;  /* 0x0000000700087202 */ /* 0x000fd00000000f00 */
[----:B------:R-:W3:Y:S01]  /*b920*/  @!P0 LDC.64 R10, c[0x0][0x428] ;  /* 0x00010a00ff0a8b82 */ /* 0x000ee20000000a00 */
[----:B0-----:R-:W-:-:S07]  /*b930*/  @P1 IMAD.HI.U32 R2, R7, R2, RZ ;  /* 0x0000000207021227 */ /* 0x001fce00078e00ff */
[----:B------:R-:W0:Y:S01]  /*b940*/  @!P0 LDC.64 R4, c[0x0][0x418] ;  /* 0x00010600ff048b82 */ /* 0x000e220000000a00 */
[----:B-1----:R-:W-:-:S04]  /*b950*/  @P1 SHF.R.U32.HI R8, RZ, R3, R2 ;  /* 0x00000003ff081219 */ /* 0x002fc80000011602 */
[----:B------:R-:W-:Y:S02]  /*b960*/  @!P0 SHF.R.S32.HI R3, RZ, 0x1f, R8 ;  /* 0x0000001fff038819 */ /* 0x000fe40000011408 */
[----:B--2---:R-:W-:-:S05]  /*b970*/  SHF.R.S32.HI R29, RZ, 0x1f, R28 ;  /* 0x0000001fff1d7819 */ /* 0x004fca000001141c */
[----:B---3--:R-:W-:-:S04]  /*b980*/  @!P0 IMAD R2, R29, R10, RZ ;  /* 0x0000000a1d028224 */ /* 0x008fc800078e02ff */
[----:B------:R-:W-:Y:S02]  /*b990*/  @!P0 IMAD R11, R28, R11, R2 ;  /* 0x0000000b1c0b8224 */ /* 0x000fe400078e0202 */
[----:B------:R-:W-:-:S04]  /*b9a0*/  @!P0 IMAD.MOV.U32 R2, RZ, RZ, R8 ;  /* 0x000000ffff028224 */ /* 0x000fc800078e0008 */
[----:B------:R-:W-:-:S04]  /*b9b0*/  @!P0 IMAD.WIDE.U32 R2, R28, R10, R2 ;  /* 0x0000000a1c028225 */ /* 0x000fc800078e0002 */
[----:B------:R-:W-:Y:S01]  /*b9c0*/  @!P0 IMAD.IADD R3, R3, 0x1, R11 ;  /* 0x0000000103038824 */ /* 0x000fe200078e020b */
[----:B0-----:R-:W-:-:S04]  /*b9d0*/  @!P0 LEA R4, P1, R2, R4, 0x2 ;  /* 0x0000000402048211 */ /* 0x001fc800078210ff */
[----:B------:R-:W-:-:S05]  /*b9e0*/  @!P0 LEA.HI.X R5, R2, R5, R3, 0x2, P1 ;  /* 0x0000000502058211 */ /* 0x000fca00008f1403 */
[----:B------:R0:W5:Y:S01]  /*b9f0*/  @!P0 LDG.E R6, desc[UR38][R4.64] ;  /* 0x0000002604068981 */ /* 0x000162000c1e1900 */
[----:B------:R-:W-:-:S03]  /*ba00*/  UMOV UR4, 0xffffffff ;  /* 0xffffffff00047882 */ /* 0x000fc60000000000 */
[----:B------:R-:W-:Y:S05]  /*ba10*/  BRA.DIV UR4, `(.L_x_2210) ;  /* 0x0000003204887947 */ /* 0x000fea000b800000 */
.L_x_2250:
[----:B------:R-:W-:Y:S01]  /*ba20*/  ULOP3.LUT UR4, UR40, 0x2, URZ, 0xfc, !UPT ;  /* 0x0000000228047892 */ /* 0x000fe2000f8efc3f */
[----:B------:R-:W-:Y:S01]  /*ba30*/  IMAD.MOV R2, RZ, RZ, -R8 ;  /* 0x000000ffff027224 */ /* 0x000fe200078e0a08 */
[----:B------:R-:W-:Y:S01]  /*ba40*/  MOV R26, R0 ;  /* 0x00000000001a7202 */ /* 0x000fe20000000f00 */
[----:B------:R-:W-:Y:S02]  /*ba50*/  IMAD.U32 R27, RZ, RZ, UR42 ;  /* 0x0000002aff1b7e24 */ /* 0x000fe4000f8e00ff */
[----:B0-----:R-:W-:Y:S01]  /*ba60*/  IMAD.SHL.U32 R4, R22, 0x8, RZ ;  /* 0x0000000816047824 */ /* 0x001fe200078e00ff */
[----:B------:R-:W-:Y:S01]  /*ba70*/  MOV R3, UR4 ;  /* 0x0000000400037c02 */ /* 0x000fe20008000f00 */
[----:B------:R-:W-:Y:S01]  /*ba80*/  IMAD R7, R16, R2, R7 ;  /* 0x0000000210077224 */ /* 0x000fe200078e0207 */
[----:B------:R-:W-:Y:S02]  /*ba90*/  SHF.R.S32.HI R27, RZ, 0x1f, R27 ;  /* 0x0000001fff1b7819 */ /* 0x000fe4000001141b */
[----:B------:R-:W-:-:S02]  /*baa0*/  ISETP.NE.AND P0, PT, R3, 0x3, PT ;  /* 0x000000030300780c */ /* 0x000fc40003f05270 */
[----:B------:R-:W-:-:S11]  /*bab0*/  LOP3.LUT R16, R4, 0x38, RZ, 0xc0, !PT ;  /* 0x0000003804107812 */ /* 0x000fd600078ec0ff */
[----:B------:R-:W-:Y:S05]  /*bac0*/  @!P0 BRA `(.L_x_2211) ;  /* 0x0000000000048947 */ /* 0x000fea0003800000 */
[----:B------:R-:W-:Y:S01]  /*bad0*/  BPT.TRAP 0x1 ;  /* 0x000000040000795c */ /* 0x000fe20000300000 */
.L_x_2211:
[----:B------:R-:W-:Y:S01]  /*bae0*/  IMAD.MOV.U32 R10, RZ, RZ, 0x1 ;  /* 0x00000001ff0a7424 */ /* 0x000fe200078e00ff */
[----:B------:R-:W-:Y:S01]  /*baf0*/  SHF.R.S32.HI R8, RZ, 0x1f, R7 ;  /* 0x0000001fff087819 */ /* 0x000fe20000011407 */
[----:B------:R-:W-:Y:S01]  /*bb00*/  ULDC.64 UR4, c[0x0][0x328] ;  /* 0x0000ca0000047ab9 */ /* 0x000fe20000000a00 */
[----:B------:R-:W-:Y:S02]  /*bb10*/  R2UR UR6, R27 ;  /* 0x000000001b0672ca */ /* 0x000fe400000e0000 */
[----:B------:R-:W-:Y:S01]  /*bb20*/  SHF.L.U32 R10, R10, 0x1f, RZ ;  /* 0x0000001f0a0a7819 */ /* 0x000fe200000006ff */
[----:B------:R-:W-:-:S03]  /*bb30*/  IMAD R2, R8, UR4, RZ ;  /* 0x0000000408027c24 */ /* 0x000fc6000f8e02ff */
[----:B------:R-:W0:Y:S01]  /*bb40*/  SYNCS.PHASECHK.TRANS64.TRYWAIT P0, [UR47+0x16840], R10 ;  /* 0x0168400aff0075a7 */ /* 0x000e22000800016f */
[C---:B------:R-:W-:Y:S02]  /*bb50*/  IMAD R5, R7.reuse, UR5, R2 ;  /* 0x0000000507057c24 */ /* 0x040fe4000f8e0202 */
[----:B------:R-:W-:Y:S01]  /*bb60*/  IMAD.WIDE.U32 R2, R7, UR4, RZ ;  /* 0x0000000407027c25 */ /* 0x000fe2000f8e00ff */
[----:B------:R-:W-:-:S03]  /*bb70*/  ULDC.64 UR4, c[0x0][0x338] ;  /* 0x0000ce0000047ab9 */ /* 0x000fc60000000a00 */
[----:B------:R-:W-:Y:S01]  /*bb80*/  IMAD.IADD R3, R3, 0x1, R5 ;  /* 0x0000000103037824 */ /* 0x000fe200078e0205 */
[----:B-----5:R-:W-:Y:S01]  /*bb90*/  SHF.R.S32.HI R5, RZ, 0x1f, R6 ;  /* 0x0000001fff057819 */ /* 0x020fe20000011406 */
[----:B------:R-:W-:-:S04]  /*bba0*/  IMAD.WIDE.U32 R2, R6, UR4, R2 ;  /* 0x0000000406027c25 */ /* 0x000fc8000f8e0002 */
[----:B------:R-:W-:-:S04]  /*bbb0*/  IMAD R11, R5, UR4, RZ ;  /* 0x00000004050b7c24 */ /* 0x000fc8000f8e02ff */
        /* <DEDUP_REMOVED lines=8> */
[----:B------:R-:W-:Y:S01]  /*bc40*/  VIADD R3, R3, UR4 ;  /* 0x0000000403037c36 */ /* 0x000fe20008000000 */
[----:B------:R-:W-:-:S04]  /*bc50*/  LEA R17, P1, R2, UR6, 0x1 ;  /* 0x0000000602117c11 */ /* 0x000fc8000f8208ff */
[----:B------:R-:W-:Y:S01]  /*bc60*/  LEA.HI.X R18, R2, UR7, R3, 0x1, P1 ;  /* 0x0000000702127c11 */ /* 0x000fe200088f0c03 */
[----:B0-----:R-:W-:Y:S08]  /*bc70*/  @!P0 BRA `(.L_x_2212) ;  /* 0x0000003000108947 */ /* 0x001ff00003800000 */
.L_x_2251:
[----:B------:R-:W-:Y:S01]  /*bc80*/  ULDC.64 UR4, c[0x0][0x300] ;  /* 0x0000c00000047ab9 */ /* 0x000fe20000000a00 */
[----:B------:R-:W-:Y:S01]  /*bc90*/  R2UR UR6, R27 ;  /* 0x000000001b0672ca */ /* 0x000fe200000e0000 */
[----:B------:R-:W-:Y:S01]  /*bca0*/  IMAD R8, R8, UR4, RZ ;  /* 0x0000000408087c24 */ /* 0x000fe2000f8e02ff */
[----:B------:R-:W-:Y:S01]  /*bcb0*/  SHF.R.U32.HI R12, RZ, 0x3, R9 ;  /* 0x00000003ff0c7819 */ /* 0x000fe20000011609 */
[----:B0-----:R-:W-:-:S04]  /*bcc0*/  IMAD.WIDE.U32 R2, R7, UR4, RZ ;  /* 0x0000000407027c25 */ /* 0x001fc8000f8e00ff */
[----:B------:R-:W-:Y:S01]  /*bcd0*/  IMAD R11, R7, UR5, R8 ;  /* 0x00000005070b7c24 */ /* 0x000fe2000f8e0208 */
[----:B------:R-:W-:Y:S01]  /*bce0*/  ULDC.64 UR4, c[0x0][0x310] ;  /* 0x0000c40000047ab9 */ /* 0x000fe20000000a00 */
[----:B------:R-:W-:Y:S02]  /*bcf0*/  IMAD.MOV.U32 R7, RZ, RZ, -0x80 ;  /* 0xffffff80ff077424 */ /* 0x000fe400078e00ff */
[----:B------:R-:W-:Y:S02]  /*bd00*/  IMAD.IADD R3, R3, 0x1, R11 ;  /* 0x0000000103037824 */ /* 0x000fe400078e020b */
[----:B------:R-:W-:Y:S02]  /*bd10*/  IMAD R5, R5, UR4, RZ ;  /* 0x0000000405057c24 */ /* 0x000fe4000f8e02ff */
[----:B------:R-:W-:-:S04]  /*bd20*/  IMAD.WIDE.U32 R2, R6, UR4, R2 ;  /* 0x0000000406027c25 */ /* 0x000fc8000f8e0002 */
[----:B------:R-:W-:Y:S01]  /*bd30*/  IMAD R5, R6, UR5, R5 ;  /* 0x0000000506057c24 */ /* 0x000fe2000f8e0205 */
[----:B------:R-:W-:Y:S01]  /*bd40*/  ULDC.64 UR4, c[0x0][0x308] ;  /* 0x0000c20000047ab9 */ /* 0x000fe20000000a00 */
[----:B------:R-:W-:Y:S02]  /*bd50*/  IMAD R6, R0, R7, UR43 ;  /* 0x0000002b00067e24 */ /* 0x000fe4000f8e0207 */
[----:B------:R-:W-:Y:S01]  /*bd60*/  IMAD.IADD R3, R3, 0x1, R5 ;  /* 0x0000000103037824 */ /* 0x000fe200078e0205 */
[----:B------:R-:W-:Y:S01]  /*bd70*/  MOV R5, UR4 ;  /* 0x0000000400057c02 */ /* 0x000fe20008000f00 */
[----:B------:R-:W-:-:S03]  /*bd80*/  UIMAD UR4, UR6, UR4, URZ ;  /* 0x00000004060472a4 */ /* 0x000fc6000f8e023f */
[----:B------:R-:W-:Y:S01]  /*bd90*/  ULDC.64 UR6, c[0x0][0x2e8] ;  /* 0x0000ba0000067ab9 */ /* 0x000fe20000000a00 */
[----:B------:R-:W-:Y:S02]  /*bda0*/  UIMAD UR4, UR42, UR5, UR4 ;  /* 0x000000052a0472a4 */ /* 0x000fe4000f8e0204 */
[----:B------:R-:W-:Y:S01]  /*bdb0*/  IMAD.WIDE.U32 R2, R5, UR42, R2 ;  /* 0x0000002a05027c25 */ /* 0x000fe2000f8e0002 */
[----:B------:R-:W-:-:S03]  /*bdc0*/  LOP3.LUT R5, R4, 0x1c0, RZ, 0xc0, !PT ;  /* 0x000001c004057812 */ /* 0x000fc600078ec0ff */
[----:B------:R-:W-:Y:S01]  /*bdd0*/  VIADD R3, R3, UR4 ;  /* 0x0000000403037c36 */ /* 0x000fe20008000000 */
[----:B------:R-:W-:Y:S01]  /*bde0*/  ULDC UR4, c[0x0][0x2f4] ;  /* 0x0000bd0000047ab9 */ /* 0x000fe20000000800 */
[----:B------:R-:W-:Y:S02]  /*bdf0*/  LEA R0, P0, R2, UR6, 0x1 ;  /* 0x0000000602007c11 */ /* 0x000fe4000f8008ff */
[----:B------:R-:W-:Y:S01]  /*be00*/  ISETP.GE.AND P3, PT, R16, UR4, PT ;  /* 0x0000000410007c0c */ /* 0x000fe2000bf66270 */
[----:B------:R-:W-:Y:S01]  /*be10*/  UMOV UR4, 0xffffffff ;  /* 0xffffffff00047882 */ /* 0x000fe20000000000 */
[----:B------:R-:W-:Y:S02]  /*be20*/  LOP3.LUT R5, R5, 0x38, R4, 0xf8, !PT ;  /* 0x0000003805057812 */ /* 0x000fe400078ef804 */
[----:B------:R-:W-:Y:S02]  /*be30*/  LEA.HI.X R4, R2, UR7, R3, 0x1, P0 ;  /* 0x0000000702047c11 */ /* 0x000fe400080f0c03 */
[----:B------:R-:W-:-:S02]  /*be40*/  P2R R2, PR, RZ, 0x8 ;  /* 0x00000008ff027803 */ /* 0x000fc40000000000 */
[----:B------:R-:W-:Y:S01]  /*be50*/  LOP3.LUT R3, R5, 0x38, R22, 0x78, !PT ;  /* 0x0000003805037812 */ /* 0x000fe200078e7816 */
[----:B------:R-:W-:Y:S01]  /*be60*/  IMAD.IADD R5, R6, 0x1, -R12 ;  /* 0x0000000106057824 */ /* 0x000fe200078e0a0c */
[----:B------:R-:W-:Y:S01]  /*be70*/  SHF.L.U32 R22, R9, 0x3, RZ ;  /* 0x0000000309167819 */ /* 0x000fe200000006ff */
[----:B------:R0:W-:Y:S03]  /*be80*/  STL [R1], R2 ;  /* 0x0000000201007387 */ /* 0x0001e60000100800 */
[----:B------:R-:W-:Y:S02]  /*be90*/  ISETP.GE.AND P0, PT, R5, 0x1, PT ;  /* 0x000000010500780c */ /* 0x000fe40003f06270 */
[----:B------:R-:W-:Y:S01]  /*bea0*/  LOP3.LUT R22, R3, 0x200, R22, 0xf8, !PT ;  /* 0x0000020003167812 */ /* 0x000fe200078ef816 */
[----:B------:R-:W-:Y:S10]  /*beb0*/  BRA.DIV UR4, `(.L_x_2213) ;  /* 0x0000002e04987947 */ /* 0x000ff4000b800000 */
[----:B------:R-:W1:Y:S01]  /*bec0*/  SHFL.IDX PT, R14, R0, RZ, 0x181f ;  /* 0x00181fff000e7589 */ /* 0x000e6200000e0000 */
[----:B------:R-:W-:-:S03]  /*bed0*/  @P0 LEA R7, R22, UR47, 0x1 ;  /* 0x0000002f16070c11 */ /* 0x000fc6000f8e08ff */
[----:B0-----:R-:W0:Y:S04]  /*bee0*/  SHFL.IDX PT, R2, R4, RZ, 0x181f ;  /* 0x00181fff04027589 */ /* 0x001e2800000e0000 */
[----:B------:R-:W-:Y:S04]  /*bef0*/  SHFL.IDX PT, R8, R4, 0x1, 0x181f ;  /* 0x00381f0004087f89 */ /* 0x000fe800000e0000 */
[----:B------:R-:W-:Y:S04]  /*bf00*/  SHFL.IDX PT, R9, R0, 0x2, 0x181f ;  /* 0x00581f0000097f89 */ /* 0x000fe800000e0000 */
[----:B------:R-:W-:Y:S01]  /*bf10*/  SHFL.IDX PT, R6, R4, 0x2, 0x181f ;  /* 0x00581f0004067f89 */ /* 0x000fe200000e0000 */
[----:B-1----:R-:W-:-:S05]  /*bf20*/  @P0 LEA R14, P1, R16, R14, 0x1 ;  /* 0x0000000e100e0211 */ /* 0x002fca00078208ff */
[----:B0-----:R-:W-:Y:S01]  /*bf30*/  @P0 IMAD.X R3, RZ, RZ, R2, P1 ;  /* 0x000000ffff030224 */ /* 0x001fe200008e0602 */
[C---:B------:R-:W-:Y:S01]  /*bf40*/  ISETP.GE.AND P1, PT, R5.reuse, 0x21, PT ;  /* 0x000000210500780c */ /* 0x040fe20003f26270 */
[----:B------:R-:W-:Y:S02]  /*bf50*/  @P0 IMAD.MOV.U32 R2, RZ, RZ, R14 ;  /* 0x000000ffff020224 */ /* 0x000fe400078e000e */
[----:B------:R-:W0:Y:S04]  /*bf60*/  SHFL.IDX PT, R14, R0, 0x1, 0x181f ;  /* 0x00381f00000e7f89 */ /* 0x000e2800000e0000 */
[----:B------:R1:W-:Y:S01]  /*bf70*/  @P0 LDGSTS.E.BYPASS.LTC128B.128 [R7+0xe400], desc[UR38][R2.64], !P3 ;  /* 0x0e40000002070fae */ /* 0x0003e2000d901d66 */
[----:B------:R-:W-:-:S05]  /*bf80*/  ISETP.GE.AND P0, PT, R5, 0x11, PT ;  /* 0x000000110500780c */ /* 0x000fca0003f06270 */
[C---:B------:R-:W-:Y:S01]  /*bf90*/  @P1 LEA R25, R22.reuse, UR47, 0x1 ;  /* 0x0000002f16191c11 */ /* 0x040fe2000f8e08ff */
[----:B-1----:R-:W-:Y:S07]  /*bfa0*/  SHFL.IDX PT, R7, R4, 0x3, 0x181f ;  /* 0x00781f0004077f89 */ /* 0x002fee00000e0000 */
[----:B------:R-:W-:Y:S02]  /*bfb0*/  @P0 LEA R21, R22, UR47, 0x1 ;  /* 0x0000002f16150c11 */ /* 0x000fe4000f8e08ff */
[----:B0-----:R-:W-:-:S02]  /*bfc0*/  @P0 LEA R2, P2, R16, R14, 0x1 ;  /* 0x0000000e10020211 */ /* 0x001fc400078408ff */
[----:B------:R-:W0:Y:S03]  /*bfd0*/  SHFL.IDX PT, R14, R0, 0x3, 0x181f ;  /* 0x00781f00000e7f89 */ /* 0x000e2600000e0000 */
[----:B------:R-:W-:-:S05]  /*bfe0*/  @P0 IMAD.X R3, RZ, RZ, R8, P2 ;  /* 0x000000ffff030224 */ /* 0x000fca00010e0608 */
[----:B------:R1:W-:Y:S02]  /*bff0*/  @P0 LDGSTS.E.BYPASS.LTC128B.128 [R21+0xec00], desc[UR38][R2.64], !P3 ;  /* 0x0ec0000002150fae */ /* 0x0003e4000d901d66 */
[----:B-1----:R-:W-:Y:S02]  /*c000*/  @P1 LEA R2, P0, R16, R9, 0x1 ;  /* 0x0000000910021211 */ /* 0x002fe400078008ff */
[----:B------:R-:W1:Y:S02]  /*c010*/  SHFL.IDX PT, R9, R0, 0x4, 0x181f ;  /* 0x00981f0000097f89 */ /* 0x000e6400000e0000 */
[----:B------:R-:W-:Y:S02]  /*c020*/  @P1 IADD3.X R3, RZ, R6, RZ, P0, !PT ;  /* 0x00000006ff031210 */ /* 0x000fe400007fe4ff */
        /* <DEDUP_REMOVED lines=8> */
[----:B------:R-:W-:Y:S02]  /*c0b0*/  @P0 IMAD.X R3, RZ, RZ, R7, P2 ;  /* 0x000000ffff030224 */ /* 0x000fe400010e0607 */
[----:B------:R-:W3:Y:S04]  /*c0c0*/  SHFL.IDX PT, R7, R4, 0x5, 0x181f ;  /* 0x00b81f0004077f89 */ /* 0x000ee800000e0000 */
[----:B------:R1:W-:Y:S02]  /*c0d0*/  @P0 LDGSTS.E.BYPASS.LTC128B.128 [R21+0xfc00], desc[UR38][R2.64], !P3 ;  /* 0x0fc0000002150fae */ /* 0x0003e4000d901d66 */
[----:B-1----:R-:W-:-:S02]  /*c0e0*/  @P1 LEA R2, P0, R16, R9, 0x1 ;  /* 0x0000000910021211 */ /* 0x002fc400078008ff */
[----:B------:R-:W1:Y:S03]  /*c0f0*/  SHFL.IDX PT, R9, R0, 0x6, 0x181f ;  /* 0x00d81f0000097f89 */ /* 0x000e6600000e0000 */
[----:B--2---:R-:W-:Y:S01]  /*c100*/  @P1 IMAD.X R3, RZ, RZ, R6, P0 ;  /* 0x000000ffff031224 */ /* 0x004fe200000e0606 */
[C---:B------:R-:W-:Y:S01]  /*c110*/  ISETP.GE.AND P0, PT, R5.reuse, 0x51, PT ;  /* 0x000000510500780c */ /* 0x040fe20003f06270 */
[----:B------:R-:W2:Y:S04]  /*c120*/  SHFL.IDX PT, R6, R4, 0x6, 0x181f ;  /* 0x00d81f0004067f89 */ /* 0x000ea800000e0000 */
[----:B------:R0:W-:Y:S01]  /*c130*/  @P1 LDGSTS.E.BYPASS.LTC128B.128 [R25+0x10400], desc[UR38][R2.64], !P3 ;  /* 0x1040000002191fae */ /* 0x0001e2000d901d66 */
[----:B------:R-:W-:-:S03]  /*c140*/  ISETP.GE.AND P1, PT, R5, 0x61, PT ;  /* 0x000000610500780c */ /* 0x000fc60003f26270 */
[----:B------:R-:W4:Y:S04]  /*c150*/  SHFL.IDX PT, R4, R4, 0x7, 0x181f ;  /* 0x00f81f0004047f89 */ /* 0x000f2800000e0000 */
[----:B0-----:R-:W-:Y:S02]  /*c160*/  @P0 LEA R2, P2, R16, R14, 0x1 ;  /* 0x0000000e10020211 */ /* 0x001fe400078408ff */
[----:B------:R0:W0:Y:S03]  /*c170*/  SHFL.IDX PT, R14, R0, 0x7, 0x181f ;  /* 0x00f81f00000e7f89 */ /* 0x00002600000e0000 */
[----:B---3--:R-:W-:Y:S01]  /*c180*/  @P0 IMAD.X R3, RZ, RZ, R7, P2 ;  /* 0x000000ffff030224 */ /* 0x008fe200010e0607 */
[----:B------:R-:W-:-:S05]  /*c190*/  @P0 LEA R7, R22, UR47, 0x1 ;  /* 0x0000002f16070c11 */ /* 0x000fca000f8e08ff */
[----:B------:R1:W-:Y:S02]  /*c1a0*/  @P0 LDGSTS.E.BYPASS.LTC128B.128 [R7+0x10c00], desc[UR38][R2.64], !P3 ;  /* 0x10c0000002070fae */ /* 0x0003e4000d901d66 */
[----:B-1----:R-:W-:Y:S02]  /*c1b0*/  @P1 LEA R2, P0, R16, R9, 0x1 ;  /* 0x0000000910021211 */ /* 0x002fe400078008ff */
[----:B------:R-:W-:Y:S02]  /*c1c0*/  @P1 LEA R9, R22, UR47, 0x1 ;  /* 0x0000002f16091c11 */ /* 0x000fe4000f8e08ff */
[----:B--2---:R-:W-:-:S05]  /*c1d0*/  @P1 IADD3.X R3, RZ, R6, RZ, P0, !PT ;  /* 0x00000006ff031210 */ /* 0x004fca00007fe4ff */
[----:B0---4-:R1:W-:Y:S04]  /*c1e0*/  @P1 LDGSTS.E.BYPASS.LTC128B.128 [R9+0x11400], desc[UR38][R2.64], !P3 ;  /* 0x1140000002091fae */ /* 0x0113e8000d901d66 */
.L_x_2269:
        /* <DEDUP_REMOVED lines=17> */
.L_x_2214:
        /* <DEDUP_REMOVED lines=23> */
[----:B------:R-:W-:Y:S02]  /*c470*/  IMAD.U32 R7, RZ, RZ, UR9 ;  /* 0x00000009ff077e24 */ /* 0x000fe4000f8e00ff */
[----:B------:R-:W-:-:S02]  /*c480*/  IMAD.U32 R10, RZ, RZ, UR4 ;  /* 0x00000004ff0a7e24 */ /* 0x000fc4000f8e00ff */
[----:B------:R-:W-:Y:S02]  /*c490*/  IMAD.MOV.U32 R8, RZ, RZ, 0x70 ;  /* 0x00000070ff087424 */ /* 0x000fe400078e00ff */
[----:B------:R-:W-:Y:S02]  /*c4a0*/  IMAD.MOV.U32 R12, RZ, RZ, 0x1 ;  /* 0x00000001ff0c7424 */ /* 0x000fe400078e00ff */
[----:B------:R-:W-:-:S07]  /*c4b0*/  IMAD.MOV.U32 R13, RZ, RZ, RZ ;  /* 0x000000ffff0d7224 */ /* 0x000fce00078e00ff */
[----:B------:R-:W-:-:S07]  /*c4c0*/  LEPC R20, `(.L_x_2215) ;  /* 0x000000001014794e */ /* 0x000fce0000000000 */
[----:B0-----:R-:W-:Y:S05]  /*c4d0*/  CALL.ABS.NOINC R2 ;  /* 0x0000000002007343 */ /* 0x001fea0003c00000 */
.L_x_2215:
[----:B------:R-:W-:Y:S01]  /*c4e0*/  IMAD.U32 R4, RZ, RZ, UR36 ;  /* 0x00000024ff047e24 */ /* 0x000fe2000f8e00ff */
[----:B------:R-:W-:Y:S01]  /*c4f0*/  ULDC.64 UR4, c[0x0][0x2e0] ;  /* 0x0000b80000047ab9 */ /* 0x000fe20000000a00 */
[----:B------:R-:W-:Y:S01]  /*c500*/  MOV R3, UR48 ;  /* 0x0000003000037c02 */ /* 0x000fe20008000f00 */
[----:B------:R-:W-:Y:S01]  /*c510*/  IMAD R25, R25, UR4, RZ ;  /* 0x0000000419197c24 */ /* 0x000fe2000f8e02ff */
[----:B------:R-:W-:Y:S01]  /*c520*/  UISETP.NE.AND UP0, UPT, UR50, URZ, UPT ;  /* 0x0000003f3200728c */ /* 0x000fe2000bf05270 */
[----:B------:R-:W-:Y:S01]  /*c530*/  IMAD.MOV.U32 R2, RZ, RZ, R4 ;  /* 0x000000ffff027224 */ /* 0x000fe200078e0004 */
[----:B------:R-:W0:Y:S01]  /*c540*/  LDC R9, c[0x0][0x448] ;  /* 0x00011200ff097b82 */ /* 0x000e220000000800 */
[C---:B------:R-:W-:Y:S02]  /*c550*/  IMAD R25, R24.reuse, UR5, R25 ;  /* 0x0000000518197c24 */ /* 0x040fe4000f8e0219 */
[----:B------:R-:W-:Y:S01]  /*c560*/  IMAD.WIDE.U32 R2, R24, UR4, R2 ;  /* 0x0000000418027c25 */ /* 0x000fe2000f8e0002 */
[----:B------:R-:W-:Y:S01]  /*c570*/  PLOP3.LUT P0, PT, PT, PT, UP0, 0x80, 0x0 ;  /* 0x000000000000781c */ /* 0x000fe20003f0f008 */
[----:B------:R-:W1:Y:S01]  /*c580*/  S2R R24, SR_TID.X ;  /* 0x0000000000187919 */ /* 0x000e620000002100 */
[----:B------:R-:W-:Y:S01]  /*c590*/  PLOP3.LUT P1, PT, PT, PT, UP0, 0x80, 0x0 ;  /* 0x000000000000781c */ /* 0x000fe20003f2f008 */
[----:B------:R-:W-:Y:S01]  /*c5a0*/  IMAD.U32 R5, RZ, RZ, UR37 ;  /* 0x00000025ff057e24 */ /* 0x000fe2000f8e00ff */
[----:B------:R-:W-:Y:S01]  /*c5b0*/  PLOP3.LUT P2, PT, PT, PT, UP0, 0x80, 0x0 ;  /* 0x000000000000781c */ /* 0x000fe20003f4f008 */
[----:B------:R-:W-:Y:S01]  /*c5c0*/  IMAD.U32 R5, RZ, RZ, UR49 ;  /* 0x00000031ff057e24 */ /* 0x000fe2000f8e00ff */
[----:B------:R-:W-:Y:S01]  /*c5d0*/  @UP0 ULDC UR4, c[0x0][0x44c] ;  /* 0x0001130000040ab9 */ /* 0x000fe20000000800 */
[----:B------:R-:W-:Y:S01]  /*c5e0*/  @UP0 ULDC UR5, c[0x0][0x450] ;  /* 0x0001140000050ab9 */ /* 0x000fe20000000800 */
[----:B------:R-:W-:-:S02]  /*c5f0*/  IADD3 R3, R3, R25, RZ ;  /* 0x0000001903037210 */ /* 0x000fc40007ffe0ff */
[----:B-1----:R-:W-:-:S04]  /*c600*/  LOP3.LUT R24, R24, 0x7f, RZ, 0xc0, !PT ;  /* 0x0000007f18187812 */ /* 0x002fc800078ec0ff */
[----:B------:R-:W-:-:S05]  /*c610*/  SHF.R.U32.HI R24, RZ, 0x3, R24 ;  /* 0x00000003ff187819 */ /* 0x000fca0000011618 */
[----:B------:R-:W-:-:S04]  /*c620*/  IMAD.IADD R0, R23, 0x1, R24 ;  /* 0x0000000117007824 */ /* 0x000fc800078e0218 */
[----:B------:R-:W-:-:S04]  /*c630*/  IMAD R4, R5, 0xc0, R0 ;  /* 0x000000c005047824 */ /* 0x000fc800078e0200 */
[C---:B------:R-:W-:Y:S01]  /*c640*/  @P0 IMAD.HI.U32 R0, R4.reuse, UR4, RZ ;  /* 0x0000000404000c27 */ /* 0x040fe2000f8e00ff */
[----:B------:R-:W-:Y:S01]  /*c650*/  PLOP3.LUT P0, PT, PT, PT, UP0, 0x80, 0x0 ;  /* 0x000000000000781c */ /* 0x000fe20003f0f008 */
[----:B------:R-:W-:Y:S02]  /*c660*/  @UP0 ULDC UR4, c[0x0][0x44c] ;  /* 0x0001130000040ab9 */ /* 0x000fe40000000800 */
[----:B------:R-:W-:Y:S01]  /*c670*/  IMAD.MOV.U32 R5, RZ, RZ, R4 ;  /* 0x000000ffff057224 */ /* 0x000fe200078e0004 */
[----:B------:R-:W-:Y:S02]  /*c680*/  @P1 SHF.R.U32.HI R5, RZ, UR5, R0 ;  /* 0x00000005ff051c19 */ /* 0x000fe40008011600 */
[----:B------:R-:W-:-:S03]  /*c690*/  IADD3 R0, R4, 0x80, RZ ;  /* 0x0000008004007810 */ /* 0x000fc60007ffe0ff */
[----:B------:R-:W-:Y:S02]  /*c6a0*/  IMAD.MOV R15, RZ, RZ, -R5 ;  /* 0x000000ffff0f7224 */ /* 0x000fe400078e0a05 */
[----:B------:R-:W-:Y:S01]  /*c6b0*/  @P2 IMAD.HI.U32 R6, R0, UR4, RZ ;  /* 0x0000000400062c27 */ /* 0x000fe2000f8e00ff */
[----:B------:R-:W-:-:S03]  /*c6c0*/  @UP0 ULDC UR4, c[0x0][0x450] ;  /* 0x0001140000040ab9 */ /* 0x000fc60000000800 */
[----:B0-----:R-:W-:Y:S01]  /*c6d0*/  IMAD R15, R9, R15, R4 ;  /* 0x0000000f090f7224 */ /* 0x001fe200078e0204 */
[----:B------:R-:W-:Y:S01]  /*c6e0*/  SHF.R.S32.HI R4, RZ, 0x1f, R5 ;  /* 0x0000001fff047819 */ /* 0x000fe20000011405 */
[----:B------:R-:W-:Y:S01]  /*c6f0*/  IMAD.MOV.U32 R11, RZ, RZ, R0 ;  /* 0x000000ffff0b7224 */ /* 0x000fe200078e0000 */
[----:B------:R-:W-:Y:S01]  /*c700*/  @P0 SHF.R.U32.HI R11, RZ, UR4, R6 ;  /* 0x00000004ff0b0c19 */ /* 0x000fe20008011606 */
[----:B------:R-:W-:Y:S02]  /*c710*/  ULDC.64 UR4, c[0x0][0x2d0] ;  /* 0x0000b40000047ab9 */ /* 0x000fe40000000a00 */
[----:B------:R-:W-:Y:S01]  /*c720*/  IMAD R6, R4, UR4, RZ ;  /* 0x0000000404067c24 */ /* 0x000fe2000f8e02ff */
[--C-:B------:R-:W-:Y:S01]  /*c730*/  SHF.R.S32.HI R4, RZ, 0x1f, R11.reuse ;  /* 0x0000001fff047819 */ /* 0x100fe2000001140b */
[----:B------:R-:W-:Y:S02]  /*c740*/  IMAD.MOV R8, RZ, RZ, -R11 ;  /* 0x000000ffff087224 */ /* 0x000fe400078e0a0b */
[----:B------:R-:W-:-:S02]  /*c750*/  IMAD R13, R5, UR5, R6 ;  /* 0x00000005050d7c24 */ /* 0x000fc4000f8e0206 */
[----:B------:R-:W-:Y:S02]  /*c760*/  IMAD R10, R4, UR4, RZ ;  /* 0x00000004040a7c24 */ /* 0x000fe4000f8e02ff */
[----:B------:R-:W-:-:S04]  /*c770*/  IMAD.WIDE.U32 R6, R11, UR4, R2 ;  /* 0x000000040b067c25 */ /* 0x000fc8000f8e0002 */
[----:B------:R-:W-:Y:S02]  /*c780*/  IMAD R21, R11, UR5, R10 ;  /* 0x000000050b157c24 */ /* 0x000fe4000f8e020a */
[----:B------:R-:W-:Y:S01]  /*c790*/  IMAD R11, R9, R8, R0 ;  /* 0x00000008090b7224 */ /* 0x000fe200078e0200 */
[----:B------:R-:W-:Y:S01]  /*c7a0*/  SHF.R.S32.HI R0, RZ, 0x1f, R15 ;  /* 0x0000001fff007819 */ /* 0x000fe2000001140f */
[----:B------:R-:W-:Y:S01]  /*c7b0*/  IMAD.WIDE.U32 R4, R5, UR4, R2 ;  /* 0x0000000405047c25 */ /* 0x000fe2000f8e0002 */
[----:B------:R-:W-:-:S03]  /*c7c0*/  ULDC.64 UR4, c[0x0][0x2c8] ;  /* 0x0000b20000047ab9 */ /* 0x000fc60000000a00 */
[----:B------:R-:W-:Y:S01]  /*c7d0*/  IMAD R0, R0, UR4, RZ ;  /* 0x0000000400007c24 */ /* 0x000fe2000f8e02ff */
[----:B------:R-:W-:Y:S01]  /*c7e0*/  IADD3 R3, R5, R13, RZ ;  /* 0x0000000d05037210 */ /* 0x000fe20007ffe0ff */
[----:B------:R-:W-:Y:S02]  /*c7f0*/  IMAD.MOV.U32 R2, RZ, RZ, R4 ;  /* 0x000000ffff027224 */ /* 0x000fe400078e0004 */
[C---:B------:R-:W-:Y:S01]  /*c800*/  IMAD R13, R15.reuse, UR5, R0 ;  /* 0x000000050f0d7c24 */ /* 0x040fe2000f8e0200 */
[----:B------:R-:W-:Y:S01]  /*c810*/  SHF.R.S32.HI R0, RZ, 0x1f, R11 ;  /* 0x0000001fff007819 */ /* 0x000fe2000001140b */
[----:B------:R-:W-:-:S04]  /*c820*/  IMAD.WIDE.U32 R4, R15, UR4, R2 ;  /* 0x000000040f047c25 */ /* 0x000fc8000f8e0002 */
[----:B------:R-:W-:Y:S01]  /*c830*/  IMAD.IADD R3, R7, 0x1, R21 ;  /* 0x0000000107037824 */ /* 0x000fe200078e0215 */
[----:B------:R-:W-:Y:S01]  /*c840*/  IADD3 R13, R5, R13, RZ ;  /* 0x0000000d050d7210 */ /* 0x000fe20007ffe0ff */
[----:B------:R-:W-:Y:S02]  /*c850*/  IMAD R0, R0, UR4, RZ ;  /* 0x0000000400007c24 */ /* 0x000fe4000f8e02ff */
[----:B------:R-:W-:Y:S02]  /*c860*/  IMAD.MOV.U32 R2, RZ, RZ, R6 ;  /* 0x000000ffff027224 */ /* 0x000fe400078e0006 */
[C---:B------:R-:W-:Y:S02]  /*c870*/  IMAD R15, R11.reuse, UR5, R0 ;  /* 0x000000050b0f7c24 */ /* 0x040fe4000f8e0200 */
[----:B------:R-:W-:Y:S01]  /*c880*/  IMAD.WIDE.U32 R2, R11, UR4, R2 ;  /* 0x000000040b027c25 */ /* 0x000fe2000f8e0002 */
[----:B------:R-:W-:Y:S02]  /*c890*/  ULDC.64 UR4, c[0x0][0x280] ;  /* 0x0000a00000047ab9 */ /* 0x000fe40000000a00 */
[----:B------:R-:W-:Y:S01]  /*c8a0*/  LEA R7, P0, R4, UR4, 0x1 ;  /* 0x0000000404077c11 */ /* 0x000fe2000f8008ff */
        /* <DEDUP_REMOVED lines=8> */
[----:B------:R-:W0:Y:S01]  /*c930*/  SHFL.IDX PT, R14, R7, RZ, 0x181f ;  /* 0x00181fff070e7589 */ /* 0x000e2200000e0000 */
[----:B------:R-:W-:Y:S01]  /*c940*/  IMAD.U32 R5, RZ, RZ, UR49 ;  /* 0x00000031ff057e24 */ /* 0x000fe2000f8e00ff */
[----:B------:R-:W-:Y:S02]  /*c950*/  ULDC UR4, c[0x0][0x288] ;  /* 0x0000a20000047ab9 */ /* 0x000fe40000000800 */
[----:B------:R-:W1:Y:S01]  /*c960*/  SHFL.IDX PT, R2, R8, RZ, 0x181f ;  /* 0x00181fff08027589 */ /* 0x000e6200000e0000 */
[----:B------:R-:W-:Y:S02]  /*c970*/  IMAD R4, R9, UR4, RZ ;  /* 0x0000000409047c24 */ /* 0x000fe4000f8e02ff */
[----:B------:R-:W-:Y:S01]  /*c980*/  IMAD R5, R5, 0xc0, R24 ;  /* 0x000000c005057824 */ /* 0x000fe200078e0218 */
[----:B------:R-:W2:Y:S03]  /*c990*/  SHFL.IDX PT, R21, R7, 0x1, 0x181f ;  /* 0x00381f0007157f89 */ /* 0x000ea600000e0000 */
[C---:B------:R-:W-:Y:S01]  /*c9a0*/  VIADD R9, R5.reuse, 0x10 ;  /* 0x0000001005097836 */ /* 0x040fe20000000000 */
[C---:B------:R-:W-:Y:S01]  /*c9b0*/  ISETP.GE.AND P1, PT, R5.reuse, R4, PT ;  /* 0x000000040500720c */ /* 0x040fe20003f26270 */
[----:B------:R-:W3:Y:S01]  /*c9c0*/  SHFL.IDX PT, R10, R8, 0x1, 0x181f ;  /* 0x00381f00080a7f89 */ /* 0x000ee200000e0000 */
[----:B------:R-:W-:-:S02]  /*c9d0*/  VIADD R11, R5, 0x20 ;  /* 0x00000020050b7836 */ /* 0x000fc40000000000 */
[----:B------:R-:W-:Y:S02]  /*c9e0*/  ISETP.GE.AND P3, PT, R9, R4, PT ;  /* 0x000000040900720c */ /* 0x000fe40003f66270 */
[----:B------:R-:W-:Y:S07]  /*c9f0*/  SHFL.IDX PT, R9, R8, 0x2, 0x181f ;  /* 0x00581f0008097f89 */ /* 0x000fee00000e0000 */
[----:B0-----:R-:W-:Y:S02]  /*ca00*/  @!P1 LEA R14, P2, R16, R14, 0x1 ;  /* 0x0000000e100e9211 */ /* 0x001fe400078408ff */
[----:B------:R-:W-:-:S03]  /*ca10*/  @!P1 LEA R25, R22, UR47, 0x1 ;  /* 0x0000002f16199c11 */ /* 0x000fc6000f8e08ff */
[----:B-1----:R-:W-:Y:S01]  /*ca20*/  @!P1 IMAD.X R3, RZ, RZ, R2, P2 ;  /* 0x000000ffff039224 */ /* 0x002fe200010e0602 */
[----:B------:R-:W-:Y:S02]  /*ca30*/  @!P1 MOV R2, R14 ;  /* 0x0000000e00029202 */ /* 0x000fe40000000f00 */
[----:B------:R-:W0:Y:S04]  /*ca40*/  SHFL.IDX PT, R14, R7, 0x2, 0x181f ;  /* 0x00581f00070e7f89 */ /* 0x000e2800000e0000 */
[----:B------:R2:W-:Y:S01]  /*ca50*/  @!P1 LDGSTS.E.BYPASS.LTC128B.128 [R25+0x8400], desc[UR38][R2.64], !P0 ;  /* 0x0840000002199fae */ /* 0x0005e2000c101d66 */
[----:B------:R-:W-:Y:S01]  /*ca60*/  ISETP.GE.AND P1, PT, R11, R4, PT ;  /* 0x000000040b00720c */ /* 0x000fe20003f26270 */
[----:B------:R-:W-:Y:S01]  /*ca70*/  VIADD R11, R5, 0x40 ;  /* 0x00000040050b7836 */ /* 0x000fe20000000000 */
[----:B--2---:R-:W-:-:S02]  /*ca80*/  @!P3 LEA R2, P2, R16, R21, 0x1 ;  /* 0x000000151002b211 */ /* 0x004fc400078408ff */
[C---:B------:R-:W-:Y:S01]  /*ca90*/  @!P3 LEA R25, R22.reuse, UR47, 0x1 ;  /* 0x0000002f1619bc11 */ /* 0x040fe2000f8e08ff */
[----:B------:R-:W1:Y:S08]  /*caa0*/  SHFL.IDX PT, R21, R7, 0x3, 0x181f ;  /* 0x00781f0007157f89 */ /* 0x000e7000000e0000 */
[----:B------:R-:W-:Y:S01]  /*cab0*/  @!P1 LEA R20, R22, UR47, 0x1 ;  /* 0x0000002f16149c11 */ /* 0x000fe2000f8e08ff */
[----:B---3--:R-:W-:-:S02]  /*cac0*/  @!P3 IMAD.X R3, RZ, RZ, R10, P2 ;  /* 0x000000ffff03b224 */ /* 0x008fc400010e060a */
[----:B------:R-:W2:Y:S04]  /*cad0*/  SHFL.IDX PT, R10, R8, 0x3, 0x181f ;  /* 0x00781f00080a7f89 */ /* 0x000ea800000e0000 */
[----:B------:R0:W-:Y:S02]  /*cae0*/  @!P3 LDGSTS.E.BYPASS.LTC128B.128 [R25+0x8c00], desc[UR38][R2.64], !P0 ;  /* 0x08c000000219bfae */ /* 0x0001e4000c101d66 */
[----:B0-----:R-:W-:Y:S02]  /*caf0*/  @!P1 LEA R2, P2, R16, R14, 0x1 ;  /* 0x0000000e10029211 */ /* 0x001fe400078408ff */
[----:B------:R-:W0:Y:S02]  /*cb00*/  SHFL.IDX PT, R14, R7, 0x4, 0x181f ;  /* 0x00981f00070e7f89 */ /* 0x000e2400000e0000 */
[----:B------:R-:W-:Y:S01]  /*cb10*/  @!P1 IADD3.X R3, RZ, R9, RZ, P2, !PT ;  /* 0x00000009ff039210 */ /* 0x000fe200017fe4ff */
[----:B------:R-:W-:-:S04]  /*cb20*/  VIADD R9, R5, 0x30 ;  /* 0x0000003005097836 */ /* 0x000fc80000000000 */
[----:B------:R1:W-:Y:S01]  /*cb30*/  @!P1 LDGSTS.E.BYPASS.LTC128B.128 [R20+0x9400], desc[UR38][R2.64], !P0 ;  /* 0x0940000002149fae */ /* 0x0003e2000c101d66 */
[-C--:B------:R-:W-:Y:S02]  /*cb40*/  ISETP.GE.AND P3, PT, R9, R4.reuse, PT ;  /* 0x000000040900720c */ /* 0x080fe40003f66270 */
[----:B------:R-:W-:Y:S01]  /*cb50*/  ISETP.GE.AND P1, PT, R11, R4, PT ;  /* 0x000000040b00720c */ /* 0x000fe20003f26270 */
[----:B------:R-:W3:Y:S01]  /*cb60*/  SHFL.IDX PT, R9, R8, 0x4, 0x181f ;  /* 0x00981f0008097f89 */ /* 0x000ee200000e0000 */
[----:B------:R-:W-:-:S09]  /*cb70*/  VIADD R11, R5, 0x60 ;  /* 0x00000060050b7836 */ /* 0x000fd20000000000 */
[----:B-1----:R-:W-:Y:S02]  /*cb80*/  @!P3 LEA R2, P2, R16, R21, 0x1 ;  /* 0x000000151002b211 */ /* 0x002fe400078408ff */
[C---:B------:R-:W-:Y:S01]  /*cb90*/  @!P3 LEA R25, R22.reuse, UR47, 0x1 ;  /* 0x0000002f1619bc11 */ /* 0x040fe2000f8e08ff */
[----:B------:R-:W1:Y:S01]  /*cba0*/  SHFL.IDX PT, R21, R7, 0x5, 0x181f ;  /* 0x00b81f0007157f89 */ /* 0x000e6200000e0000 */
[----:B------:R-:W-:Y:S01]  /*cbb0*/  @!P1 LEA R20, R22, UR47, 0x1 ;  /* 0x0000002f16149c11 */ /* 0x000fe2000f8e08ff */
[----:B--2---:R-:W-:Y:S02]  /*cbc0*/  @!P3 IMAD.X R3, RZ, RZ, R10, P2 ;  /* 0x000000ffff03b224 */ /* 0x004fe400010e060a */
[----:B------:R-:W2:Y:S04]  /*cbd0*/  SHFL.IDX PT, R10, R8, 0x5, 0x181f ;  /* 0x00b81f00080a7f89 */ /* 0x000ea800000e0000 */
[----:B------:R0:W-:Y:S02]  /*cbe0*/  @!P3 LDGSTS.E.BYPASS.LTC128B.128 [R25+0x9c00], desc[UR38][R2.64], !P0 ;  /* 0x09c000000219bfae */ /* 0x0001e4000c101d66 */
[----:B0-----:R-:W-:-:S02]  /*cbf0*/  @!P1 LEA R2, P2, R16, R14, 0x1 ;  /* 0x0000000e10029211 */ /* 0x001fc400078408ff */
[----:B------:R-:W0:Y:S02]  /*cc00*/  SHFL.IDX PT, R14, R7, 0x6, 0x181f ;  /* 0x00d81f00070e7f89 */ /* 0x000e2400000e0000 */
[----:B---3--:R-:W-:Y:S01]  /*cc10*/  @!P1 IADD3.X R3, RZ, R9, RZ, P2, !PT ;  /* 0x00000009ff039210 */ /* 0x008fe200017fe4ff */
[----:B------:R-:W-:-:S04]  /*cc20*/  VIADD R9, R5, 0x50 ;  /* 0x0000005005097836 */ /* 0x000fc80000000000 */
[----:B------:R1:W-:Y:S01]  /*cc30*/  @!P1 LDGSTS.E.BYPASS.LTC128B.128 [R20+0xa400], desc[UR38][R2.64], !P0 ;  /* 0x0a40000002149fae */ /* 0x0003e2000c101d66 */
[-C--:B------:R-:W-:Y:S02]  /*cc40*/  ISETP.GE.AND P3, PT, R9, R4.reuse, PT ;  /* 0x000000040900720c */ /* 0x080fe40003f66270 */
[----:B------:R-:W-:Y:S01]  /*cc50*/  ISETP.GE.AND P1, PT, R11, R4, PT ;  /* 0x000000040b00720c */ /* 0x000fe20003f26270 */
[----:B------:R-:W3:Y:S01]  /*cc60*/  SHFL.IDX PT, R9, R8, 0x6, 0x181f ;  /* 0x00d81f0008097f89 */ /* 0x000ee200000e0000 */
[----:B------:R-:W-:-:S03]  /*cc70*/  VIADD R11, R5, 0x80 ;  /* 0x00000080050b7836 */ /* 0x000fc60000000000 */
[----:B------:R-:W-:Y:S06]  /*cc80*/  SHFL.IDX PT, R8, R8, 0x7, 0x181f ;  /* 0x00f81f0008087f89 */ /* 0x000fec00000e0000 */
[----:B-1----:R-:W-:Y:S02]  /*cc90*/  @!P3 LEA R2, P2, R16, R21, 0x1 ;  /* 0x000000151002b211 */ /* 0x002fe400078408ff */
        /* <DEDUP_REMOVED lines=11> */
[----:B0-----:R-:W-:Y:S01]  /*cd50*/  VIADD R7, R5, 0x90 ;  /* 0x0000009005077836 */ /* 0x001fe20000000000 */
[----:B------:R-:W-:Y:S01]  /*cd60*/  ISETP.GE.AND P1, PT, R11, R4, PT ;  /* 0x000000040b00720c */ /* 0x000fe20003f26270 */
[----:B------:R-:W0:Y:S01]  /*cd70*/  SHFL.IDX PT, R9, R6, RZ, 0x181f ;  /* 0x00181fff06097589 */ /* 0x000e2200000e0000 */
[----:B------:R-:W-:-:S09]  /*cd80*/  VIADD R11, R5, 0xa0 ;  /* 0x000000a0050b7836 */ /* 0x000fd20000000000 */
[----:B------:R-:W-:Y:S02]  /*cd90*/  @!P3 LEA R25, R22, UR47, 0x1 ;  /* 0x0000002f1619bc11 */ /* 0x000fe4000f8e08ff */
[----:B-1----:R-:W-:Y:S02]  /*cda0*/  @!P3 LEA R2, P2, R16, R14, 0x1 ;  /* 0x0000000e1002b211 */ /* 0x002fe400078408ff */
[----:B------:R-:W-:Y:S03]  /*cdb0*/  SHFL.IDX PT, R14, R0, 0x2, 0x181f ;  /* 0x00581f00000e7f89 */ /* 0x000fe600000e0000 */
[----:B------:R-:W-:Y:S02]  /*cdc0*/  @!P3 IMAD.X R3, RZ, RZ, R8, P2 ;  /* 0x000000ffff03b224 */ /* 0x000fe400010e0608 */
[----:B------:R-:W-:Y:S04]  /*cdd0*/  SHFL.IDX PT, R8, R6, 0x1, 0x181f ;  /* 0x00381f0006087f89 */ /* 0x000fe800000e0000 */
[----:B------:R1:W-:Y:S01]  /*cde0*/  @!P3 LDGSTS.E.BYPASS.LTC128B.128 [R25+0xbc00], desc[UR38][R2.64], !P0 ;  /* 0x0bc000000219bfae */ /* 0x0003e2000c101d66 */
[----:B------:R-:W-:-:S03]  /*cdf0*/  ISETP.GE.AND P3, PT, R7, R4, PT ;  /* 0x000000040700720c */ /* 0x000fc60003f66270 */
[----:B------:R-:W-:Y:S04]  /*ce00*/  SHFL.IDX PT, R7, R6, 0x2, 0x181f ;  /* 0x00581f0006077f89 */ /* 0x000fe800000e0000 */
[----:B------:R-:W-:Y:S01]  /*ce10*/  SHFL.IDX PT, R6, R6, 0x3, 0x181f ;  /* 0x00781f0006067f89 */ /* 0x000fe200000e0000 */
[----:B-1----:R-:W-:Y:S02]  /*ce20*/  @!P1 LEA R2, P2, R16, R21, 0x1 ;  /* 0x0000001510029211 */ /* 0x002fe400078408ff */
[----:B------:R-:W-:Y:S02]  /*ce30*/  @!P1 LEA R21, R22, UR47, 0x1 ;  /* 0x0000002f16159c11 */ /* 0x000fe4000f8e08ff */
[----:B0-----:R-:W-:Y:S02]  /*ce40*/  @!P1 IADD3.X R3, RZ, R9, RZ, P2, !PT ;  /* 0x00000009ff039210 */ /* 0x001fe400017fe4ff */
[----:B------:R-:W0:Y:S04]  /*ce50*/  SHFL.IDX PT, R9, R0, 0x1, 0x181f ;  /* 0x00381f0000097f89 */ /* 0x000e2800000e0000 */
[----:B------:R0:W-:Y:S01]  /*ce60*/  @!P1 LDGSTS.E.BYPASS.LTC128B.128 [R21+0xc400], desc[UR38][R2.64], !P0 ;  /* 0x0c40000002159fae */ /* 0x0001e2000c101d66 */
[----:B------:R-:W-:-:S02]  /*ce70*/  ISETP.GE.AND P1, PT, R11, R4, PT ;  /* 0x000000040b00720c */ /* 0x000fc40003f26270 */
[----:B0-----:R-:W-:Y:S02]  /*ce80*/  @!P3 LEA R2, P2, R16, R9, 0x1 ;  /* 0x000000091002b211 */ /* 0x001fe400078408ff */
[----:B------:R-:W-:-:S03]  /*ce90*/  @!P3 LEA R9, R22, UR47, 0x1 ;  /* 0x0000002f1609bc11 */ /* 0x000fc6000f8e08ff */
[----:B------:R-:W-:-:S05]  /*cea0*/  @!P3 IMAD.X R3, RZ, RZ, R8, P2 ;  /* 0x000000ffff03b224 */ /* 0x000fca00010e0608 */
[----:B------:R0:W-:Y:S02]  /*ceb0*/  @!P3 LDGSTS.E.BYPASS.LTC128B.128 [R9+0xcc00], desc[UR38][R2.64], !P0 ;  /* 0x0cc000000209bfae */ /* 0x0001e4000c101d66 */
[----:B0-----:R-:W-:Y:S02]  /*cec0*/  @!P1 LEA R2, P2, R16, R14, 0x1 ;  /* 0x0000000e10029211 */ /* 0x001fe400078408ff */
[----:B------:R0:W1:Y:S02]  /*ced0*/  SHFL.IDX PT, R14, R0, 0x3, 0x181f ;  /* 0x00781f00000e7f89 */ /* 0x00006400000e0000 */
[----:B------:R-:W-:Y:S02]  /*cee0*/  @!P1 IADD3.X R3, RZ, R7, RZ, P2, !PT ;  /* 0x00000007ff039210 */ /* 0x000fe400017fe4ff */
[----:B------:R-:W-:-:S05]  /*cef0*/  @!P1 LEA R7, R22, UR47, 0x1 ;  /* 0x0000002f16079c11 */ /* 0x000fca000f8e08ff */
[----:B------:R0:W-:Y:S02]  /*cf00*/  @!P1 LDGSTS.E.BYPASS.LTC128B.128 [R7+0xd400], desc[UR38][R2.64], !P0 ;  /* 0x0d40000002079fae */ /* 0x0001e4000c101d66 */
.L_x_2294:
        /* <DEDUP_REMOVED lines=18> */
.L_x_2295:
        /* <DEDUP_REMOVED lines=9> */
[----:B------:R-:W-:Y:S01]  /*d0c0*/  ULOP3.LUT UR5, URZ, UR46, URZ, 0x33, !UPT ;  /* 0x0000002e3f057292 */ /* 0x000fe2000f8e333f */
[----:B------:R-:W-:Y:S01]  /*d0d0*/  IMAD.SHL.U32 R4, R16, 0x2, RZ ;  /* 0x0000000210047824 */ /* 0x000fe200078e00ff */
[----:B------:R-:W-:Y:S01]  /*d0e0*/  UIMAD UR4, UR4, UR41, URZ ;  /* 0x00000029040472a4 */ /* 0x000fe2000f8e023f */
[----:B------:R-:W-:Y:S01]  /*d0f0*/  BSSY B0, `(.L_x_2218) ;  /* 0x00000f8000007945 */ /* 0x000fe20003800000 */
[----:B------:R-:W-:Y:S01]  /*d100*/  MOV R21, 0x1 ;  /* 0x0000000100157802 */ /* 0x000fe20000000f00 */
[----:B------:R-:W-:-:S03]  /*d110*/  IMAD.MOV.U32 R8, RZ, RZ, RZ ;  /* 0x000000ffff087224 */ /* 0x000fc600078e00ff */
[----:B------:R-:W-:Y:S01]  /*d120*/  LOP3.LUT R3, RZ, UR4, RZ, 0x33, !PT ;  /* 0x00000004ff037c12 */ /* 0x000fe2000f8e33ff */
[----:B------:R-:W-:Y:S02]  /*d130*/  ULDC UR4, c[0x0][0x2f4] ;  /* 0x0000bd0000047ab9 */ /* 0x000fe40000000800 */
[----:B------:R-:W-:Y:S02]  /*d140*/  ISETP.GE.AND P1, PT, R16, UR4, PT ;  /* 0x0000000410007c0c */ /* 0x000fe4000bf26270 */
[----:B------:R-:W-:-:S04]  /*d150*/  VIMNMX3 R3, R0, UR5, R3, !PT ;  /* 0x0000000500037c0f */ /* 0x000fc8000f800103 */
[----:B------:R-:W-:Y:S02]  /*d160*/  IADD3 R26, -R3, -0x2, RZ ;  /* 0xfffffffe031a7810 */ /* 0x000fe40007ffe1ff */
[----:B-1----:R-:W-:-:S04]  /*d170*/  LOP3.LUT R2, R2, 0x7f, RZ, 0xc0, !PT ;  /* 0x0000007f02027812 */ /* 0x002fc800078ec0ff */
[----:B------:R-:W-:-:S04]  /*d180*/  SHF.R.U32.HI R2, RZ, 0x3, R2 ;  /* 0x00000003ff027819 */ /* 0x000fc80000011602 */
[----:B------:R-:W-:Y:S02]  /*d190*/  IADD3 R19, R23, R19, R2 ;  /* 0x0000001317137210 */ /* 0x000fe40007ffe002 */
[----:B------:R-:W-:-:S03]  /*d1a0*/  IADD3 R0, -R2, UR43, RZ ;  /* 0x0000002b02007c10 */ /* 0x000fc6000fffe1ff */
[----:B------:R-:W-:Y:S02]  /*d1b0*/  VIADD R2, R19, 0xfffffe80 ;  /* 0xfffffe8013027836 */ /* 0x000fe40000000000 */
[C---:B------:R-:W-:Y:S02]  /*d1c0*/  IMAD R4, R3.reuse, 0x80, R0 ;  /* 0x0000008003047824 */ /* 0x040fe400078e0200 */
[----:B------:R-:W-:Y:S02]  /*d1d0*/  IMAD R0, R3, -0x80, R2 ;  /* 0xffffff8003007824 */ /* 0x000fe400078e0202 */
[----:B------:R-:W-:-:S07]  /*d1e0*/  VIADD R4, R4, 0x100 ;  /* 0x0000010004047836 */ /* 0x000fce0000000000 */
.L_x_2231:
[----:B------:R-:W0:Y:S01]  /*d1f0*/  LDC R2, c[0x0][0x430] ;  /* 0x00010c00ff027b82 */ /* 0x000e220000000800 */
[----:B------:R-:W-:Y:S01]  /*d200*/  MOV R9, R0 ;  /* 0x0000000000097202 */ /* 0x000fe20000000f00 */
[----:B------:R-:W-:Y:S01]  /*d210*/  ULDC.64 UR4, c[0x0][0x428] ;  /* 0x00010a0000047ab9 */ /* 0x000fe20000000a00 */
[----:B0-----:R-:W-:-:S13]  /*d220*/  ISETP.NE.AND P0, PT, R2, 0x1, PT ;  /* 0x000000010200780c */ /* 0x001fda0003f05270 */
[----:B------:R-:W0:Y:S08]  /*d230*/  @P0 LDC R3, c[0x0][0x434] ;  /* 0x00010d00ff030b82 */ /* 0x000e300000000800 */
[----:B------:R-:W1:Y:S01]  /*d240*/  @P0 LDC R5, c[0x0][0x438] ;  /* 0x00010e00ff050b82 */ /* 0x000e620000000800 */
[----:B0-----:R-:W-:-:S05]  /*d250*/  @P0 IMAD.HI.U32 R2, R0, R3, RZ ;  /* 0x0000000300020227 */ /* 0x001fca00078e00ff */
[----:B-1----:R-:W-:Y:S01]  /*d260*/  @P0 SHF.R.U32.HI R9, RZ, R5, R2 ;  /* 0x00000005ff090219 */ /* 0x002fe20000011602 */
[----:B------:R-:W-:-:S03]  /*d270*/  IMAD R5, R29, UR4, RZ ;  /* 0x000000041d057c24 */ /* 0x000fc6000f8e02ff */
[--C-:B------:R-:W-:Y:S01]  /*d280*/  SHF.R.S32.HI R3, RZ, 0x1f, R9.reuse ;  /* 0x0000001fff037819 */ /* 0x100fe20000011409 */
[----:B------:R-:W-:Y:S02]  /*d290*/  IMAD.MOV.U32 R2, RZ, RZ, R9 ;  /* 0x000000ffff027224 */ /* 0x000fe400078e0009 */
[C---:B------:R-:W-:Y:S02]  /*d2a0*/  IMAD R5, R28.reuse, UR5, R5 ;  /* 0x000000051c057c24 */ /* 0x040fe4000f8e0205 */
[----:B------:R-:W-:Y:S01]  /*d2b0*/  IMAD.WIDE.U32 R2, R28, UR4, R2 ;  /* 0x000000041c027c25 */ /* 0x000fe2000f8e0002 */
[----:B------:R-:W-:-:S03]  /*d2c0*/  ULDC.64 UR4, c[0x0][0x418] ;  /* 0x0001060000047ab9 */ /* 0x000fc60000000a00 */
[----:B------:R-:W-:Y:S01]  /*d2d0*/  IMAD.IADD R3, R5, 0x1, R3 ;  /* 0x0000000105037824 */ /* 0x000fe200078e0203 */
[----:B------:R-:W-:-:S04]  /*d2e0*/  LEA R6, P0, R2, UR4, 0x2 ;  /* 0x0000000402067c11 */ /* 0x000fc8000f8010ff */
[----:B------:R-:W-:-:S05]  /*d2f0*/  LEA.HI.X R7, R2, UR5, R3, 0x2, P0 ;  /* 0x0000000502077c11 */ /* 0x000fca00080f1403 */
[----:B------:R-:W2:Y:S01]  /*d300*/  LDG.E R5, desc[UR38][R6.64] ;  /* 0x0000002606057981 */ /* 0x000ea2000c1e1900 */
[----:B------:R-:W-:Y:S01]  /*d310*/  ULOP3.LUT UR6, UR40, 0x2, URZ, 0xfc, !UPT ;  /* 0x0000000228067892 */ /* 0x000fe2000f8efc3f */
[----:B------:R-:W-:-:S04]  /*d320*/  IADD3 R20, R8, 0x1, RZ ;  /* 0x0000000108147810 */ /* 0x000fc80007ffe0ff */
[----:B------:R-:W-:Y:S01]  /*d330*/  ISETP.NE.AND P0, PT, R20, 0x2, PT ;  /* 0x000000021400780c */ /* 0x000fe20003f05270 */
[----:B------:R-:W-:-:S03]  /*d340*/  IMAD.U32 R10, RZ, RZ, UR6 ;  /* 0x00000006ff0a7e24 */ /* 0x000fc6000f8e00ff */
[----:B------:R-:W-:Y:S02]  /*d350*/  SEL R24, RZ, 0x1, P0 ;  /* 0x00000001ff187807 */ /* 0x000fe40000000000 */
[----:B------:R-:W-:Y:S02]  /*d360*/  ISETP.NE.AND P2, PT, R10, 0x3, PT ;  /* 0x000000030a00780c */ /* 0x000fe40003f45270 */
[----:B------:R-:W-:Y:S02]  /*d370*/  SEL R20, R20, RZ, P0 ;  /* 0x000000ff14147207 */ /* 0x000fe40000000000 */
[----:B------:R-:W-:Y:S02]  /*d380*/  LOP3.LUT R24, R21, R24, RZ, 0x3c, !PT ;  /* 0x0000001815187212 */ /* 0x000fe400078e3cff */
[----:B--2---:R-:W-:-:S07]  /*d390*/  SHF.R.S32.HI R25, RZ, 0x1f, R5 ;  /* 0x0000001fff197819 */ /* 0x004fce0000011405 */
[----:B------:R-:W-:Y:S05]  /*d3a0*/  @!P2 BRA `(.L_x_2219) ;  /* 0x000000000004a947 */ /* 0x000fea0003800000 */
[----:B------:R-:W-:Y:S01]  /*d3b0*/  BPT.TRAP 0x1 ;  /* 0x000000040000795c */ /* 0x000fe20000300000 */
.L_x_2219:
[----:B------:R-:W-:Y:S01]  /*d3c0*/  LEA R7, R20, UR47, 0x3 ;  /* 0x0000002f14077c11 */ /* 0x000fe2000f8e18ff */
[----:B------:R-:W-:Y:S01]  /*d3d0*/  BSSY B1, `(.L_x_2220) ;  /* 0x0000004000017945 */ /* 0x000fe20003800000 */
[----:B------:R-:W-:-:S04]  /*d3e0*/  SHF.L.U32 R2, R24, 0x1f, RZ ;  /* 0x0000001f18027819 */ /* 0x000fc800000006ff */
[----:B------:R-:W0:Y:S02]  /*d3f0*/  SYNCS.PHASECHK.TRANS64.TRYWAIT P0, [R7+URZ+0x16840], R2 ;  /* 0x01684002070075a7 */ /* 0x000e24000800017f */
[----:B0-----:R-:W-:Y:S05]  /*d400*/  @!P0 BRA `(.L_x_2221) ;  /* 0x0000003000448947 */ /* 0x001fea0003800000 */
.L_x_2296:
[----:B------:R-:W-:Y:S05]  /*d410*/  BSYNC B1 ;  /* 0x0000000000017941 */ /* 0x000fea0003800000 */
.L_x_2220:
[----:B------:R-:W2:Y:S01]  /*d420*/  LDL R3, [R1] ;  /* 0x0000000001037983 */ /* 0x000ea20000100800 */
[----:B------:R-:W-:Y:S01]  /*d430*/  ULDC UR4, c[0x0][0x430] ;  /* 0x00010c0000047ab9 */ /* 0x000fe20000000800 */
[----:B------:R-:W-:Y:S01]  /*d440*/  R2UR UR6, R27 ;  /* 0x000000001b0672ca */ /* 0x000fe200000e0000 */
[----:B------:R-:W-:-:S06]  /*d450*/  UIADD3 UR4, -UR4, URZ, URZ ;  /* 0x0000003f04047290 */ /* 0x000fcc000fffe13f */
[----:B------:R-:W-:Y:S01]  /*d460*/  IMAD R6, R9, UR4, R0 ;  /* 0x0000000409067c24 */ /* 0x000fe2000f8e0200 */
[----:B------:R-:W-:-:S04]  /*d470*/  ULDC.64 UR4, c[0x0][0x300] ;  /* 0x0000c00000047ab9 */ /* 0x000fc80000000a00 */
[----:B------:R-:W-:Y:S02]  /*d480*/  SHF.R.S32.HI R23, RZ, 0x1f, R6 ;  /* 0x0000001fff177819 */ /* 0x000fe40000011406 */
[----:B--2---:R-:W-:-:S03]  /*d490*/  ISETP.NE.AND P2, PT, R3, RZ, PT ;  /* 0x000000ff0300720c */ /* 0x004fc60003f45270 */
        /* <DEDUP_REMOVED lines=10> */
[----:B------:R-:W-:Y:S01]  /*d540*/  IMAD.U32 R9, RZ, RZ, UR4 ;  /* 0x00000004ff097e24 */ /* 0x000fe2000f8e00ff */
[----:B------:R-:W-:-:S03]  /*d550*/  UIMAD UR4, UR6, UR4, URZ ;  /* 0x00000004060472a4 */ /* 0x000fc6000f8e023f */
[----:B------:R-:W-:Y:S01]  /*d560*/  IMAD.WIDE.U32 R2, R9, UR42, R2 ;  /* 0x0000002a09027c25 */ /* 0x000fe2000f8e0002 */
[----:B------:R-:W-:Y:S01]  /*d570*/  UIMAD UR4, UR42, UR5, UR4 ;  /* 0x000000052a0472a4 */ /* 0x000fe2000f8e0204 */
[----:B------:R-:W-:Y:S02]  /*d580*/  ULDC.64 UR6, c[0x0][0x2e8] ;  /* 0x0000ba0000067ab9 */ /* 0x000fe40000000a00 */
[----:B------:R-:W-:Y:S01]  /*d590*/  IMAD R9, R20, 0x2000, R22 ;  /* 0x0000200014097824 */ /* 0x000fe200078e0216 */
[----:B------:R-:W-:Y:S02]  /*d5a0*/  LEA R10, P0, R2, UR6, 0x1 ;  /* 0x00000006020a7c11 */ /* 0x000fe4000f8008ff */
[----:B------:R-:W-:Y:S01]  /*d5b0*/  IADD3 R19, R3, UR4, RZ ;  /* 0x0000000403137c10 */ /* 0x000fe2000fffe0ff */
[----:B------:R-:W-:-:S03]  /*d5c0*/  UMOV UR4, 0xffffffff ;  /* 0xffffffff00047882 */ /* 0x000fc60000000000 */
        /* <DEDUP_REMOVED lines=41> */
.L_x_2314:
        /* <DEDUP_REMOVED lines=9> */
.L_x_2223:
        /* <DEDUP_REMOVED lines=8> */
[----:B0-----:R-:W-:-:S04]  /*d970*/  MOV R2, UR5 ;  /* 0x0000000500027c02 */ /* 0x001fc80008000f00 */
[----:B------:R-:W-:-:S13]  /*d980*/  ISETP.NE.AND P3, PT, R2, 0x3, PT ;  /* 0x000000030200780c */ /* 0x000fda0003f65270 */
[----:B------:R-:W-:Y:S05]  /*d990*/  @!P3 BRA `(.L_x_2224) ;  /* 0x000000000004b947 */ /* 0x000fea0003800000 */
[----:B------:R-:W-:Y:S01]  /*d9a0*/  BPT.TRAP 0x1 ;  /* 0x000000040000795c */ /* 0x000fe20000300000 */
.L_x_2224:
[----:B------:R0:W-:Y:S01]  /*d9b0*/  SYNCS.ARRIVE.TRANS64.A1T0 RZ, [R7+URZ+0x16830], RZ ;  /* 0x016830ff07ff79a7 */ /* 0x0001e2000810003f */
[----:B------:R-:W-:Y:S05]  /*d9c0*/  @!P3 BRA `(.L_x_2225) ;  /* 0x000000000004b947 */ /* 0x000fea0003800000 */
[----:B------:R-:W-:Y:S01]  /*d9d0*/  BPT.TRAP 0x1 ;  /* 0x000000040000795c */ /* 0x000fe20000300000 */
.L_x_2225:
[----:B------:R-:W-:Y:S01]  /*d9e0*/  SHF.L.U32 R2, R21, 0x1f, RZ ;  /* 0x0000001f15027819 */ /* 0x000fe200000006ff */
[----:B------:R-:W-:Y:S01]  /*d9f0*/  BSSY B1, `(.L_x_2226) ;  /* 0x0000004000017945 */ /* 0x000fe20003800000 */
[----:B0-----:R-:W-:-:S04]  /*da00*/  LEA R7, R8, UR47, 0x3 ;  /* 0x0000002f08077c11 */ /* 0x001fc8000f8e18ff */
[----:B------:R-:W0:Y:S02]  /*da10*/  SYNCS.PHASECHK.TRANS64.TRYWAIT P0, [R7+URZ+0x16860], R2 ;  /* 0x01686002070075a7 */ /* 0x000e24000800017f */
[----:B0-----:R-:W-:Y:S05]  /*da20*/  @!P0 BRA `(.L_x_2227) ;  /* 0x0000003400308947 */ /* 0x001fea0003800000 */
.L_x_2315:
[----:B------:R-:W-:Y:S05]  /*da30*/  BSYNC B1 ;  /* 0x0000000000017941 */ /* 0x000fea0003800000 */
.L_x_2226:
        /* <DEDUP_REMOVED lines=18> */
[----:B------:R-:W0:Y:S02]  /*db60*/  SHFL.IDX PT, R11, R17, 0x3, 0x181f ;  /* 0x00781f00110b7f89 */ /* 0x000e2400000e0000 */
[----:B---3--:R-:W-:Y:S02]  /*db70*/  IADD3.X R3, RZ, R9, RZ, P2, !PT ;  /* 0x00000009ff037210 */ /* 0x008fe400017fe4ff */
[----:B------:R-:W1:Y:S05]  /*db80*/  SHFL.IDX PT, R9, R18, 0x3, 0x181f ;  /* 0x00781f0012097f89 */ /* 0x000e6a00000e0000 */
        /* <DEDUP_REMOVED lines=28> */
.L_x_2333:
        /* <DEDUP_REMOVED lines=17> */
[----:B------:R-:W-:-:S05]  /*de60*/  IMAD R9, R5, UR5, R6 ;  /* 0x0000000505097c24 */ /* 0x000fca000f8e0206 */
[----:B------:R-:W-:-:S07]  /*de70*/  IADD3 R19, R3, R9, RZ ;  /* 0x0000000903137210 */ /* 0x000fce0007ffe0ff */
.L_x_2229:
        /* <DEDUP_REMOVED lines=12> */
.L_x_2230:
[----:B------:R-:W-:Y:S01]  /*df40*/  R2UR UR4, R27 ;  /* 0x000000001b0472ca */ /* 0x000fe200000e0000 */
[----:B------:R-:W-:Y:S01]  /*df50*/  ULDC.64 UR6, c[0x0][0x330] ;  /* 0x0000cc0000067ab9 */ /* 0x000fe20000000a00 */
[----:B------:R-:W-:Y:S01]  /*df60*/  IADD3 R26, R26, -0x1, RZ ;  /* 0xffffffff1a1a7810 */ /* 0x000fe20007ffe0ff */
[----:B------:R-:W-:Y:S01]  /*df70*/  IMAD.U32 R3, RZ, RZ, UR6 ;  /* 0x00000006ff037e24 */ /* 0x000fe2000f8e00ff */
[----:B------:R0:W-:Y:S01]  /*df80*/  SYNCS.ARRIVE.TRANS64.A1T0 RZ, [R7+URZ+0x16850], RZ ;  /* 0x016850ff07ff79a7 */ /* 0x0001e2000810003f */
[----:B------:R-:W-:Y:S01]  /*df90*/  IMAD.MOV.U32 R18, RZ, RZ, R2 ;  /* 0x000000ffff127224 */ /* 0x000fe200078e0002 */
        /* <DEDUP_REMOVED lines=9> */
[----:B------:R-:W-:Y:S01]  /*e030*/  LEA R17, P2, R18, UR6, 0x1 ;  /* 0x0000000612117c11 */ /* 0x000fe2000f8408ff */
[----:B------:R-:W-:-:S05]  /*e040*/  VIADD R3, R19, UR4 ;  /* 0x0000000413037c36 */ /* 0x000fca0008000000 */
[----:B------:R-:W-:Y:S01]  /*e050*/  LEA.HI.X R18, R18, UR7, R3, 0x1, P2 ;  /* 0x0000000712127c11 */ /* 0x000fe200090f0c03 */
[----:B0-----:R-:W-:Y:S06]  /*e060*/  @P0 BRA `(.L_x_2231) ;  /* 0xfffffff000600947 */ /* 0x001fec000383ffff */
[----:B------:R-:W-:Y:S05]  /*e070*/  BSYNC B0 ;  /* 0x0000000000007941 */ /* 0x000fea0003800000 */
.L_x_2218:
[----:B------:R-:W-:-:S06]  /*e080*/  ULOP3.LUT UR4, UR40, 0x2, URZ, 0xfc, !UPT ;  /* 0x0000000228047892 */ /* 0x000fcc000f8efc3f */
[----:B0-----:R-:W-:-:S05]  /*e090*/  IMAD.U32 R0, RZ, RZ, UR4 ;  /* 0x00000004ff007e24 */ /* 0x001fca000f8e00ff */
[----:B------:R-:W-:-:S13]  /*e0a0*/  ISETP.NE.AND P0, PT, R0, 0x3, PT ;  /* 0x000000030000780c */ /* 0x000fda0003f05270 */
[----:B------:R-:W-:Y:S05]  /*e0b0*/  @!P0 BRA `(.L_x_2232) ;  /* 0x0000000000048947 */ /* 0x000fea0003800000 */
[----:B------:R-:W-:Y:S01]  /*e0c0*/  BPT.TRAP 0x1 ;  /* 0x000000040000795c */ /* 0x000fe20000300000 */
.L_x_2232:
[----:B------:R-:W-:Y:S01]  /*e0d0*/  LEA R0, R20, UR47, 0x3 ;  /* 0x0000002f14007c11 */ /* 0x000fe2000f8e18ff */
[----:B------:R-:W0:Y:S01]  /*e0e0*/  S2R R2, SR_TID.X ;  /* 0x0000000000027919 */ /* 0x000e220000002100 */
[----:B------:R-:W-:Y:S01]  /*e0f0*/  SHF.L.U32 R3, R24, 0x1f, RZ ;  /* 0x0000001f18037819 */ /* 0x000fe200000006ff */
[----:B------:R-:W-:Y:S01]  /*e100*/  IMAD.MOV.U32 R5, RZ, RZ, -0x80 ;  /* 0xffffff80ff057424 */ /* 0x000fe200078e00ff */
[----:B------:R-:W-:Y:S01]  /*e110*/  BSSY B0, `(.L_x_2233) ;  /* 0x0000008000007945 */ /* 0x000fe20003800000 */
[----:B------:R-:W-:Y:S01]  /*e120*/  LEA R4, R20, R22, 0xd ;  /* 0x0000001614047211 */ /* 0x000fe200078e68ff */
[----:B------:R-:W1:Y:S01]  /*e130*/  SYNCS.PHASECHK.TRANS64.TRYWAIT P0, [R0+URZ+0x16860], R3 ;  /* 0x01686003000075a7 */ /* 0x000e62000800017f */
[----:B------:R-:W-:Y:S01]  /*e140*/  IMAD R5, R26, R5, UR43 ;  /* 0x0000002b1a057e24 */ /* 0x000fe2000f8e0205 */
[----:B0-----:R-:W-:-:S04]  /*e150*/  LOP3.LUT R2, R2, 0x7f, RZ, 0xc0, !PT ;  /* 0x0000007f02027812 */ /* 0x001fc800078ec0ff */
[----:B------:R-:W-:-:S05]  /*e160*/  SHF.R.U32.HI R2, RZ, 0x3, R2 ;  /* 0x00000003ff027819 */ /* 0x000fca0000011602 */
[----:B------:R-:W-:Y:S01]  /*e170*/  IMAD.IADD R5, R5, 0x1, -R2 ;  /* 0x0000000105057824 */ /* 0x000fe200078e0a02 */
[----:B-1----:R-:W-:Y:S06]  /*e180*/  @!P0 BRA `(.L_x_2234) ;  /* 0x0000003400b88947 */ /* 0x002fec0003800000 */
.L_x_2334:
[----:B------:R-:W-:Y:S05]  /*e190*/  BSYNC B0 ;  /* 0x0000000000007941 */ /* 0x000fea0003800000 */
.L_x_2233:
        /* <DEDUP_REMOVED lines=23> */
[----:B----4-:R-:W-:-:S03]  /*e310*/  IADD3.X R7, RZ, R7, RZ, P4, !PT ;  /* 0x00000007ff077210 */ /* 0x010fc600027fe4ff */
[----:B------:R-:W2:Y:S01]  /*e320*/  SHFL.IDX PT, R25, R17, 0x5, 0x181f ;  /* 0x00b81f0011197f89 */ /* 0x000ea200000e0000 */
[----:B-----5:R-:W-:-:S03]  /*e330*/  IMAD.X R3, RZ, RZ, R19, P5 ;  /* 0x000000ffff037224 */ /* 0x020fc600028e0613 */
        /* <DEDUP_REMOVED lines=25> */
.L_x_2352:
        /* <DEDUP_REMOVED lines=9> */
.L_x_2236:
        /* <DEDUP_REMOVED lines=12> */
.L_x_2237:
[----:B------:R-:W-:Y:S01]  /*e620*/  VIADD R2, R20, 0x1 ;  /* 0x0000000114027836 */ /* 0x000fe20000000000 */
[----:B------:R0:W-:Y:S04]  /*e630*/  SYNCS.ARRIVE.TRANS64.A1T0 RZ, [R0+URZ+0x16850], RZ ;  /* 0x016850ff00ff79a7 */ /* 0x0001e8000810003f */
[----:B------:R-:W-:-:S04]  /*e640*/  ISETP.NE.AND P0, PT, R2, 0x2, PT ;  /* 0x000000020200780c */ /* 0x000fc80003f05270 */
[----:B------:R-:W-:Y:S02]  /*e650*/  SEL R3, RZ, 0x1, P0 ;  /* 0x00000001ff037807 */ /* 0x000fe40000000000 */
[----:B------:R-:W-:Y:S02]  /*e660*/  SEL R2, R2, RZ, P0 ;  /* 0x000000ff02027207 */ /* 0x000fe40000000000 */
[----:B0-----:R-:W-:-:S07]  /*e670*/  LOP3.LUT R0, R24, R3, RZ, 0x3c, !PT ;  /* 0x0000000318007212 */ /* 0x001fce00078e3cff */
.L_x_2205:
[----:B------:R-:W0:Y:S01]  /*e680*/  S2R R4, SR_CgaCtaId ;  /* 0x0000000000047919 */ /* 0x000e220000008800 */
[----:B------:R-:W-:Y:S02]  /*e690*/  MOV R3, 0x400 ;  /* 0x0000040000037802 */ /* 0x000fe40000000f00 */
[----:B------:R-:W-:Y:S02]  /*e6a0*/  SHF.L.U32 R10, R10, 0x1f, RZ ;  /* 0x0000001f0a0a7819 */ /* 0x000fe400000006ff */
[----:B0-----:R-:W-:-:S04]  /*e6b0*/  LEA R7, R4, R3, 0x18 ;  /* 0x0000000304077211 */ /* 0x001fc800078ec0ff */
[----:B------:R-:W0:Y:S02]  /*e6c0*/  SYNCS.PHASECHK.TRANS64.TRYWAIT P0, [R7+URZ+0x16820], R10 ;  /* 0x0168200a070075a7 */ /* 0x000e24000800017f */
[----:B0-----:R-:W-:Y:S05]  /*e6d0*/  @!P0 BRA `(.L_x_2238) ;  /* 0x0000003800bc8947 */ /* 0x001fea0003800000 */
.L_x_2353:
[----:B------:R-:W-:-:S03]  /*e6e0*/  UMOV UR4, 0xffffffff ;  /* 0xffffffff00047882 */ /* 0x000fc60000000000 */
[----:B------:R-:W-:Y:S05]  /*e6f0*/  BRA.DIV UR4, `(.L_x_2239) ;  /* 0x0000003a04c87947 */ /* 0x000fea000b800000 */
[----:B------:R-:W1:Y:S02]  /*e700*/  S2R R3, SR_TID.X ;  /* 0x0000000000037919 */ /* 0x000e640000002100 */
[----:B-1----:R-:W-:-:S04]  /*e710*/  SHF.R.U32.HI R3, RZ, 0x5, R3 ;  /* 0x00000005ff037819 */ /* 0x002fc80000011603 */
[----:B------:R-:W-:-:S05]  /*e720*/  LOP3.LUT R3, R3, 0x3, RZ, 0xc0, !PT ;  /* 0x0000000303037812 */ /* 0x000fca00078ec0ff */
[----:B------:R1:W2:Y:S02]  /*e730*/  SHFL.IDX PT, R14, R3, RZ, 0x1f ;  /* 0x00001fff030e7589 */ /* 0x0002a400000e0000 */
.L_x_2356:
[----:B--2---:R-:W-:-:S13]  /*e740*/  ISETP.NE.AND P0, PT, R14, RZ, PT ;  /* 0x000000ff0e00720c */ /* 0x004fda0003f05270 */
[----:B------:R-:W-:Y:S05]  /*e750*/  @P0 BRA `(.L_x_2161) ;  /* 0x0000000000880947 */ /* 0x000fea0003800000 */
[----:B------:R-:W-:-:S03]  /*e760*/  UMOV UR4, 0xffffffff ;  /* 0xffffffff00047882 */ /* 0x000fc60000000000 */
[----:B------:R-:W-:Y:S05]  /*e770*/  BRA.DIV UR4, `(.L_x_2240) ;  /* 0x0000003a04dc7947 */ /* 0x000fea000b800000 */
[----:B------:R-:W-:-:S13]  /*e780*/  ELECT P6, URZ, PT ;  /* 0x00000000003f782f */ /* 0x000fda00038c0000 */
.L_x_2359:
[----:B------:R-:W-:Y:S05]  /*e790*/  @!P6 BRA `(.L_x_2161) ;  /* 0x000000000078e947 */ /* 0x000fea0003800000 */
[----:B------:R-:W-:-:S06]  /*e7a0*/  ULOP3.LUT UR4, UR40, 0x2, URZ, 0xfc, !UPT ;  /* 0x0000000228047892 */ /* 0x000fcc000f8efc3f */
[----:B-1----:R-:W-:-:S05]  /*e7b0*/  IMAD.U32 R3, RZ, RZ, UR4 ;  /* 0x00000004ff037e24 */ /* 0x002fca000f8e00ff */
[----:B------:R-:W-:-:S13]  /*e7c0*/  ISETP.NE.AND P0, PT, R3, 0x3, PT ;  /* 0x000000030300780c */ /* 0x000fda0003f05270 */
[----:B------:R-:W-:Y:S05]  /*e7d0*/  @!P0 BRA `(.L_x_2241) ;  /* 0x0000000000048947 */ /* 0x000fea0003800000 */
[----:B------:R-:W-:Y:S01]  /*e7e0*/  BPT.TRAP 0x1 ;  /* 0x000000040000795c */ /* 0x000fe20000300000 */
.L_x_2241:
[----:B------:R-:W-:Y:S01]  /*e7f0*/  IMAD R5, R2, 0x8, R7 ;  /* 0x0000000802057824 */ /* 0x000fe200078e0207 */
[----:B------:R-:W-:Y:S02]  /*e800*/  SHF.L.U32 R4, R0, 0x1f, RZ ;  /* 0x0000001f00047819 */ /* 0x000fe400000006ff */
[----:B------:R-:W-:Y:S02]  /*e810*/  IADD3 R2, R2, 0x1, RZ ;  /* 0x0000000102027810 */ /* 0x000fe40007ffe0ff */
[----:B------:R-:W1:Y:S02]  /*e820*/  SYNCS.PHASECHK.TRANS64.TRYWAIT P1, [R5+URZ+0x16840], R4 ;  /* 0x01684004050075a7 */ /* 0x000e64000802017f */
[----:B------:R-:W-:-:S04]  /*e830*/  ISETP.NE.AND P2, PT, R2, 0x2, PT ;  /* 0x000000020200780c */ /* 0x000fc80003f45270 */
[----:B------:R-:W-:Y:S01]  /*e840*/  SEL R3, RZ, 0x1, P2 ;  /* 0x00000001ff037807 */ /* 0x000fe20001000000 */
[----:B-1----:R-:W-:Y:S08]  /*e850*/  @!P1 BRA `(.L_x_2242) ;  /* 0x0000003800c49947 */ /* 0x002ff00003800000 */
.L_x_2360:
[----:B------:R-:W-:Y:S02]  /*e860*/  SEL R2, R2, RZ, P2 ;  /* 0x000000ff02027207 */ /* 0x000fe40001000000 */
[----:B------:R-:W-:Y:S01]  /*e870*/  LOP3.LUT R0, R0, R3, RZ, 0x3c, !PT ;  /* 0x0000000300007212 */ /* 0x000fe200078e3cff */
[----:B------:R-:W-:Y:S06]  /*e880*/  @!P0 BRA `(.L_x_2243) ;  /* 0x0000000000048947 */ /* 0x000fec0003800000 */
[----:B------:R-:W-:Y:S01]  /*e890*/  BPT.TRAP 0x1 ;  /* 0x000000040000795c */ /* 0x000fe20000300000 */
.L_x_2243:
[----:B------:R-:W-:Y:S01]  /*e8a0*/  IMAD R3, R2, 0x8, R7 ;  /* 0x0000000802037824 */ /* 0x000fe200078e0207 */
[----:B------:R-:W-:-:S04]  /*e8b0*/  SHF.L.U32 R0, R0, 0x1f, RZ ;  /* 0x0000001f00007819 */ /* 0x000fc800000006ff */
[----:B------:R-:W2:Y:S02]  /*e8c0*/  SYNCS.PHASECHK.TRANS64.TRYWAIT P1, [R3+URZ+0x16840], R0 ;  /* 0x01684000030075a7 */ /* 0x000ea4000802017f */
[----:B--2---:R-:W-:Y:S05]  /*e8d0*/  @!P1 BRA `(.L_x_2244) ;  /* 0x0000003800b89947 */ /* 0x004fea0003800000 */
.L_x_2361:
[----:B------:R-:W-:Y:S05]  /*e8e0*/  @!P0 BRA `(.L_x_2245) ;  /* 0x0000000000048947 */ /* 0x000fea0003800000 */
[----:B------:R-:W-:Y:S01]  /*e8f0*/  BPT.TRAP 0x1 ;  /* 0x000000040000795c */ /* 0x000fe20000300000 */
.L_x_2245:
[----:B------:R-:W3:Y:S02]  /*e900*/  SYNCS.PHASECHK.TRANS64.TRYWAIT P1, [R5+URZ+0x16860], R4 ;  /* 0x01686004050075a7 */ /* 0x000ee4000802017f */
[----:B---3--:R-:W-:Y:S05]  /*e910*/  @!P1 BRA `(.L_x_2246) ;  /* 0x0000003800bc9947 */ /* 0x008fea0003800000 */
.L_x_2362:
[----:B------:R-:W-:Y:S05]  /*e920*/  @!P0 BRA `(.L_x_2247) ;  /* 0x0000000000048947 */ /* 0x000fea0003800000 */
[----:B------:R-:W-:Y:S01]  /*e930*/  BPT.TRAP 0x1 ;  /* 0x000000040000795c */ /* 0x000fe20000300000 */
.L_x_2247:
[----:B----4-:R4:W0:Y:S02]  /*e940*/  SYNCS.PHASECHK.TRANS64.TRYWAIT P0, [R3+URZ+0x16860], R0 ;  /* 0x01686000030075a7 */ /* 0x010824000800017f */
[----:B0-----:R-:W-:Y:S05]  /*e950*/  @!P0 NANOSLEEP.SYNCS 0x989680 ;  /* 0x009896800000895d */ /* 0x001fea0003900000 */
[----:B------:R-:W0:Y:S02]  /*e960*/  @!P0 SYNCS.PHASECHK.TRANS64 P0, [R3+URZ+0x16860], R0 ;  /* 0x01686000030085a7 */ /* 0x000e24000800007f */
[----:B0-----:R-:W-:Y:S05]  /*e970*/  @!P0 BRA `(.L_x_2247) ;  /* 0xfffffffc00f08947 */ /* 0x001fea000383ffff */
.L_x_2161:
[----:B------:R-:W-:Y:S05]  /*e980*/  BSYNC B6 ;  /* 0x0000000000067941 */ /* 0x000fea0003800000 */
.L_x_2158:
[----:B------:R-:W-:Y:S05]  /*e990*/  EXIT ;  /* 0x000000000000794d */ /* 0x000fea0003800000 */
.L_x_2165:
[----:B0-----:R-:W-:-:S04]  /*e9a0*/  IMAD.U32 R3, RZ, RZ, UR42 ;  /* 0x0000002aff037e24 */ /* 0x001fc8000f8e00ff */
[----:B------:R0:W1:Y:S03]  /*e9b0*/  SYNCS.PHASECHK.TRANS64.TRYWAIT P0, [R3+URZ+0x16800], R0 ;  /* 0x01680000030075a7 */ /* 0x000066000800017f */
[----:B-1----:R-:W-:Y:S05]  /*e9c0*/  @!P0 NANOSLEEP.SYNCS 0x989680 ;  /* 0x009896800000895d */ /* 0x002fea0003900000 */
[----:B------:R-:W1:Y:S02]  /*e9d0*/  @!P0 SYNCS.PHASECHK.TRANS64 P0, [R3+URZ+0x16800], R0 ;  /* 0x01680000030085a7 */ /* 0x000e64000800007f */
[----:B-1----:R-:W-:Y:S05]  /*e9e0*/  @!P0 BRA `(.L_x_2165) ;  /* 0xfffffffc00ec8947 */ /* 0x002fea000383ffff */
[----:B------:R-:W-:Y:S05]  /*e9f0*/  BRA `(.L_x_2248) ;  /* 0xffffff2800207947 */ /* 0x000fea000383ffff */
.L_x_2169:
[----:B0-----:R-:W-:-:S04]  /*ea00*/  IMAD.U32 R3, RZ, RZ, UR42 ;  /* 0x0000002aff037e24 */ /* 0x001fc8000f8e00ff */
[----:B------:R0:W2:Y:S03]  /*ea10*/  SYNCS.PHASECHK.TRANS64.TRYWAIT P1, [R3+URZ+0x16830], R0 ;  /* 0x01683000030075a7 */ /* 0x0000a6000802017f */
[----:B--2---:R-:W-:Y:S05]  /*ea20*/  @!P1 NANOSLEEP.SYNCS 0x989680 ;  /* 0x009896800000995d */ /* 0x004fea0003900000 */
[----:B------:R-:W2:Y:S02]  /*ea30*/  @!P1 SYNCS.PHASECHK.TRANS64 P1, [R3+URZ+0x16830], R0 ;  /* 0x01683000030095a7 */ /* 0x000ea4000802007f */
[----:B--2---:R-:W-:Y:S05]  /*ea40*/  @!P1 BRA `(.L_x_2169) ;  /* 0xfffffffc00ec9947 */ /* 0x004fea000383ffff */
[----:B------:R-:W-:Y:S05]  /*ea50*/  BRA `(.L_x_2168) ;  /* 0xffffff28003c7947 */ /* 0x000fea000383ffff */
.L_x_2175:
[----:B-1----:R-:W-:-:S04]  /*ea60*/  MOV R10, UR4 ;  /* 0x00000004000a7c02 */ /* 0x002fc80008000f00 */
[----:B------:R1:W2:Y:S03]  /*ea70*/  SYNCS.PHASECHK.TRANS64.TRYWAIT P1, [R10+URZ+0x16830], R9 ;  /* 0x016830090a0075a7 */ /* 0x0002a6000802017f */
[----:B--2---:R-:W-:Y:S05]  /*ea80*/  @!P1 NANOSLEEP.SYNCS 0x989680 ;  /* 0x009896800000995d */ /* 0x004fea0003900000 */
[----:B------:R-:W2:Y:S02]  /*ea90*/  @!P1 SYNCS.PHASECHK.TRANS64 P1, [R10+URZ+0x16830], R9 ;  /* 0x016830090a0095a7 */ /* 0x000ea4000802007f */
[----:B--2---:R-:W-:Y:S05]  /*eaa0*/  @!P1 BRA `(.L_x_2175) ;  /* 0xfffffffc00ec9947 */ /* 0x004fea000383ffff */
[----:B------:R-:W-:Y:S05]  /*eab0*/  BRA `(.L_x_2172) ;  /* 0xffffff5400387947 */ /* 0x000fea000383ffff */
.L_x_2179:
[----:B-1----:R-:W-:-:S04]  /*eac0*/  IMAD.U32 R10, RZ, RZ, UR10 ;  /* 0x0000000aff0a7e24 */ /* 0x002fc8000f8e00ff */
[----:B------:R1:W2:Y:S03]  /*ead0*/  SYNCS.PHASECHK.TRANS64.TRYWAIT P1, [R10+URZ+0x16850], R9 ;  /* 0x016850090a0075a7 */ /* 0x0002a6000802017f */
[----:B--2---:R-:W-:Y:S05]  /*eae0*/  @!P1 NANOSLEEP.SYNCS 0x989680 ;  /* 0x009896800000995d */ /* 0x004fea0003900000 */
[----:B------:R-:W2:Y:S02]  /*eaf0*/  @!P1 SYNCS.PHASECHK.TRANS64 P1, [R10+URZ+0x16850], R9 ;  /* 0x016850090a0095a7 */ /* 0x000ea4000802007f */
[----:B--2---:R-:W-:Y:S05]  /*eb00*/  @!P1 BRA `(.L_x_2179) ;  /* 0xfffffffc00ec9947 */ /* 0x004fea000383ffff */
[----:B------:R-:W-:Y:S05]  /*eb10*/  BRA `(.L_x_2176) ;  /* 0xffffff5400bc7947 */ /* 0x000fea000383ffff */
.L_x_2187:
[----:B-1----:R-:W-:-:S04]  /*eb20*/  IMAD.U32 R9, RZ, RZ, UR10 ;  /* 0x0000000aff097e24 */ /* 0x002fc8000f8e00ff */
[----:B------:R1:W2:Y:S03]  /*eb30*/  SYNCS.PHASECHK.TRANS64.TRYWAIT P1, [R9+URZ+0x16830], R8 ;  /* 0x01683008090075a7 */ /* 0x0002a6000802017f */
[----:B--2---:R-:W-:Y:S05]  /*eb40*/  @!P1 NANOSLEEP.SYNCS 0x989680 ;  /* 0x009896800000995d */ /* 0x004fea0003900000 */
[----:B------:R-:W2:Y:S02]  /*eb50*/  @!P1 SYNCS.PHASECHK.TRANS64 P1, [R9+URZ+0x16830], R8 ;  /* 0x01683008090095a7 */ /* 0x000ea4000802007f */
[----:B--2---:R-:W-:Y:S05]  /*eb60*/  @!P1 BRA `(.L_x_2187) ;  /* 0xfffffffc00ec9947 */ /* 0x004fea000383ffff */
[----:B------:R-:W-:Y:S05]  /*eb70*/  BRA `(.L_x_2184) ;  /* 0xffffff8000d87947 */ /* 0x000fea000383ffff */
.L_x_2191:
[----:B-1----:R-:W-:-:S04]  /*eb80*/  IMAD.U32 R9, RZ, RZ, UR10 ;  /* 0x0000000aff097e24 */ /* 0x002fc8000f8e00ff */
[----:B------:R1:W2:Y:S03]  /*eb90*/  SYNCS.PHASECHK.TRANS64.TRYWAIT P1, [R9+URZ+0x16850], R8 ;  /* 0x01685008090075a7 */ /* 0x0002a6000802017f */
[----:B--2---:R-:W-:Y:S05]  /*eba0*/  @!P1 NANOSLEEP.SYNCS 0x989680 ;  /* 0x009896800000995d */ /* 0x004fea0003900000 */
[----:B------:R-:W2:Y:S02]  /*ebb0*/  @!P1 SYNCS.PHASECHK.TRANS64 P1, [R9+URZ+0x16850], R8 ;  /* 0x01685008090095a7 */ /* 0x000ea4000802007f */
[----:B--2---:R-:W-:Y:S05]  /*ebc0*/  @!P1 BRA `(.L_x_2191) ;  /* 0xfffffffc00ec9947 */ /* 0x004fea000383ffff */
[----:B------:R-:W-:Y:S05]  /*ebd0*/  BRA `(.L_x_2188) ;  /* 0xffffff84004c7947 */ /* 0x000fea000383ffff */
.L_x_2198:
[----:B-1----:R-:W-:-:S04]  /*ebe0*/  MOV R4, UR7 ;  /* 0x0000000700047c02 */ /* 0x002fc80008000f00 */
[----:B------:R1:W3:Y:S03]  /*ebf0*/  SYNCS.PHASECHK.TRANS64.TRYWAIT P1, [R4+URZ+0x16850], R3 ;  /* 0x01685003040075a7 */ /* 0x0002e6000802017f */
[----:B---3--:R-:W-:Y:S05]  /*ec00*/  @!P1 NANOSLEEP.SYNCS 0x989680 ;  /* 0x009896800000995d */ /* 0x008fea0003900000 */
[----:B------:R-:W3:Y:S02]  /*ec10*/  @!P1 SYNCS.PHASECHK.TRANS64 P1, [R4+URZ+0x16850], R3 ;  /* 0x01685003040095a7 */ /* 0x000ee4000802007f */
[----:B---3--:R-:W-:Y:S05]  /*ec20*/  @!P1 BRA `(.L_x_2198) ;  /* 0xfffffffc00ec9947 */ /* 0x008fea000383ffff */
[----:B------:R-:W-:Y:S05]  /*ec30*/  BRA `(.L_x_2197) ;  /* 0xffffffa400ac7947 */ /* 0x000fea000383ffff */
.L_x_2210:
[----:B------:R-:W-:Y:S01]  /*ec40*/  IMAD.MOV.U32 R13, RZ, RZ, R17 ;  /* 0x000000ffff0d7224 */ /* 0x000fe200078e0011 */
[----:B------:R-:W-:Y:S01]  /*ec50*/  MOV R15, 0xffffffff ;  /* 0xffffffff000f7802 */ /* 0x000fe20000000f00 */
[----:B------:R-:W-:Y:S02]  /*ec60*/  IMAD.MOV.U32 R12, RZ, RZ, RZ ;  /* 0x000000ffff0c7224 */ /* 0x000fe400078e00ff */
[----:B------:R-:W-:-:S07]  /*ec70*/  IMAD.MOV.U32 R11, RZ, RZ, 0x1f ;  /* 0x0000001fff0b7424 */ /* 0x000fce00078e00ff */
[----:B0----5:R-:W-:Y:S05]  /*ec80*/  WARPSYNC.COLLECTIVE R15, `(.L_x_2249) ;  /* 0x000000000f087348 */ /* 0x021fea0003c00000 */
[----:B------:R1:W2:Y:S02]  /*ec90*/  SHFL.IDX P6, R14, R13, R12, R11 ;  /* 0x0000000c0d0e7389 */ /* 0x0002a400000c000b */
[----:B012--5:R-:W-:Y:S01]  /*eca0*/  ENDCOLLECTIVE ;  /* 0x000000000000791b */ /* 0x027fe20003800000 */
.L_x_2249:
[----:B------:R-:W-:Y:S05]  /*ecb0*/  BRA `(.L_x_2250) ;  /* 0xffffffcc00587947 */ /* 0x000fea000383ffff */
.L_x_2212:
[----:B0-----:R-:W-:-:S04]  /*ecc0*/  IMAD.U32 R3, RZ, RZ, UR47 ;  /* 0x0000002fff037e24 */ /* 0x001fc8000f8e00ff */
[----:B------:R0:W1:Y:S03]  /*ecd0*/  SYNCS.PHASECHK.TRANS64.TRYWAIT P0, [R3+URZ+0x16840], R10 ;  /* 0x0168400a030075a7 */ /* 0x000066000800017f */
[----:B-1----:R-:W-:Y:S05]  /*ece0*/  @!P0 NANOSLEEP.SYNCS 0x989680 ;  /* 0x009896800000895d */ /* 0x002fea0003900000 */
[----:B------:R-:W1:Y:S02]  /*ecf0*/  @!P0 SYNCS.PHASECHK.TRANS64 P0, [R3+URZ+0x16840], R10 ;  /* 0x0168400a030085a7 */ /* 0x000e64000800007f */
[----:B-1----:R-:W-:Y:S05]  /*ed00*/  @!P0 BRA `(.L_x_2212) ;  /* 0xfffffffc00ec8947 */ /* 0x002fea000383ffff */
[----:B------:R-:W-:Y:S05]  /*ed10*/  BRA `(.L_x_2251) ;  /* 0xffffffcc00d87947 */ /* 0x000fea000383ffff */
.L_x_2213:
        /* <DEDUP_REMOVED lines=8> */
.L_x_2253:
[----:B------:R-:W-:Y:S05]  /*eda0*/  BSYNC B0 ;  /* 0x0000000000007941 */ /* 0x000fea0003800000 */
.L_x_2252:
[----:B------:R-:W-:Y:S01]  /*edb0*/  IMAD.MOV.U32 R13, RZ, RZ, R0 ;  /* 0x000000ffff0d7224 */ /* 0x000fe200078e0000 */
[----:B------:R-:W-:Y:S01]  /*edc0*/  MOV R12, RZ ;  /* 0x000000ff000c7202 */ /* 0x000fe20000000f00 */
[----:B------:R-:W-:Y:S01]  /*edd0*/  IMAD.MOV.U32 R11, RZ, RZ, 0x181f ;  /* 0x0000181fff0b7424 */ /* 0x000fe200078e00ff */
[----:B------:R-:W-:Y:S01]  /*ede0*/  @P0 LEA R7, R22, UR47, 0x1 ;  /* 0x0000002f16070c11 */ /* 0x000fe2000f8e08ff */
[----:B------:R-:W-:Y:S02]  /*edf0*/  IMAD.MOV.U32 R15, RZ, RZ, -0x1 ;  /* 0xffffffffff0f7424 */ /* 0x000fe400078e00ff */
[----:B------:R-:W-:-:S07]  /*ee00*/  IMAD.MOV.U32 R2, RZ, RZ, R14 ;  /* 0x000000ffff027224 */ /* 0x000fce00078e000e */
[----:B------:R-:W-:Y:S05]  /*ee10*/  WARPSYNC.COLLECTIVE R15, `(.L_x_2254) ;  /* 0x000000000f087348 */ /* 0x000fea0003c00000 */
[----:B------:R0:W1:Y:S02]  /*ee20*/  SHFL.IDX P6, R14, R13, R12, R11 ;  /* 0x0000000c0d0e7389 */ /* 0x00006400000c000b */
[----:B01----:R-:W-:Y:S01]  /*ee30*/  ENDCOLLECTIVE ;  /* 0x000000000000791b */ /* 0x003fe20003800000 */
.L_x_2254:
        /* <DEDUP_REMOVED lines=8> */
.L_x_2255:
[C---:B------:R-:W-:Y:S01]  /*eec0*/  ISETP.GE.AND P1, PT, R5.reuse, 0x21, PT ;  /* 0x000000210500780c */ /* 0x040fe20003f26270 */
[----:B------:R-:W-:Y:S01]  /*eed0*/  @!PT LDS RZ, [RZ] ;  /* 0x00000000fffff984 */ /* 0x000fe20000000800 */
[----:B------:R-:W-:Y:S01]  /*eee0*/  @!PT LDS RZ, [RZ] ;  /* 0x00000000fffff984 */ /* 0x000fe20000000800 */
[----:B------:R-:W-:Y:S01]  /*eef0*/  @!PT LDS RZ, [RZ] ;  /* 0x00000000fffff984 */ /* 0x000fe20000000800 */
[----:B------:R0:W-:Y:S01]  /*ef00*/  @P0 LDGSTS.E.BYPASS.LTC128B.128 [R7+0xe400], desc[UR38][R2.64], !P3 ;  /* 0x0e40000002070fae */ /* 0x0001e2000d901d66 */
[----:B------:R-:W-:Y:S02]  /*ef10*/  ISETP.GE.AND P0, PT, R5, 0x11, PT ;  /* 0x000000110500780c */ /* 0x000fe40003f06270 */
[----:B------:R-:W-:-:S09]  /*ef20*/  MOV R13, R0 ;  /* 0x00000000000d7202 */ /* 0x000fd20000000f00 */
[C---:B------:R-:W-:Y:S02]  /*ef30*/  @P1 LEA R25, R22.reuse, UR47, 0x1 ;  /* 0x0000002f16191c11 */ /* 0x040fe4000f8e08ff */
[----:B------:R-:W-:Y:S01]  /*ef40*/  @P0 LEA R21, R22, UR47, 0x1 ;  /* 0x0000002f16150c11 */ /* 0x000fe2000f8e08ff */
[----:B0-----:R-:W-:-:S07]  /*ef50*/  IMAD.MOV.U32 R8, RZ, RZ, R14 ;  /* 0x000000ffff087224 */ /* 0x001fce00078e000e */
[----:B------:R-:W-:Y:S05]  /*ef60*/  WARPSYNC.COLLECTIVE R15, `(.L_x_2256) ;  /* 0x000000000f087348 */ /* 0x000fea0003c00000 */
[----:B------:R0:W1:Y:S02]  /*ef70*/  SHFL.IDX P6, R14, R13, R12, R11 ;  /* 0x0000000c0d0e7389 */ /* 0x00006400000c000b */
[----:B01----:R-:W-:Y:S01]  /*ef80*/  ENDCOLLECTIVE ;  /* 0x000000000000791b */ /* 0x003fe20003800000 */
.L_x_2256:
[----:B------:R-:W-:Y:S02]  /*ef90*/  IMAD.MOV.U32 R13, RZ, RZ, R4 ;  /* 0x000000ffff0d7224 */ /* 0x000fe400078e0004 */
[----:B------:R-:W-:Y:S01]  /*efa0*/  IMAD.MOV.U32 R12, RZ, RZ, 0x2 ;  /* 0x00000002ff0c7424 */ /* 0x000fe200078e00ff */
[----:B------:R-:W-:-:S13]  /*efb0*/  @P0 LEA R2, P2, R16, R14, 0x1 ;  /* 0x0000000e10020211 */ /* 0x000fda00078408ff */
[----:B------:R-:W-:Y:S05]  /*efc0*/  WARPSYNC.COLLECTIVE R15, `(.L_x_2257) ;  /* 0x000000000f087348 */ /* 0x000fea0003c00000 */
[----:B------:R0:W1:Y:S02]  /*efd0*/  SHFL.IDX P6, R14, R13, R12, R11 ;  /* 0x0000000c0d0e7389 */ /* 0x00006400000c000b */
[----:B01----:R-:W-:Y:S01]  /*efe0*/  ENDCOLLECTIVE ;  /* 0x000000000000791b */ /* 0x003fe20003800000 */
.L_x_2257:
[----:B------:R-:W-:-:S05]  /*eff0*/  @P0 IMAD.X R3, RZ, RZ, R8, P2 ;  /* 0x000000ffff030224 */ /* 0x000fca00010e0608 */
        /* <DEDUP_REMOVED lines=9> */
.L_x_2258:
[----:B------:R-:W-:Y:S01]  /*f090*/  MOV R13, R4 ;  /* 0x00000004000d7202 */ /* 0x000fe20000000f00 */
[----:B------:R-:W-:Y:S02]  /*f0a0*/  IMAD.MOV.U32 R12, RZ, RZ, 0x3 ;  /* 0x00000003ff0c7424 */ /* 0x000fe400078e00ff */
[----:B------:R-:W-:-:S07]  /*f0b0*/  IMAD.MOV.U32 R9, RZ, RZ, R14 ;  /* 0x000000ffff097224 */ /* 0x000fce00078e000e */
[----:B------:R-:W-:Y:S05]  /*f0c0*/  WARPSYNC.COLLECTIVE R15, `(.L_x_2259) ;  /* 0x000000000f087348 */ /* 0x000fea0003c00000 */
[----:B------:R0:W1:Y:S02]  /*f0d0*/  SHFL.IDX P6, R14, R13, R12, R11 ;  /* 0x0000000c0d0e7389 */ /* 0x00006400000c000b */
[----:B01----:R-:W-:Y:S01]  /*f0e0*/  ENDCOLLECTIVE ;  /* 0x000000000000791b */ /* 0x003fe20003800000 */
.L_x_2259:
        /* <DEDUP_REMOVED lines=14> */
.L_x_2260:
[----:B------:R-:W-:Y:S01]  /*f1d0*/  @P1 LEA R25, R22, UR47, 0x1 ;  /* 0x0000002f16191c11 */ /* 0x000fe2000f8e08ff */
[----:B------:R-:W-:Y:S02]  /*f1e0*/  IMAD.MOV.U32 R13, RZ, RZ, R4 ;  /* 0x000000ffff0d7224 */ /* 0x000fe400078e0004 */
[----:B------:R-:W-:Y:S01]  /*f1f0*/  IMAD.MOV.U32 R12, RZ, RZ, 0x4 ;  /* 0x00000004ff0c7424 */ /* 0x000fe200078e00ff */
[----:B------:R-:W-:-:S13]  /*f200*/  @P0 LEA R2, P2, R16, R14, 0x1 ;  /* 0x0000000e10020211 */ /* 0x000fda00078408ff */
[----:B------:R-:W-:Y:S05]  /*f210*/  WARPSYNC.COLLECTIVE R15, `(.L_x_2261) ;  /* 0x000000000f087348 */ /* 0x000fea0003c00000 */
[----:B------:R0:W1:Y:S02]  /*f220*/  SHFL.IDX P6, R14, R13, R12, R11 ;  /* 0x0000000c0d0e7389 */ /* 0x00006400000c000b */
[----:B01----:R-:W-:Y:S01]  /*f230*/  ENDCOLLECTIVE ;  /* 0x000000000000791b */ /* 0x003fe20003800000 */
.L_x_2261:
[----:B------:R-:W-:-:S05]  /*f240*/  @P0 IADD3.X R3, RZ, R7, RZ, P2, !PT ;  /* 0x00000007ff030210 */ /* 0x000fca00017fe4ff */
        /* <DEDUP_REMOVED lines=9> */
.L_x_2262:
[----:B------:R-:W-:Y:S01]  /*f2e0*/  IMAD.MOV.U32 R13, RZ, RZ, R4 ;  /* 0x000000ffff0d7224 */ /* 0x000fe200078e0004 */
[----:B------:R-:W-:Y:S01]  /*f2f0*/  MOV R12, 0x5 ;  /* 0x00000005000c7802 */ /* 0x000fe20000000f00 */
[----:B------:R-:W-:-:S07]  /*f300*/  IMAD.MOV.U32 R9, RZ, RZ, R14 ;  /* 0x000000ffff097224 */ /* 0x000fce00078e000e */
[----:B------:R-:W-:Y:S05]  /*f310*/  WARPSYNC.COLLECTIVE R15, `(.L_x_2263) ;  /* 0x000000000f087348 */ /* 0x000fea0003c00000 */
[----:B------:R0:W1:Y:S02]  /*f320*/  SHFL.IDX P6, R14, R13, R12, R11 ;  /* 0x0000000c0d0e7389 */ /* 0x00006400000c000b */
[----:B01----:R-:W-:Y:S01]  /*f330*/  ENDCOLLECTIVE ;  /* 0x000000000000791b */ /* 0x003fe20003800000 */
.L_x_2263:
        /* <DEDUP_REMOVED lines=13> */
.L_x_2264:
[----:B------:R-:W-:Y:S01]  /*f410*/  MOV R13, R4 ;  /* 0x00000004000d7202 */ /* 0x000fe20000000f00 */
[----:B------:R-:W-:Y:S01]  /*f420*/  IMAD.MOV.U32 R12, RZ, RZ, 0x6 ;  /* 0x00000006ff0c7424 */ /* 0x000fe200078e00ff */
[----:B------:R-:W-:-:S13]  /*f430*/  @P0 LEA R2, P2, R16, R14, 0x1 ;  /* 0x0000000e10020211 */ /* 0x000fda00078408ff */
[----:B------:R-:W-:Y:S05]  /*f440*/  WARPSYNC.COLLECTIVE R15, `(.L_x_2265) ;  /* 0x000000000f087348 */ /* 0x000fea0003c00000 */
[----:B------:R0:W1:Y:S02]  /*f450*/  SHFL.IDX P6, R14, R13, R12, R11 ;  /* 0x0000000c0d0e7389 */ /* 0x00006400000c000b */
[----:B01----:R-:W-:Y:S01]  /*f460*/  ENDCOLLECTIVE ;  /* 0x000000000000791b */ /* 0x003fe20003800000 */
.L_x_2265:
        /* <DEDUP_REMOVED lines=11> */
.L_x_2266:
[----:B------:R-:W-:Y:S02]  /*f520*/  IMAD.MOV.U32 R13, RZ, RZ, R4 ;  /* 0x000000ffff0d7224 */ /* 0x000fe400078e0004 */
[----:B------:R-:W-:Y:S01]  /*f530*/  IMAD.MOV.U32 R12, RZ, RZ, 0x7 ;  /* 0x00000007ff0c7424 */ /* 0x000fe200078e00ff */
[----:B------:R-:W-:-:S07]  /*f540*/  MOV R9, R14 ;  /* 0x0000000e00097202 */ /* 0x000fce0000000f00 */
[----:B------:R-:W-:Y:S05]  /*f550*/  WARPSYNC.COLLECTIVE R15, `(.L_x_2267) ;  /* 0x000000000f087348 */ /* 0x000fea0003c00000 */
[----:B------:R0:W1:Y:S02]  /*f560*/  SHFL.IDX P6, R14, R13, R12, R11 ;  /* 0x0000000c0d0e7389 */ /* 0x00006400000c000b */
[----:B01----:R-:W-:Y:S01]  /*f570*/  ENDCOLLECTIVE ;  /* 0x000000000000791b */ /* 0x003fe20003800000 */
.L_x_2267:
[----:B------:R-:W-:Y:S02]  /*f580*/  @P1 LEA R2, P0, R16, R9, 0x1 ;  /* 0x0000000910021211 */ /* 0x000fe400078008ff */
[----:B------:R-:W-:-:S03]  /*f590*/  @P1 LEA R9, R22, UR47, 0x1 ;  /* 0x0000002f16091c11 */ /* 0x000fc6000f8e08ff */
        /* <DEDUP_REMOVED lines=10> */
.L_x_2268:
[----:B------:R-:W-:Y:S05]  /*f640*/  BRA `(.L_x_2269) ;  /* 0xffffffc800e87947 */ /* 0x000fea000383ffff */
.L_x_2216:
[----:B------:R-:W-:Y:S01]  /*f650*/  IMAD.MOV.U32 R13, RZ, RZ, R8 ;  /* 0x000000ffff0d7224 */ /* 0x000fe200078e0008 */
[----:B------:R-:W-:Y:S01]  /*f660*/  MOV R11, 0x181f ;  /* 0x0000181f000b7802 */ /* 0x000fe20000000f00 */
[----:B------:R-:W-:Y:S02]  /*f670*/  IMAD.MOV.U32 R12, RZ, RZ, RZ ;  /* 0x000000ffff0c7224 */ /* 0x000fe400078e00ff */
[----:B------:R-:W-:Y:S02]  /*f680*/  IMAD.MOV.U32 R15, RZ, RZ, -0x1 ;  /* 0xffffffffff0f7424 */ /* 0x000fe400078e00ff */
[----:B------:R-:W-:-:S07]  /*f690*/  IMAD.U32 R5, RZ, RZ, UR49 ;  /* 0x00000031ff057e24 */ /* 0x000fce000f8e00ff */
[----:B------:R-:W-:Y:S05]  /*f6a0*/  WARPSYNC.COLLECTIVE R15, `(.L_x_2270) ;  /* 0x000000000f087348 */ /* 0x000fea0003c00000 */
[----:B------:R0:W1:Y:S02]  /*f6b0*/  SHFL.IDX P6, R14, R13, R12, R11 ;  /* 0x0000000c0d0e7389 */ /* 0x00006400000c000b */
[----:B01----:R-:W-:Y:S01]  /*f6c0*/  ENDCOLLECTIVE ;  /* 0x000000000000791b */ /* 0x003fe20003800000 */
.L_x_2270:
[----:B------:R-:W-:Y:S01]  /*f6d0*/  IMAD R5, R5, 0xc0, R24 ;  /* 0x000000c005057824 */ /* 0x000fe200078e0218 */
[----:B------:R-:W-:Y:S01]  /*f6e0*/  MOV R13, R7 ;  /* 0x00000007000d7202 */ /* 0x000fe20000000f00 */
[----:B------:R-:W-:-:S07]  /*f6f0*/  IMAD.MOV.U32 R2, RZ, RZ, R14 ;  /* 0x000000ffff027224 */ /* 0x000fce00078e000e */
[----:B------:R-:W-:Y:S05]  /*f700*/  WARPSYNC.COLLECTIVE R15, `(.L_x_2271) ;  /* 0x000000000f087348 */ /* 0x000fea0003c00000 */
[----:B------:R0:W1:Y:S02]  /*f710*/  SHFL.IDX P6, R14, R13, R12, R11 ;  /* 0x0000000c0d0e7389 */ /* 0x00006400000c000b */
[----:B01----:R-:W-:Y:S01]  /*f720*/  ENDCOLLECTIVE ;  /* 0x000000000000791b */ /* 0x003fe20003800000 */
.L_x_2271:
[----:B------:R-:W-:Y:S02]  /*f730*/  ULDC UR4, c[0x0][0x288] ;  /* 0x0000a20000047ab9 */ /* 0x000fe40000000800 */
[----:B------:R-:W-:Y:S02]  /*f740*/  IMAD R4, R9, UR4, RZ ;  /* 0x0000000409047c24 */ /* 0x000fe4000f8e02ff */
[----:B------:R-:W-:-:S03]  /*f750*/  VIADD R9, R5, 0x10 ;  /* 0x0000001005097836 */ /* 0x000fc60000000000 */
[----:B------:R-:W-:Y:S02]  /*f760*/  ISETP.GE.AND P1, PT, R5, R4, PT ;  /* 0x000000040500720c */ /* 0x000fe40003f26270 */
[----:B------:R-:W-:Y:S01]  /*f770*/  MOV R13, R8 ;  /* 0x00000008000d7202 */ /* 0x000fe20000000f00 */
        /* <DEDUP_REMOVED lines=8> */
.L_x_2272:
        /* <DEDUP_REMOVED lines=12> */
.L_x_2273:
[----:B------:R-:W-:Y:S01]  /*f8c0*/  IMAD.MOV.U32 R13, RZ, RZ, R8 ;  /* 0x000000ffff0d7224 */ /* 0x000fe200078e0008 */
[----:B------:R-:W-:Y:S02]  /*f8d0*/  MOV R12, 0x2 ;  /* 0x00000002000c7802 */ /* 0x000fe40000000f00 */
[----:B------:R-:W-:-:S07]  /*f8e0*/  MOV R21, R14 ;  /* 0x0000000e00157202 */ /* 0x000fce0000000f00 */
[----:B------:R-:W-:Y:S05]  /*f8f0*/  WARPSYNC.COLLECTIVE R15, `(.L_x_2274) ;  /* 0x000000000f087348 */ /* 0x000fea0003c00000 */
[----:B------:R0:W1:Y:S02]  /*f900*/  SHFL.IDX P6, R14, R13, R12, R11 ;  /* 0x0000000c0d0e7389 */ /* 0x00006400000c000b */
[----:B01----:R-:W-:Y:S01]  /*f910*/  ENDCOLLECTIVE ;  /* 0x000000000000791b */ /* 0x003fe20003800000 */
.L_x_2274:
[----:B------:R-:W-:-:S05]  /*f920*/  @!P1 LEA R2, P2, R16, R21, 0x1 ;  /* 0x0000001510029211 */ /* 0x000fca00078408ff */
[----:B------:R-:W-:-:S05]  /*f930*/  @!P1 IMAD.X R3, RZ, RZ, R10, P2 ;  /* 0x000000ffff039224 */ /* 0x000fca00010e060a */
        /* <DEDUP_REMOVED lines=10> */
.L_x_2275:
[----:B------:R-:W-:Y:S01]  /*f9e0*/  @!P1 LEA R20, R22, UR47, 0x1 ;  /* 0x0000002f16149c11 */ /* 0x000fe2000f8e08ff */
[----:B------:R-:W-:Y:S02]  /*f9f0*/  IMAD.MOV.U32 R13, RZ, RZ, R8 ;  /* 0x000000ffff0d7224 */ /* 0x000fe400078e0008 */
[----:B------:R-:W-:Y:S01]  /*fa00*/  IMAD.MOV.U32 R12, RZ, RZ, 0x3 ;  /* 0x00000003ff0c7424 */ /* 0x000fe200078e00ff */
[----:B------:R-:W-:-:S13]  /*fa10*/  @!P1 LEA R2, P2, R16, R14, 0x1 ;  /* 0x0000000e10029211 */ /* 0x000fda00078408ff */
[----:B------:R-:W-:Y:S05]  /*fa20*/  WARPSYNC.COLLECTIVE R15, `(.L_x_2276) ;  /* 0x000000000f087348 */ /* 0x000fea0003c00000 */
[----:B------:R0:W1:Y:S02]  /*fa30*/  SHFL.IDX P6, R14, R13, R12, R11 ;  /* 0x0000000c0d0e7389 */ /* 0x00006400000c000b */
[----:B01----:R-:W-:Y:S01]  /*fa40*/  ENDCOLLECTIVE ;  /* 0x000000000000791b */ /* 0x003fe20003800000 */
.L_x_2276:
[----:B------:R-:W-:Y:S01]  /*fa50*/  @!P1 IMAD.X R3, RZ, RZ, R9, P2 ;  /* 0x000000ffff039224 */ /* 0x000fe200010e0609 */
[----:B------:R-:W-:-:S04]  /*fa60*/  IADD3 R9, R5, 0x30, RZ ;  /* 0x0000003005097810 */ /* 0x000fc80007ffe0ff */
[----:B------:R-:W-:Y:S01]  /*fa70*/  @!PT LDS RZ, [RZ] ;  /* 0x00000000fffff984 */ /* 0x000fe20000000800 */
[----:B------:R-:W-:Y:S01]  /*fa80*/  @!PT LDS RZ, [RZ] ;  /* 0x00000000fffff984 */ /* 0x000fe20000000800 */
[----:B------:R-:W-:Y:S01]  /*fa90*/  @!PT LDS RZ, [RZ] ;  /* 0x00000000fffff984 */ /* 0x000fe20000000800 */
[----:B------:R0:W-:Y:S01]  /*faa0*/  @!P1 LDGSTS.E.BYPASS.LTC128B.128 [R20+0x9400], desc[UR38][R2.64], !P0 ;  /* 0x0940000002149fae */ /* 0x0001e2000c101d66 */
[----:B------:R-:W-:Y:S01]  /*fab0*/  ISETP.GE.AND P1, PT, R9, R4, PT ;  /* 0x000000040900720c */ /* 0x000fe20003f26270 */
[----:B------:R-:W-:Y:S01]  /*fac0*/  VIADD R9, R5, 0x40 ;  /* 0x0000004005097836 */ /* 0x000fe20000000000 */
[----:B------:R-:W-:-:S11]  /*fad0*/  MOV R13, R7 ;  /* 0x00000007000d7202 */ /* 0x000fd60000000f00 */
[----:B------:R-:W-:Y:S01]  /*fae0*/  @!P1 LEA R25, R22, UR47, 0x1 ;  /* 0x0000002f16199c11 */ /* 0x000fe2000f8e08ff */
[----:B0-----:R-:W-:-:S07]  /*faf0*/  IMAD.MOV.U32 R10, RZ, RZ, R14 ;  /* 0x000000ffff0a7224 */ /* 0x001fce00078e000e */
[----:B------:R-:W-:Y:S05]  /*fb00*/  WARPSYNC.COLLECTIVE R15, `(.L_x_2277) ;  /* 0x000000000f087348 */ /* 0x000fea0003c00000 */
[----:B------:R0:W1:Y:S02]  /*fb10*/  SHFL.IDX P6, R14, R13, R12, R11 ;  /* 0x0000000c0d0e7389 */ /* 0x00006400000c000b */
[----:B01----:R-:W-:Y:S01]  /*fb20*/  ENDCOLLECTIVE ;  /* 0x000000000000791b */ /* 0x003fe20003800000 */
.L_x_2277:
[----:B------:R-:W-:Y:S01]  /*fb30*/  MOV R13, R8 ;  /* 0x00000008000d7202 */ /* 0x000fe20000000f00 */
[----:B------:R-:W-:Y:S02]  /*fb40*/  IMAD.MOV.U32 R12, RZ, RZ, 0x4 ;  /* 0x00000004ff0c7424 */ /* 0x000fe400078e00ff */
[----:B------:R-:W-:-:S07]  /*fb50*/  IMAD.MOV.U32 R21, RZ, RZ, R14 ;  /* 0x000000ffff157224 */ /* 0x000fce00078e000e */
[----:B------:R-:W-:Y:S05]  /*fb60*/  WARPSYNC.COLLECTIVE R15, `(.L_x_2278) ;  /* 0x000000000f087348 */ /* 0x000fea0003c00000 */
[----:B------:R0:W1:Y:S02]  /*fb70*/  SHFL.IDX P6, R14, R13, R12, R11 ;  /* 0x0000000c0d0e7389 */ /* 0x00006400000c000b */
[----:B01----:R-:W-:Y:S01]  /*fb80*/  ENDCOLLECTIVE ;  /* 0x000000000000791b */ /* 0x003fe20003800000 */
.L_x_2278:
        /* <DEDUP_REMOVED lines=12> */
.L_x_2279:
[----:B------:R-:W-:Y:S01]  /*fc50*/  @!P1 LEA R20, R22, UR47, 0x1 ;  /* 0x0000002f16149c11 */ /* 0x000fe2000f8e08ff */
[----:B------:R-:W-:Y:S02]  /*fc60*/  IMAD.MOV.U32 R13, RZ, RZ, R8 ;  /* 0x000000ffff0d7224 */ /* 0x000fe400078e0008 */
[----:B------:R-:W-:Y:S01]  /*fc70*/  IMAD.MOV.U32 R12, RZ, RZ, 0x5 ;  /* 0x00000005ff0c7424 */ /* 0x000fe200078e00ff */
[----:B------:R-:W-:-:S13]  /*fc80*/  @!P1 LEA R2, P2, R16, R14, 0x1 ;  /* 0x0000000e10029211 */ /* 0x000fda00078408ff */
[----:B------:R-:W-:Y:S05]  /*fc90*/  WARPSYNC.COLLECTIVE R15, `(.L_x_2280) ;  /* 0x000000000f087348 */ /* 0x000fea0003c00000 */
[----:B------:R0:W1:Y:S02]  /*fca0*/  SHFL.IDX P6, R14, R13, R12, R11 ;  /* 0x0000000c0d0e7389 */ /* 0x00006400000c000b */
[----:B01----:R-:W-:Y:S01]  /*fcb0*/  ENDCOLLECTIVE ;  /* 0x000000000000791b */ /* 0x003fe20003800000 */
.L_x_2280:
[----:B------:R-:W-:Y:S01]  /*fcc0*/  @!P1 IADD3.X R3, RZ, R9, RZ, P2, !PT ;  /* 0x00000009ff039210 */ /* 0x000fe200017fe4ff */
[----:B------:R-:W-:-:S04]  /*fcd0*/  VIADD R9, R5, 0x50 ;  /* 0x0000005005097836 */ /* 0x000fc80000000000 */
[----:B------:R-:W-:Y:S01]  /*fce0*/  @!PT LDS RZ, [RZ] ;  /* 0x00000000fffff984 */ /* 0x000fe20000000800 */
[----:B------:R-:W-:Y:S01]  /*fcf0*/  @!PT LDS RZ, [RZ] ;  /* 0x00000000fffff984 */ /* 0x000fe20000000800 */
[----:B------:R-:W-:Y:S01]  /*fd00*/  @!PT LDS RZ, [RZ] ;  /* 0x00000000fffff984 */ /* 0x000fe20000000800 */
[----:B------:R0:W-:Y:S01]  /*fd10*/  @!P1 LDGSTS.E.BYPASS.LTC128B.128 [R20+0xa400], desc[UR38][R2.64], !P0 ;  /* 0x0a40000002149fae */ /* 0x0001e2000c101d66 */
[----:B------:R-:W-:Y:S02]  /*fd20*/  ISETP.GE.AND P1, PT, R9, R4, PT ;  /* 0x000000040900720c */ /* 0x000fe40003f26270 */
[----:B------:R-:W-:Y:S01]  /*fd30*/  IADD3 R9, R5, 0x60, RZ ;  /* 0x0000006005097810 */ /* 0x000fe20007ffe0ff */
[----:B------:R-:W-:-:S10]  /*fd40*/  IMAD.MOV.U32 R13, RZ, RZ, R7 ;  /* 0x000000ffff0d7224 */ /* 0x000fd400078e0007 */
[----:B------:R-:W-:Y:S02]  /*fd50*/  @!P1 LEA R25, R22, UR47, 0x1 ;  /* 0x0000002f16199c11 */ /* 0x000fe4000f8e08ff */
[----:B0-----:R-:W-:-:S07]  /*fd60*/  MOV R10, R14 ;  /* 0x0000000e000a7202 */ /* 0x001fce0000000f00 */
[----:B------:R-:W-:Y:S05]  /*fd70*/  WARPSYNC.COLLECTIVE R15, `(.L_x_2281) ;  /* 0x000000000f087348 */ /* 0x000fea0003c00000 */
[----:B------:R0:W1:Y:S02]  /*fd80*/  SHFL.IDX P6, R14, R13, R12, R11 ;  /* 0x0000000c0d0e7389 */ /* 0x00006400000c000b */
[----:B01----:R-:W-:Y:S01]  /*fd90*/  ENDCOLLECTIVE ;  /* 0x000000000000791b */ /* 0x003fe20003800000 */
.L_x_2281:
[----:B------:R-:W-:Y:S02]  /*fda0*/  IMAD.MOV.U32 R13, RZ, RZ, R8 ;  /* 0x000000ffff0d7224 */ /* 0x000fe400078e0008 */
[----:B------:R-:W-:Y:S02]  /*fdb0*/  IMAD.MOV.U32 R12, RZ, RZ, 0x6 ;  /* 0x00000006ff0c7424 */ /* 0x000fe400078e00ff */
[----:B------:R-:W-:-:S07]  /*fdc0*/  IMAD.MOV.U32 R21, RZ, RZ, R14 ;  /* 0x000000ffff157224 */ /* 0x000fce00078e000e */
[----:B------:R-:W-:Y:S05]  /*fdd0*/  WARPSYNC.COLLECTIVE R15, `(.L_x_2282) ;  /* 0x000000000f087348 */ /* 0x000fea0003c00000 */
[----:B------:R0:W1:Y:S02]  /*fde0*/  SHFL.IDX P6, R14, R13, R12, R11 ;  /* 0x0000000c0d0e7389 */ /* 0x00006400000c000b */
[----:B01----:R-:W-:Y:S01]  /*fdf0*/  ENDCOLLECTIVE ;  /* 0x000000000000791b */ /* 0x003fe20003800000 */
.L_x_2282:
[----:B------:R-:W-:-:S05]  /*fe00*/  @!P1 LEA R2, P2, R16, R21, 0x1 ;  /* 0x0000001510029211 */ /* 0x000fca00078408ff */
[----:B------:R-:W-:-:S05]  /*fe10*/  @!P1 IMAD.X R3, RZ, RZ, R10, P2 ;  /* 0x000000ffff039224 */ /* 0x000fca00010e060a */
[----:B------:R-:W-:Y:S01]  /*fe20*/  @!PT LDS RZ, [RZ] ;  /* 0x00000000fffff984 */ /* 0x000fe20000000800 */
[----:B------:R-:W-:Y:S01]  /*fe30*/  @!PT LDS RZ, [RZ] ;  /* 0x00000000fffff984 */ /* 0x000fe20000000800 */
[----:B------:R-:W-:Y:S01]  /*fe40*/  @!PT LDS RZ, [RZ] ;  /* 0x00000000fffff984 */ /* 0x000fe20000000800 */
[----:B------:R0:W-:Y:S01]  /*fe50*/  @!P1 LDGSTS.E.BYPASS.LTC128B.128 [R25+0xac00], desc[UR38][R2.64], !P0 ;  /* 0x0ac0000002199fae */ /* 0x0001e2000c101d66 */
[----:B------:R-:W-:Y:S02]  /*fe60*/  MOV R13, R7 ;  /* 0x00000007000d7202 */ /* 0x000fe40000000f00 */
[----:B------:R-:W-:Y:S01]  /*fe70*/  ISETP.GE.AND P1, PT, R9, R4, PT ;  /* 0x000000040900720c */ /* 0x000fe20003f26270 */
[----:B------:R-:W-:-:S12]  /*fe80*/  IMAD.MOV.U32 R9, RZ, RZ, R14 ;  /* 0x000000ffff097224 */ /* 0x000fd800078e000e */
[----:B0-----:R-:W-:Y:S05]  /*fe90*/  WARPSYNC.COLLECTIVE R15, `(.L_x_2283) ;  /* 0x000000000f087348 */ /* 0x001fea0003c00000 */
[----:B------:R1:W2:Y:S02]  /*fea0*/  SHFL.IDX P6, R14, R13, R12, R11 ;  /* 0x0000000c0d0e7389 */ /* 0x0002a400000c000b */
[----:B012---:R-:W-:Y:S01]  /*feb0*/  ENDCOLLECTIVE ;  /* 0x000000000000791b */ /* 0x007fe20003800000 */
.L_x_2283:
[----:B------:R-:W-:Y:S01]  /*fec0*/  @!P1 LEA R10, R22, UR47, 0x1 ;  /* 0x0000002f160a9c11 */ /* 0x000fe2000f8e08ff */
[----:B------:R-:W-:Y:S02]  /*fed0*/  IMAD.MOV.U32 R13, RZ, RZ, R8 ;  /* 0x000000ffff0d7224 */ /* 0x000fe400078e0008 */
[----:B------:R-:W-:Y:S01]  /*fee0*/  IMAD.MOV.U32 R12, RZ, RZ, 0x7 ;  /* 0x00000007ff0c7424 */ /* 0x000fe200078e00ff */
[----:B------:R-:W-:-:S13]  /*fef0*/  @!P1 LEA R2, P2, R16, R14, 0x1 ;  /* 0x0000000e10029211 */ /* 0x000fda00078408ff */
[----:B------:R-:W-:Y:S05]  /*ff00*/  WARPSYNC.COLLECTIVE R15, `(.L_x_2284) ;  /* 0x000000000f087348 */ /* 0x000fea0003c00000 */
[----:B------:R0:W1:Y:S02]  /*ff10*/  SHFL.IDX P6, R14, R13, R12, R11 ;  /* 0x0000000c0d0e7389 */ /* 0x00006400000c000b */
[----:B01----:R-:W-:Y:S01]  /*ff20*/  ENDCOLLECTIVE ;  /* 0x000000000000791b */ /* 0x003fe20003800000 */
.L_x_2284:
[----:B------:R-:W-:-:S05]  /*ff30*/  @!P1 IMAD.X R3, RZ, RZ, R9, P2 ;  /* 0x000000ffff039224 */ /* 0x000fca00010e0609 */
[----:B------:R-:W-:Y:S01]  /*ff40*/  @!PT LDS RZ, [RZ] ;  /* 0x00000000fffff984 */ /* 0x000fe20000000800 */
[----:B------:R-:W-:Y:S01]  /*ff50*/  @!PT LDS RZ, [RZ] ;  /* 0x00000000fffff984 */ /* 0x000fe20000000800 */
[----:B------:R-:W-:Y:S01]  /*ff60*/  @!PT LDS RZ, [RZ] ;  /* 0x00000000fffff984 */ /* 0x000fe20000000800 */
[----:B------:R0:W-:Y:S01]  /*ff70*/  @!P1 LDGSTS.E.BYPASS.LTC128B.128 [R10+0xb400], desc[UR38][R2.64], !P0 ;  /* 0x0b400000020a9fae */ /* 0x0001e2000c101d66 */
[----:B------:R-:W-:Y:S01]  /*ff80*/  IMAD.MOV.U32 R13, RZ, RZ, R7 ;  /* 0x000000ffff0d7224 */ /* 0x000fe200078e0007 */
[C---:B------:R-:W-:Y:S01]  /*ff90*/  IADD3 R7, R5.reuse, 0x80, RZ ;  /* 0x0000008005077810 */ /* 0x040fe20007ffe0ff */
[----:B0-----:R-:W-:Y:S01]  /*ffa0*/  VIADD R3, R5, 0x70 ;  /* 0x0000007005037836 */ /* 0x001fe20000000000 */
[----:B------:R-:W-:-:S07]  /*ffb0*/  MOV R8, R14 ;  /* 0x0000000e00087202 */ /* 0x000fce0000000f00 */
[----:B------:R-:W-:Y:S05]  /*ffc0*/  WARPSYNC.COLLECTIVE R15, `(.L_x_2285) ;  /* 0x000000000f087348 */ /* 0x000fea0003c00000 */
[----:B------:R0:W1:Y:S02]  /*ffd0*/  SHFL.IDX P6, R14, R13, R12, R11 ;  /* 0x0000000c0d0e7389 */ /* 0x00006400000c000b */
[----:B01----:R-:W-:Y:S01]  /*ffe0*/  ENDCOLLECTIVE ;  /* 0x000000000000791b */ /* 0x003fe20003800000 */
.L_x_2285:
[----:B------:R-:W-:Y:S01]  /*fff0*/  ISETP.GE.AND P1, PT, R3, R4, PT ;  /* 0x000000040300720c */ /* 0x000fe20003f26270 */
[----:B------:R-:W-:-:S12]  /*10000*/  IMAD.MOV.U32 R13, RZ, RZ, R6 ;  /* 0x000000ffff0d7224 */ /* 0x000fd800078e0006 */
[----:B------:R-:W-:Y:S01]  /*10010*/  @!P1 LEA R25, R22, UR47, 0x1 ;  /* 0x0000002f16199c11 */ /* 0x000fe2000f8e08ff */
[----:B------:R-:W-:Y:S01]  /*10020*/  IMAD.MOV.U32 R12, RZ, RZ, RZ ;  /* 0x000000ffff0c7224 */ /* 0x000fe200078e00ff */
[----:B------:R-:W-:-:S13]  /*10030*/  @!P1 LEA R2, P2, R16, R14, 0x1 ;  /* 0x0000000e10029211 */ /* 0x000fda00078408ff */
[----:B------:R-:W-:Y:S05]  /*10040*/  WARPSYNC.COLLECTIVE R15, `(.L_x_2286) ;  /* 0x000000000f087348 */ /* 0x000fea0003c00000 */
[----:B------:R0:W1:Y:S02]  /*10050*/  SHFL.IDX P6, R14, R13, R12, R11 ;  /* 0x0000000c0d0e7389 */ /* 0x00006400000c000b */
[----:B01----:R-:W-:Y:S01]  /*10060*/  ENDCOLLECTIVE ;  /* 0x000000000000791b */ /* 0x003fe20003800000 */
.L_x_2286:
[----:B------:R-:W-:-:S05]  /*10070*/  @!P1 IMAD.X R3, RZ, RZ, R8, P2 ;  /* 0x000000ffff039224 */ /* 0x000fca00010e0608 */
[----:B------:R-:W-:Y:S01]  /*10080*/  @!PT LDS RZ, [RZ] ;  /* 0x00000000fffff984 */ /* 0x000fe20000000800 */
[----:B------:R-:W-:Y:S01]  /*10090*/  @!PT LDS RZ, [RZ] ;  /* 0x00000000fffff984 */ /* 0x000fe20000000800 */
[----:B------:R-:W-:Y:S01]  /*100a0*/  @!PT LDS RZ, [RZ] ;  /* 0x00000000fffff984 */ /* 0x000fe20000000800 */
[----:B------:R0:W-:Y:S01]  /*100b0*/  @!P1 LDGSTS.E.BYPASS.LTC128B.128 [R25+0xbc00], desc[UR38][R2.64], !P0 ;  /* 0x0bc0000002199fae */ /* 0x0001e2000c101d66 */
[----:B------:R-:W-:Y:S01]  /*100c0*/  ISETP.GE.AND P1, PT, R7, R4, PT ;  /* 0x000000040700720c */ /* 0x000fe20003f26270 */
[----:B------:R-:W-:Y:S01]  /*100d0*/  VIADD R7, R5, 0x90 ;  /* 0x0000009005077836 */ /* 0x000fe20000000000 */
[----:B------:R-:W-:Y:S01]  /*100e0*/  MOV R13, R0 ;  /* 0x00000000000d7202 */ /* 0x000fe20000000f00 */
[----:B------:R-:W-:-:S10]  /*100f0*/  IMAD.MOV.U32 R9, RZ, RZ, R14 ;  /* 0x000000ffff097224 */ /* 0x000fd400078e000e */
[----:B0-----:R-:W-:Y:S05]  /*10100*/  WARPSYNC.COLLECTIVE R15, `(.L_x_2287) ;  /* 0x000000000f087348 */ /* 0x001fea0003c00000 */
[----:B------:R1:W2:Y:S02]  /*10110*/  SHFL.IDX P6, R14, R13, R12, R11 ;  /* 0x0000000c0d0e7389 */ /* 0x0002a400000c000b */
[----:B012---:R-:W-:Y:S01]  /*10120*/  ENDCOLLECTIVE ;  /* 0x000000000000791b */ /* 0x007fe20003800000 */
.L_x_2287:
[----:B------:R-:W-:Y:S01]  /*10130*/  MOV R13, R6 ;  /* 0x00000006000d7202 */ /* 0x000fe20000000f00 */
[----:B------:R-:W-:Y:S02]  /*10140*/  IMAD.MOV.U32 R12, RZ, RZ, 0x1 ;  /* 0x00000001ff0c7424 */ /* 0x000fe400078e00ff */
[----:B------:R-:W-:-:S07]  /*10150*/  IMAD.MOV.U32 R21, RZ, RZ, R14 ;  /* 0x000000ffff157224 */ /* 0x000fce00078e000e */
[----:B------:R-:W-:Y:S05]  /*10160*/  WARPSYNC.COLLECTIVE R15, `(.L_x_2288) ;  /* 0x000000000f087348 */ /* 0x000fea0003c00000 */
[----:B------:R0:W1:Y:S02]  /*10170*/  SHFL.IDX P6, R14, R13, R12, R11 ;  /* 0x0000000c0d0e7389 */ /* 0x00006400000c000b */
[----:B01----:R-:W-:Y:S01]  /*10180*/  ENDCOLLECTIVE ;  /* 0x000000000000791b */ /* 0x003fe20003800000 */
.L_x_2288:
[----:B------:R-:W-:Y:S02]  /*10190*/  @!P1 LEA R2, P2, R16, R21, 0x1 ;  /* 0x0000001510029211 */ /* 0x000fe400078408ff */
[----:B------:R-:W-:-:S03]  /*101a0*/  @!P1 LEA R21, R22, UR47, 0x1 ;  /* 0x0000002f16159c11 */ /* 0x000fc6000f8e08ff */
        /* <DEDUP_REMOVED lines=11> */
.L_x_2289:
[----:B------:R-:W-:Y:S02]  /*10260*/  IMAD.MOV.U32 R13, RZ, RZ, R6 ;  /* 0x000000ffff0d7224 */ /* 0x000fe400078e0006 */
[----:B------:R-:W-:Y:S01]  /*10270*/  IMAD.MOV.U32 R12, RZ, RZ, 0x2 ;  /* 0x00000002ff0c7424 */ /* 0x000fe200078e00ff */
[----:B------:R-:W-:-:S07]  /*10280*/  MOV R9, R14 ;  /* 0x0000000e00097202 */ /* 0x000fce0000000f00 */
[----:B------:R-:W-:Y:S05]  /*10290*/  WARPSYNC.COLLECTIVE R15, `(.L_x_2290) ;  /* 0x000000000f087348 */ /* 0x000fea0003c00000 */
[----:B------:R0:W1:Y:S02]  /*102a0*/  SHFL.IDX P6, R14, R13, R12, R11 ;  /* 0x0000000c0d0e7389 */ /* 0x00006400000c000b */
[----:B01----:R-:W-:Y:S01]  /*102b0*/  ENDCOLLECTIVE ;  /* 0x000000000000791b */ /* 0x003fe20003800000 */
.L_x_2290:
        /* <DEDUP_REMOVED lines=8> */
[----:B------:R-:W-:Y:S01]  /*10340*/  MOV R7, R14 ;  /* 0x0000000e00077202 */ /* 0x000fe20000000f00 */
[----:B0-----:R-:W-:-:S07]  /*10350*/  VIADD R3, R5, 0xa0 ;  /* 0x000000a005037836 */ /* 0x001fce0000000000 */
[----:B------:R-:W-:Y:S05]  /*10360*/  WARPSYNC.COLLECTIVE R15, `(.L_x_2291) ;  /* 0x000000000f087348 */ /* 0x000fea0003c00000 */
[----:B------:R0:W1:Y:S02]  /*10370*/  SHFL.IDX P6, R14, R13, R12, R11 ;  /* 0x0000000c0d0e7389 */ /* 0x00006400000c000b */
[----:B01----:R-:W-:Y:S01]  /*10380*/  ENDCOLLECTIVE ;  /* 0x000000000000791b */ /* 0x003fe20003800000 */
.L_x_2291:
[----:B------:R-:W-:Y:S02]  /*10390*/  ISETP.GE.AND P1, PT, R3, R4, PT ;  /* 0x000000040300720c */ /* 0x000fe40003f26270 */
[----:B------:R-:W-:Y:S01]  /*103a0*/  MOV R13, R6 ;  /* 0x00000006000d7202 */ /* 0x000fe20000000f00 */
[----:B------:R-:W-:-:S10]  /*103b0*/  IMAD.MOV.U32 R12, RZ, RZ, 0x3 ;  /* 0x00000003ff0c7424 */ /* 0x000fd400078e00ff */
[----:B------:R-:W-:-:S13]  /*103c0*/  @!P1 LEA R2, P2, R16, R14, 0x1 ;  /* 0x0000000e10029211 */ /* 0x000fda00078408ff */
[----:B------:R-:W-:Y:S05]  /*103d0*/  WARPSYNC.COLLECTIVE R15, `(.L_x_2292) ;  /* 0x000000000f087348 */ /* 0x000fea0003c00000 */
[----:B------:R0:W1:Y:S02]  /*103e0*/  SHFL.IDX P6, R14, R13, R12, R11 ;  /* 0x0000000c0d0e7389 */ /* 0x00006400000c000b */
[----:B01----:R-:W-:Y:S01]  /*103f0*/  ENDCOLLECTIVE ;  /* 0x000000000000791b */ /* 0x003fe20003800000 */
.L_x_2292:
        /* <DEDUP_REMOVED lines=11> */
.L_x_2293:
[----:B------:R-:W-:Y:S05]  /*104b0*/  BRA `(.L_x_2294) ;  /* 0xffffffc800947947 */ /* 0x000fea000383ffff */
.L_x_2217:
[----:B0-----:R-:W-:-:S04]  /*104c0*/  MOV R3, UR47 ;  /* 0x0000002f00037c02 */ /* 0x001fc80008000f00 */
[----:B------:R0:W1:Y:S03]  /*104d0*/  SYNCS.PHASECHK.TRANS64.TRYWAIT P0, [R3+URZ+0x16820], R0 ;  /* 0x01682000030075a7 */ /* 0x000066000800017f */
[----:B-1----:R-:W-:Y:S05]  /*104e0*/  @!P0 NANOSLEEP.SYNCS 0x989680 ;  /* 0x009896800000895d */ /* 0x002fea0003900000 */
[----:B------:R-:W1:Y:S02]  /*104f0*/  @!P0 SYNCS.PHASECHK.TRANS64 P0, [R3+URZ+0x16820], R0 ;  /* 0x01682000030085a7 */ /* 0x000e64000800007f */
[----:B-1----:R-:W-:Y:S05]  /*10500*/  @!P0 BRA `(.L_x_2217) ;  /* 0xfffffffc00ec8947 */ /* 0x002fea000383ffff */
[----:B------:R-:W-:Y:S05]  /*10510*/  BRA `(.L_x_2295) ;  /* 0xffffffc800c47947 */ /* 0x000fea000383ffff */
.L_x_2221:
[----:B0-----:R0:W1:Y:S02]  /*10520*/  SYNCS.PHASECHK.TRANS64.TRYWAIT P0, [R7+URZ+0x16840], R2 ;  /* 0x01684002070075a7 */ /* 0x001064000800017f */
[----:B-1----:R-:W-:Y:S05]  /*10530*/  @!P0 NANOSLEEP.SYNCS 0x989680 ;  /* 0x009896800000895d */ /* 0x002fea0003900000 */
[----:B------:R-:W1:Y:S02]  /*10540*/  @!P0 SYNCS.PHASECHK.TRANS64 P0, [R7+URZ+0x16840], R2 ;  /* 0x01684002070085a7 */ /* 0x000e64000800007f */
[----:B-1----:R-:W-:Y:S05]  /*10550*/  @!P0 BRA `(.L_x_2221) ;  /* 0xfffffffc00f08947 */ /* 0x002fea000383ffff */
[----:B------:R-:W-:Y:S05]  /*10560*/  BRA `(.L_x_2296) ;  /* 0xffffffcc00a87947 */ /* 0x000fea000383ffff */
.L_x_2222:
[----:B------:R-:W-:Y:S01]  /*10570*/  BSSY B1, `(.L_x_2297) ;  /* 0x0000008000017945 */ /* 0x000fe20003800000 */
[----:B------:R-:W-:Y:S01]  /*10580*/  IMAD.MOV.U32 R13, RZ, RZ, R19 ;  /* 0x000000ffff0d7224 */ /* 0x000fe200078e0013 */
[----:B------:R-:W-:Y:S01]  /*10590*/  MOV R15, 0xffffffff ;  /* 0xffffffff000f7802 */ /* 0x000fe20000000f00 */
[----:B------:R-:W-:Y:S02]  /*105a0*/  IMAD.MOV.U32 R12, RZ, RZ, RZ ;  /* 0x000000ffff0c7224 */ /* 0x000fe400078e00ff */
[----:B------:R-:W-:-:S07]  /*105b0*/  IMAD.MOV.U32 R11, RZ, RZ, 0x181f ;  /* 0x0000181fff0b7424 */ /* 0x000fce00078e00ff */
[----:B------:R-:W-:Y:S05]  /*105c0*/  WARPSYNC.COLLECTIVE R15, `(.L_x_2298) ;  /* 0x000000000f087348 */ /* 0x000fea0003c00000 */
[----:B------:R0:W1:Y:S02]  /*105d0*/  SHFL.IDX P6, R14, R13, R12, R11 ;  /* 0x0000000c0d0e7389 */ /* 0x00006400000c000b */
[----:B01----:R-:W-:Y:S01]  /*105e0*/  ENDCOLLECTIVE ;  /* 0x000000000000791b */ /* 0x003fe20003800000 */
.L_x_2298:
[----:B------:R-:W-:Y:S05]  /*105f0*/  BSYNC B1 ;  /* 0x0000000000017941 */ /* 0x000fea0003800000 */
.L_x_2297:
[----:B------:R-:W-:Y:S01]  /*10600*/  IMAD.MOV.U32 R13, RZ, RZ, R10 ;  /* 0x000000ffff0d7224 */ /* 0x000fe200078e000a */
[----:B------:R-:W-:Y:S01]  /*10610*/  MOV R11, 0x181f ;  /* 0x0000181f000b7802 */ /* 0x000fe20000000f00 */
[----:B------:R-:W-:Y:S01]  /*10620*/  IMAD.MOV.U32 R12, RZ, RZ, RZ ;  /* 0x000000ffff0c7224 */ /* 0x000fe200078e00ff */
[----:B------:R-:W-:Y:S01]  /*10630*/  LEA R9, R9, UR47, 0x1 ;  /* 0x0000002f09097c11 */ /* 0x000fe2000f8e08ff */
[----:B------:R-:W-:Y:S02]  /*10640*/  IMAD.MOV.U32 R15, RZ, RZ, -0x1 ;  /* 0xffffffffff0f7424 */ /* 0x000fe400078e00ff */
[----:B------:R-:W-:-:S07]  /*10650*/  IMAD.MOV.U32 R3, RZ, RZ, R14 ;  /* 0x000000ffff037224 */ /* 0x000fce00078e000e */
[----:B------:R-:W-:Y:S05]  /*10660*/  WARPSYNC.COLLECTIVE R15, `(.L_x_2299) ;  /* 0x000000000f087348 */ /* 0x000fea0003c00000 */
[----:B------:R0:W1:Y:S02]  /*10670*/  SHFL.IDX P6, R14, R13, R12, R11 ;  /* 0x0000000c0d0e7389 */ /* 0x00006400000c000b */
[----:B01----:R-:W-:Y:S01]  /*10680*/  ENDCOLLECTIVE ;  /* 0x000000000000791b */ /* 0x003fe20003800000 */
.L_x_2299:
[----:B------:R-:W-:Y:S02]  /*10690*/  IMAD.SHL.U32 R15, R16, 0x2, RZ ;  /* 0x00000002100f7824 */ /* 0x000fe400078e00ff */
[----:B------:R-:W-:Y:S02]  /*106a0*/  IMAD.MOV.U32 R13, RZ, RZ, R19 ;  /* 0x000000ffff0d7224 */ /* 0x000fe400078e0013 */
[----:B------:R-:W-:Y:S02]  /*106b0*/  IMAD.MOV.U32 R12, RZ, RZ, 0x1 ;  /* 0x00000001ff0c7424 */ /* 0x000fe400078e00ff */
[----:B------:R-:W-:-:S05]  /*106c0*/  IMAD.MOV.U32 R2, RZ, RZ, R14 ;  /* 0x000000ffff027224 */ /* 0x000fca00078e000e */
[----:B------:R-:W-:Y:S01]  /*106d0*/  IADD3 R2, P0, R2, R15, RZ ;  /* 0x0000000f02027210 */ /* 0x000fe20007f1e0ff */
[----:B------:R-:W-:-:S03]  /*106e0*/  IMAD.MOV.U32 R15, RZ, RZ, -0x1 ;  /* 0xffffffffff0f7424 */ /* 0x000fc600078e00ff */
[----:B------:R-:W-:-:S09]  /*106f0*/  IADD3.X R3, RZ, R3, RZ, P0, !PT ;  /* 0x00000003ff037210 */ /* 0x000fd200007fe4ff */
[----:B------:R-:W-:Y:S05]  /*10700*/  WARPSYNC.COLLECTIVE R15, `(.L_x_2300) ;  /* 0x000000000f087348 */ /* 0x000fea0003c00000 */
[----:B------:R0:W1:Y:S02]  /*10710*/  SHFL.IDX P6, R14, R13, R12, R11 ;  /* 0x0000000c0d0e7389 */ /* 0x00006400000c000b */
[----:B01----:R-:W-:Y:S01]  /*10720*/  ENDCOLLECTIVE ;  /* 0x000000000000791b */ /* 0x003fe20003800000 */
.L_x_2300:
        /* <DEDUP_REMOVED lines=9> */
.L_x_2301:
        /* <DEDUP_REMOVED lines=10> */
.L_x_2302:
        /* <DEDUP_REMOVED lines=9> */
.L_x_2303:
        /* <DEDUP_REMOVED lines=10> */
.L_x_2304:
        /* <DEDUP_REMOVED lines=9> */
.L_x_2305:
        /* <DEDUP_REMOVED lines=10> */
.L_x_2306:
        /* <DEDUP_REMOVED lines=9> */
.L_x_2307:
        /* <DEDUP_REMOVED lines=10> */
.L_x_2308:
        /* <DEDUP_REMOVED lines=9> */
.L_x_2309:
        /* <DEDUP_REMOVED lines=10> */
.L_x_2310:
        /* <DEDUP_REMOVED lines=9> */
.L_x_2311:
        /* <DEDUP_REMOVED lines=10> */
.L_x_2312:
        /* <DEDUP_REMOVED lines=9> */
.L_x_2313:
[----:B------:R-:W-:Y:S05]  /*10ee0*/  BRA `(.L_x_2314) ;  /* 0xffffffc8005c7947 */ /* 0x000fea000383ffff */
.L_x_2227:
[----:B0-----:R0:W1:Y:S02]  /*10ef0*/  SYNCS.PHASECHK.TRANS64.TRYWAIT P0, [R7+URZ+0x16860], R2 ;  /* 0x01686002070075a7 */ /* 0x001064000800017f */
[----:B-1----:R-:W-:Y:S05]  /*10f00*/  @!P0 NANOSLEEP.SYNCS 0x989680 ;  /* 0x009896800000895d */ /* 0x002fea0003900000 */
[----:B------:R-:W1:Y:S02]  /*10f10*/  @!P0 SYNCS.PHASECHK.TRANS64 P0, [R7+URZ+0x16860], R2 ;  /* 0x01686002070085a7 */ /* 0x000e64000800007f */
[----:B-1----:R-:W-:Y:S05]  /*10f20*/  @!P0 BRA `(.L_x_2227) ;  /* 0xfffffffc00f08947 */ /* 0x002fea000383ffff */
[----:B------:R-:W-:Y:S05]  /*10f30*/  BRA `(.L_x_2315) ;  /* 0xffffffc800bc7947 */ /* 0x000fea000383ffff */
.L_x_2228:
        /* <DEDUP_REMOVED lines=8> */
.L_x_2317:
[----:B------:R-:W-:Y:S05]  /*10fc0*/  BSYNC B1 ;  /* 0x0000000000017941 */ /* 0x000fea0003800000 */
.L_x_2316:
[----:B------:R-:W-:Y:S01]  /*10fd0*/  IMAD.MOV.U32 R13, RZ, RZ, R17 ;  /* 0x000000ffff0d7224 */ /* 0x000fe200078e0011 */
[----:B------:R-:W-:Y:S01]  /*10fe0*/  MOV R12, RZ ;  /* 0x000000ff000c7202 */ /* 0x000fe20000000f00 */
[----:B------:R-:W-:Y:S01]  /*10ff0*/  IMAD.MOV.U32 R11, RZ, RZ, 0x181f ;  /* 0x0000181fff0b7424 */ /* 0x000fe200078e00ff */
[----:B------:R-:W-:Y:S01]  /*11000*/  ISETP.LT.OR P2, PT, R4, 0x1, P1 ;  /* 0x000000010400780c */ /* 0x000fe20000f41670 */
[----:B------:R-:W-:Y:S01]  /*11010*/  IMAD.MOV.U32 R15, RZ, RZ, -0x1 ;  /* 0xffffffffff0f7424 */ /* 0x000fe200078e00ff */
[----:B------:R-:W-:Y:S01]  /*11020*/  LEA R8, R8, UR47, 0x1 ;  /* 0x0000002f08087c11 */ /* 0x000fe2000f8e08ff */
[----:B------:R-:W-:-:S10]  /*11030*/  IMAD.MOV.U32 R3, RZ, RZ, R14 ;  /* 0x000000ffff037224 */ /* 0x000fd400078e000e */
[----:B------:R-:W-:Y:S05]  /*11040*/  WARPSYNC.COLLECTIVE R15, `(.L_x_2318) ;  /* 0x000000000f087348 */ /* 0x000fea0003c00000 */
[----:B------:R0:W1:Y:S02]  /*11050*/  SHFL.IDX P6, R14, R13, R12, R11 ;  /* 0x0000000c0d0e7389 */ /* 0x00006400000c000b */
[----:B01----:R-:W-:Y:S01]  /*11060*/  ENDCOLLECTIVE ;  /* 0x000000000000791b */ /* 0x003fe20003800000 */
.L_x_2318:
[----:B------:R-:W-:Y:S01]  /*11070*/  MOV R13, R18 ;  /* 0x00000012000d7202 */ /* 0x000fe20000000f00 */
[----:B------:R-:W-:Y:S01]  /*11080*/  IMAD.MOV.U32 R12, RZ, RZ, 0x1 ;  /* 0x00000001ff0c7424 */ /* 0x000fe200078e00ff */
[----:B------:R-:W-:-:S13]  /*11090*/  IADD3 R2, P0, R14, R19, RZ ;  /* 0x000000130e027210 */ /* 0x000fda0007f1e0ff */
[----:B------:R-:W-:Y:S05]  /*110a0*/  WARPSYNC.COLLECTIVE R15, `(.L_x_2319) ;  /* 0x000000000f087348 */ /* 0x000fea0003c00000 */
[----:B------:R0:W1:Y:S02]  /*110b0*/  SHFL.IDX P6, R14, R13, R12, R11 ;  /* 0x0000000c0d0e7389 */ /* 0x00006400000c000b */
[----:B01----:R-:W-:Y:S01]  /*110c0*/  ENDCOLLECTIVE ;  /* 0x000000000000791b */ /* 0x003fe20003800000 */
.L_x_2319:
        /* <DEDUP_REMOVED lines=11> */
.L_x_2320:
        /* <DEDUP_REMOVED lines=9> */
.L_x_2321:
        /* <DEDUP_REMOVED lines=10> */
.L_x_2322:
        /* <DEDUP_REMOVED lines=8> */
.L_x_2323:
        /* <DEDUP_REMOVED lines=10> */
.L_x_2324:
        /* <DEDUP_REMOVED lines=9> */
.L_x_2325:
        /* <DEDUP_REMOVED lines=10> */
.L_x_2326:
        /* <DEDUP_REMOVED lines=8> */
.L_x_2327:
        /* <DEDUP_REMOVED lines=10> */
.L_x_2328:
        /* <DEDUP_REMOVED lines=9> */
.L_x_2329:
        /* <DEDUP_REMOVED lines=10> */
.L_x_2330:
        /* <DEDUP_REMOVED lines=8> */
.L_x_2331:
        /* <DEDUP_REMOVED lines=9> */
.L_x_2332:
[----:B------:R-:W-:Y:S05]  /*11860*/  BRA `(.L_x_2333) ;  /* 0xffffffc400387947 */ /* 0x000fea000383ffff */
.L_x_2234:
[----:B0-----:R0:W1:Y:S02]  /*11870*/  SYNCS.PHASECHK.TRANS64.TRYWAIT P0, [R0+URZ+0x16860], R3 ;  /* 0x01686003000075a7 */ /* 0x001064000800017f */
[----:B-1----:R-:W-:Y:S05]  /*11880*/  @!P0 NANOSLEEP.SYNCS 0x989680 ;  /* 0x009896800000895d */ /* 0x002fea0003900000 */
[----:B------:R-:W1:Y:S02]  /*11890*/  @!P0 SYNCS.PHASECHK.TRANS64 P0, [R0+URZ+0x16860], R3 ;  /* 0x01686003000085a7 */ /* 0x000e64000800007f */
[----:B-1----:R-:W-:Y:S05]  /*118a0*/  @!P0 BRA `(.L_x_2234) ;  /* 0xfffffffc00f08947 */ /* 0x002fea000383ffff */
[----:B------:R-:W-:Y:S05]  /*118b0*/  BRA `(.L_x_2334) ;  /* 0xffffffc800347947 */ /* 0x000fea000383ffff */
.L_x_2235:
        /* <DEDUP_REMOVED lines=8> */
.L_x_2336:
[----:B------:R-:W-:Y:S05]  /*11940*/  BSYNC B0 ;  /* 0x0000000000007941 */ /* 0x000fea0003800000 */
.L_x_2335:
        /* <DEDUP_REMOVED lines=11> */
.L_x_2337:
[----:B------:R-:W-:Y:S01]  /*11a00*/  IMAD.MOV.U32 R13, RZ, RZ, R18 ;  /* 0x000000ffff0d7224 */ /* 0x000fe200078e0012 */
[----:B------:R-:W-:Y:S02]  /*11a10*/  MOV R12, 0x1 ;  /* 0x00000001000c7802 */ /* 0x000fe40000000f00 */
[----:B------:R-:W-:-:S13]  /*11a20*/  IADD3 R2, P1, R14, R16, RZ ;  /* 0x000000100e027210 */ /* 0x000fda0007f3e0ff */
[----:B------:R-:W-:Y:S05]  /*11a30*/  WARPSYNC.COLLECTIVE R15, `(.L_x_2338) ;  /* 0x000000000f087348 */ /* 0x000fea0003c00000 */
[----:B------:R0:W1:Y:S02]  /*11a40*/  SHFL.IDX P6, R14, R13, R12, R11 ;  /* 0x0000000c0d0e7389 */ /* 0x00006400000c000b */
[----:B01----:R-:W-:Y:S01]  /*11a50*/  ENDCOLLECTIVE ;  /* 0x000000000000791b */ /* 0x003fe20003800000 */
.L_x_2338:
        /* <DEDUP_REMOVED lines=11> */
.L_x_2339:
[----:B------:R-:W-:Y:S01]  /*11b10*/  IMAD.MOV.U32 R13, RZ, RZ, R18 ;  /* 0x000000ffff0d7224 */ /* 0x000fe200078e0012 */
[----:B------:R-:W-:Y:S02]  /*11b20*/  MOV R12, 0x2 ;  /* 0x00000002000c7802 */ /* 0x000fe40000000f00 */
[----:B------:R-:W-:-:S07]  /*11b30*/  MOV R9, R14 ;  /* 0x0000000e00097202 */ /* 0x000fce0000000f00 */
[----:B------:R-:W-:Y:S05]  /*11b40*/  WARPSYNC.COLLECTIVE R15, `(.L_x_2340) ;  /* 0x000000000f087348 */ /* 0x000fea0003c00000 */
[----:B------:R0:W1:Y:S02]  /*11b50*/  SHFL.IDX P6, R14, R13, R12, R11 ;  /* 0x0000000c0d0e7389 */ /* 0x00006400000c000b */
[----:B01----:R-:W-:Y:S01]  /*11b60*/  ENDCOLLECTIVE ;  /* 0x000000000000791b */ /* 0x003fe20003800000 */
.L_x_2340:
        /* <DEDUP_REMOVED lines=12> */
.L_x_2341:
[----:B------:R-:W-:Y:S01]  /*11c30*/  IMAD.MOV.U32 R13, RZ, RZ, R18 ;  /* 0x000000ffff0d7224 */ /* 0x000fe200078e0012 */
[----:B------:R-:W-:Y:S02]  /*11c40*/  MOV R12, 0x3 ;  /* 0x00000003000c7802 */ /* 0x000fe40000000f00 */
[----:B------:R-:W-:-:S07]  /*11c50*/  MOV R21, R14 ;  /* 0x0000000e00157202 */ /* 0x000fce0000000f00 */
[----:B------:R-:W-:Y:S05]  /*11c60*/  WARPSYNC.COLLECTIVE R15, `(.L_x_2342) ;  /* 0x000000000f087348 */ /* 0x000fea0003c00000 */
[----:B------:R0:W1:Y:S02]  /*11c70*/  SHFL.IDX P6, R14, R13, R12, R11 ;  /* 0x0000000c0d0e7389 */ /* 0x00006400000c000b */
[----:B01----:R-:W-:Y:S01]  /*11c80*/  ENDCOLLECTIVE ;  /* 0x000000000000791b */ /* 0x003fe20003800000 */
.L_x_2342:
        /* <DEDUP_REMOVED lines=12> */
.L_x_2343:
[----:B------:R-:W-:Y:S02]  /*11d50*/  IMAD.MOV.U32 R13, RZ, RZ, R18 ;  /* 0x000000ffff0d7224 */ /* 0x000fe400078e0012 */
[----:B------:R-:W-:Y:S01]  /*11d60*/  IMAD.MOV.U32 R12, RZ, RZ, 0x4 ;  /* 0x00000004ff0c7424 */ /* 0x000fe200078e00ff */
[----:B------:R-:W-:-:S13]  /*11d70*/  IADD3 R2, P1, R14, R16, RZ ;  /* 0x000000100e027210 */ /* 0x000fda0007f3e0ff */
[----:B------:R-:W-:Y:S05]  /*11d80*/  WARPSYNC.COLLECTIVE R15, `(.L_x_2344) ;  /* 0x000000000f087348 */ /* 0x000fea0003c00000 */
[----:B------:R0:W1:Y:S02]  /*11d90*/  SHFL.IDX P6, R14, R13, R12, R11 ;  /* 0x0000000c0d0e7389 */ /* 0x00006400000c000b */
[----:B01----:R-:W-:Y:S01]  /*11da0*/  ENDCOLLECTIVE ;  /* 0x000000000000791b */ /* 0x003fe20003800000 */
.L_x_2344:
        /* <DEDUP_REMOVED lines=12> */
.L_x_2345:
[----:B------:R-:W-:Y:S02]  /*11e70*/  IMAD.MOV.U32 R13, RZ, RZ, R18 ;  /* 0x000000ffff0d7224 */ /* 0x000fe400078e0012 */
[----:B------:R-:W-:Y:S02]  /*11e80*/  IMAD.MOV.U32 R12, RZ, RZ, 0x5 ;  /* 0x00000005ff0c7424 */ /* 0x000fe400078e00ff */
[----:B------:R-:W-:-:S07]  /*11e90*/  IMAD.MOV.U32 R23, RZ, RZ, R14 ;  /* 0x000000ffff177224 */ /* 0x000fce00078e000e */
[----:B------:R-:W-:Y:S05]  /*11ea0*/  WARPSYNC.COLLECTIVE R15, `(.L_x_2346) ;  /* 0x000000000f087348 */ /* 0x000fea0003c00000 */
[----:B------:R0:W1:Y:S02]  /*11eb0*/  SHFL.IDX P6, R14, R13, R12, R11 ;  /* 0x0000000c0d0e7389 */ /* 0x00006400000c000b */
[----:B01----:R-:W-:Y:S01]  /*11ec0*/  ENDCOLLECTIVE ;  /* 0x000000000000791b */ /* 0x003fe20003800000 */
.L_x_2346:
        /* <DEDUP_REMOVED lines=12> */
.L_x_2347:
[----:B------:R-:W-:Y:S02]  /*11f90*/  IMAD.MOV.U32 R13, RZ, RZ, R18 ;  /* 0x000000ffff0d7224 */ /* 0x000fe400078e0012 */
[----:B------:R-:W-:Y:S02]  /*11fa0*/  IMAD.MOV.U32 R12, RZ, RZ, 0x6 ;  /* 0x00000006ff0c7424 */ /* 0x000fe400078e00ff */
[----:B------:R-:W-:-:S07]  /*11fb0*/  IMAD.MOV.U32 R25, RZ, RZ, R14 ;  /* 0x000000ffff197224 */ /* 0x000fce00078e000e */
[----:B------:R-:W-:Y:S05]  /*11fc0*/  WARPSYNC.COLLECTIVE R15, `(.L_x_2348) ;  /* 0x000000000f087348 */ /* 0x000fea0003c00000 */
[----:B------:R0:W1:Y:S02]  /*11fd0*/  SHFL.IDX P6, R14, R13, R12, R11 ;  /* 0x0000000c0d0e7389 */ /* 0x00006400000c000b */
[----:B01----:R-:W-:Y:S01]  /*11fe0*/  ENDCOLLECTIVE ;  /* 0x000000000000791b */ /* 0x003fe20003800000 */
.L_x_2348:
        /* <DEDUP_REMOVED lines=12> */
.L_x_2349:
[----:B------:R-:W-:Y:S02]  /*120b0*/  IMAD.MOV.U32 R13, RZ, RZ, R18 ;  /* 0x000000ffff0d7224 */ /* 0x000fe400078e0012 */
[----:B------:R-:W-:Y:S02]  /*120c0*/  IMAD.MOV.U32 R12, RZ, RZ, 0x7 ;  /* 0x00000007ff0c7424 */ /* 0x000fe400078e00ff */
[----:B------:R-:W-:-:S07]  /*120d0*/  IMAD.MOV.U32 R27, RZ, RZ, R14 ;  /* 0x000000ffff1b7224 */ /* 0x000fce00078e000e */
[----:B------:R-:W-:Y:S05]  /*120e0*/  WARPSYNC.COLLECTIVE R15, `(.L_x_2350) ;  /* 0x000000000f087348 */ /* 0x000fea0003c00000 */
[----:B------:R0:W1:Y:S02]  /*120f0*/  SHFL.IDX P6, R14, R13, R12, R11 ;  /* 0x0000000c0d0e7389 */ /* 0x00006400000c000b */
[----:B01----:R-:W-:Y:S01]  /*12100*/  ENDCOLLECTIVE ;  /* 0x000000000000791b */ /* 0x003fe20003800000 */
.L_x_2350:
        /* <DEDUP_REMOVED lines=11> */
.L_x_2351:
[----:B------:R-:W-:Y:S05]  /*121c0*/  BRA `(.L_x_2352) ;  /* 0xffffffc000c07947 */ /* 0x000fea000383ffff */
.L_x_2238:
[----:B0-----:R0:W1:Y:S02]  /*121d0*/  SYNCS.PHASECHK.TRANS64.TRYWAIT P0, [R7+URZ+0x16820], R10 ;  /* 0x0168200a070075a7 */ /* 0x001064000800017f */
[----:B-1----:R-:W-:Y:S05]  /*121e0*/  @!P0 NANOSLEEP.SYNCS 0x989680 ;  /* 0x009896800000895d */ /* 0x002fea0003900000 */
[----:B------:R-:W1:Y:S02]  /*121f0*/  @!P0 SYNCS.PHASECHK.TRANS64 P0, [R7+URZ+0x16820], R10 ;  /* 0x0168200a070085a7 */ /* 0x000e64000800007f */
[----:B-1----:R-:W-:Y:S05]  /*12200*/  @!P0 BRA `(.L_x_2238) ;  /* 0xfffffffc00f08947 */ /* 0x002fea000383ffff */
[----:B------:R-:W-:Y:S05]  /*12210*/  BRA `(.L_x_2353) ;  /* 0xffffffc400307947 */ /* 0x000fea000383ffff */
.L_x_2239:
        /* <DEDUP_REMOVED lines=11> */
.L_x_2355:
[----:B------:R-:W-:Y:S05]  /*122d0*/  BSYNC B0 ;  /* 0x0000000000007941 */ /* 0x000fea0003800000 */
.L_x_2354:
[----:B------:R-:W-:Y:S05]  /*122e0*/  BRA `(.L_x_2356) ;  /* 0xffffffc400147947 */ /* 0x000fea000383ffff */
.L_x_2240:
[----:B------:R-:W-:Y:S01]  /*122f0*/  BSSY B0, `(.L_x_2357) ;  /* 0x0000006000007945 */ /* 0x000fe20003800000 */
[----:B------:R-:W-:-:S07]  /*12300*/  IMAD.MOV.U32 R15, RZ, RZ, -0x1 ;  /* 0xffffffffff0f7424 */ /* 0x000fce00078e00ff */
[----:B01---5:R-:W-:Y:S05]  /*12310*/  WARPSYNC.COLLECTIVE R15, `(.L_x_2358) ;  /* 0x000000000f0c7348 */ /* 0x023fea0003c00000 */
[----:B------:R-:W-:Y:S02]  /*12320*/  ELECT P6, UR62, PT ;  /* 0x00000000003e782f */ /* 0x000fe400038c0000 */
[----:B------:R-:W-:Y:S01]  /*12330*/  MOV R14, UR62 ;  /* 0x0000003e000e7c02 */ /* 0x000fe20008000f00 */
[----:B01---5:R-:W-:Y:S10]  /*12340*/  ENDCOLLECTIVE ;  /* 0x000000000000791b */ /* 0x023ff40003800000 */
.L_x_2358:
[----:B------:R-:W-:Y:S05]  /*12350*/  BSYNC B0 ;  /* 0x0000000000007941 */ /* 0x000fea0003800000 */
.L_x_2357:
[----:B------:R-:W-:Y:S05]  /*12360*/  BRA `(.L_x_2359) ;  /* 0xffffffc400087947 */ /* 0x000fea000383ffff */
.L_x_2242:
[----:B-1----:R1:W2:Y:S02]  /*12370*/  SYNCS.PHASECHK.TRANS64.TRYWAIT P1, [R5+URZ+0x16840], R4 ;  /* 0x01684004050075a7 */ /* 0x0022a4000802017f */
[----:B--2---:R-:W-:Y:S05]  /*12380*/  @!P1 NANOSLEEP.SYNCS 0x989680 ;  /* 0x009896800000995d */ /* 0x004fea0003900000 */
[----:B------:R-:W2:Y:S02]  /*12390*/  @!P1 SYNCS.PHASECHK.TRANS64 P1, [R5+URZ+0x16840], R4 ;  /* 0x01684004050095a7 */ /* 0x000ea4000802007f */
[----:B--2---:R-:W-:Y:S05]  /*123a0*/  @!P1 BRA `(.L_x_2242) ;  /* 0xfffffffc00f09947 */ /* 0x004fea000383ffff */
[----:B------:R-:W-:Y:S05]  /*123b0*/  BRA `(.L_x_2360) ;  /* 0xffffffc400287947 */ /* 0x000fea000383ffff */
.L_x_2244:
[----:B--2---:R2:W3:Y:S02]  /*123c0*/  SYNCS.PHASECHK.TRANS64.TRYWAIT P1, [R3+URZ+0x16840], R0 ;  /* 0x01684000030075a7 */ /* 0x0044e4000802017f */
[----:B---3--:R-:W-:Y:S05]  /*123d0*/  @!P1 NANOSLEEP.SYNCS 0x989680 ;  /* 0x009896800000995d */ /* 0x008fea0003900000 */
[----:B------:R-:W3:Y:S02]  /*123e0*/  @!P1 SYNCS.PHASECHK.TRANS64 P1, [R3+URZ+0x16840], R0 ;  /* 0x01684000030095a7 */ /* 0x000ee4000802007f */
[----:B---3--:R-:W-:Y:S05]  /*123f0*/  @!P1 BRA `(.L_x_2244) ;  /* 0xfffffffc00f09947 */ /* 0x008fea000383ffff */
[----:B------:R-:W-:Y:S05]  /*12400*/  BRA `(.L_x_2361) ;  /* 0xffffffc400347947 */ /* 0x000fea000383ffff */
.L_x_2246:
[----:B---3--:R3:W4:Y:S02]  /*12410*/  SYNCS.PHASECHK.TRANS64.TRYWAIT P1, [R5+URZ+0x16860], R4 ;  /* 0x01686004050075a7 */ /* 0x008724000802017f */
[----:B----4-:R-:W-:Y:S05]  /*12420*/  @!P1 NANOSLEEP.SYNCS 0x989680 ;  /* 0x009896800000995d */ /* 0x010fea0003900000 */
[----:B------:R-:W4:Y:S02]  /*12430*/  @!P1 SYNCS.PHASECHK.TRANS64 P1, [R5+URZ+0x16860], R4 ;  /* 0x01686004050095a7 */ /* 0x000f24000802007f */
[----:B----4-:R-:W-:Y:S05]  /*12440*/  @!P1 BRA `(.L_x_2246) ;  /* 0xfffffffc00f09947 */ /* 0x010fea000383ffff */
[----:B------:R-:W-:Y:S05]  /*12450*/  BRA `(.L_x_2362) ;  /* 0xffffffc400307947 */ /* 0x000fea000383ffff */
.L_x_2363:
        /* <DEDUP_REMOVED lines=10> */
.L_x_3172:


//--------------------- .text._ZN7cutlass13device_kernelIN5flash11enable_sm90INS1_16FlashAttnFwdSm90INS1_25CollectiveMainloopFwdSm90ILi2EN4cute5tupleIJNS5_1CILi1EEES8_S8_EEENS6_IJNS7_ILi192EEENS7_ILi128EEENS7_ILi64EEEEEELi64ENS_10bfloat16_tEfNS_4arch4Sm90ELb1ELb0ELb1ELb1ELb1ELb0ELb0ELb1ELb1ELb1ELb1ELb0EEENS1_21CollectiveEpilogueFwdINS6_IJSA_SC_SB_EEES9_SE_SG_Li384ELb1ELb1ELb1ELb0EEENS1_36VarlenDynamicPersistentTileSchedulerILi192ELi128ELi384ELi128ELb1ELb1ELb1ELb1ELb1ELb1EEEEEEEEEvNT_6ParamsE --------------------------
	.section	.text._ZN7cutlass13device_kernelIN5flash11enable_sm90INS1_16FlashAttnFwdSm90INS1_25CollectiveMainloopFwdSm90ILi2EN4cute5tupleIJNS5_1CILi1EEES8_S8_EEENS6_IJNS7_ILi192EEENS7_ILi128EEENS7_ILi64EEEEEELi64ENS_10bfloat16_tEfNS_4arch4Sm90ELb1ELb0ELb1ELb1ELb1ELb0ELb0ELb1ELb1ELb1ELb1ELb0EEENS1_21CollectiveEpilogueFwdINS6_IJSA_SC_SB_EEES9_SE_SG_Li384ELb1ELb1ELb1ELb0EEENS1_36VarlenDynamicPersistentTileSchedulerILi192ELi128ELi384ELi128ELb1ELb1ELb1ELb1ELb1ELb1EEEEEEEEEvNT_6ParamsE,"ax",@progbits
	.align	128
.text._ZN7cutlass13device_kernelIN5flash11enable_sm90INS1_16FlashAttnFwdSm90INS1_25CollectiveMainloopFwdSm90ILi2EN4cute5tupleIJNS5_1CILi1EEES8_S8_EEENS6_IJNS7_ILi192EEENS7_ILi128EEENS7_ILi64EEEEEELi64ENS_10bfloat16_tEfNS_4arch4Sm90ELb1ELb0ELb1ELb1ELb1ELb0ELb0ELb1ELb1ELb1ELb1ELb0EEENS1_21CollectiveEpilogueFwdINS6_IJSA_SC_SB_EEES9_SE_SG_Li384ELb1ELb1ELb1ELb0EEENS1_36VarlenDynamicPersistentTileSchedulerILi192ELi128ELi384ELi128ELb1ELb1ELb1ELb1ELb1ELb1EEEEEEEEEvNT_6ParamsE:
        .type           _ZN7cutlass13device_kernelIN5flash11enable_sm90INS1_16FlashAttnFwdSm90INS1_25CollectiveMainloopFwdSm90ILi2EN4cute5tupleIJNS5_1CILi1EEES8_S8_EEENS6_IJNS7_ILi192EEENS7_ILi128EEENS7_ILi64EEEEEELi64ENS_10bfloat16_tEfNS_4arch4Sm90ELb1ELb0ELb1ELb1ELb1ELb0ELb0ELb1ELb1ELb1ELb1ELb0EEENS1_21CollectiveEpilogueFwdINS6_IJSA_SC_SB_EEES9_SE_SG_Li384ELb1ELb1ELb1ELb0EEENS1_36VarlenDynamicPersistentTileSchedulerILi192ELi128ELi384ELi128ELb1ELb1ELb1ELb1ELb1ELb1EEEEEEEEEvNT_6ParamsE,@function
        .size           _ZN7cutlass13device_kernelIN5flash11enable_sm90INS1_16FlashAttnFwdSm90INS1_25CollectiveMainloopFwdSm90ILi2EN4cute5tupleIJNS5_1CILi1EEES8_S8_EEENS6_IJNS7_ILi192EEENS7_ILi128EEENS7_ILi64EEEEEELi64ENS_10bfloat16_tEfNS_4arch4Sm90ELb1ELb0ELb1ELb1ELb1ELb0ELb0ELb1ELb1ELb1ELb1ELb0EEENS1_21CollectiveEpilogueFwdINS6_IJSA_SC_SB_EEES9_SE_SG_Li384ELb1ELb1ELb1ELb0EEENS1_36VarlenDynamicPersistentTileSchedulerILi192ELi128ELi384ELi128ELb1ELb1ELb1ELb1ELb1ELb1EEEEEEEEEvNT_6ParamsE,(.L_x_3173 - _ZN7cutlass13device_kernelIN5flash11enable_sm90INS1_16FlashAttnFwdSm90INS1_25CollectiveMainloopFwdSm90ILi2EN4cute5tupleIJNS5_1CILi1EEES8_S8_EEENS6_IJNS7_ILi192EEENS7_ILi128EEENS7_ILi64EEEEEELi64ENS_10bfloat16_tEfNS_4arch4Sm90ELb1ELb0ELb1ELb1ELb1ELb0ELb0ELb1ELb1ELb1ELb1ELb0EEENS1_21CollectiveEpilogueFwdINS6_IJSA_SC_SB_EEES9_SE_SG_Li384ELb1ELb1ELb1ELb0EEENS1_36VarlenDynamicPersistentTileSchedulerILi192ELi128ELi384ELi128ELb1ELb1ELb1ELb1ELb1ELb1EEEEEEEEEvNT_6ParamsE)
        .other          _ZN7cutlass13device_kernelIN5flash11enable_sm90INS1_16FlashAttnFwdSm90INS1_25CollectiveMainloopFwdSm90ILi2EN4cute5tupleIJNS5_1CILi1EEES8_S8_EEENS6_IJNS7_ILi192EEENS7_ILi128EEENS7_ILi64EEEEEELi64ENS_10bfloat16_tEfNS_4arch4Sm90ELb1ELb0ELb1ELb1ELb1ELb0ELb0ELb1ELb1ELb1ELb1ELb0EEENS1_21CollectiveEpilogueFwdINS6_IJSA_SC_SB_EEES9_SE_SG_Li384ELb1ELb1ELb1ELb0EEENS1_36VarlenDynamicPersistentTileSchedulerILi192ELi128ELi384ELi128ELb1ELb1ELb1ELb1ELb1ELb1EEEEEEEEEvNT_6ParamsE,@"STO_CUDA_ENTRY STV_DEFAULT"
_ZN7cutlass13device_kernelIN5flash11enable_sm90INS1_16FlashAttnFwdSm90INS1_25CollectiveMainloopFwdSm90ILi2EN4cute5tupleIJNS5_1CILi1EEES8_S8_EEENS6_IJNS7_ILi192EEENS7_ILi128EEENS7_ILi64EEEEEELi64ENS_10bfloat16_tEfNS_4arch4Sm90ELb1ELb0ELb1ELb1ELb1ELb0ELb0ELb1ELb1ELb1ELb1ELb0EEENS1_21CollectiveEpilogueFwdINS6_IJSA_SC_SB_EEES9_SE_SG_Li384ELb1ELb1ELb1ELb0EEENS1_36VarlenDynamicPersistentTileSchedulerILi192ELi128ELi384ELi128ELb1ELb1ELb1ELb1ELb1ELb1EEEEEEEEEvNT_6ParamsE:
        /* <DEDUP_REMOVED lines=45> */
.L_x_2364:
        /* <DEDUP_REMOVED lines=22> */
.L_x_2365:
        /* <DEDUP_REMOVED lines=18> */
.L_x_2366:
        /* <DEDUP_REMOVED lines=22> */
.L_x_2367:
        /* <DEDUP_REMOVED lines=23> */
.L_x_2368:
        /* <DEDUP_REMOVED lines=8> */
.L_x_2370:
        /* <DEDUP_REMOVED lines=25> */
[----:B------:R-:W-:Y:S02]  /*0a30*/  UMOV UR47, URZ ;  /* 0x0000003f002f7c82 */ /* 0x000fe40008000000 */
[CC--:B------:R-:W-:Y:S02]  /*0a40*/  LEA.HI R2, R0.reuse, R13.reuse, RZ, 0x7 ;  /* 0x0000000d00027211 */ /* 0x0c0fe400078f38ff */
[----:B------:R-:W-:-:S02]  /*0a50*/  LEA.HI R3, R0, R13, RZ, 0x4 ;  /* 0x0000000d00037211 */ /* 0x000fc400078f20ff */
[----:B------:R-:W-:Y:S02]  /*0a60*/  LOP3.LUT R4, R2, 0xffffff80, RZ, 0xc0, !PT ;  /* 0xffffff8002047812 */ /* 0x000fe400078ec0ff */
[----:B------:R-:W-:Y:S02]  /*0a70*/  SHF.R.S32.HI R6, RZ, 0x4, R3 ;  /* 0x00000004ff067819 */ /* 0x000fe40000011403 */
[----:B------:R-:W-:Y:S01]  /*0a80*/  SHF.R.S32.HI R14, RZ, 0x7, R2 ;  /* 0x00000007ff0e7819 */ /* 0x000fe20000011402 */
[----:B------:R-:W-:Y:S01]  /*0a90*/  IMAD.IADD R12, R13, 0x1, -R4 ;  /* 0x000000010d0c7824 */ /* 0x000fe200078e0a04 */
[CC--:B------:R-:W-:Y:S02]  /*0aa0*/  LEA.HI R4, R0.reuse, R13.reuse, RZ, 0x5 ;  /* 0x0000000d00047211 */ /* 0x0c0fe400078f28ff */
[----:B------:R-:W-:Y:S01]  /*0ab0*/  LEA.HI R11, R0, R13, RZ, 0x2 ;  /* 0x0000000d000b7211 */ /* 0x000fe200078f10ff */
[----:B------:R-:W-:Y:S01]  /*0ac0*/  IMAD.HI R2, R14, 0x55555556, RZ ;  /* 0x555555560e027827 */ /* 0x000fe200078e02ff */
[----:B------:R-:W-:-:S02]  /*0ad0*/  SHF.R.S32.HI R7, RZ, 0x1f, R12 ;  /* 0x0000001fff077819 */ /* 0x000fc4000001140c */
[----:B------:R-:W-:Y:S01]  /*0ae0*/  LOP3.LUT R11, R11, 0xfffffffc, RZ, 0xc0, !PT ;  /* 0xfffffffc0b0b7812 */ /* 0x000fe200078ec0ff */
[----:B------:R-:W-:Y:S01]  /*0af0*/  IMAD.SHL.U32 R5, R4, 0x20, RZ ;  /* 0x0000002004057824 */ /* 0x000fe200078e00ff */
[----:B------:R-:W-:Y:S02]  /*0b00*/  LEA.HI R8, R7, R12, RZ, 0x2 ;  /* 0x0000000c07087211 */ /* 0x000fe400078f10ff */
[----:B------:R-:W-:Y:S01]  /*0b10*/  LOP3.LUT R4, R3, 0x3fffff0, RZ, 0xc0, !PT ;  /* 0x03fffff003047812 */ /* 0x000fe200078ec0ff */
[C---:B------:R-:W-:Y:S01]  /*0b20*/  IMAD.IADD R11, R13.reuse, 0x1, -R11 ;  /* 0x000000010d0b7824 */ /* 0x040fe200078e0a0b */
[--C-:B------:R-:W-:Y:S02]  /*0b30*/  SHF.R.S32.HI R9, RZ, 0x2, R8.reuse ;  /* 0x00000002ff097819 */ /* 0x100fe40000011408 */
[----:B------:R-:W-:Y:S01]  /*0b40*/  SHF.R.S32.HI R10, RZ, 0x1f, R8 ;  /* 0x0000001fff0a7819 */ /* 0x000fe20000011408 */
[----:B------:R-:W-:Y:S01]  /*0b50*/  IMAD.IADD R4, R13, 0x1, -R4 ;  /* 0x000000010d047824 */ /* 0x000fe200078e0a04 */
[----:B------:R-:W-:-:S02]  /*0b60*/  LEA.HI R3, R3, R6, RZ, 0x1 ;  /* 0x0000000603037211 */ /* 0x000fc400078f08ff */
[----:B------:R-:W-:Y:S02]  /*0b70*/  LEA.HI R10, R10, R9, RZ, 0x3 ;  /* 0x000000090a0a7211 */ /* 0x000fe400078f18ff */
[----:B------:R-:W-:Y:S02]  /*0b80*/  LEA.HI R7, R7, R12, RZ, 0x5 ;  /* 0x0000000c07077211 */ /* 0x000fe400078f28ff */
[----:B------:R-:W-:Y:S02]  /*0b90*/  LOP3.LUT R10, R10, 0xfffffff8, RZ, 0xc0, !PT ;  /* 0xfffffff80a0a7812 */ /* 0x000fe400078ec0ff */
[----:B------:R-:W-:Y:S02]  /*0ba0*/  LOP3.LUT R5, R5, 0xfffffc00, RZ, 0xc0, !PT ;  /* 0xfffffc0005057812 */ /* 0x000fe400078ec0ff */
[----:B------:R-:W-:Y:S01]  /*0bb0*/  LOP3.LUT R3, R3, 0x1ffffffe, RZ, 0xc0, !PT ;  /* 0x1ffffffe03037812 */ /* 0x000fe200078ec0ff */
[----:B------:R-:W-:Y:S01]  /*0bc0*/  IMAD.IADD R10, R9, 0x1, -R10 ;  /* 0x00000001090a7824 */ /* 0x000fe200078e0a0a */
[----:B------:R-:W-:Y:S01]  /*0bd0*/  LEA.HI R2, R2, R2, RZ, 0x1 ;  /* 0x0000000202027211 */ /* 0x000fe200078f08ff */
[----:B------:R-:W-:Y:S01]  /*0be0*/  IMAD R4, R4, 0x40, R5 ;  /* 0x0000004004047824 */ /* 0x000fe200078e0205 */
[----:B------:R-:W-:Y:S01]  /*0bf0*/  SHF.R.S32.HI R7, RZ, 0x5, R7 ;  /* 0x00000005ff077819 */ /* 0x000fe20000011407 */
[----:B------:R-:W-:Y:S01]  /*0c00*/  IMAD.IADD R3, R6, 0x1, -R3 ;  /* 0x0000000106037824 */ /* 0x000fe200078e0a03 */
[----:B------:R-:W-:Y:S01]  /*0c10*/  LEA.HI R0, R0, R13, RZ, 0x3 ;  /* 0x0000000d00007211 */ /* 0x000fe200078f18ff */
[----:B------:R-:W-:Y:S01]  /*0c20*/  IMAD R2, R2, -0x3, R14 ;  /* 0xfffffffd02027824 */ /* 0x000fe200078e020e */
[----:B------:R-:W-:Y:S01]  /*0c30*/  LOP3.LUT R8, R8, 0x7ffffffc, RZ, 0xc0, !PT ;  /* 0x7ffffffc08087812 */ /* 0x000fe200078ec0ff */
[----:B------:R-:W-:Y:S01]  /*0c40*/  IMAD R7, R7, 0x10, R10 ;  /* 0x0000001007077824 */ /* 0x000fe200078e020a */
[----:B------:R-:W-:-:S02]  /*0c50*/  LEA R3, R3, R4, 0x3 ;  /* 0x0000000403037211 */ /* 0x000fc400078e18ff */
[----:B------:R-:W-:Y:S01]  /*0c60*/  LOP3.LUT R18, R0, 0xfffffff8, RZ, 0xc0, !PT ;  /* 0xfffffff800127812 */ /* 0x000fe200078ec0ff */
[----:B------:R-:W-:Y:S01]  /*0c70*/  IMAD R5, R2, 0x40, R7 ;  /* 0x0000004002057824 */ /* 0x000fe200078e0207 */
[----:B------:R-:W-:Y:S01]  /*0c80*/  SHF.R.S32.HI R157, RZ, 0x3, R0 ;  /* 0x00000003ff9d7819 */ /* 0x000fe20000011400 */
[----:B------:R0:W-:Y:S01]  /*0c90*/  STL [R1+0x2c], R3 ;  /* 0x00002c0301007387 */ /* 0x0001e20000100800 */
[----:B------:R-:W-:Y:S02]  /*0ca0*/  IMAD.IADD R8, R12, 0x1, -R8 ;  /* 0x000000010c087824 */ /* 0x000fe400078e0a08 */
[----:B------:R-:W-:Y:S01]  /*0cb0*/  IMAD.IADD R18, R13, 0x1, -R18 ;  /* 0x000000010d127824 */ /* 0x000fe200078e0a12 */
[----:B------:R1:W-:Y:S01]  /*0cc0*/  STL [R1+0x28], R5 ;  /* 0x0000280501007387 */ /* 0x0003e20000100800 */
[----:B------:R-:W-:-:S03]  /*0cd0*/  IMAD.SHL.U32 R16, R8, 0x2, RZ ;  /* 0x0000000208107824 */ /* 0x000fc600078e00ff */
[----:B------:R-:W-:Y:S01]  /*0ce0*/  SHF.L.U32 R19, R18, 0x3, RZ ;  /* 0x0000000312137819 */ /* 0x000fe200000006ff */
[C---:B------:R-:W-:Y:S01]  /*0cf0*/  VIADD R156, R16.reuse, 0x8 ;  /* 0x00000008109c7836 */ /* 0x040fe20000000000 */
[----:B0-----:R-:W-:Y:S01]  /*0d00*/  LEA.HI R3, R11, R11, RZ, 0x1 ;  /* 0x0000000b0b037211 */ /* 0x001fe200078f08ff */
[C---:B------:R-:W-:Y:S01]  /*0d10*/  VIADD R155, R16.reuse, 0x10 ;  /* 0x00000010109b7836 */ /* 0x040fe20000000000 */
[C---:B------:R-:W-:Y:S01]  /*0d20*/  IADD3 R22, R16.reuse, 0x38, RZ ;  /* 0x0000003810167810 */ /* 0x040fe20007ffe0ff */
[C---:B------:R-:W-:Y:S01]  /*0d30*/  VIADD R154, R16.reuse, 0x18 ;  /* 0x00000018109a7836 */ /* 0x040fe20000000000 */
[----:B------:R-:W-:Y:S01]  /*0d40*/  LOP3.LUT R4, R3, 0x1ffffffe, RZ, 0xc0, !PT ;  /* 0x1ffffffe03047812 */ /* 0x000fe200078ec0ff */
        /* <DEDUP_REMOVED lines=10> */
[----:B------:R-:W-:Y:S02]  /*0df0*/  SHF.R.S32.HI R3, RZ, 0x1f, R152 ;  /* 0x0000001fff037819 */ /* 0x000fe40000011498 */
[----:B------:R-:W-:Y:S02]  /*0e00*/  SHF.R.S32.HI R2, RZ, 0x1f, R23 ;  /* 0x0000001fff027819 */ /* 0x000fe40000011417 */
[----:B-1----:R-:W-:-:S07]  /*0e10*/  SHF.R.S32.HI R0, RZ, 0x1f, R22 ;  /* 0x0000001fff007819 */ /* 0x002fce0000011416 */
.L_x_2422:
[----:B012-4-:R-:W0:Y:S01]  /*0e20*/  LDC.64 R2, c[0x0][0xc88] ;  /* 0x00032200ff027b82 */ /* 0x017e220000000a00 */
[----:B------:R-:W-:Y:S01]  /*0e30*/  ULDC.64 UR8, c[0x0][0xa28] ;  /* 0x00028a0000087ab9 */ /* 0x000fe20000000a00 */
[----:B------:R-:W-:Y:S01]  /*0e40*/  ULDC.64 UR10, c[0x0][0xa18] ;  /* 0x00028600000a7ab9 */ /* 0x000fe20000000a00 */
[----:B------:R-:W-:Y:S01]  /*0e50*/  ULDC UR4, c[0x0][0x424] ;  /* 0x0001090000047ab9 */ /* 0x000fe20000000800 */
[----:B------:R-:W-:Y:S01]  /*0e60*/  ULDC UR7, c[0x0][0x2f0] ;  /* 0x0000bc0000077ab9 */ /* 0x000fe20000000800 */
[----:B0-----:R-:W-:-:S06]  /*0e70*/  IMAD.WIDE R2, R31, 0x4, R2 ;  /* 0x000000041f027825 */ /* 0x001fcc00078e0202 */
[----:B------:R-:W2:Y:S01]  /*0e80*/  LDG.E R2, desc[UR54][R2.64] ;  /* 0x0000003602027981 */ /* 0x000ea2000c1e1900 */
[----:B------:R-:W-:Y:S02]  /*0e90*/  UISETP.NE.U32.AND UP0, UPT, UR8, URZ, UPT ;  /* 0x0000003f0800728c */ /* 0x000fe4000bf05070 */
[----:B------:R-:W-:Y:S02]  /*0ea0*/  UISETP.NE.U32.AND UP1, UPT, UR10, URZ, UPT ;  /* 0x0000003f0a00728c */ /* 0x000fe4000bf25070 */
[----:B------:R-:W-:Y:S02]  /*0eb0*/  UISETP.NE.AND.EX UP0, UPT, UR9, URZ, UPT, UP0 ;  /* 0x0000003f0900728c */ /* 0x000fe4000bf05300 */
[----:B------:R-:W-:-:S04]  /*0ec0*/  UISETP.NE.AND.EX UP1, UPT, UR11, URZ, UPT, UP1 ;  /* 0x0000003f0b00728c */ /* 0x000fc8000bf25310 */
[----:B------:R-:W-:Y:S02]  /*0ed0*/  PLOP3.LUT P0, PT, PT, PT, UP0, 0x80, 0x0 ;  /* 0x000000000000781c */ /* 0x000fe40003f0f008 */
[----:B------:R-:W-:Y:S02]  /*0ee0*/  PLOP3.LUT P2, PT, PT, PT, UP1, 0x80, 0x0 ;  /* 0x000000000000781c */ /* 0x000fe40003f4f018 */
[----:B--2---:R-:W-:-:S13]  /*0ef0*/  R2UR UR37, R2 ;  /* 0x00000000022572ca */ /* 0x004fda00000e0000 */
[----:B------:R-:W-:Y:S02]  /*0f00*/  USHF.R.S32.HI UR38, URZ, 0x1f, UR37 ;  /* 0x0000001f3f267899 */ /* 0x000fe40008011425 */
[----:B------:R-:W-:-:S04]  /*0f10*/  @UP0 ULEA UR8, UP2, UR37, UR8, 0x2 ;  /* 0x0000000825080291 */ /* 0x000fc8000f84103f */
[----:B------:R-:W-:Y:S02]  /*0f20*/  @UP0 ULEA.HI.X UR9, UR37, UR9, UR38, 0x2, UP2 ;  /* 0x0000000925090291 */ /* 0x000fe400090f1426 */
[----:B------:R-:W-:Y:S01]  /*0f30*/  @UP1 ULEA UR10, UP0, UR37, UR10, 0x2 ;  /* 0x0000000a250a1291 */ /* 0x000fe2000f80103f */
[----:B------:R-:W-:-:S03]  /*0f40*/  IMAD.U32 R2, RZ, RZ, UR8 ;  /* 0x00000008ff027e24 */ /* 0x000fc6000f8e00ff */
[----:B------:R-:W-:Y:S01]  /*0f50*/  @UP1 ULEA.HI.X UR11, UR37, UR11, UR38, 0x2, UP0 ;  /* 0x0000000b250b1291 */ /* 0x000fe200080f1426 */
[----:B------:R-:W-:Y:S01]  /*0f60*/  IMAD.U32 R3, RZ, RZ, UR9 ;  /* 0x00000009ff037e24 */ /* 0x000fe2000f8e00ff */
[----:B------:R-:W-:Y:S01]  /*0f70*/  ULDC.64 UR8, c[0x0][0x418] ;  /* 0x0001060000087ab9 */ /* 0x000fe20000000a00 */
[----:B------:R-:W-:-:S03]  /*0f80*/  IMAD.U32 R4, RZ, RZ, UR10 ;  /* 0x0000000aff047e24 */ /* 0x000fc6000f8e00ff */
[----:B---3--:R-:W-:Y:S01]  /*0f90*/  IMAD.U32 R5, RZ, RZ, UR11 ;  /* 0x0000000bff057e24 */ /* 0x008fe2000f8e00ff */
[----:B------:R-:W2:Y:S01]  /*0fa0*/  @P0 LDG.E R2, desc[UR54][R2.64] ;  /* 0x0000003602020981 */ /* 0x000ea2000c1e1900 */
[----:B------:R-:W-:Y:S01]  /*0fb0*/  UISETP.NE.U32.AND UP0, UPT, UR8, URZ, UPT ;  /* 0x0000003f0800728c */ /* 0x000fe2000bf05070 */
[----:B------:R-:W-:Y:S02]  /*0fc0*/  ULDC.64 UR10, c[0x0][0xa20] ;  /* 0x00028800000a7ab9 */ /* 0x000fe40000000a00 */
[----:B------:R-:W3:Y:S01]  /*0fd0*/  @P2 LDG.E R4, desc[UR54][R4.64] ;  /* 0x0000003604042981 */ /* 0x000ee2000c1e1900 */
[----:B------:R-:W-:Y:S01]  /*0fe0*/  UISETP.NE.AND.EX UP0, UPT, UR9, URZ, UPT, UP0 ;  /* 0x0000003f0900728c */ /* 0x000fe2000bf05300 */
[----:B------:R-:W-:Y:S01]  /*0ff0*/  ISETP.NE.U32.AND P1, PT, RZ, UR10, PT ;  /* 0x0000000aff007c0c */ /* 0x000fe2000bf25070 */
[----:B------:R-:W-:Y:S01]  /*1000*/  UMOV UR51, URZ ;  /* 0x0000003f00337c82 */ /* 0x000fe20008000000 */
[----:B------:R-:W-:Y:S02]  /*1010*/  ULOP3.LUT UR39, UR5, 0xffff, URZ, 0xc0, !UPT ;  /* 0x0000ffff05277892 */ /* 0x000fe4000f8ec03f */
[----:B------:R-:W-:Y:S01]  /*1020*/  USEL UR4, UR4, 0x1, UP0 ;  /* 0x0000000104047887 */ /* 0x000fe20008000000 */
[----:B------:R-:W-:-:S03]  /*1030*/  ISETP.NE.AND.EX P1, PT, RZ, UR11, PT, P1 ;  /* 0x0000000bff007c0c */ /* 0x000fc6000bf25310 */
[----:B------:R-:W-:Y:S01]  /*1040*/  UIMAD UR4, UR4, UR7, URZ ;  /* 0x00000007040472a4 */ /* 0x000fe2000f8e023f */
[----:B--2---:R-:W-:Y:S02]  /*1050*/  @P0 R2UR UR51, R2 ;  /* 0x00000000023302ca */ /* 0x004fe400000e0000 */
[----:B---3--:R-:W-:Y:S01]  /*1060*/  @P2 R2UR UR52, R4 ;  /* 0x00000000043422ca */ /* 0x008fe200000e0000 */
[----:B-----5:R-:W-:-:S14]  /*1070*/  @P2 BRA `(.L_x_2371) ;  /* 0x0000000000382947 */ /* 0x020fdc0003800000 */
        /* <DEDUP_REMOVED lines=14> */
.L_x_2371:
[----:B------:R-:W-:Y:S05]  /*1160*/  @!P1 BRA `(.L_x_2372) ;  /* 0x00000000001c9947 */ /* 0x000fea0003800000 */
[----:B------:R-:W-:-:S04]  /*1170*/  ULEA UR4, UP0, UR37, UR10, 0x2 ;  /* 0x0000000a25047291 */ /* 0x000fc8000f80103f */
[----:B------:R-:W-:Y:S02]  /*1180*/  ULEA.HI.X UR7, UR37, UR11, UR38, 0x2, UP0 ;  /* 0x0000000b25077291 */ /* 0x000fe400080f1426 */
[----:B------:R-:W-:-:S04]  /*1190*/  MOV R2, UR4 ;  /* 0x0000000400027c02 */ /* 0x000fc80008000f00 */
[----:B------:R-:W-:-:S05]  /*11a0*/  IMAD.U32 R3, RZ, RZ, UR7 ;  /* 0x00000007ff037e24 */ /* 0x000fca000f8e00ff */
[----:B------:R-:W2:Y:S02]  /*11b0*/  LDG.E R2, desc[UR54][R2.64] ;  /* 0x0000003602027981 */ /* 0x000ea4000c1e1900 */
[----:B--2---:R-:W-:Y:S01]  /*11c0*/  R2UR UR4, R2 ;  /* 0x00000000020472ca */ /* 0x004fe200000e0000 */
[----:B------:R-:W-:-:S14]  /*11d0*/  BRA `(.L_x_2373) ;  /* 0x0000000000347947 */ /* 0x000fdc0003800000 */
.L_x_2372:
        /* <DEDUP_REMOVED lines=13> */
.L_x_2373:
[----:B------:R-:W-:Y:S01]  /*12b0*/  ULDC UR7, c[0x0][0x448] ;  /* 0x0001120000077ab9 */ /* 0x000fe20000000800 */
[----:B------:R-:W-:Y:S02]  /*12c0*/  UIMAD UR40, UR6, 0xc0, URZ ;  /* 0x000000c0062878a4 */ /* 0x000fe4000f8e023f */
[----:B------:R-:W-:Y:S02]  /*12d0*/  UISETP.NE.AND UP0, UPT, UR7, 0x1, UPT ;  /* 0x000000010700788c */ /* 0x000fe4000bf05270 */
[----:B------:R-:W-:Y:S02]  /*12e0*/  UIADD3 UR8, UR40, 0xbf, URZ ;  /* 0x000000bf28087890 */ /* 0x000fe4000fffe03f */
[----:B------:R-:W-:Y:S02]  /*12f0*/  UIADD3 UR51, -UR51, UR4, URZ ;  /* 0x0000000433337290 */ /* 0x000fe4000fffe13f */
[----:B------:R-:W-:Y:S02]  /*1300*/  UP2UR UR53, UPR, URZ, 0x1 ;  /* 0x000000013f357883 */ /* 0x000fe40008000000 */
[----:B------:R-:W-:-:S03]  /*1310*/  UIADD3 UR9, UR51, 0x80, -UR52 ;  /* 0x0000008033097890 */ /* 0x000fc6000fffe834 */
[----:B------:R-:W-:Y:S01]  /*1320*/  @UP0 ULDC UR6, c[0x0][0x44c] ;  /* 0x0001130000060ab9 */ /* 0x000fe20000000800 */
[----:B------:R-:W-:Y:S01]  /*1330*/  @UP0 ULDC UR4, c[0x0][0x450] ;  /* 0x0001140000040ab9 */ /* 0x000fe20000000800 */
[----:B------:R-:W-:-:S04]  /*1340*/  UIMAD.WIDE.U32 UR6, UR8, UR6, URZ ;  /* 0x00000006080672a5 */ /* 0x000fc8000f8e003f */
[----:B------:R-:W-:Y:S02]  /*1350*/  @UP0 USHF.R.U32.HI UR8, URZ, UR4, UR7 ;  /* 0x000000043f080299 */ /* 0x000fe40008011607 */
[----:B------:R-:W-:Y:S02]  /*1360*/  UIADD3 UR4, UR51, 0x7f, URZ ;  /* 0x0000007f33047890 */ /* 0x000fe4000fffe03f */
[----:B------:R-:W-:Y:S02]  /*1370*/  UIADD3 UR8, UR9, UR8, URZ ;  /* 0x0000000809087290 */ /* 0x000fe4000fffe03f */
[----:B------:R-:W-:Y:S02]  /*1380*/  USHF.R.S32.HI UR6, URZ, 0x1f, UR4 ;  /* 0x0000001f3f067899 */ /* 0x000fe40008011404 */
[----:B------:R-:W-:Y:S02]  /*1390*/  USHF.R.S32.HI UR7, URZ, 0x1f, UR8 ;  /* 0x0000001f3f077899 */ /* 0x000fe40008011408 */
[----:B------:R-:W-:-:S02]  /*13a0*/  ULEA.HI UR6, UR6, UR4, URZ, 0x7 ;  /* 0x0000000406067291 */ /* 0x000fc4000f8f383f */
[----:B------:R-:W-:Y:S02]  /*13b0*/  ULEA.HI UR7, UR7, UR8, URZ, 0x7 ;  /* 0x0000000807077291 */ /* 0x000fe4000f8f383f */
[----:B------:R-:W-:Y:S02]  /*13c0*/  USHF.R.S32.HI UR6, URZ, 0x7, UR6 ;  /* 0x000000073f067899 */ /* 0x000fe40008011406 */
[----:B------:R-:W-:Y:S02]  /*13d0*/  USHF.R.S32.HI UR7, URZ, 0x7, UR7 ;  /* 0x000000073f077899 */ /* 0x000fe40008011407 */
[----:B------:R-:W-:Y:S02]  /*13e0*/  ULOP3.LUT UR4, UR5, 0xff000000, URZ, 0xc0, !UPT ;  /* 0xff00000005047892 */ /* 0x000fe4000f8ec03f */
[----:B------:R-:W-:Y:S02]  /*13f0*/  UISETP.LT.AND UP0, UPT, UR6, UR7, UPT ;  /* 0x000000070600728c */ /* 0x000fe4000bf01270 */
[----:B------:R-:W-:-:S02]  /*1400*/  ULOP3.LUT UR5, UR5, 0xff0000, URZ, 0xc0, !UPT ;  /* 0x00ff000005057892 */ /* 0x000fc4000f8ec03f */
[----:B------:R-:W-:Y:S02]  /*1410*/  USEL UR9, UR6, UR7, UP0 ;  /* 0x0000000706097287 */ /* 0x000fe40008000000 */
[----:B------:R-:W-:Y:S02]  /*1420*/  USHF.R.U32.HI UR4, URZ, 0x8, UR4 ;  /* 0x000000083f047899 */ /* 0x000fe40008011604 */
[----:B------:R-:W-:Y:S02]  /*1430*/  UISETP.GE.AND UP0, UPT, UR9, 0x1, UPT ;  /* 0x000000010900788c */ /* 0x000fe4000bf06270 */
        /* <DEDUP_REMOVED lines=8> */
[----:B------:R-:W-:-:S03]  /*14c0*/  USEL UR10, UR46, UR4, UP0 ;  /* 0x000000042e0a7287 */ /* 0x000fc60008000000 */
[----:B------:R-:W-:Y:S01]  /*14d0*/  UMOV UR4, URZ ;  /* 0x0000003f00047c82 */ /* 0x000fe20008000000 */
[----:B------:R-:W-:Y:S02]  /*14e0*/  UIADD3 UR6, UR10, -0x1, UR9 ;  /* 0xffffffff0a067890 */ /* 0x000fe4000fffe009 */
[----:B------:R-:W-:-:S04]  /*14f0*/  IMAD.U32 R3, RZ, RZ, UR10 ;  /* 0x0000000aff037e24 */ /* 0x000fc8000f8e00ff */
[----:B------:R-:W-:Y:S01]  /*1500*/  IMAD.U32 R4, RZ, RZ, UR6 ;  /* 0x00000006ff047e24 */ /* 0x000fe2000f8e00ff */
[-C--:B------:R-:W-:Y:S01]  /*1510*/  IABS R0, R3.reuse ;  /* 0x0000000300007213 */ /* 0x080fe20000000000 */
[----:B------:R-:W-:Y:S01]  /*1520*/  ULOP3.LUT UR6, UR6, UR10, URZ, 0x3c, !UPT ;  /* 0x0000000a06067292 */ /* 0x000fe2000f8e3c3f */
[----:B------:R-:W-:Y:S02]  /*1530*/  IABS R5, R3 ;  /* 0x0000000300057213 */ /* 0x000fe40000000000 */
[----:B------:R-:W-:Y:S02]  /*1540*/  R2UR UR11, R0 ;  /* 0x00000000000b72ca */ /* 0x000fe400000e0000 */
[----:B------:R-:W-:-:S05]  /*1550*/  IABS R4, R4 ;  /* 0x0000000400047213 */ /* 0x000fca0000000000 */
[----:B------:R-:W-:-:S05]  /*1560*/  IMAD.MOV.U32 R3, RZ, RZ, R4 ;  /* 0x000000ffff037224 */ /* 0x000fca00078e0004 */
[----:B------:R-:W-:Y:S01]  /*1570*/  R2UR UR8, R3 ;  /* 0x00000000030872ca */ /* 0x000fe200000e0000 */
[----:B------:R-:W0:Y:S08]  /*1580*/  I2F.RP R0, UR11 ;  /* 0x0000000b00007d06 */ /* 0x000e300008209400 */
[----:B0-----:R-:W0:Y:S02]  /*1590*/  MUFU.RCP R0, R0 ;  /* 0x0000000000007308 */ /* 0x001e240000001000 */
[----:B0-----:R-:W-:Y:S01]  /*15a0*/  VIADD R2, R0, 0xffffffe ;  /* 0x0ffffffe00027836 */ /* 0x001fe20000000000 */
[----:B------:R-:W-:-:S05]  /*15b0*/  IADD3 R0, RZ, -R5, RZ ;  /* 0x80000005ff007210 */ /* 0x000fca0007ffe0ff */
        /* <DEDUP_REMOVED lines=18> */
.L_x_2374:
[----:B------:R-:W-:Y:S01]  /*16e0*/  UIMAD UR42, UR41, UR4, URZ ;  /* 0x00000004292a72a4 */ /* 0x000fe2000f8e023f */
        /* <DEDUP_REMOVED lines=11> */
[----:B------:R-:W-:Y:S02]  /*17a0*/  R2UR UR56, R0 ;  /* 0x00000000003872ca */ /* 0x000fe400000e0000 */
        /* <DEDUP_REMOVED lines=10> */
[----:B------:R-:W-:-:S06]  /*1850*/  UISETP.GT.AND UP0, UPT, UR56, UR42, UPT ;  /* 0x0000002a3800728c */ /* 0x000fcc000bf04270 */
[----:B------:R-:W-:-:S13]  /*1860*/  PLOP3.LUT P1, PT, PT, PT, UP0, 0x80, 0x0 ;  /* 0x000000000000781c */ /* 0x000fda0003f2f008 */
[----:B------:R-:W-:Y:S05]  /*1870*/  @!P1 BRA `(.L_x_2375) ;  /* 0x0000008800089947 */ /* 0x000fea0003800000 */
[----:B------:R-:W0:Y:S01]  /*1880*/  S2R R4, SR_TID.X ;  /* 0x0000000000047919 */ /* 0x000e220000002100 */
[----:B------:R-:W1:Y:S01]  /*1890*/  S2UR UR43, SR_CgaCtaId ;  /* 0x00000000002b79c3 */ /* 0x000e620000008800 */
[----:B------:R-:W-:Y:S02]  /*18a0*/  UMOV UR45, 0x400 ;  /* 0x00000400002d7882 */ /* 0x000fe40000000000 */
[----:B-1----:R-:W-:Y:S01]  /*18b0*/  ULEA UR45, UR43, UR45, 0x18 ;  /* 0x0000002d2b2d7291 */ /* 0x002fe2000f8ec03f */
[----:B0-----:R-:W-:-:S05]  /*18c0*/  VIADD R5, R4, 0xffffff80 ;  /* 0xffffff8004057836 */ /* 0x001fca0000000000 */
[----:B------:R-:W-:-:S04]  /*18d0*/  SHF.R.S32.HI R4, RZ, 0x1f, R5 ;  /* 0x0000001fff047819 */ /* 0x000fc80000011405 */
[----:B------:R-:W-:-:S04]  /*18e0*/  LEA.HI R4, R4, R5, RZ, 0x7 ;  /* 0x0000000504047211 */ /* 0x000fc800078f38ff */
[----:B------:R-:W-:-:S05]  /*18f0*/  SHF.R.S32.HI R4, RZ, 0x7, R4 ;  /* 0x00000007ff047819 */ /* 0x000fca0000011404 */
        /* <DEDUP_REMOVED lines=19> */
[----:B------:R-:W-:Y:S01]  /*1a30*/  MOV R10, UR6 ;  /* 0x00000006000a7c02 */ /* 0x000fe20008000f00 */
        /* <DEDUP_REMOVED lines=8> */
.L_x_2376:
        /* <DEDUP_REMOVED lines=9> */
.L_x_2509:
[----:B------:R-:W-:Y:S05]  /*1b50*/  @!P0 BRA `(.L_x_2378) ;  /* 0x0000000000048947 */ /* 0x000fea0003800000 */
[----:B------:R-:W-:Y:S01]  /*1b60*/  BPT.TRAP 0x1 ;  /* 0x000000040000795c */ /* 0x000fe20000300000 */
.L_x_2378:
[----:B0-----:R-:W-:Y:S01]  /*1b70*/  IMAD.U32 R0, RZ, RZ, UR47 ;  /* 0x0000002fff007e24 */ /* 0x001fe2000f8e00ff */
[----:B------:R-:W-:-:S04]  /*1b80*/  MOV R3, UR48 ;  /* 0x0000003000037c02 */ /* 0x000fc80008000f00 */
[----:B------:R-:W-:Y:S02]  /*1b90*/  LEA R0, R0, UR45, 0x3 ;  /* 0x0000002d00007c11 */ /* 0x000fe4000f8e18ff */
[----:B------:R-:W-:-:S04]  /*1ba0*/  SHF.L.U32 R3, R3, 0x1f, RZ ;  /* 0x0000001f03037819 */ /* 0x000fc800000006ff */
[----:B------:R0:W1:Y:S01]  /*1bb0*/  SYNCS.PHASECHK.TRANS64.TRYWAIT P1, [R0+URZ+0x16830], R3 ;  /* 0x01683003000075a7 */ /* 0x000062000802017f */
[----:B------:R-:W-:Y:S05]  /*1bc0*/  @!P0 BRA `(.L_x_2379) ;  /* 0x0000000000048947 */ /* 0x000fea0003800000 */
[----:B------:R-:W-:Y:S01]  /*1bd0*/  BPT.TRAP 0x1 ;  /* 0x000000040000795c */ /* 0x000fe20000300000 */
.L_x_2379:
[----:B-1----:R-:W-:Y:S05]  /*1be0*/  @P1 BRA `(.L_x_2380) ;  /* 0x0000000000081947 */ /* 0x002fea0003800000 */
[----:B------:R-:W1:Y:S02]  /*1bf0*/  SYNCS.PHASECHK.TRANS64.TRYWAIT P1, [R0+URZ+0x16830], R3 ;  /* 0x01683003000075a7 */ /* 0x000e64000802017f */
[----:B-1----:R-:W-:Y:S05]  /*1c00*/  @!P1 BRA `(.L_x_2381) ;  /* 0x0000010c00e09947 */ /* 0x002fea0003800000 */
.L_x_2380:
        /* <DEDUP_REMOVED lines=35> */
.L_x_2382:
[----:B------:R-:W-:Y:S01]  /*1e40*/  UISETP.NE.AND UP0, UPT, UR53, URZ, UPT ;  /* 0x0000003f3500728c */ /* 0x000fe2000bf05270 */
[----:B------:R-:W-:Y:S01]  /*1e50*/  R2UR UR11, R0 ;  /* 0x00000000000b72ca */ /* 0x000fe200000e0000 */
[----:B------:R-:W-:Y:S01]  /*1e60*/  ULDC UR7, c[0x0][0x9d8] ;  /* 0x0002760000077ab9 */ /* 0x000fe20000000800 */
[----:B------:R-:W-:Y:S01]  /*1e70*/  ULDC UR21, c[0x0][0x988] ;  /* 0x0002620000157ab9 */ /* 0x000fe20000000800 */
[----:B------:R-:W-:Y:S01]  /*1e80*/  FMUL.FTZ R10, R41, UR7 ;  /* 0x00000007290a7c20 */ /* 0x000fe20008410000 */
[----:B------:R-:W-:Y:S01]  /*1e90*/  FMUL.FTZ R41, R48, UR7 ;  /* 0x0000000730297c20 */ /* 0x000fe20008410000 */
[----:B------:R-:W-:Y:S01]  /*1ea0*/  PLOP3.LUT P1, PT, PT, PT, UP0, 0x80, 0x0 ;  /* 0x000000000000781c */ /* 0x000fe20003f2f008 */
[----:B------:R-:W-:Y:S01]  /*1eb0*/  VIADD R48, R17, UR40 ;  /* 0x0000002811307c36 */ /* 0x000fe20008000000 */
[----:B------:R-:W-:Y:S01]  /*1ec0*/  PLOP3.LUT P2, PT, PT, PT, UP0, 0x80, 0x0 ;  /* 0x000000000000781c */ /* 0x000fe20003f4f008 */
[----:B------:R-:W-:Y:S01]  /*1ed0*/  FMUL.FTZ R99, R26, UR7 ;  /* 0x000000071a637c20 */ /* 0x000fe20008410000 */
[----:B------:R-:W-:Y:S01]  /*1ee0*/  FMUL.FTZ R6, R28, UR7 ;  /* 0x000000071c067c20 */ /* 0x000fe20008410000 */
[----:B------:R-:W-:Y:S01]  /*1ef0*/  @UP0 ULDC UR6, c[0x0][0x44c] ;  /* 0x0001130000060ab9 */ /* 0x000fe20000000800 */
[----:B------:R-:W-:Y:S01]  /*1f00*/  FMUL.FTZ R97, R27, UR7 ;  /* 0x000000071b617c20 */ /* 0x000fe20008410000 */
[----:B------:R-:W-:Y:S01]  /*1f10*/  FMUL.FTZ R50, R50, UR7 ;  /* 0x0000000732327c20 */ /* 0x000fe20008410000 */
[----:B------:R-:W-:Y:S01]  /*1f20*/  FMUL.FTZ R95, R30, UR7 ;  /* 0x000000071e5f7c20 */ /* 0x000fe20008410000 */
[----:B------:R-:W-:Y:S01]  /*1f30*/  FMUL.FTZ R4, R29, UR7 ;  /* 0x000000071d047c20 */ /* 0x000fe20008410000 */
[----:B------:R-:W-:Y:S01]  /*1f40*/  FMUL.FTZ R5, R33, UR7 ;  /* 0x0000000721057c20 */ /* 0x000fe20008410000 */
[----:B------:R-:W2:Y:S01]  /*1f50*/  MUFU.TANH R99, R99 ;  /* 0x0000006300637308 */ /* 0x000ea20000002400 */
[----:B------:R-:W-:-:S02]  /*1f60*/  IMAD.U32 R33, RZ, RZ, UR52 ;  /* 0x00000034ff217e24 */ /* 0x000fc4000f8e00ff */
[----:B------:R-:W-:Y:S01]  /*1f70*/  FMUL.FTZ R91, R31, UR7 ;  /* 0x000000071f5b7c20 */ /* 0x000fe20008410000 */
[----:B------:R-:W-:Y:S01]  /*1f80*/  @P1 IMAD.HI.U32 R26, R48, UR6, RZ ;  /* 0x00000006301a1c27 */ /* 0x000fe2000f8e00ff */
[----:B------:R-:W-:-:S03]  /*1f90*/  @UP0 ULDC UR6, c[0x0][0x450] ;  /* 0x0001140000060ab9 */ /* 0x000fc60000000800 */
[----:B------:R-:W-:Y:S01]  /*1fa0*/  FMUL.FTZ R89, R34, UR7 ;  /* 0x0000000722597c20 */ /* 0x000fe20008410000 */
[----:B------:R-:W-:Y:S01]  /*1fb0*/  FMUL.FTZ R15, R35, UR7 ;  /* 0x00000007230f7c20 */ /* 0x000fe20008410000 */
[----:B------:R-:W-:Y:S01]  /*1fc0*/  FMUL.FTZ R21, R38, UR7 ;  /* 0x0000000726157c20 */ /* 0x000fe20008410000 */
[----:B------:R-:W-:Y:S01]  /*1fd0*/  @P2 SHF.R.U32.HI R48, RZ, UR6, R26 ;  /* 0x00000006ff302c19 */ /* 0x000fe2000801161a */
[----:B------:R-:W-:Y:S01]  /*1fe0*/  UMOV UR6, 0xffffff80 ;  /* 0xffffff8000067882 */ /* 0x000fe20000000000 */
[----:B------:R-:W3:Y:S01]  /*1ff0*/  MUFU.TANH R97, R97 ;  /* 0x0000006100617308 */ /* 0x000ee20000002400 */
[----:B------:R-:W-:Y:S01]  /*2000*/  UIMAD UR6, UR56, UR6, 0x80 ;  /* 0x00000080380674a4 */ /* 0x000fe2000f8e0206 */
[----:B------:R-:W-:Y:S01]  /*2010*/  FMUL.FTZ R20, R39, UR7 ;  /* 0x0000000727147c20 */ /* 0x000fe20008410000 */
[----:B------:R-:W4:Y:S01]  /*2020*/  SHFL.IDX PT, R28, R48, 0x1, 0x1c1f ;  /* 0x003c1f00301c7f89 */ /* 0x000f2200000e0000 */
[----:B------:R-:W-:Y:S01]  /*2030*/  FMUL.FTZ R2, R25, UR7 ;  /* 0x0000000719027c20 */ /* 0x000fe20008410000 */
[----:B------:R-:W-:Y:S01]  /*2040*/  FMUL.FTZ R25, R42, UR7 ;  /* 0x000000072a197c20 */ /* 0x000fe20008410000 */
[----:B01----:R-:W-:Y:S01]  /*2050*/  FMUL.FTZ R3, R24, UR7 ;  /* 0x0000000718037c20 */ /* 0x003fe20008410000 */
[----:B------:R-:W-:Y:S01]  /*2060*/  IMAD.U32 R93, RZ, RZ, UR6 ;  /* 0x00000006ff5d7e24 */ /* 0x000fe2000f8e00ff */
[----:B------:R0:W-:Y:S01]  /*2070*/  MUFU.TANH R29, R50 ;  /* 0x00000032001d7308 */ /* 0x0001e20000002400 */
        /* <DEDUP_REMOVED lines=8> */
[C-C-:B0-----:R-:W-:Y:S01]  /*2100*/  IADD3 R50, -R16.reuse, 0x1, R93.reuse ;  /* 0x0000000110327810 */ /* 0x141fe20007ffe15d */
[----:B------:R-:W-:Y:S01]  /*2110*/  FMUL.FTZ R45, R57, UR7 ;  /* 0x00000007392d7c20 */ /* 0x000fe20008410000 */
[----:B------:R-:W-:Y:S01]  /*2120*/  IADD3 R93, -R16, UR51, R93 ;  /* 0x00000033105d7c10 */ /* 0x000fe2000fffe15d */
[----:B------:R-:W-:Y:S01]  /*2130*/  FMUL.FTZ R8, R32, UR7 ;  /* 0x0000000720087c20 */ /* 0x000fe20008410000 */
[----:B------:R-:W-:Y:S01]  /*2140*/  IADD3 R50, -R33, UR51, R50 ;  /* 0x0000003321327c10 */ /* 0x000fe2000fffe132 */
[----:B------:R-:W-:Y:S01]  /*2150*/  FMUL.FTZ R51, R51, UR7 ;  /* 0x0000000733337c20 */ /* 0x000fe20008410000 */
[----:B------:R-:W-:Y:S01]  /*2160*/  FMUL.FTZ R54, R54, UR7 ;  /* 0x0000000736367c20 */ /* 0x000fe20008410000 */
[----:B------:R-:W0:Y:S01]  /*2170*/  MUFU.TANH R91, R91 ;  /* 0x0000005b005b7308 */ /* 0x000e220000002400 */
[----:B------:R-:W-:Y:S01]  /*2180*/  FMUL.FTZ R43, R53, UR7 ;  /* 0x00000007352b7c20 */ /* 0x000fe20008410000 */
[----:B------:R-:W-:Y:S01]  /*2190*/  FMUL.FTZ R58, R58, UR7 ;  /* 0x000000073a3a7c20 */ /* 0x000fe20008410000 */
[----:B----4-:R-:W-:Y:S01]  /*21a0*/  VIADDMNMX R28, R28, R50, R93, PT ;  /* 0x000000321c1c7246 */ /* 0x010fe2000380015d */
[----:B------:R-:W-:Y:S01]  /*21b0*/  FMUL.FTZ R14, R49, UR7 ;  /* 0x00000007310e7c20 */ /* 0x000fe20008410000 */
[----:B------:R-:W-:Y:S01]  /*21c0*/  FMUL.FTZ R62, R62, UR7 ;  /* 0x000000073e3e7c20 */ /* 0x000fe20008410000 */
[----:B------:R-:W-:Y:S01]  /*21d0*/  FMUL.FTZ R66, R66, UR7 ;  /* 0x0000000742427c20 */ /* 0x000fe20008410000 */
[C---:B------:R-:W-:Y:S01]  /*21e0*/  ISETP.GT.AND P1, PT, R28.reuse, RZ, PT ;  /* 0x000000ff1c00720c */ /* 0x040fe20003f24270 */
[----:B------:R-:W4:Y:S01]  /*21f0*/  MUFU.TANH R89, R89 ;  /* 0x0000005900597308 */ /* 0x000f220000002400 */
[C---:B------:R-:W-:Y:S01]  /*2200*/  ISETP.GT.AND P2, PT, R28.reuse, 0x1, PT ;  /* 0x000000011c00780c */ /* 0x040fe20003f44270 */
[----:B------:R-:W-:Y:S01]  /*2210*/  FMUL.FTZ R67, R67, UR7 ;  /* 0x0000000743437c20 */ /* 0x000fe20008410000 */
[----:B------:R-:W-:Y:S01]  /*2220*/  ISETP.GT.AND P3, PT, R28, 0x8, PT ;  /* 0x000000081c00780c */ /* 0x000fe20003f64270 */
[----:B------:R-:W-:Y:S01]  /*2230*/  FMUL.FTZ R70, R70, UR7 ;  /* 0x0000000746467c20 */ /* 0x000fe20008410000 */
[----:B--2---:R-:W-:Y:S01]  /*2240*/  FSEL R99, R99, -INF , P1 ;  /* 0xff80000063637808 */ /* 0x004fe20000800000 */
[----:B------:R-:W-:Y:S01]  /*2250*/  FMUL.FTZ R71, R71, UR7 ;  /* 0x0000000747477c20 */ /* 0x000fe20008410000 */
[----:B---3--:R-:W-:Y:S01]  /*2260*/  FSEL R97, R97, -INF , P2 ;  /* 0xff80000061617808 */ /* 0x008fe20001000000 */
[----:B------:R-:W2:Y:S01]  /*2270*/  MUFU.TANH R15, R15 ;  /* 0x0000000f000f7308 */ /* 0x000ea20000002400 */
        /* <DEDUP_REMOVED lines=8> */
[----:B0-----:R-:W-:Y:S01]  /*2300*/  FSEL R91, R91, -INF , P1 ;  /* 0xff8000005b5b7808 */ /* 0x001fe20000800000 */
[----:B------:R-:W-:Y:S01]  /*2310*/  FMUL.FTZ R79, R79, UR7 ;  /* 0x000000074f4f7c20 */ /* 0x000fe20008410000 */
[----:B------:R-:W-:Y:S01]  /*2320*/  FMNMX.FTZ R30, R95, R30, !PT ;  /* 0x0000001e5f1e7209 */ /* 0x000fe20007810000 */
[----:B------:R-:W-:Y:S01]  /*2330*/  FMUL.FTZ R82, R82, UR7 ;  /* 0x0000000752527c20 */ /* 0x000fe20008410000 */
[----:B------:R-:W-:Y:S01]  /*2340*/  ISETP.GT.AND P1, PT, R28, 0x11, PT ;  /* 0x000000111c00780c */ /* 0x000fe20003f24270 */
[----:B------:R-:W-:Y:S01]  /*2350*/  FMUL.FTZ R83, R83, UR7 ;  /* 0x0000000753537c20 */ /* 0x000fe20008410000 */
[----:B----4-:R-:W-:Y:S01]  /*2360*/  FSEL R89, R89, -INF , P2 ;  /* 0xff80000059597808 */ /* 0x010fe20001000000 */
        /* <DEDUP_REMOVED lines=11> */
[----:B------:R-:W-:Y:S01]  /*2420*/  FMNMX.FTZ R30, R63, R30, !PT ;  /* 0x0000001e3f1e7209 */ /* 0x000fe20007810000 */
[----:B------:R-:W-:Y:S01]  /*2430*/  FMUL.FTZ R12, R40, UR7 ;  /* 0x00000007280c7c20 */ /* 0x000fe20008410000 */
[----:B------:R-:W1:Y:S01]  /*2440*/  SHFL.IDX PT, R48, R48, RZ, 0x1c1f ;  /* 0x001c1fff30307589 */ /* 0x000e6200000e0000 */
[----:B------:R-:W-:Y:S01]  /*2450*/  FMUL.FTZ R13, R44, UR7 ;  /* 0x000000072c0d7c20 */ /* 0x000fe20008410000 */
[----:B------:R-:W-:Y:S01]  /*2460*/  FMUL.FTZ R44, R52, UR7 ;  /* 0x00000007342c7c20 */ /* 0x000fe20008410000 */
[----:B------:R-:W2:Y:S01]  /*2470*/  MUFU.TANH R24, R24 ;  /* 0x0000001800187308 */ /* 0x000ea20000002400 */
[----:B0-----:R-:W-:Y:S01]  /*2480*/  FSEL R57, R20, -INF , P1 ;  /* 0xff80000014397808 */ /* 0x001fe20000800000 */
[----:B------:R-:W-:Y:S01]  /*2490*/  @UP0 ULDC UR6, c[0x0][0x44c] ;  /* 0x0001130000060ab9 */ /* 0x000fe20000000800 */
[----:B------:R-:W-:Y:S01]  /*24a0*/  ISETP.GT.AND P1, PT, R28, 0x21, PT ;  /* 0x000000211c00780c */ /* 0x000fe20003f24270 */
[----:B------:R-:W-:Y:S01]  /*24b0*/  @UP0 ULDC UR14, c[0x0][0x450] ;  /* 0x00011400000e0ab9 */ /* 0x000fe20000000800 */
[----:B------:R-:W-:Y:S01]  /*24c0*/  UMOV UR10, UR40 ;  /* 0x00000028000a7c82 */ /* 0x000fe20008000000 */
[----:B------:R-:W-:Y:S01]  /*24d0*/  UIADD3 UR25, UR56, -0x2, URZ ;  /* 0xfffffffe38197890 */ /* 0x000fe2000fffe03f */
[----:B------:R-:W-:Y:S01]  /*24e0*/  CS2R R118, SRZ ;  /* 0x0000000000767805 */ /* 0x000fe2000001ff00 */
[----:B------:R0:W-:Y:S01]  /*24f0*/  MUFU.TANH R27, R46 ;  /* 0x0000002e001b7308 */ /* 0x0001e20000002400 */
[----:B------:R-:W-:-:S02]  /*2500*/  CS2R R116, SRZ ;  /* 0x0000000000747805 */ /* 0x000fc4000001ff00 */
[----:B------:R-:W-:Y:S02]  /*2510*/  CS2R R114, SRZ ;  /* 0x0000000000727805 */ /* 0x000fe4000001ff00 */
[----:B------:R-:W-:Y:S02]  /*2520*/  CS2R R112, SRZ ;  /* 0x0000000000707805 */ /* 0x000fe4000001ff00 */
[----:B------:R-:W-:Y:S02]  /*2530*/  CS2R R110, SRZ ;  /* 0x00000000006e7805 */ /* 0x000fe4000001ff00 */
[----:B------:R-:W-:Y:S02]  /*2540*/  CS2R R108, SRZ ;  /* 0x00000000006c7805 */ /* 0x000fe4000001ff00 */
[----:B------:R-:W-:Y:S02]  /*2550*/  CS2R R106, SRZ ;  /* 0x00000000006a7805 */ /* 0x000fe4000001ff00 */
[----:B------:R-:W-:Y:S01]  /*2560*/  CS2R R104, SRZ ;  /* 0x0000000000687805 */ /* 0x000fe2000001ff00 */
[----:B------:R3:W-:Y:S01]  /*2570*/  MUFU.TANH R33, R59 ;  /* 0x0000003b00217308 */ /* 0x0007e20000002400 */
[----:B--2---:R-:W-:Y:S01]  /*2580*/  FSEL R53, R24, -INF , P1 ;  /* 0xff80000018357808 */ /* 0x004fe20000800000 */
[----:B0-----:R-:W-:Y:S01]  /*2590*/  FMUL.FTZ R46, R56, UR7 ;  /* 0x00000007382e7c20 */ /* 0x001fe20008410000 */
[----:B------:R-:W-:Y:S01]  /*25a0*/  ISETP.GT.AND P1, PT, R28, 0x29, PT ;  /* 0x000000291c00780c */ /* 0x000fe20003f24270 */
[----:B------:R-:W-:Y:S01]  /*25b0*/  FMUL.FTZ R56, R60, UR7 ;  /* 0x000000073c387c20 */ /* 0x000fe20008410000 */
[----:B------:R-:W-:Y:S01]  /*25c0*/  FMUL.FTZ R60, R65, UR7 ;  /* 0x00000007413c7c20 */ /* 0x000fe20008410000 */
[----:B------:R-:W-:Y:S01]  /*25d0*/  FMUL.FTZ R65, R73, UR7 ;  /* 0x0000000749417c20 */ /* 0x000fe20008410000 */
[----:B-1----:R-:W-:Y:S01]  /*25e0*/  VIADDMNMX R93, R48, R50, R93, PT ;  /* 0x00000032305d7246 */ /* 0x002fe2000380015d */
[----:B------:R-:W0:Y:S01]  /*25f0*/  MUFU.TANH R47, R47 ;  /* 0x0000002f002f7308 */ /* 0x000e220000002400 */
[----:B---3--:R-:W-:-:S02]  /*2600*/  FSEL R59, R21, -INF , P2 ;  /* 0xff800000153b7808 */ /* 0x008fc40001000000 */
[----:B------:R-:W-:Y:S02]  /*2610*/  CS2R R102, SRZ ;  /* 0x0000000000667805 */ /* 0x000fe4000001ff00 */
[----:B------:R-:W-:Y:S02]  /*2620*/  ISETP.GT.AND P2, PT, R28, 0x20, PT ;  /* 0x000000201c00780c */ /* 0x000fe40003f44270 */
[----:B------:R-:W-:Y:S02]  /*2630*/  CS2R R100, SRZ ;  /* 0x0000000000647805 */ /* 0x000fe4000001ff00 */
[----:B------:R-:W-:Y:S02]  /*2640*/  FMNMX.FTZ R30, R59, R30, !PT ;  /* 0x0000001e3b1e7209 */ /* 0x000fe40007810000 */
[----:B------:R-:W-:Y:S01]  /*2650*/  ISETP.GT.AND P3, PT, R93, 0x8, PT ;  /* 0x000000085d00780c */ /* 0x000fe20003f64270 */
[----:B------:R1:W-:Y:S01]  /*2660*/  MUFU.TANH R32, R55 ;  /* 0x0000003700207308 */ /* 0x0003e20000002400 */
[----:B------:R-:W-:-:S07]  /*2670*/  FMNMX.FTZ R30, R57, R30, !PT ;  /* 0x0000001e391e7209 */ /* 0x000fce0007810000 */
[----:B------:R2:W3:Y:S01]  /*2680*/  MUFU.TANH R31, R51 ;  /* 0x00000033001f7308 */ /* 0x0004e20000002400 */
[----:B-1----:R-:W-:Y:S02]  /*2690*/  FSEL R55, R25, -INF , P2 ;  /* 0xff80000019377808 */ /* 0x002fe40001000000 */
[----:B------:R-:W-:Y:S02]  /*26a0*/  ISETP.GT.AND P2, PT, R28, 0x28, PT ;  /* 0x000000281c00780c */ /* 0x000fe40003f44270 */
[----:B------:R-:W-:Y:S02]  /*26b0*/  FMNMX.FTZ R30, R55, R30, !PT ;  /* 0x0000001e371e7209 */ /* 0x000fe40007810000 */
[----:B0-----:R-:W-:Y:S01]  /*26c0*/  FSEL R49, R47, -INF , P1 ;  /* 0xff8000002f317808 */ /* 0x001fe20000800000 */
[----:B------:R-:W0:Y:S01]  /*26d0*/  MUFU.TANH R54, R54 ;  /* 0x0000003600367308 */ /* 0x000e220000002400 */
[----:B--2---:R-:W-:Y:S02]  /*26e0*/  FSEL R51, R27, -INF , P2 ;  /* 0xff8000001b337808 */ /* 0x004fe40001000000 */
[----:B------:R-:W-:-:S02]  /*26f0*/  FMNMX.FTZ R30, R53, R30, !PT ;  /* 0x0000001e351e7209 */ /* 0x000fc40007810000 */
[C---:B------:R-:W-:Y:S02]  /*2700*/  ISETP.GT.AND P2, PT, R28.reuse, 0x30, PT ;  /* 0x000000301c00780c */ /* 0x040fe40003f44270 */
[----:B------:R-:W-:Y:S01]  /*2710*/  FMNMX.FTZ R30, R51, R30, !PT ;  /* 0x0000001e331e7209 */ /* 0x000fe20007810000 */
[----:B------:R-:W1:Y:S01]  /*2720*/  MUFU.TANH R58, R58 ;  /* 0x0000003a003a7308 */ /* 0x000e620000002400 */
[C---:B------:R-:W-:Y:S02]  /*2730*/  ISETP.GT.AND P1, PT, R28.reuse, 0x31, PT ;  /* 0x000000311c00780c */ /* 0x040fe40003f24270 */
[----:B------:R-:W-:Y:S02]  /*2740*/  FSEL R47, R29, -INF , P2 ;  /* 0xff8000001d2f7808 */ /* 0x000fe40001000000 */
[----:B------:R-:W-:Y:S02]  /*2750*/  FMNMX.FTZ R30, R49, R30, !PT ;  /* 0x0000001e311e7209 */ /* 0x000fe40007810000 */
[----:B------:R-:W-:Y:S01]  /*2760*/  ISETP.GT.AND P2, PT, R28, 0x38, PT ;  /* 0x000000381c00780c */ /* 0x000fe20003f44270 */
[----:B------:R-:W2:Y:S01]  /*2770*/  MUFU.TANH R62, R62 ;  /* 0x0000003e003e7308 */ /* 0x000ea20000002400 */
[----:B---3--:R-:W-:-:S02]  /*2780*/  FSEL R25, R31, -INF , P1 ;  /* 0xff8000001f197808 */ /* 0x008fc40000800000 */
[----:B------:R-:W-:Y:S02]  /*2790*/  FMNMX.FTZ R30, R47, R30, !PT ;  /* 0x0000001e2f1e7209 */ /* 0x000fe40007810000 */
[----:B------:R-:W-:Y:S02]  /*27a0*/  ISETP.GT.AND P1, PT, R28, 0x39, PT ;  /* 0x000000391c00780c */ /* 0x000fe40003f24270 */
[----:B0-----:R-:W-:Y:S01]  /*27b0*/  FSEL R24, R54, -INF , P2 ;  /* 0xff80000036187808 */ /* 0x001fe20001000000 */
[----:B------:R0:W3:Y:S01]  /*27c0*/  MUFU.TANH R34, R26 ;  /* 0x0000001a00227308 */ /* 0x0000e20000002400 */
[----:B------:R-:W-:Y:S02]  /*27d0*/  FMNMX.FTZ R21, R25, R30, !PT ;  /* 0x0000001e19157209 */ /* 0x000fe40007810000 */
[----:B------:R-:W-:Y:S02]  /*27e0*/  ISETP.GT.AND P2, PT, R28, 0x40, PT ;  /* 0x000000401c00780c */ /* 0x000fe40003f44270 */
[----:B------:R-:W-:-:S02]  /*27f0*/  FSEL R15, R32, -INF , P1 ;  /* 0xff800000200f7808 */ /* 0x000fc40000800000 */
[----:B------:R-:W-:Y:S01]  /*2800*/  FMNMX.FTZ R20, R24, R21, !PT ;  /* 0x0000001518147209 */ /* 0x000fe20007810000 */
[----:B------:R-:W4:Y:S01]  /*2810*/  MUFU.TANH R66, R66 ;  /* 0x0000004200427308 */ /* 0x000f220000002400 */
[----:B------:R-:W-:Y:S02]  /*2820*/  ISETP.GT.AND P1, PT, R28, 0x41, PT ;  /* 0x000000411c00780c */ /* 0x000fe40003f24270 */
[----:B-1----:R-:W-:Y:S01]  /*2830*/  FSEL R21, R58, -INF , P2 ;  /* 0xff8000003a157808 */ /* 0x002fe20001000000 */
[----:B------:R-:W-:Y:S01]  /*2840*/  FMUL.FTZ R58, R61, UR7 ;  /* 0x000000073d3a7c20 */ /* 0x000fe20008410000 */
[----:B0-----:R-:W-:Y:S01]  /*2850*/  FMNMX.FTZ R26, R15, R20, !PT ;  /* 0x000000140f1a7209 */ /* 0x001fe20007810000 */
[----:B------:R-:W-:Y:S01]  /*2860*/  FMUL.FTZ R61, R64, UR7 ;  /* 0x00000007403d7c20 */ /* 0x000fe20008410000 */
[C---:B------:R-:W-:Y:S01]  /*2870*/  ISETP.GT.AND P2, PT, R28.reuse, 0x48, PT ;  /* 0x000000481c00780c */ /* 0x040fe20003f44270 */
[----:B------:R-:W0:Y:S01]  /*2880*/  MUFU.TANH R67, R67 ;  /* 0x0000004300437308 */ /* 0x000e220000002400 */
[----:B------:R-:W-:Y:S01]  /*2890*/  FSEL R20, R33, -INF , P1 ;  /* 0xff80000021147808 */ /* 0x000fe20000800000 */
[----:B------:R-:W-:Y:S01]  /*28a0*/  FMUL.FTZ R64, R69, UR7 ;  /* 0x0000000745407c20 */ /* 0x000fe20008410000 */
[----:B------:R-:W-:Y:S01]  /*28b0*/  FMNMX.FTZ R27, R21, R26, !PT ;  /* 0x0000001a151b7209 */ /* 0x000fe20007810000 */
[----:B------:R-:W-:Y:S01]  /*28c0*/  FMUL.FTZ R69, R77, UR7 ;  /* 0x000000074d457c20 */ /* 0x000fe20008410000 */
[----:B------:R-:W-:-:S02]  /*28d0*/  ISETP.GT.AND P1, PT, R28, 0x49, PT ;  /* 0x000000491c00780c */ /* 0x000fc40003f24270 */
[----:B--2---:R-:W-:Y:S01]  /*28e0*/  FSEL R26, R62, -INF , P2 ;  /* 0xff8000003e1a7808 */ /* 0x004fe20001000000 */
[----:B------:R-:W1:Y:S01]  /*28f0*/  MUFU.TANH R70, R70 ;  /* 0x0000004600467308 */ /* 0x000e620000002400 */
[----:B------:R-:W-:Y:S01]  /*2900*/  FMNMX.FTZ R29, R20, R27, !PT ;  /* 0x0000001b141d7209 */ /* 0x000fe20007810000 */
[----:B------:R-:W-:Y:S01]  /*2910*/  FMUL.FTZ R62, R68, UR7 ;  /* 0x00000007443e7c20 */ /* 0x000fe20008410000 */
[----:B------:R-:W-:Y:S01]  /*2920*/  ISETP.GT.AND P2, PT, R28, 0x50, PT ;  /* 0x000000501c00780c */ /* 0x000fe20003f44270 */
[----:B------:R-:W-:Y:S01]  /*2930*/  FMUL.FTZ R68, R76, UR7 ;  /* 0x000000074c447c20 */ /* 0x000fe20008410000 */
[----:B---3--:R-:W-:Y:S02]  /*2940*/  FSEL R27, R34, -INF , P1 ;  /* 0xff800000221b7808 */ /* 0x008fe40000800000 */
[----:B------:R-:W-:Y:S01]  /*2950*/  FMNMX.FTZ R30, R26, R29, !PT ;  /* 0x0000001d1a1e7209 */ /* 0x000fe20007810000 */
[----:B------:R-:W2:Y:S01]  /*2960*/  MUFU.TANH R71, R71 ;  /* 0x0000004700477308 */ /* 0x000ea20000002400 */
[----:B------:R-:W-:-:S02]  /*2970*/  ISETP.GT.AND P1, PT, R28, 0x51, PT ;  /* 0x000000511c00780c */ /* 0x000fc40003f24270 */
[----:B----4-:R-:W-:Y:S02]  /*2980*/  FSEL R29, R66, -INF , P2 ;  /* 0xff800000421d7808 */ /* 0x010fe40001000000 */
[----:B------:R-:W-:Y:S02]  /*2990*/  FMNMX.FTZ R32, R27, R30, !PT ;  /* 0x0000001e1b207209 */ /* 0x000fe40007810000 */
[C---:B------:R-:W-:Y:S01]  /*29a0*/  ISETP.GT.AND P2, PT, R28.reuse, 0x58, PT ;  /* 0x000000581c00780c */ /* 0x040fe20003f44270 */
[----:B------:R-:W3:Y:S01]  /*29b0*/  MUFU.TANH R74, R74 ;  /* 0x0000004a004a7308 */ /* 0x000ee20000002400 */
[----:B0-----:R-:W-:Y:S02]  /*29c0*/  FSEL R30, R67, -INF , P1 ;  /* 0xff800000431e7808 */ /* 0x001fe40000800000 */
[----:B------:R-:W-:Y:S02]  /*29d0*/  FMNMX.FTZ R33, R29, R32, !PT ;  /* 0x000000201d217209 */ /* 0x000fe40007810000 */
[----:B------:R-:W-:-:S02]  /*29e0*/  ISETP.GT.AND P1, PT, R28, 0x59, PT ;  /* 0x000000591c00780c */ /* 0x000fc40003f24270 */
[----:B-1----:R-:W-:Y:S01]  /*29f0*/  FSEL R31, R70, -INF , P2 ;  /* 0xff800000461f7808 */ /* 0x002fe20001000000 */
[----:B------:R-:W0:Y:S01]  /*2a00*/  MUFU.TANH R75, R75 ;  /* 0x0000004b004b7308 */ /* 0x000e220000002400 */
[----:B------:R-:W-:Y:S02]  /*2a10*/  FMNMX.FTZ R34, R30, R33, !PT ;  /* 0x000000211e227209 */ /* 0x000fe40007810000 */
[C---:B------:R-:W-:Y:S02]  /*2a20*/  ISETP.GT.AND P2, PT, R28.reuse, 0x60, PT ;  /* 0x000000601c00780c */ /* 0x040fe40003f44270 */
[----:B--2---:R-:W-:Y:S02]  /*2a30*/  FSEL R32, R71, -INF , P1 ;  /* 0xff80000047207808 */ /* 0x004fe40000800000 */
[----:B------:R-:W-:Y:S01]  /*2a40*/  FMNMX.FTZ R35, R31, R34, !PT ;  /* 0x000000221f237209 */ /* 0x000fe20007810000 */
[----:B------:R-:W1:Y:S01]  /*2a50*/  MUFU.TANH R78, R78 ;  /* 0x0000004e004e7308 */ /* 0x000e620000002400 */
[----:B------:R-:W-:-:S02]  /*2a60*/  ISETP.GT.AND P1, PT, R28, 0x61, PT ;  /* 0x000000611c00780c */ /* 0x000fc40003f24270 */
[----:B---3--:R-:W-:Y:S01]  /*2a70*/  FSEL R33, R74, -INF , P2 ;  /* 0xff8000004a217808 */ /* 0x008fe20001000000 */
[----:B------:R-:W-:Y:S01]  /*2a80*/  FMUL.FTZ R74, R84, UR7 ;  /* 0x00000007544a7c20 */ /* 0x000fe20008410000 */
[----:B------:R-:W-:Y:S02]  /*2a90*/  FMNMX.FTZ R36, R32, R35, !PT ;  /* 0x0000002320247209 */ /* 0x000fe40007810000 */
[C---:B------:R-:W-:Y:S01]  /*2aa0*/  ISETP.GT.AND P2, PT, R28.reuse, 0x68, PT ;  /* 0x000000681c00780c */ /* 0x040fe20003f44270 */
[----:B------:R-:W2:Y:S01]  /*2ab0*/  MUFU.TANH R38, R79 ;  /* 0x0000004f00267308 */ /* 0x000ea20000002400 */
[----:B0-----:R-:W-:Y:S02]  /*2ac0*/  FSEL R34, R75, -INF , P1 ;  /* 0xff8000004b227808 */ /* 0x001fe40000800000 */
[----:B------:R-:W-:Y:S02]  /*2ad0*/  FMNMX.FTZ R35, R33, R36, !PT ;  /* 0x0000002421237209 */ /* 0x000fe40007810000 */
[----:B------:R-:W-:-:S02]  /*2ae0*/  ISETP.GT.AND P1, PT, R28, 0x69, PT ;  /* 0x000000691c00780c */ /* 0x000fc40003f24270 */
[----:B------:R-:W-:Y:S01]  /*2af0*/  FMNMX.FTZ R35, R34, R35, !PT ;  /* 0x0000002322237209 */ /* 0x000fe20007810000 */
[----:B------:R-:W0:Y:S01]  /*2b00*/  MUFU.TANH R82, R82 ;  /* 0x0000005200527308 */ /* 0x000e220000002400 */
[----:B-1----:R-:W-:Y:S02]  /*2b10*/  FSEL R36, R78, -INF , P2 ;  /* 0xff8000004e247808 */ /* 0x002fe40001000000 */
[----:B------:R-:W-:Y:S02]  /*2b20*/  ISETP.GT.AND P2, PT, R28, 0x70, PT ;  /* 0x000000701c00780c */ /* 0x000fe40003f44270 */
[----:B------:R-:W-:-:S03]  /*2b30*/  FMNMX.FTZ R37, R36, R35, !PT ;  /* 0x0000002324257209 */ /* 0x000fc60007810000 */
[----:B------:R-:W1:Y:S01]  /*2b40*/  MUFU.TANH R83, R83 ;  /* 0x0000005300537308 */ /* 0x000e620000002400 */
[----:B--2---:R-:W-:Y:S02]  /*2b50*/  FSEL R38, R38, -INF , P1 ;  /* 0xff80000026267808 */ /* 0x004fe40000800000 */
[----:B------:R-:W-:Y:S02]  /*2b60*/  ISETP.GT.AND P1, PT, R28, 0x71, PT ;  /* 0x000000711c00780c */ /* 0x000fe40003f24270 */
[----:B------:R-:W-:-:S03]  /*2b70*/  FMNMX.FTZ R40, R38, R37, !PT ;  /* 0x0000002526287209 */ /* 0x000fc60007810000 */
[----:B------:R-:W2:Y:S01]  /*2b80*/  MUFU.TANH R39, R86 ;  /* 0x0000005600277308 */ /* 0x000ea20000002400 */
[----:B0-----:R-:W-:Y:S02]  /*2b90*/  FSEL R35, R82, -INF , P2 ;  /* 0xff80000052237808 */ /* 0x001fe40001000000 */
[----:B------:R-:W-:Y:S02]  /*2ba0*/  ISETP.GT.AND P2, PT, R28, 0x78, PT ;  /* 0x000000781c00780c */ /* 0x000fe40003f44270 */
[----:B------:R-:W-:-:S03]  /*2bb0*/  FMNMX.FTZ R40, R35, R40, !PT ;  /* 0x0000002823287209 */ /* 0x000fc60007810000 */
[----:B------:R-:W0:Y:S01]  /*2bc0*/  MUFU.TANH R87, R87 ;  /* 0x0000005700577308 */ /* 0x000e220000002400 */
[----:B-1----:R-:W-:Y:S02]  /*2bd0*/  FSEL R37, R83, -INF , P1 ;  /* 0xff80000053257808 */ /* 0x002fe40000800000 */
[----:B------:R-:W-:Y:S02]  /*2be0*/  ISETP.GT.AND P1, PT, R28, 0x79, PT ;  /* 0x000000791c00780c */ /* 0x000fe40003f24270 */
[----:B------:R-:W-:-:S03]  /*2bf0*/  FMNMX.FTZ R28, R37, R40, !PT ;  /* 0x00000028251c7209 */ /* 0x000fc60007810000 */
[----:B------:R-:W-:Y:S01]  /*2c00*/  MUFU.TANH R3, R3 ;  /* 0x0000000300037308 */ /* 0x000fe20000002400 */
[----:B--2---:R-:W-:Y:S02]  /*2c10*/  FSEL R39, R39, -INF , P2 ;  /* 0xff80000027277808 */ /* 0x004fe40001000000 */
[----:B------:R-:W-:Y:S02]  /*2c20*/  ISETP.GT.AND P2, PT, R93, 0x1, PT ;  /* 0x000000015d00780c */ /* 0x000fe40003f44270 */
[----:B------:R-:W-:-:S03]  /*2c30*/  FMNMX.FTZ R67, R39, R28, !PT ;  /* 0x0000001c27437209 */ /* 0x000fc60007810000 */
[----:B------:R-:W1:Y:S01]  /*2c40*/  MUFU.TANH R2, R2 ;  /* 0x0000000200027308 */ /* 0x000e620000002400 */
[----:B0-----:R-:W-:-:S04]  /*2c50*/  FSEL R40, R87, -INF , P1 ;  /* 0xff80000057287808 */ /* 0x001fc80000800000 */
[----:B------:R-:W-:Y:S01]  /*2c60*/  FMNMX.FTZ R28, R40, R67, !PT ;  /* 0x00000043281c7209 */ /* 0x000fe20007810000 */
[----:B------:R-:W-:Y:S01]  /*2c70*/  FMUL.FTZ R67, R72, UR7 ;  /* 0x0000000748437c20 */ /* 0x000fe20008410000 */
[----:B------:R-:W-:Y:S01]  /*2c80*/  FMUL.FTZ R72, R81, UR7 ;  /* 0x0000000751487c20 */ /* 0x000fe20008410000 */
[----:B------:R-:W0:Y:S02]  /*2c90*/  MUFU.TANH R6, R6 ;  /* 0x0000000600067308 */ /* 0x000e240000002400 */
[----:B------:R-:W2:Y:S06]  /*2ca0*/  SHFL.BFLY PT, R71, R28, 0x2, 0x1f ;  /* 0x0c401f001c477f89 */ /* 0x000eac00000e0000 */
[----:B------:R-:W-:Y:S01]  /*2cb0*/  MUFU.TANH R4, R4 ;  /* 0x0000000400047308 */ /* 0x000fe20000002400 */
[----:B-1----:R-:W-:-:S02]  /*2cc0*/  FSEL R50, R2, -INF , P2 ;  /* 0xff80000002327808 */ /* 0x002fc40001000000 */
[----:B------:R-:W-:-:S05]  /*2cd0*/  ISETP.GT.AND P2, PT, R93, 0x10, PT ;  /* 0x000000105d00780c */ /* 0x000fca0003f44270 */
[----:B------:R-:W1:Y:S01]  /*2ce0*/  MUFU.TANH R8, R8 ;  /* 0x0000000800087308 */ /* 0x000e620000002400 */
[----:B0-----:R-:W-:-:S07]  /*2cf0*/  FSEL R48, R6, -INF , P3 ;  /* 0xff80000006307808 */ /* 0x001fce0001800000 */
[----:B------:R-:W-:Y:S01]  /*2d00*/  MUFU.TANH R5, R5 ;  /* 0x0000000500057308 */ /* 0x000fe20000002400 */
[----:B--2---:R-:W-:Y:S01]  /*2d10*/  FMNMX.FTZ R42, R28, R71, !PT ;  /* 0x000000471c2a7209 */ /* 0x004fe20007810000 */
[----:B------:R-:W-:-:S04]  /*2d20*/  FMUL.FTZ R71, R80, UR7 ;  /* 0x0000000750477c20 */ /* 0x000fc80008410000 */
[----:B------:R-:W0:Y:S02]  /*2d30*/  SHFL.BFLY PT, R73, R42, 0x1, 0x1f ;  /* 0x0c201f002a497f89 */ /* 0x000e2400000e0000 */
[----:B------:R-:W2:Y:S01]  /*2d40*/  MUFU.TANH R9, R9 ;  /* 0x0000000900097308 */ /* 0x000ea20000002400 */
[----:B-1----:R-:W-:Y:S02]  /*2d50*/  FSEL R54, R8, -INF , P2 ;  /* 0xff80000008367808 */ /* 0x002fe40001000000 */
[----:B------:R-:W-:-:S05]  /*2d60*/  ISETP.GT.AND P2, PT, R93, 0x18, PT ;  /* 0x000000185d00780c */ /* 0x000fca0003f44270 */
[----:B------:R-:W-:Y:S08]  /*2d70*/  MUFU.TANH R7, R7 ;  /* 0x0000000700077308 */ /* 0x000ff00000002400 */
[----:B------:R-:W1:Y:S01]  /*2d80*/  MUFU.TANH R12, R12 ;  /* 0x0000000c000c7308 */ /* 0x000e620000002400 */
[----:B--2---:R-:W-:Y:S02]  /*2d90*/  FSEL R9, R9, -INF , P2 ;  /* 0xff80000009097808 */ /* 0x004fe40001000000 */
[----:B------:R-:W-:-:S02]  /*2da0*/  ISETP.GT.AND P2, PT, R93, 0x20, PT ;  /* 0x000000205d00780c */ /* 0x000fc40003f44270 */
[----:B0-----:R-:W-:-:S03]  /*2db0*/  FMNMX.FTZ R28, R42, R73, !PT ;  /* 0x000000492a1c7209 */ /* 0x001fc60007810000 */
[----:B------:R-:W0:Y:S01]  /*2dc0*/  MUFU.TANH R10, R10 ;  /* 0x0000000a000a7308 */ /* 0x000e220000002400 */
[----:B------:R-:W-:Y:S01]  /*2dd0*/  FMUL.FTZ R73, R85, UR7 ;  /* 0x0000000755497c20 */ /* 0x000fe20008410000 */
[----:B------:R-:W-:Y:S01]  /*2de0*/  UIMAD.WIDE.U32 UR6, UR40, UR6, URZ ;  /* 0x00000006280672a5 */ /* 0x000fe2000f8e003f */
[C---:B------:R-:W-:Y:S01]  /*2df0*/  FSETP.NEU.FTZ.AND P1, PT, R28.reuse, -INF , PT ;  /* 0xff8000001c00780b */ /* 0x040fe20003f3d000 */
[----:B------:R-:W-:Y:S01]  /*2e00*/  FMUL.FTZ R42, R28, UR21 ;  /* 0x000000151c2a7c20 */ /* 0x000fe20008410000 */
[----:B------:R-:W-:Y:S02]  /*2e10*/  UIADD3 UR6, UR11, 0x16840, URZ ;  /* 0x000168400b067890 */ /* 0x000fe4000fffe03f */
[----:B------:R-:W-:Y:S01]  /*2e20*/  @UP0 USHF.R.U32.HI UR10, URZ, UR14, UR7 ;  /* 0x0000000e3f0a0299 */ /* 0x000fe20008011607 */
[----:B------:R-:W2:Y:S01]  /*2e30*/  MUFU.TANH R13, R13 ;  /* 0x0000000d000d7308 */ /* 0x000ea20000002400 */
[----:B------:R-:W-:Y:S01]  /*2e40*/  FSEL R42, R42, RZ, P1 ;  /* 0x000000ff2a2a7208 */ /* 0x000fe20000800000 */
[----:B------:R-:W-:Y:S01]  /*2e50*/  UPRMT UR6, UR43, 0x654, UR6 ;  /* 0x000006542b067896 */ /* 0x000fe20008000006 */
[----:B------:R-:W-:Y:S01]  /*2e60*/  ISETP.GT.AND P1, PT, R93, RZ, PT ;  /* 0x000000ff5d00720c */ /* 0x000fe20003f24270 */
[----:B------:R-:W-:Y:S01]  /*2e70*/  UIADD3 UR7, UR10, UR51, -UR52 ;  /* 0x000000330a077290 */ /* 0x000fe2000fffe834 */
[----:B-1----:R-:W-:Y:S01]  /*2e80*/  FSEL R66, R12, -INF , P2 ;  /* 0xff8000000c427808 */ /* 0x002fe20001000000 */
[--C-:B------:R-:W-:Y:S01]  /*2e90*/  FFMA.FTZ R12, R57, UR21, -R42.reuse ;  /* 0x00000015390c7c23 */ /* 0x100fe2000801082a */
[----:B------:R-:W-:Y:S01]  /*2ea0*/  FSEL R3, R3, -INF , P1 ;  /* 0xff80000003037808 */ /* 0x000fe20000800000 */
[----:B------:R-:W1:Y:S01]  /*2eb0*/  MUFU.TANH R11, R11 ;  /* 0x0000000b000b7308 */ /* 0x000e620000002400 */
[----:B------:R-:W-:Y:S01]  /*2ec0*/  ISETP.GT.AND P1, PT, R93, 0x9, PT ;  /* 0x000000095d00780c */ /* 0x000fe20003f24270 */
[--C-:B------:R-:W-:Y:S01]  /*2ed0*/  FFMA.FTZ R141, R55, UR21, -R42.reuse ;  /* 0x00000015378d7c23 */ /* 0x100fe2000801082a */
[----:B------:R-:W-:Y:S01]  /*2ee0*/  FMNMX.FTZ R75, R3, R50, !PT ;  /* 0x00000032034b7209 */ /* 0x000fe20007810000 */
[--C-:B------:R-:W-:Y:S01]  /*2ef0*/  FFMA.FTZ R137, R47, UR21, -R42.reuse ;  /* 0x000000152f897c23 */ /* 0x100fe2000801082a */
[----:B------:R-:W-:Y:S01]  /*2f00*/  FSEL R52, R4, -INF , P1 ;  /* 0xff80000004347808 */ /* 0x000fe20000800000 */
[--C-:B------:R-:W-:Y:S01]  /*2f10*/  FFMA.FTZ R47, R25, UR21, -R42.reuse ;  /* 0x00000015192f7c23 */ /* 0x100fe2000801082a */
[----:B------:R-:W-:Y:S01]  /*2f20*/  FMNMX.FTZ R75, R48, R75, !PT ;  /* 0x0000004b304b7209 */ /* 0x000fe20007810000 */
[----:B------:R-:W3:Y:S01]  /*2f30*/  MUFU.TANH R41, R41 ;  /* 0x0000002900297308 */ /* 0x000ee20000002400 */
[----:B------:R-:W-:Y:S01]  /*2f40*/  ISETP.GT.AND P1, PT, R93, 0x11, PT ;  /* 0x000000115d00780c */ /* 0x000fe20003f24270 */
[--C-:B------:R-:W-:Y:S01]  /*2f50*/  FFMA.FTZ R139, R24, UR21, -R42.reuse ;  /* 0x00000015188b7c23 */ /* 0x100fe2000801082a */
[----:B------:R-:W-:Y:S01]  /*2f60*/  FMNMX.FTZ R75, R52, R75, !PT ;  /* 0x0000004b344b7209 */ /* 0x000fe20007810000 */
[--C-:B------:R-:W-:Y:S01]  /*2f70*/  FFMA.FTZ R135, R26, UR21, -R42.reuse ;  /* 0x000000151a877c23 */ /* 0x100fe2000801082a */
[----:B------:R-:W-:Y:S01]  /*2f80*/  FSEL R5, R5, -INF , P1 ;  /* 0xff80000005057808 */ /* 0x000fe20000800000 */
[--C-:B------:R-:W-:Y:S01]  /*2f90*/  FFMA.FTZ R26, R30, UR21, -R42.reuse ;  /* 0x000000151e1a7c23 */ /* 0x100fe2000801082a */
[----:B------:R-:W-:Y:S01]  /*2fa0*/  FMNMX.FTZ R6, R54, R75, !PT ;  /* 0x0000004b36067209 */ /* 0x000fe20007810000 */
[----:B------:R-:W4:Y:S01]  /*2fb0*/  MUFU.TANH R14, R14 ;  /* 0x0000000e000e7308 */ /* 0x000f220000002400 */
[----:B------:R-:W-:Y:S01]  /*2fc0*/  ISETP.GT.AND P1, PT, R93, 0x19, PT ;  /* 0x000000195d00780c */ /* 0x000fe20003f24270 */
[--C-:B------:R-:W-:Y:S01]  /*2fd0*/  FFMA.FTZ R30, R34, UR21, -R42.reuse ;  /* 0x00000015221e7c23 */ /* 0x100fe2000801082a */
[----:B------:R-:W-:Y:S01]  /*2fe0*/  FMNMX.FTZ R6, R5, R6, !PT ;  /* 0x0000000605067209 */ /* 0x000fe20007810000 */
[--C-:B------:R-:W-:Y:S01]  /*2ff0*/  FFMA.FTZ R34, R38, UR21, -R42.reuse ;  /* 0x0000001526227c23 */ /* 0x100fe2000801082a */
[----:B------:R-:W-:Y:S01]  /*3000*/  FSEL R7, R7, -INF , P1 ;  /* 0xff80000007077808 */ /* 0x000fe20000800000 */
[--C-:B------:R-:W-:Y:S01]  /*3010*/  FFMA.FTZ R149, R99, UR21, -R42.reuse ;  /* 0x0000001563957c23 */ /* 0x100fe2000801082a */
[----:B------:R-:W-:Y:S01]  /*3020*/  FMNMX.FTZ R6, R9, R6, !PT ;  /* 0x0000000609067209 */ /* 0x000fe20007810000 */
[----:B------:R-:W5:Y:S01]  /*3030*/  MUFU.TANH R44, R44 ;  /* 0x0000002c002c7308 */ /* 0x000f620000002400 */
[----:B------:R-:W-:Y:S01]  /*3040*/  ISETP.GT.AND P1, PT, R93, 0x21, PT ;  /* 0x000000215d00780c */ /* 0x000fe20003f24270 */
[--C-:B------:R-:W-:Y:S01]  /*3050*/  FFMA.FTZ R97, R97, UR21, -R42.reuse ;  /* 0x0000001561617c23 */ /* 0x100fe2000801082a */
[----:B------:R-:W-:Y:S01]  /*3060*/  FMNMX.FTZ R75, R7, R6, !PT ;  /* 0x00000006074b7209 */ /* 0x000fe20007810000 */
[--C-:B------:R-:W-:Y:S01]  /*3070*/  FFMA.FTZ R151, R95, UR21, -R42.reuse ;  /* 0x000000155f977c23 */ /* 0x100fe2000801082a */
[----:B------:R-:W-:Y:S01]  /*3080*/  ISETP.GT.AND P2, PT, R93, 0x28, PT ;  /* 0x000000285d00780c */ /* 0x000fe20003f44270 */
[--C-:B------:R-:W-:Y:S01]  /*3090*/  FFMA.FTZ R4, R91, UR21, -R42.reuse ;  /* 0x000000155b047c23 */ /* 0x100fe2000801082a */
[----:B0-----:R-:W-:Y:S01]  /*30a0*/  FSEL R70, R10, -INF , P1 ;  /* 0xff8000000a467808 */ /* 0x001fe20000800000 */
[----:B------:R-:W0:Y:S01]  /*30b0*/  MUFU.TANH R43, R43 ;  /* 0x0000002b002b7308 */ /* 0x000e220000002400 */
[----:B------:R-:W-:Y:S01]  /*30c0*/  FMNMX.FTZ R75, R66, R75, !PT ;  /* 0x0000004b424b7209 */ /* 0x000fe20007810000 */
[--C-:B------:R-:W-:Y:S01]  /*30d0*/  FFMA.FTZ R145, R89, UR21, -R42.reuse ;  /* 0x0000001559917c23 */ /* 0x100fe2000801082a */
[----:B------:R-:W-:Y:S01]  /*30e0*/  ISETP.GT.AND P1, PT, R93, 0x29, PT ;  /* 0x000000295d00780c */ /* 0x000fe20003f24270 */
[--C-:B------:R-:W-:Y:S01]  /*30f0*/  FFMA.FTZ R6, R63, UR21, -R42.reuse ;  /* 0x000000153f067c23 */ /* 0x100fe2000801082a */
[----:B--2---:R-:W-:Y:S01]  /*3100*/  FSEL R13, R13, -INF , P2 ;  /* 0xff8000000d0d7808 */ /* 0x004fe20001000000 */
[--C-:B------:R-:W-:Y:S01]  /*3110*/  FFMA.FTZ R147, R59, UR21, -R42.reuse ;  /* 0x000000153b937c23 */ /* 0x100fe2000801082a */
[----:B------:R-:W-:Y:S01]  /*3120*/  FMNMX.FTZ R8, R70, R75, !PT ;  /* 0x0000004b46087209 */ /* 0x000fe20007810000 */
[----:B------:R-:W2:Y:S01]  /*3130*/  MUFU.TANH R46, R46 ;  /* 0x0000002e002e7308 */ /* 0x000ea20000002400 */
[----:B------:R-:W-:Y:S01]  /*3140*/  ISETP.GT.AND P2, PT, R93, 0x30, PT ;  /* 0x000000305d00780c */ /* 0x000fe20003f44270 */
[--C-:B------:R-:W-:Y:S01]  /*3150*/  FFMA.FTZ R131, R31, UR21, -R42.reuse ;  /* 0x000000151f837c23 */ /* 0x100fe2000801082a */
[----:B-1----:R-:W-:Y:S01]  /*3160*/  FSEL R11, R11, -INF , P1 ;  /* 0xff8000000b0b7808 */ /* 0x002fe20000800000 */
[--C-:B------:R-:W-:Y:S01]  /*3170*/  FFMA.FTZ R125, R33, UR21, -R42.reuse ;  /* 0x00000015217d7c23 */ /* 0x100fe2000801082a */
[----:B------:R-:W-:Y:S01]  /*3180*/  FMNMX.FTZ R8, R13, R8, !PT ;  /* 0x000000080d087209 */ /* 0x000fe20007810000 */
[--C-:B------:R-:W-:Y:S01]  /*3190*/  FFMA.FTZ R143, R51, UR21, -R42.reuse ;  /* 0x00000015338f7c23 */ /* 0x100fe2000801082a */
[----:B------:R-:W-:Y:S01]  /*31a0*/  ISETP.GT.AND P1, PT, R93, 0x31, PT ;  /* 0x000000315d00780c */ /* 0x000fe20003f24270 */
[----:B------:R-:W1:Y:S01]  /*31b0*/  MUFU.TANH R45, R45 ;  /* 0x0000002d002d7308 */ /* 0x000e620000002400 */
[----:B---3--:R-:W-:Y:S01]  /*31c0*/  FSEL R41, R41, -INF , P2 ;  /* 0xff80000029297808 */ /* 0x008fe20001000000 */
[--C-:B------:R-:W-:Y:S01]  /*31d0*/  FFMA.FTZ R121, R35, UR21, -R42.reuse ;  /* 0x0000001523797c23 */ /* 0x100fe2000801082a */
[----:B------:R-:W-:Y:S01]  /*31e0*/  FMNMX.FTZ R8, R11, R8, !PT ;  /* 0x000000080b087209 */ /* 0x000fe20007810000 */
[--C-:B------:R-:W-:Y:S01]  /*31f0*/  FFMA.FTZ R127, R36, UR21, -R42.reuse ;  /* 0x00000015247f7c23 */ /* 0x100fe2000801082a */
[----:B------:R-:W-:Y:S01]  /*3200*/  ISETP.GT.AND P2, PT, R93, 0x38, PT ;  /* 0x000000385d00780c */ /* 0x000fe20003f44270 */
[--C-:B------:R-:W-:Y:S01]  /*3210*/  FFMA.FTZ R133, R21, UR21, -R42.reuse ;  /* 0x0000001515857c23 */ /* 0x100fe2000801082a */
[----:B----4-:R-:W-:Y:S01]  /*3220*/  FSEL R14, R14, -INF , P1 ;  /* 0xff8000000e0e7808 */ /* 0x010fe20000800000 */
[----:B------:R-:W3:Y:S01]  /*3230*/  MUFU.TANH R56, R56 ;  /* 0x0000003800387308 */ /* 0x000ee20000002400 */
[----:B------:R-:W-:Y:S01]  /*3240*/  FMNMX.FTZ R57, R41, R8, !PT ;  /* 0x0000000829397209 */ /* 0x000fe20007810000 */
[--C-:B------:R-:W-:Y:S01]  /*3250*/  FFMA.FTZ R129, R29, UR21, -R42.reuse ;  /* 0x000000151d817c23 */ /* 0x100fe2000801082a */
[----:B------:R-:W-:Y:S01]  /*3260*/  ISETP.GT.AND P1, PT, R93, 0x39, PT ;  /* 0x000000395d00780c */ /* 0x000fe20003f24270 */
[--C-:B------:R-:W-:Y:S01]  /*3270*/  FFMA.FTZ R32, R32, UR21, -R42.reuse ;  /* 0x0000001520207c23 */ /* 0x100fe2000801082a */
[----:B-----5:R-:W-:Y:S01]  /*3280*/  FSEL R44, R44, -INF , P2 ;  /* 0xff8000002c2c7808 */ /* 0x020fe20001000000 */
[--C-:B------:R-:W-:Y:S01]  /*3290*/  FFMA.FTZ R36, R37, UR21, -R42.reuse ;  /* 0x0000001525247c23 */ /* 0x100fe2000801082a */
[----:B------:R-:W-:Y:S01]  /*32a0*/  FMNMX.FTZ R57, R14, R57, !PT ;  /* 0x000000390e397209 */ /* 0x000fe20007810000 */
[----:B------:R-:W4:Y:S01]  /*32b0*/  MUFU.TANH R58, R58 ;  /* 0x0000003a003a7308 */ /* 0x000f220000002400 */
[----:B------:R-:W-:Y:S01]  /*32c0*/  ISETP.GT.AND P2, PT, R93, 0x40, PT ;  /* 0x000000405d00780c */ /* 0x000fe20003f44270 */
[--C-:B------:R-:W-:Y:S01]  /*32d0*/  FFMA.FTZ R123, R39, UR21, -R42.reuse ;  /* 0x00000015277b7c23 */ /* 0x100fe2000801082a */
[----:B0-----:R-:W-:Y:S01]  /*32e0*/  FSEL R43, R43, -INF , P1 ;  /* 0xff8000002b2b7808 */ /* 0x001fe20000800000 */
[--C-:B------:R-:W-:Y:S01]  /*32f0*/  FFMA.FTZ R40, R40, UR21, -R42.reuse ;  /* 0x0000001528287c23 */ /* 0x100fe2000801082a */
[----:B------:R-:W-:Y:S01]  /*3300*/  FMNMX.FTZ R10, R44, R57, !PT ;  /* 0x000000392c0a7209 */ /* 0x000fe20007810000 */
[----:B------:R-:W-:Y:S01]  /*3310*/  USHF.R.S32.HI UR10, URZ, 0x1f, UR7 ;  /* 0x0000001f3f0a7899 */ /* 0x000fe20008011407 */
[----:B------:R-:W-:Y:S01]  /*3320*/  ISETP.GT.AND P1, PT, R93, 0x41, PT ;  /* 0x000000415d00780c */ /* 0x000fe20003f24270 */
[----:B------:R-:W0:Y:S01]  /*3330*/  MUFU.TANH R61, R61 ;  /* 0x0000003d003d7308 */ /* 0x000e220000002400 */
[----:B--2---:R-:W-:Y:S01]  /*3340*/  FSEL R55, R46, -INF , P2 ;  /* 0xff8000002e377808 */ /* 0x004fe20001000000 */
[----:B------:R-:W-:Y:S01]  /*3350*/  FFMA.FTZ R46, R53, UR21, -R42 ;  /* 0x00000015352e7c23 */ /* 0x000fe2000801082a */
[----:B------:R-:W-:Y:S01]  /*3360*/  FMNMX.FTZ R10, R43, R10, !PT ;  /* 0x0000000a2b0a7209 */ /* 0x000fe20007810000 */
[----:B------:R-:W-:Y:S01]  /*3370*/  ULEA.HI UR10, UR10, UR7, URZ, 0x7 ;  /* 0x000000070a0a7291 */ /* 0x000fe2000f8f383f */
[----:B------:R-:W-:Y:S01]  /*3380*/  ISETP.GT.AND P2, PT, R93, 0x48, PT ;  /* 0x000000485d00780c */ /* 0x000fe20003f44270 */
[----:B------:R-:W-:Y:S01]  /*3390*/  SYNCS.ARRIVE.TRANS64.RED.A1T0 RZ, [UR6], RZ ;  /* 0x000000ffffff79a7 */ /* 0x000fe20008100406 */
[----:B-1----:R-:W-:Y:S01]  /*33a0*/  FSEL R45, R45, -INF , P1 ;  /* 0xff8000002d2d7808 */ /* 0x002fe20000800000 */
[----:B------:R-:W1:Y:S01]  /*33b0*/  MUFU.TANH R60, R60 ;  /* 0x0000003c003c7308 */ /* 0x000e620000002400 */
[----:B------:R-:W-:Y:S01]  /*33c0*/  ISETP.GT.AND P1, PT, R93, 0x49, PT ;  /* 0x000000495d00780c */ /* 0x000fe20003f24270 */
[----:B------:R-:W-:Y:S01]  /*33d0*/  USHF.R.S32.HI UR10, URZ, 0x7, UR10 ;  /* 0x000000073f0a7899 */ /* 0x000fe2000801140a */
[----:B---3--:R-:W-:-:S02]  /*33e0*/  FSEL R56, R56, -INF , P2 ;  /* 0xff80000038387808 */ /* 0x008fc40001000000 */
[----:B------:R-:W-:Y:S02]  /*33f0*/  CS2R R98, SRZ ;  /* 0x0000000000627805 */ /* 0x000fe4000001ff00 */
[C---:B------:R-:W-:Y:S01]  /*3400*/  ISETP.GT.AND P2, PT, R93.reuse, 0x50, PT ;  /* 0x000000505d00780c */ /* 0x040fe20003f44270 */
[----:B------:R-:W-:Y:S01]  /*3410*/  UISETP.LT.AND UP0, UPT, UR42, UR10, UPT ;  /* 0x0000000a2a00728c */ /* 0x000fe2000bf01270 */
[----:B----4-:R-:W-:Y:S01]  /*3420*/  FSEL R58, R58, -INF , P1 ;  /* 0xff8000003a3a7808 */ /* 0x010fe20000800000 */
[----:B------:R2:W-:Y:S01]  /*3430*/  MUFU.EX2 R8, R12 ;  /* 0x0000000c00087308 */ /* 0x0005e20000000800 */
[----:B------:R-:W-:Y:S01]  /*3440*/  ISETP.GT.AND P1, PT, R93, 0x51, PT ;  /* 0x000000515d00780c */ /* 0x000fe20003f24270 */
[----:B------:R-:W-:Y:S01]  /*3450*/  USEL UR23, UR42, UR10, !UP0 ;  /* 0x0000000a2a177287 */ /* 0x000fe2000c000000 */
[----:B0-----:R-:W-:Y:S02]  /*3460*/  FSEL R61, R61, -INF , P2 ;  /* 0xff8000003d3d7808 */ /* 0x001fe40001000000 */
[----:B------:R-:W-:-:S02]  /*3470*/  CS2R R94, SRZ ;  /* 0x00000000005e7805 */ /* 0x000fc4000001ff00 */
[----:B------:R-:W-:Y:S01]  /*3480*/  ISETP.GT.AND P2, PT, R93, 0x58, PT ;  /* 0x000000585d00780c */ /* 0x000fe20003f44270 */
[----:B------:R-:W-:Y:S01]  /*3490*/  UISETP.GE.AND UP0, UPT, UR25, UR23, UPT ;  /* 0x000000171900728c */ /* 0x000fe2000bf06270 */
[----:B------:R-:W-:Y:S01]  /*34a0*/  CS2R R90, SRZ ;  /* 0x00000000005a7805 */ /* 0x000fe2000001ff00 */
[----:B------:R-:W0:Y:S01]  /*34b0*/  MUFU.TANH R62, R62 ;  /* 0x0000003e003e7308 */ /* 0x000e220000002400 */
[----:B--2---:R-:W-:Y:S02]  /*34c0*/  FMNMX.FTZ R12, R55, R10, !PT ;  /* 0x0000000a370c7209 */ /* 0x004fe40007810000 */
[----:B------:R-:W-:Y:S02]  /*34d0*/  CS2R R88, SRZ ;  /* 0x0000000000587805 */ /* 0x000fe4000001ff00 */
[----:B-1----:R-:W-:Y:S02]  /*34e0*/  FSEL R60, R60, -INF , P1 ;  /* 0xff8000003c3c7808 */ /* 0x002fe40000800000 */
[----:B------:R-:W-:-:S02]  /*34f0*/  FMNMX.FTZ R53, R45, R12, !PT ;  /* 0x0000000c2d357209 */ /* 0x000fc40007810000 */
[----:B------:R-:W-:Y:S01]  /*3500*/  ISETP.GT.AND P1, PT, R93, 0x59, PT ;  /* 0x000000595d00780c */ /* 0x000fe20003f24270 */
[----:B------:R-:W1:Y:S01]  /*3510*/  MUFU.TANH R64, R64 ;  /* 0x0000004000407308 */ /* 0x000e620000002400 */
[----:B------:R-:W-:-:S04]  /*3520*/  FMNMX.FTZ R53, R56, R53, !PT ;  /* 0x0000003538357209 */ /* 0x000fc80007810000 */
[----:B------:R-:W-:-:S03]  /*3530*/  FMNMX.FTZ R12, R58, R53, !PT ;  /* 0x000000353a0c7209 */ /* 0x000fc60007810000 */
[----:B------:R-:W2:Y:S01]  /*3540*/  MUFU.TANH R67, R67 ;  /* 0x0000004300437308 */ /* 0x000ea20000002400 */
[----:B0-----:R-:W-:Y:S02]  /*3550*/  FSEL R62, R62, -INF , P2 ;  /* 0xff8000003e3e7808 */ /* 0x001fe40001000000 */
[----:B------:R-:W-:-:S05]  /*3560*/  ISETP.GT.AND P2, PT, R93, 0x60, PT ;  /* 0x000000605d00780c */ /* 0x000fca0003f44270 */
[----:B------:R0:W-:Y:S01]  /*3570*/  MUFU.EX2 R10, R46 ;  /* 0x0000002e000a7308 */ /* 0x0001e20000000800 */
[----:B-1----:R-:W-:Y:S02]  /*3580*/  FSEL R64, R64, -INF , P1 ;  /* 0xff80000040407808 */ /* 0x002fe40000800000 */
[----:B------:R-:W-:-:S05]  /*3590*/  ISETP.GT.AND P1, PT, R93, 0x61, PT ;  /* 0x000000615d00780c */ /* 0x000fca0003f24270 */
[----:B------:R-:W1:Y:S01]  /*35a0*/  MUFU.TANH R65, R65 ;  /* 0x0000004100417308 */ /* 0x000e620000002400 */
[----:B0-----:R-:W-:Y:S01]  /*35b0*/  FFMA.FTZ R46, R49, UR21, -R42 ;  /* 0x00000015312e7c23 */ /* 0x001fe2000801082a */
[----:B------:R-:W-:Y:S02]  /*35c0*/  FMNMX.FTZ R49, R61, R12, !PT ;  /* 0x0000000c3d317209 */ /* 0x000fe40007810000 */
[----:B--2---:R-:W-:Y:S02]  /*35d0*/  FSEL R67, R67, -INF , P2 ;  /* 0xff80000043437808 */ /* 0x004fe40001000000 */
[----:B------:R-:W-:Y:S02]  /*35e0*/  FMNMX.FTZ R49, R60, R49, !PT ;  /* 0x000000313c317209 */ /* 0x000fe40007810000 */
[----:B------:R-:W0:Y:S01]  /*35f0*/  MUFU.TANH R68, R68 ;  /* 0x0000004400447308 */ /* 0x000e220000002400 */
[----:B------:R-:W-:Y:S02]  /*3600*/  ISETP.GT.AND P2, PT, R93, 0x68, PT ;  /* 0x000000685d00780c */ /* 0x000fe40003f44270 */
[----:B------:R-:W-:-:S04]  /*3610*/  FMNMX.FTZ R49, R62, R49, !PT ;  /* 0x000000313e317209 */ /* 0x000fc80007810000 */
[----:B------:R-:W-:Y:S01]  /*3620*/  FMNMX.FTZ R12, R64, R49, !PT ;  /* 0x00000031400c7209 */ /* 0x000fe20007810000 */
[----:B------:R-:W2:Y:S01]  /*3630*/  MUFU.TANH R69, R69 ;  /* 0x0000004500457308 */ /* 0x000ea20000002400 */
[----:B-1----:R-:W-:Y:S02]  /*3640*/  FSEL R65, R65, -INF , P1 ;  /* 0xff80000041417808 */ /* 0x002fe40000800000 */
[----:B------:R-:W-:Y:S02]  /*3650*/  FMNMX.FTZ R76, R67, R12, !PT ;  /* 0x0000000c434c7209 */ /* 0x000fe40007810000 */
[----:B------:R-:W-:Y:S02]  /*3660*/  ISETP.GT.AND P1, PT, R93, 0x69, PT ;  /* 0x000000695d00780c */ /* 0x000fe40003f24270 */
[----:B------:R-:W-:Y:S01]  /*3670*/  FMNMX.FTZ R76, R65, R76, !PT ;  /* 0x0000004c414c7209 */ /* 0x000fe20007810000 */
[----:B------:R-:W1:Y:S01]  /*3680*/  MUFU.TANH R71, R71 ;  /* 0x0000004700477308 */ /* 0x000e620000002400 */
[----:B0-----:R-:W-:Y:S01]  /*3690*/  FSEL R25, R68, -INF , P2 ;  /* 0xff80000044197808 */ /* 0x001fe20001000000 */
[----:B------:R-:W-:Y:S01]  /*36a0*/  FFMA.FTZ R68, R15, UR21, -R42 ;  /* 0x000000150f447c23 */ /* 0x000fe2000801082a */
[----:B------:R-:W-:-:S02]  /*36b0*/  ISETP.GT.AND P2, PT, R93, 0x70, PT ;  /* 0x000000705d00780c */ /* 0x000fc40003f44270 */
[----:B------:R-:W-:-:S03]  /*36c0*/  FMNMX.FTZ R76, R25, R76, !PT ;  /* 0x0000004c194c7209 */ /* 0x000fc60007810000 */
[----:B------:R-:W-:Y:S01]  /*36d0*/  MUFU.TANH R72, R72 ;  /* 0x0000004800487308 */ /* 0x000fe20000002400 */
[----:B--2---:R-:W-:Y:S02]  /*36e0*/  FSEL R69, R69, -INF , P1 ;  /* 0xff80000045457808 */ /* 0x004fe40000800000 */
[----:B------:R-:W-:Y:S02]  /*36f0*/  ISETP.GT.AND P1, PT, R93, 0x71, PT ;  /* 0x000000715d00780c */ /* 0x000fe40003f24270 */
[----:B------:R-:W-:-:S03]  /*3700*/  FMNMX.FTZ R76, R69, R76, !PT ;  /* 0x0000004c454c7209 */ /* 0x000fc60007810000 */
[----:B------:R-:W0:Y:S01]  /*3710*/  MUFU.TANH R74, R74 ;  /* 0x0000004a004a7308 */ /* 0x000e220000002400 */
[----:B-1----:R-:W-:Y:S02]  /*3720*/  FSEL R71, R71, -INF , P2 ;  /* 0xff80000047477808 */ /* 0x002fe40001000000 */
[----:B------:R-:W-:Y:S02]  /*3730*/  ISETP.GT.AND P2, PT, R93, 0x78, PT ;  /* 0x000000785d00780c */ /* 0x000fe40003f44270 */
[----:B------:R-:W-:-:S03]  /*3740*/  FMNMX.FTZ R76, R71, R76, !PT ;  /* 0x0000004c474c7209 */ /* 0x000fc60007810000 */
[----:B------:R-:W1:Y:S08]  /*3750*/  MUFU.TANH R73, R73 ;  /* 0x0000004900497308 */ /* 0x000e700000002400 */
[----:B------:R2:W-:Y:S01]  /*3760*/  MUFU.EX2 R12, R47 ;  /* 0x0000002f000c7308 */ /* 0x0005e20000000800 */
[----:B0-----:R-:W-:-:S07]  /*3770*/  FSEL R74, R74, -INF , P2 ;  /* 0xff8000004a4a7808 */ /* 0x001fce0001000000 */
[----:B------:R-:W-:Y:S01]  /*3780*/  MUFU.EX2 R149, R149 ;  /* 0x0000009500957308 */ /* 0x000fe20000000800 */
[----:B--2---:R-:W-:Y:S01]  /*3790*/  FSEL R47, R72, -INF , P1 ;  /* 0xff800000482f7808 */ /* 0x004fe20000800000 */
[--C-:B------:R-:W-:Y:S01]  /*37a0*/  FFMA.FTZ R72, R20, UR21, -R42.reuse ;  /* 0x0000001514487c23 */ /* 0x100fe2000801082a */
[----:B------:R-:W-:Y:S01]  /*37b0*/  ISETP.GT.AND P1, PT, R93, 0x79, PT ;  /* 0x000000795d00780c */ /* 0x000fe20003f24270 */
[----:B------:R-:W-:Y:S01]  /*37c0*/  FFMA.FTZ R20, R27, UR21, -R42 ;  /* 0x000000151b147c23 */ /* 0x000fe2000801082a */
[----:B------:R-:W-:Y:S02]  /*37d0*/  FMNMX.FTZ R15, R47, R76, !PT ;  /* 0x0000004c2f0f7209 */ /* 0x000fe40007810000 */
[----:B------:R-:W-:Y:S02]  /*37e0*/  CS2R R92, SRZ ;  /* 0x00000000005c7805 */ /* 0x000fe4000001ff00 */
[----:B-1----:R-:W-:Y:S01]  /*37f0*/  FSEL R73, R73, -INF , P1 ;  /* 0xff80000049497808 */ /* 0x002fe20000800000 */
[----:B------:R0:W1:Y:S01]  /*3800*/  MUFU.EX2 R2, R97 ;  /* 0x0000006100027308 */ /* 0x0000620000000800 */
[----:B------:R-:W-:-:S04]  /*3810*/  FMNMX.FTZ R24, R74, R15, !PT ;  /* 0x0000000f4a187209 */ /* 0x000fc80007810000 */
[----:B------:R-:W-:-:S03]  /*3820*/  FMNMX.FTZ R24, R73, R24, !PT ;  /* 0x0000001849187209 */ /* 0x000fc60007810000 */
[----:B------:R-:W-:Y:S01]  /*3830*/  MUFU.EX2 R151, R151 ;  /* 0x0000009700977308 */ /* 0x000fe20000000800 */
[----:B0-----:R-:W-:Y:S01]  /*3840*/  CS2R R96, SRZ ;  /* 0x0000000000607805 */ /* 0x001fe2000001ff00 */
[----:B------:R-:W0:Y:S06]  /*3850*/  SHFL.BFLY PT, R15, R24, 0x2, 0x1f ;  /* 0x0c401f00180f7f89 */ /* 0x000e2c00000e0000 */
        /* <DEDUP_REMOVED lines=13> */
[----:B------:R-:W-:Y:S02]  /*3930*/  FSEL R38, R38, RZ, P1 ;  /* 0x000000ff26267208 */ /* 0x000fe40000800000 */
[----:B------:R-:W-:-:S03]  /*3940*/  PLOP3.LUT P1, PT, PT, PT, UP0, 0x80, 0x0 ;  /* 0x000000000000781c */ /* 0x000fc60003f2f008 */
        /* <DEDUP_REMOVED lines=10> */
[----:B------:R-:W-:Y:S01]  /*39f0*/  FFMA.FTZ R7, R7, UR21, -R38 ;  /* 0x0000001507077c23 */ /* 0x000fe20008010826 */
[----:B-1----:R-:W-:Y:S01]  /*3a00*/  FADD.FTZ R14, R149, R2 ;  /* 0x00000002950e7221 */ /* 0x002fe20000010000 */
        /* <DEDUP_REMOVED lines=11> */
[----:B------:R-:W-:Y:S01]  /*3ac0*/  F2FP.BF16.F32.PACK_AB R149, R2, R149 ;  /* 0x000000950295723e */ /* 0x000fe200000010ff */
[--C-:B------:R-:W-:Y:S01]  /*3ad0*/  FFMA.FTZ R29, R58, UR21, -R38.reuse ;  /* 0x000000153a1d7c23 */ /* 0x100fe20008010826 */
[--C-:B------:R-:W-:Y:S01]  /*3ae0*/  FFMA.FTZ R128, R61, UR21, -R38.reuse ;  /* 0x000000153d807c23 */ /* 0x100fe20008010826 */
[--C-:B------:R-:W-:Y:S01]  /*3af0*/  FFMA.FTZ R130, R62, UR21, -R38.reuse ;  /* 0x000000153e827c23 */ /* 0x100fe20008010826 */
[--C-:B------:R-:W-:Y:S01]  /*3b00*/  FFMA.FTZ R64, R64, UR21, -R38.reuse ;  /* 0x0000001540407c23 */ /* 0x100fe20008010826 */
[--C-:B------:R-:W-:Y:S01]  /*3b10*/  FFMA.FTZ R124, R67, UR21, -R38.reuse ;  /* 0x00000015437c7c23 */ /* 0x100fe20008010826 */
[--C-:B------:R-:W-:Y:S01]  /*3b20*/  FFMA.FTZ R65, R65, UR21, -R38.reuse ;  /* 0x0000001541417c23 */ /* 0x100fe20008010826 */
[----:B------:R-:W2:Y:S01]  /*3b30*/  MUFU.EX2 R15, R15 ;  /* 0x0000000f000f7308 */ /* 0x000ea20000000800 */
[----:B0-----:R-:W-:Y:S01]  /*3b40*/  FADD.FTZ R31, R148, R3 ;  /* 0x00000003941f7221 */ /* 0x001fe20000010000 */
[----:B------:R-:W-:Y:S01]  /*3b50*/  F2FP.BF16.F32.PACK_AB R148, R3, R148 ;  /* 0x000000940394723e */ /* 0x000fe200000010ff */
[--C-:B------:R-:W-:Y:S01]  /*3b60*/  FFMA.FTZ R69, R69, UR21, -R38.reuse ;  /* 0x0000001545457c23 */ /* 0x100fe20008010826 */
[--C-:B------:R-:W-:Y:S01]  /*3b70*/  FFMA.FTZ R71, R71, UR21, -R38.reuse ;  /* 0x0000001547477c23 */ /* 0x100fe20008010826 */
[--C-:B------:R-:W-:Y:S01]  /*3b80*/  FFMA.FTZ R47, R47, UR21, -R38.reuse ;  /* 0x000000152f2f7c23 */ /* 0x100fe20008010826 */
[----:B------:R-:W-:-:S02]  /*3b90*/  FFMA.FTZ R74, R74, UR21, -R38 ;  /* 0x000000154a4a7c23 */ /* 0x000fc40008010826 */
[----:B------:R-:W0:Y:S01]  /*3ba0*/  MUFU.EX2 R144, R144 ;  /* 0x0000009000907308 */ /* 0x000e220000000800 */
[----:B-1----:R-:W-:Y:S01]  /*3bb0*/  FADD.FTZ R44, R150, R31 ;  /* 0x0000001f962c7221 */ /* 0x002fe20000010000 */
[----:B------:R-:W-:Y:S01]  /*3bc0*/  FADD.FTZ R31, R151, R14 ;  /* 0x0000000e971f7221 */ /* 0x000fe20000010000 */
[----:B------:R-:W-:-:S03]  /*3bd0*/  F2FP.BF16.F32.PACK_AB R151, R4, R151 ;  /* 0x000000970497723e */ /* 0x000fc600000010ff */
[----:B------:R-:W-:Y:S01]  /*3be0*/  FADD.FTZ R0, R4, R31 ;  /* 0x0000001f04007221 */ /* 0x000fe20000010000 */
[----:B------:R-:W-:Y:S01]  /*3bf0*/  FFMA.FTZ R31, R60, UR21, -R38 ;  /* 0x000000153c1f7c23 */ /* 0x000fe20008010826 */
[----:B------:R-:W1:Y:S01]  /*3c00*/  MUFU.EX2 R5, R5 ;  /* 0x0000000500057308 */ /* 0x000e620000000800 */
[C---:B--2---:R-:W-:Y:S01]  /*3c10*/  FADD.FTZ R33, R15.reuse, R44 ;  /* 0x0000002c0f217221 */ /* 0x044fe20000010000 */
[----:B------:R-:W-:-:S06]  /*3c20*/  F2FP.BF16.F32.PACK_AB R150, R15, R150 ;  /* 0x000000960f96723e */ /* 0x000fcc00000010ff */
        /* <DEDUP_REMOVED lines=8> */
[--C-:B------:R-:W-:Y:S01]  /*3cb0*/  FFMA.FTZ R0, R25, UR21, -R38.reuse ;  /* 0x0000001519007c23 */ /* 0x100fe20008010826 */
[----:B------:R-:W-:Y:S01]  /*3cc0*/  F2FP.BF16.F32.PACK_AB R144, R5, R144 ;  /* 0x000000900590723e */ /* 0x000fe200000010ff */
[----:B------:R-:W-:Y:S01]  /*3cd0*/  FFMA.FTZ R38, R73, UR21, -R38 ;  /* 0x0000001549267c23 */ /* 0x000fe20008010826 */
[----:B------:R-:W-:Y:S02]  /*3ce0*/  F2FP.BF16.F32.PACK_AB R147, R8, R147 ;  /* 0x000000930893723e */ /* 0x000fe400000010ff */
[----:B------:R-:W1:Y:S01]  /*3cf0*/  MUFU.EX2 R140, R140 ;  /* 0x0000008c008c7308 */ /* 0x000e620000000800 */
[----:B--2---:R-:W-:-:S07]  /*3d00*/  FADD.FTZ R14, R146, R35 ;  /* 0x00000023920e7221 */ /* 0x004fce0000010000 */
[----:B------:R-:W2:Y:S01]  /*3d10*/  MUFU.EX2 R9, R9 ;  /* 0x0000000900097308 */ /* 0x000ea20000000800 */
[C---:B0-----:R-:W-:Y:S01]  /*3d20*/  FADD.FTZ R35, R7.reuse, R14 ;  /* 0x0000000e07237221 */ /* 0x041fe20000010000 */
[----:B------:R-:W-:Y:S01]  /*3d30*/  FADD.FTZ R14, R8, R33 ;  /* 0x00000021080e7221 */ /* 0x000fe20000010000 */
[----:B------:R-:W-:-:S03]  /*3d40*/  F2FP.BF16.F32.PACK_AB R146, R7, R146 ;  /* 0x000000920792723e */ /* 0x000fc600000010ff */
[----:B------:R-:W-:Y:S01]  /*3d50*/  FADD.FTZ R33, R141, R14 ;  /* 0x0000000e8d217221 */ /* 0x000fe20000010000 */
[----:B------:R-:W-:Y:S01]  /*3d60*/  F2FP.BF16.F32.PACK_AB R141, R10, R141 ;  /* 0x0000008d0a8d723e */ /* 0x000fe200000010ff */
[----:B------:R-:W0:Y:S01]  /*3d70*/  MUFU.EX2 R142, R142 ;  /* 0x0000008e008e7308 */ /* 0x000e220000000800 */
[----:B-1----:R-:W-:Y:S01]  /*3d80*/  FADD.FTZ R42, R140, R35 ;  /* 0x000000238c2a7221 */ /* 0x002fe20000010000 */
[----:B------:R-:W-:-:S04]  /*3d90*/  FADD.FTZ R14, R10, R33 ;  /* 0x000000210a0e7221 */ /* 0x000fc80000010000 */
[----:B------:R-:W-:Y:S01]  /*3da0*/  FADD.FTZ R33, R143, R14 ;  /* 0x0000000e8f217221 */ /* 0x000fe20000010000 */
[C---:B------:R-:W-:Y:S01]  /*3db0*/  F2FP.BF16.F32.PACK_AB R143, R46.reuse, R143 ;  /* 0x0000008f2e8f723e */ /* 0x040fe200000010ff */
[----:B------:R-:W1:Y:S01]  /*3dc0*/  MUFU.EX2 R11, R11 ;  /* 0x0000000b000b7308 */ /* 0x000e620000000800 */
[C---:B--2---:R-:W-:Y:S01]  /*3dd0*/  FADD.FTZ R35, R9.reuse, R42 ;  /* 0x0000002a09237221 */ /* 0x044fe20000010000 */
[----:B------:R-:W-:Y:S01]  /*3de0*/  FADD.FTZ R14, R46, R33 ;  /* 0x000000212e0e7221 */ /* 0x000fe20000010000 */
[----:B------:R-:W-:-:S03]  /*3df0*/  F2FP.BF16.F32.PACK_AB R140, R9, R140 ;  /* 0x0000008c098c723e */ /* 0x000fc600000010ff */
[----:B------:R-:W-:Y:S01]  /*3e00*/  FADD.FTZ R33, R137, R14 ;  /* 0x0000000e89217221 */ /* 0x000fe20000010000 */
[----:B------:R-:W-:Y:S01]  /*3e10*/  F2FP.BF16.F32.PACK_AB R137, R12, R137 ;  /* 0x000000890c89723e */ /* 0x000fe200000010ff */
[----:B------:R-:W2:Y:S01]  /*3e20*/  MUFU.EX2 R136, R136 ;  /* 0x0000008800887308 */ /* 0x000ea20000000800 */
[----:B0-----:R-:W-:Y:S01]  /*3e30*/  FADD.FTZ R42, R142, R35 ;  /* 0x000000238e2a7221 */ /* 0x001fe20000010000 */
[----:B------:R-:W-:-:S06]  /*3e40*/  FADD.FTZ R2, R12, R33 ;  /* 0x000000210c027221 */ /* 0x000fcc0000010000 */
        /* <DEDUP_REMOVED lines=97> */
[----:B------:R-:W-:Y:S01]  /*4460*/  IMAD.MOV.U32 R4, RZ, RZ, R28 ;  /* 0x000000ffff047224 */ /* 0x000fe200078e001c */
[----:B------:R-:W-:Y:S01]  /*4470*/  UMOV UR26, UR48 ;  /* 0x00000030001a7c82 */ /* 0x000fe20008000000 */
[----:B------:R-:W-:Y:S01]  /*4480*/  IMAD.MOV.U32 R3, RZ, RZ, R24 ;  /* 0x000000ffff037224 */ /* 0x000fe200078e0018 */
[----:B------:R-:W-:Y:S01]  /*4490*/  UMOV UR24, UR47 ;  /* 0x0000002f00187c82 */ /* 0x000fe20008000000 */
[----:B------:R-:W-:Y:S01]  /*44a0*/  IMAD.MOV.U32 R119, RZ, RZ, RZ ;  /* 0x000000ffff777224 */ /* 0x000fe200078e00ff */
[----:B------:R-:W-:Y:S01]  /*44b0*/  ULDC UR22, c[0x0][0x9d8] ;  /* 0x0002760000167ab9 */ /* 0x000fe20000000800 */
[----:B------:R-:W-:-:S05]  /*44c0*/  ULDC UR21, c[0x0][0x988] ;  /* 0x0002620000157ab9 */ /* 0x000fca0000000800 */
.L_x_2394:
[----:B------:R-:W-:Y:S01]  /*44d0*/  ISETP.NE.AND P2, PT, RZ, UR44, PT ;  /* 0x0000002cff007c0c */ /* 0x000fe2000bf45270 */
[----:B------:R-:W-:-:S04]  /*44e0*/  UISETP.NE.AND UP0, UPT, UR24, 0x1, UPT ;  /* 0x000000011800788c */ /* 0x000fc8000bf05270 */
[----:B------:R-:W-:-:S04]  /*44f0*/  USEL UR48, URZ, 0x1, UP0 ;  /* 0x000000013f307887 */ /* 0x000fc80008000000 */
[----:B------:R-:W-:-:S04]  /*4500*/  ULOP3.LUT UR48, UR26, UR48, URZ, 0x3c, !UPT ;  /* 0x000000301a307292 */ /* 0x000fc8000f8e3c3f */
[----:B------:R-:W-:Y:S08]  /*4510*/  @P2 BRA `(.L_x_2384) ;  /* 0x0000000000382947 */ /* 0x000ff00003800000 */
[----:B------:R-:W-:Y:S05]  /*4520*/  @!P0 BRA `(.L_x_2385) ;  /* 0x0000000000048947 */ /* 0x000fea0003800000 */
[----:B------:R-:W-:Y:S01]  /*4530*/  BPT.TRAP 0x1 ;  /* 0x000000040000795c */ /* 0x000fe20000300000 */
.L_x_2385:
        /* <DEDUP_REMOVED lines=9> */
.L_x_2386:
[----:B-1----:R-:W-:Y:S05]  /*45d0*/  @P1 BRA `(.L_x_2384) ;  /* 0x0000000000081947 */ /* 0x002fea0003800000 */
[----:B------:R-:W1:Y:S02]  /*45e0*/  SYNCS.PHASECHK.TRANS64.TRYWAIT P1, [UR6+0x16830], R5 ;  /* 0x01683005ff0075a7 */ /* 0x000e640008020146 */
[----:B-1----:R-:W-:Y:S05]  /*45f0*/  @!P1 BRA `(.L_x_2387) ;  /* 0x000000e400789947 */ /* 0x002fea0003800000 */
.L_x_2384:
        /* <DEDUP_REMOVED lines=12> */
[----:B-1----:R-:W-:-:S04]  /*46c0*/  SHF.R.U32.HI R6, RZ, 0x7, R6 ;  /* 0x00000007ff067819 */ /* 0x002fc80000011606 */
[----:B0-----:R-:W-:-:S05]  /*46d0*/  IADD3 R5, R6, 0x8, RZ ;  /* 0x0000000806057810 */ /* 0x001fca0007ffe0ff */
        /* <DEDUP_REMOVED lines=16> */
.L_x_2389:
[----:B------:R-:W-:Y:S01]  /*47e0*/  ULEA UR6, UR24, UR45, 0x3 ;  /* 0x0000002d18067291 */ /* 0x000fe2000f8e183f */
[----:B------:R-:W-:-:S05]  /*47f0*/  IMAD.U32 R5, RZ, RZ, UR26 ;  /* 0x0000001aff057e24 */ /* 0x000fca000f8e00ff */
[----:B------:R-:W-:-:S04]  /*4800*/  SHF.L.U32 R5, R5, 0x1f, RZ ;  /* 0x0000001f05057819 */ /* 0x000fc800000006ff */
[----:B------:R0:W1:Y:S01]  /*4810*/  SYNCS.PHASECHK.TRANS64.TRYWAIT P1, [UR6+0x16850], R5 ;  /* 0x01685005ff0075a7 */ /* 0x0000620008020146 */
[----:B------:R-:W-:Y:S05]  /*4820*/  @!P0 BRA `(.L_x_2390) ;  /* 0x0000000000048947 */ /* 0x000fea0003800000 */
[----:B------:R-:W-:Y:S01]  /*4830*/  BPT.TRAP 0x1 ;  /* 0x000000040000795c */ /* 0x000fe20000300000 */
.L_x_2390:
[----:B-1----:R-:W-:Y:S05]  /*4840*/  @P1 BRA `(.L_x_2388) ;  /* 0x0000000000081947 */ /* 0x002fea0003800000 */
[----:B------:R-:W1:Y:S02]  /*4850*/  SYNCS.PHASECHK.TRANS64.TRYWAIT P1, [UR6+0x16850], R5 ;  /* 0x01685005ff0075a7 */ /* 0x000e640008020146 */
[----:B-1----:R-:W-:Y:S05]  /*4860*/  @!P1 BRA `(.L_x_2391) ;  /* 0x000000e000f49947 */ /* 0x002fea0003800000 */
.L_x_2388:
        /* <DEDUP_REMOVED lines=52> */
.L_x_2392:
[----:B------:R-:W-:Y:S01]  /*4bb0*/  UISETP.NE.AND UP0, UPT, UR53, URZ, UPT ;  /* 0x0000003f3500728c */ /* 0x000fe2000bf05270 */
[----:B------:R-:W-:Y:S01]  /*4bc0*/  FMUL.FTZ R125, R24, UR22 ;  /* 0x00000016187d7c20 */ /* 0x000fe20008410000 */
[----:B------:R-:W-:Y:S02]  /*4bd0*/  VIADD R24, R17, UR40 ;  /* 0x0000002811187c36 */ /* 0x000fe40008000000 */
[----:B------:R-:W-:Y:S01]  /*4be0*/  FMUL.FTZ R6, R27, UR22 ;  /* 0x000000161b067c20 */ /* 0x000fe20008410000 */
[----:B------:R-:W-:Y:S01]  /*4bf0*/  FMUL.FTZ R14, R43, UR22 ;  /* 0x000000162b0e7c20 */ /* 0x000fe20008410000 */
[----:B------:R-:W-:Y:S01]  /*4c00*/  FMUL.FTZ R121, R29, UR22 ;  /* 0x000000161d797c20 */ /* 0x000fe20008410000 */
[----:B------:R-:W-:Y:S01]  /*4c10*/  PLOP3.LUT P1, PT, PT, PT, UP0, 0x80, 0x0 ;  /* 0x000000000000781c */ /* 0x000fe20003f2f008 */
[----:B------:R-:W-:Y:S01]  /*4c20*/  IMAD.U32 R29, RZ, RZ, UR51 ;  /* 0x00000033ff1d7e24 */ /* 0x000fe2000f8e00ff */
[----:B------:R-:W-:Y:S01]  /*4c30*/  PLOP3.LUT P2, PT, PT, PT, UP0, 0x80, 0x0 ;  /* 0x000000000000781c */ /* 0x000fe20003f4f008 */
[----:B------:R-:W-:Y:S01]  /*4c40*/  FMUL.FTZ R124, R25, UR22 ;  /* 0x00000016197c7c20 */ /* 0x000fe20008410000 */
[----:B------:R-:W1:Y:S01]  /*4c50*/  MUFU.TANH R125, R125 ;  /* 0x0000007d007d7308 */ /* 0x000e620000002400 */
[----:B------:R-:W-:Y:S01]  /*4c60*/  @UP0 ULDC UR6, c[0x0][0x44c] ;  /* 0x0001130000060ab9 */ /* 0x000fe20000000800 */
[----:B------:R-:W-:Y:S01]  /*4c70*/  FMUL.FTZ R123, R28, UR22 ;  /* 0x000000161c7b7c20 */ /* 0x000fe20008410000 */
[----:B------:R-:W-:Y:S01]  /*4c80*/  FMUL.FTZ R9, R34, UR22 ;  /* 0x0000001622097c20 */ /* 0x000fe20008410000 */
[----:B------:R-:W-:Y:S01]  /*4c90*/  FMUL.FTZ R34, R41, UR22 ;  /* 0x0000001629227c20 */ /* 0x000fe20008410000 */
[----:B------:R-:W-:Y:S01]  /*4ca0*/  FMUL.FTZ R41, R56, UR22 ;  /* 0x0000001638297c20 */ /* 0x000fe20008410000 */
[----:B------:R-:W-:Y:S01]  /*4cb0*/  FMUL.FTZ R120, R32, UR22 ;  /* 0x0000001620787c20 */ /* 0x000fe20008410000 */
[----:B------:R-:W-:Y:S01]  /*4cc0*/  FMUL.FTZ R7, R30, UR22 ;  /* 0x000000161e077c20 */ /* 0x000fe20008410000 */
[----:B------:R-:W2:Y:S01]  /*4cd0*/  MUFU.TANH R124, R124 ;  /* 0x0000007c007c7308 */ /* 0x000ea20000002400 */
        /* <DEDUP_REMOVED lines=10> */
[----:B------:R-:W4:Y:S01]  /*4d80*/  SHFL.IDX PT, R43, R24, RZ, 0x1c1f ;  /* 0x001c1fff182b7589 */ /* 0x000f2200000e0000 */
[----:B------:R-:W-:Y:S01]  /*4d90*/  FMUL.FTZ R31, R37, UR22 ;  /* 0x00000016251f7c20 */ /* 0x000fe20008410000 */
[----:B------:R-:W-:Y:S01]  /*4da0*/  FMUL.FTZ R15, R46, UR22 ;  /* 0x000000162e0f7c20 */ /* 0x000fe20008410000 */
[----:B------:R-:W-:Y:S01]  /*4db0*/  FMUL.FTZ R33, R40, UR22 ;  /* 0x0000001628217c20 */ /* 0x000fe20008410000 */
[----:B------:R-:W-:Y:S01]  /*4dc0*/  IADD3 R122, R29, UR6, -R16 ;  /* 0x000000061d7a7c10 */ /* 0x000fe2000fffe810 */
[----:B------:R-:W5:Y:S01]  /*4dd0*/  MUFU.TANH R121, R121 ;  /* 0x0000007900797308 */ /* 0x000f620000002400 */
[----:B------:R-:W-:Y:S01]  /*4de0*/  FMUL.FTZ R20, R47, UR22 ;  /* 0x000000162f147c20 */ /* 0x000fe20008410000 */
[----:B------:R-:W-:Y:S01]  /*4df0*/  FMUL.FTZ R10, R35, UR22 ;  /* 0x00000016230a7c20 */ /* 0x000fe20008410000 */
[----:B------:R-:W-:Y:S01]  /*4e00*/  FMUL.FTZ R35, R44, UR22 ;  /* 0x000000162c237c20 */ /* 0x000fe20008410000 */
[----:B------:R-:W-:-:S02]  /*4e10*/  VIADD R122, R122, -UR52 ;  /* 0x800000347a7a7c36 */ /* 0x000fc40008000000 */
        /* <DEDUP_REMOVED lines=14> */
[----:B----4-:R-:W-:-:S02]  /*4f00*/  IMAD.IADD R56, R122, 0x1, R43 ;  /* 0x000000017a387824 */ /* 0x010fc400078e022b */
[----:B------:R-:W-:Y:S01]  /*4f10*/  FMUL.FTZ R43, R61, UR22 ;  /* 0x000000163d2b7c20 */ /* 0x000fe20008410000 */
[----:B------:R-:W-:Y:S01]  /*4f20*/  FMUL.FTZ R80, R80, UR22 ;  /* 0x0000001650507c20 */ /* 0x000fe20008410000 */
[----:B------:R-:W-:Y:S01]  /*4f30*/  FMUL.FTZ R81, R81, UR22 ;  /* 0x0000001651517c20 */ /* 0x000fe20008410000 */
[----:B------:R-:W-:Y:S01]  /*4f40*/  FMUL.FTZ R84, R84, UR22 ;  /* 0x0000001654547c20 */ /* 0x000fe20008410000 */
[C---:B------:R-:W-:Y:S01]  /*4f50*/  ISETP.GT.AND P1, PT, R56.reuse, RZ, PT ;  /* 0x000000ff3800720c */ /* 0x040fe20003f24270 */
[----:B------:R-:W4:Y:S01]  /*4f60*/  MUFU.TANH R32, R32 ;  /* 0x0000002000207308 */ /* 0x000f220000002400 */
[----:B------:R-:W-:Y:S01]  /*4f70*/  ISETP.GT.AND P2, PT, R56, 0x1, PT ;  /* 0x000000013800780c */ /* 0x000fe20003f44270 */
[----:B------:R-:W-:Y:S01]  /*4f80*/  FMUL.FTZ R85, R85, UR22 ;  /* 0x0000001655557c20 */ /* 0x000fe20008410000 */
[----:B-1----:R-:W-:Y:S01]  /*4f90*/  FSEL R125, R125, -INF , P1 ;  /* 0xff8000007d7d7808 */ /* 0x002fe20000800000 */
[----:B0-----:R-:W-:Y:S01]  /*4fa0*/  FMUL.FTZ R5, R26, UR22 ;  /* 0x000000161a057c20 */ /* 0x001fe20008410000 */
[----:B------:R-:W-:Y:S01]  /*4fb0*/  ISETP.GT.AND P1, PT, R56, 0x8, PT ;  /* 0x000000083800780c */ /* 0x000fe20003f24270 */
[----:B------:R-:W-:Y:S01]  /*4fc0*/  FMUL.FTZ R26, R54, UR22 ;  /* 0x00000016361a7c20 */ /* 0x000fe20008410000 */
[----:B--2---:R-:W-:Y:S01]  /*4fd0*/  FSEL R124, R124, -INF , P2 ;  /* 0xff8000007c7c7808 */ /* 0x004fe20001000000 */
[----:B------:R-:W0:Y:S01]  /*4fe0*/  MUFU.TANH R31, R31 ;  /* 0x0000001f001f7308 */ /* 0x000e220000002400 */
[----:B------:R-:W-:Y:S01]  /*4ff0*/  FMNMX.FTZ R45, R125, R3, !PT ;  /* 0x000000037d2d7209 */ /* 0x000fe20007810000 */
        /* <DEDUP_REMOVED lines=9> */
[----:B-----5:R-:W-:Y:S01]  /*5090*/  FSEL R121, R121, -INF , P2 ;  /* 0xff80000079797808 */ /* 0x020fe20001000000 */
[----:B------:R-:W-:Y:S01]  /*50a0*/  FMUL.FTZ R55, R62, UR22 ;  /* 0x000000163e377c20 */ /* 0x000fe20008410000 */
[----:B------:R-:W-:Y:S01]  /*50b0*/  FMNMX.FTZ R46, R123, R46, !PT ;  /* 0x0000002e7b2e7209 */ /* 0x000fe20007810000 */
[----:B------:R-:W-:Y:S01]  /*50c0*/  FMUL.FTZ R62, R71, UR22 ;  /* 0x00000016473e7c20 */ /* 0x000fe20008410000 */
[----:B------:R-:W-:Y:S01]  /*50d0*/  ISETP.GT.AND P2, PT, R56, 0x11, PT ;  /* 0x000000113800780c */ /* 0x000fe20003f44270 */
[----:B------:R-:W2:Y:S01]  /*50e0*/  MUFU.TANH R34, R34 ;  /* 0x0000002200227308 */ /* 0x000ea20000002400 */
[----:B------:R-:W-:Y:S01]  /*50f0*/  FSEL R120, R120, -INF , P1 ;  /* 0xff80000078787808 */ /* 0x000fe20000800000 */
[----:B------:R-:W-:Y:S01]  /*5100*/  FMUL.FTZ R60, R67, UR22 ;  /* 0x00000016433c7c20 */ /* 0x000fe20008410000 */
[----:B------:R-:W-:Y:S01]  /*5110*/  FMNMX.FTZ R47, R121, R46, !PT ;  /* 0x0000002e792f7209 */ /* 0x000fe20007810000 */
[----:B------:R-:W-:Y:S01]  /*5120*/  FMUL.FTZ R46, R65, UR22 ;  /* 0x00000016412e7c20 */ /* 0x000fe20008410000 */
[----:B------:R-:W-:Y:S01]  /*5130*/  ISETP.GT.AND P1, PT, R56, 0x18, PT ;  /* 0x000000183800780c */ /* 0x000fe20003f24270 */
[----:B------:R-:W-:Y:S01]  /*5140*/  FMUL.FTZ R67, R82, UR22 ;  /* 0x0000001652437c20 */ /* 0x000fe20008410000 */
[----:B------:R-:W-:Y:S01]  /*5150*/  FSEL R30, R30, -INF , P2 ;  /* 0xff8000001e1e7808 */ /* 0x000fe20001000000 */
[----:B------:R-:W3:Y:S01]  /*5160*/  MUFU.TANH R35, R35 ;  /* 0x0000002300237308 */ /* 0x000ee20000002400 */
[----:B------:R-:W-:Y:S01]  /*5170*/  FMNMX.FTZ R47, R120, R47, !PT ;  /* 0x0000002f782f7209 */ /* 0x000fe20007810000 */
[----:B------:R-:W-:Y:S01]  /*5180*/  ULEA UR6, UR47, UR45, 0x3 ;  /* 0x0000002d2f067291 */ /* 0x000fe2000f8e183f */
[----:B------:R-:W-:-:S02]  /*5190*/  ISETP.GT.AND P2, PT, R56, 0x19, PT ;  /* 0x000000193800780c */ /* 0x000fc40003f44270 */
[----:B----4-:R-:W-:Y:S01]  /*51a0*/  FSEL R32, R32, -INF , P1 ;  /* 0xff80000020207808 */ /* 0x010fe20000800000 */
[----:B------:R-:W-:Y:S01]  /*51b0*/  UIADD3 UR6, UR6, 0x16840, URZ ;  /* 0x0001684006067890 */ /* 0x000fe2000fffe03f */
[----:B------:R-:W-:Y:S01]  /*51c0*/  FMNMX.FTZ R47, R30, R47, !PT ;  /* 0x0000002f1e2f7209 */ /* 0x000fe20007810000 */
[----:B------:R-:W4:Y:S01]  /*51d0*/  MUFU.TANH R36, R36 ;  /* 0x0000002400247308 */ /* 0x000f220000002400 */
[----:B------:R-:W-:Y:S01]  /*51e0*/  ISETP.GT.AND P1, PT, R56, 0x20, PT ;  /* 0x000000203800780c */ /* 0x000fe20003f24270 */
[----:B------:R-:W-:Y:S01]  /*51f0*/  UPRMT UR6, UR43, 0x654, UR6 ;  /* 0x000006542b067896 */ /* 0x000fe20008000006 */
[----:B0-----:R-:W-:Y:S02]  /*5200*/  FSEL R31, R31, -INF , P2 ;  /* 0xff8000001f1f7808 */ /* 0x001fe40001000000 */
[----:B------:R-:W-:Y:S01]  /*5210*/  FMNMX.FTZ R48, R32, R47, !PT ;  /* 0x0000002f20307209 */ /* 0x000fe20007810000 */
[----:B------:R-:W-:Y:S01]  /*5220*/  FMUL.FTZ R47, R68, UR22 ;  /* 0x00000016442f7c20 */ /* 0x000fe20008410000 */
[C---:B------:R-:W-:Y:S01]  /*5230*/  ISETP.GT.AND P2, PT, R56.reuse, 0x21, PT ;  /* 0x000000213800780c */ /* 0x040fe20003f44270 */
[----:B------:R-:W0:Y:S01]  /*5240*/  MUFU.TANH R37, R37 ;  /* 0x0000002500257308 */ /* 0x000e220000002400 */
[----:B-1----:R-:W-:Y:S01]  /*5250*/  FSEL R33, R33, -INF , P1 ;  /* 0xff80000021217808 */ /* 0x002fe20000800000 */
[----:B------:R-:W-:Y:S01]  /*5260*/  FMUL.FTZ R68, R83, UR22 ;  /* 0x0000001653447c20 */ /* 0x000fe20008410000 */
[----:B------:R-:W-:Y:S01]  /*5270*/  FMNMX.FTZ R48, R31, R48, !PT ;  /* 0x000000301f307209 */ /* 0x000fe20007810000 */
[----:B------:R-:W-:Y:S01]  /*5280*/  SYNCS.ARRIVE.TRANS64.RED.A1T0 RZ, [UR6], RZ ;  /* 0x000000ffffff79a7 */ /* 0x000fe20008100406 */
[----:B------:R-:W-:-:S02]  /*5290*/  ISETP.GT.AND P1, PT, R56, 0x28, PT ;  /* 0x000000283800780c */ /* 0x000fc40003f24270 */
[----:B--2---:R-:W-:Y:S01]  /*52a0*/  FSEL R34, R34, -INF , P2 ;  /* 0xff80000022227808 */ /* 0x004fe20001000000 */
[----:B------:R-:W1:Y:S01]  /*52b0*/  MUFU.TANH R38, R38 ;  /* 0x0000002600267308 */ /* 0x000e620000002400 */
[----:B------:R-:W-:Y:S01]  /*52c0*/  FMNMX.FTZ R49, R33, R48, !PT ;  /* 0x0000003021317209 */ /* 0x000fe20007810000 */
[----:B------:R-:W-:Y:S01]  /*52d0*/  FMUL.FTZ R48, R69, UR22 ;  /* 0x0000001645307c20 */ /* 0x000fe20008410000 */
[----:B------:R-:W-:Y:S02]  /*52e0*/  ISETP.GT.AND P2, PT, R56, 0x29, PT ;  /* 0x000000293800780c */ /* 0x000fe40003f44270 */
[----:B---3--:R-:W-:Y:S02]  /*52f0*/  FSEL R35, R35, -INF , P1 ;  /* 0xff80000023237808 */ /* 0x008fe40000800000 */
[----:B------:R-:W-:Y:S01]  /*5300*/  FMNMX.FTZ R50, R34, R49, !PT ;  /* 0x0000003122327209 */ /* 0x000fe20007810000 */
[----:B------:R-:W2:Y:S01]  /*5310*/  MUFU.TANH R39, R39 ;  /* 0x0000002700277308 */ /* 0x000ea20000002400 */
[----:B------:R-:W-:-:S02]  /*5320*/  ISETP.GT.AND P1, PT, R56, 0x30, PT ;  /* 0x000000303800780c */ /* 0x000fc40003f24270 */
[----:B----4-:R-:W-:Y:S02]  /*5330*/  FSEL R36, R36, -INF , P2 ;  /* 0xff80000024247808 */ /* 0x010fe40001000000 */
[----:B------:R-:W-:Y:S01]  /*5340*/  FMNMX.FTZ R49, R35, R50, !PT ;  /* 0x0000003223317209 */ /* 0x000fe20007810000 */
[----:B------:R-:W-:Y:S01]  /*5350*/  FMUL.FTZ R50, R72, UR22 ;  /* 0x0000001648327c20 */ /* 0x000fe20008410000 */
[----:B------:R-:W-:Y:S01]  /*5360*/  ISETP.GT.AND P2, PT, R56, 0x31, PT ;  /* 0x000000313800780c */ /* 0x000fe20003f44270 */
[----:B------:R-:W3:Y:S01]  /*5370*/  MUFU.TANH R40, R40 ;  /* 0x0000002800287308 */ /* 0x000ee20000002400 */
[----:B0-----:R-:W-:Y:S01]  /*5380*/  FSEL R37, R37, -INF , P1 ;  /* 0xff80000025257808 */ /* 0x001fe20000800000 */
[----:B------:R-:W-:Y:S01]  /*5390*/  FMUL.FTZ R72, R87, UR22 ;  /* 0x0000001657487c20 */ /* 0x000fe20008410000 */
[----:B------:R-:W-:Y:S01]  /*53a0*/  FMNMX.FTZ R52, R36, R49, !PT ;  /* 0x0000003124347209 */ /* 0x000fe20007810000 */
[----:B------:R-:W-:Y:S01]  /*53b0*/  FMUL.FTZ R49, R73, UR22 ;  /* 0x0000001649317c20 */ /* 0x000fe20008410000 */
[----:B------:R-:W-:Y:S01]  /*53c0*/  ISETP.GT.AND P1, PT, R56, 0x38, PT ;  /* 0x000000383800780c */ /* 0x000fe20003f24270 */
[----:B------:R-:W0:Y:S01]  /*53d0*/  SHFL.IDX PT, R73, R24, 0x1, 0x1c1f ;  /* 0x003c1f0018497f89 */ /* 0x000e2200000e0000 */
[----:B-1----:R-:W-:Y:S01]  /*53e0*/  FSEL R38, R38, -INF , P2 ;  /* 0xff80000026267808 */ /* 0x002fe20001000000 */
[----:B------:R-:W1:Y:S01]  /*53f0*/  MUFU.TANH R41, R41 ;  /* 0x0000002900297308 */ /* 0x000e620000002400 */
[----:B------:R-:W-:-:S02]  /*5400*/  FMNMX.FTZ R51, R37, R52, !PT ;  /* 0x0000003425337209 */ /* 0x000fc40007810000 */
[----:B------:R-:W-:Y:S02]  /*5410*/  ISETP.GT.AND P2, PT, R56, 0x39, PT ;  /* 0x000000393800780c */ /* 0x000fe40003f44270 */
[----:B--2---:R-:W-:Y:S02]  /*5420*/  FSEL R39, R39, -INF , P1 ;  /* 0xff80000027277808 */ /* 0x004fe40000800000 */
[----:B------:R-:W-:Y:S01]  /*5430*/  FMNMX.FTZ R52, R38, R51, !PT ;  /* 0x0000003326347209 */ /* 0x000fe20007810000 */
[----:B------:R-:W2:Y:S01]  /*5440*/  MUFU.TANH R42, R42 ;  /* 0x0000002a002a7308 */ /* 0x000ea20000002400 */
[----:B------:R-:W-:Y:S01]  /*5450*/  ISETP.GT.AND P1, PT, R56, 0x40, PT ;  /* 0x000000403800780c */ /* 0x000fe20003f24270 */
[----:B------:R-:W-:Y:S01]  /*5460*/  FMUL.FTZ R51, R76, UR22 ;  /* 0x000000164c337c20 */ /* 0x000fe20008410000 */
[----:B---3--:R-:W-:Y:S02]  /*5470*/  FSEL R40, R40, -INF , P2 ;  /* 0xff80000028287808 */ /* 0x008fe40001000000 */
[----:B------:R-:W-:-:S02]  /*5480*/  FMNMX.FTZ R53, R39, R52, !PT ;  /* 0x0000003427357209 */ /* 0x000fc40007810000 */
[----:B------:R-:W-:Y:S01]  /*5490*/  ISETP.GT.AND P2, PT, R56, 0x41, PT ;  /* 0x000000413800780c */ /* 0x000fe20003f44270 */
[----:B------:R-:W3:Y:S01]  /*54a0*/  MUFU.TANH R44, R44 ;  /* 0x0000002c002c7308 */ /* 0x000ee20000002400 */
[----:B-1----:R-:W-:Y:S02]  /*54b0*/  FSEL R41, R41, -INF , P1 ;  /* 0xff80000029297808 */ /* 0x002fe40000800000 */
[----:B------:R-:W-:Y:S02]  /*54c0*/  FMNMX.FTZ R52, R40, R53, !PT ;  /* 0x0000003528347209 */ /* 0x000fe40007810000 */
[----:B------:R-:W-:Y:S01]  /*54d0*/  ISETP.GT.AND P1, PT, R56, 0x48, PT ;  /* 0x000000483800780c */ /* 0x000fe20003f24270 */
[----:B0-----:R-:W-:Y:S01]  /*54e0*/  IMAD.IADD R73, R122, 0x1, R73 ;  /* 0x000000017a497824 */ /* 0x001fe200078e0249 */
[----:B------:R-:W-:Y:S01]  /*54f0*/  FMNMX.FTZ R53, R41, R52, !PT ;  /* 0x0000003429357209 */ /* 0x000fe20007810000 */
[----:B------:R-:W0:Y:S01]  /*5500*/  MUFU.TANH R43, R43 ;  /* 0x0000002b002b7308 */ /* 0x000e220000002400 */
[----:B--2---:R-:W-:-:S02]  /*5510*/  FSEL R42, R42, -INF , P2 ;  /* 0xff8000002a2a7808 */ /* 0x004fc40001000000 */
[----:B------:R-:W-:Y:S02]  /*5520*/  ISETP.GT.AND P2, PT, R56, 0x49, PT ;  /* 0x000000493800780c */ /* 0x000fe40003f44270 */
[----:B------:R-:W-:Y:S02]  /*5530*/  FMNMX.FTZ R53, R42, R53, !PT ;  /* 0x000000352a357209 */ /* 0x000fe40007810000 */
[----:B------:R-:W-:Y:S01]  /*5540*/  ISETP.GT.AND P3, PT, R73, 0x1, PT ;  /* 0x000000014900780c */ /* 0x000fe20003f64270 */
[----:B------:R-:W1:Y:S01]  /*5550*/  MUFU.TANH R45, R45 ;  /* 0x0000002d002d7308 */ /* 0x000e620000002400 */
[----:B---3--:R-:W-:Y:S02]  /*5560*/  FSEL R44, R44, -INF , P1 ;  /* 0xff8000002c2c7808 */ /* 0x008fe40000800000 */
        /* <DEDUP_REMOVED lines=37> */
[----:B------:R-:W-:Y:S01]  /*57c0*/  FMNMX.FTZ R58, R52, R57, !PT ;  /* 0x00000039343a7209 */ /* 0x000fe20007810000 */
[----:B------:R-:W-:Y:S01]  /*57d0*/  FMUL.FTZ R57, R63, UR22 ;  /* 0x000000163f397c20 */ /* 0x000fe20008410000 */
[----:B------:R-:W-:Y:S01]  /*57e0*/  FMUL.FTZ R63, R74, UR22 ;  /* 0x000000164a3f7c20 */ /* 0x000fe20008410000 */
[----:B------:R-:W2:Y:S01]  /*57f0*/  MUFU.TANH R84, R84 ;  /* 0x0000005400547308 */ /* 0x000ea20000002400 */
[----:B0-----:R-:W-:Y:S02]  /*5800*/  FSEL R53, R80, -INF , P1 ;  /* 0xff80000050357808 */ /* 0x001fe40000800000 */
[----:B------:R-:W-:-:S02]  /*5810*/  ISETP.GT.AND P1, PT, R56, 0x78, PT ;  /* 0x000000783800780c */ /* 0x000fc40003f24270 */
[----:B------:R-:W-:-:S03]  /*5820*/  FMNMX.FTZ R59, R53, R58, !PT ;  /* 0x0000003a353b7209 */ /* 0x000fc60007810000 */
[----:B------:R-:W0:Y:S01]  /*5830*/  MUFU.TANH R85, R85 ;  /* 0x0000005500557308 */ /* 0x000e220000002400 */
[----:B-1----:R-:W-:Y:S02]  /*5840*/  FSEL R54, R81, -INF , P2 ;  /* 0xff80000051367808 */ /* 0x002fe40001000000 */
[----:B------:R-:W-:Y:S02]  /*5850*/  ISETP.GT.AND P2, PT, R56, 0x79, PT ;  /* 0x000000793800780c */ /* 0x000fe40003f44270 */
[----:B------:R-:W-:-:S03]  /*5860*/  FMNMX.FTZ R59, R54, R59, !PT ;  /* 0x0000003b363b7209 */ /* 0x000fc60007810000 */
[----:B------:R-:W1:Y:S01]  /*5870*/  MUFU.TANH R5, R5 ;  /* 0x0000000500057308 */ /* 0x000e620000002400 */
[----:B--2---:R-:W-:-:S04]  /*5880*/  FSEL R58, R84, -INF , P1 ;  /* 0xff800000543a7808 */ /* 0x004fc80000800000 */
[----:B------:R-:W-:Y:S01]  /*5890*/  FMNMX.FTZ R61, R58, R59, !PT ;  /* 0x0000003b3a3d7209 */ /* 0x000fe20007810000 */
[----:B------:R-:W-:Y:S01]  /*58a0*/  FMUL.FTZ R59, R66, UR22 ;  /* 0x00000016423b7c20 */ /* 0x000fe20008410000 */
[----:B------:R-:W-:Y:S01]  /*58b0*/  FMUL.FTZ R66, R79, UR22 ;  /* 0x000000164f427c20 */ /* 0x000fe20008410000 */
[----:B------:R-:W2:Y:S01]  /*58c0*/  MUFU.TANH R6, R6 ;  /* 0x0000000600067308 */ /* 0x000ea20000002400 */
[----:B0-----:R-:W-:Y:S02]  /*58d0*/  FSEL R56, R85, -INF , P2 ;  /* 0xff80000055387808 */ /* 0x001fe40001000000 */
[----:B------:R-:W-:Y:S02]  /*58e0*/  ISETP.GT.AND P2, PT, R73, RZ, PT ;  /* 0x000000ff4900720c */ /* 0x000fe40003f44270 */
[----:B------:R-:W-:Y:S01]  /*58f0*/  FMNMX.FTZ R65, R56, R61, !PT ;  /* 0x0000003d38417209 */ /* 0x000fe20007810000 */
[----:B------:R-:W-:Y:S02]  /*5900*/  FMUL.FTZ R61, R70, UR22 ;  /* 0x00000016463d7c20 */ /* 0x000fe40008410000 */
[----:B------:R-:W0:Y:S01]  /*5910*/  MUFU.TANH R7, R7 ;  /* 0x0000000700077308 */ /* 0x000e220000002400 */
[----:B-1----:R-:W-:Y:S01]  /*5920*/  FSEL R5, R5, -INF , P2 ;  /* 0xff80000005057808 */ /* 0x002fe20001000000 */
[----:B------:R-:W1:Y:S01]  /*5930*/  SHFL.BFLY PT, R64, R65, 0x2, 0x1f ;  /* 0x0c401f0041407f89 */ /* 0x000e6200000e0000 */
[----:B------:R-:W-:-:S05]  /*5940*/  ISETP.GT.AND P2, PT, R73, 0x8, PT ;  /* 0x000000084900780c */ /* 0x000fca0003f44270 */
[----:B------:R-:W3:Y:S01]  /*5950*/  MUFU.TANH R8, R8 ;  /* 0x0000000800087308 */ /* 0x000ee20000002400 */
[----:B--2---:R-:W-:Y:S02]  /*5960*/  FSEL R74, R6, -INF , P3 ;  /* 0xff800000064a7808 */ /* 0x004fe40001800000 */
[----:B------:R-:W-:-:S05]  /*5970*/  ISETP.GT.AND P3, PT, R73, 0x9, PT ;  /* 0x000000094900780c */ /* 0x000fca0003f64270 */
[----:B------:R-:W2:Y:S01]  /*5980*/  MUFU.TANH R9, R9 ;  /* 0x0000000900097308 */ /* 0x000ea20000002400 */
[----:B0-----:R-:W-:Y:S02]  /*5990*/  FSEL R7, R7, -INF , P2 ;  /* 0xff80000007077808 */ /* 0x001fe40001000000 */
[----:B------:R-:W-:-:S05]  /*59a0*/  ISETP.GT.AND P2, PT, R73, 0x10, PT ;  /* 0x000000104900780c */ /* 0x000fca0003f44270 */
[----:B------:R-:W0:Y:S01]  /*59b0*/  MUFU.TANH R10, R10 ;  /* 0x0000000a000a7308 */ /* 0x000e220000002400 */
[----:B---3--:R-:W-:Y:S02]  /*59c0*/  FSEL R8, R8, -INF , P3 ;  /* 0xff80000008087808 */ /* 0x008fe40001800000 */
[----:B-1----:R-:W-:Y:S01]  /*59d0*/  FMNMX.FTZ R69, R65, R64, !PT ;  /* 0x0000004041457209 */ /* 0x002fe20007810000 */
[----:B------:R-:W-:Y:S01]  /*59e0*/  FMUL.FTZ R64, R75, UR22 ;  /* 0x000000164b407c20 */ /* 0x000fe20008410000 */
[----:B------:R-:W-:Y:S01]  /*59f0*/  FMNMX.FTZ R75, R5, R4, !PT ;  /* 0x00000004054b7209 */ /* 0x000fe20007810000 */
[----:B------:R-:W-:Y:S01]  /*5a00*/  FMUL.FTZ R65, R78, UR22 ;  /* 0x000000164e417c20 */ /* 0x000fe20008410000 */
[----:B------:R-:W-:Y:S01]  /*5a10*/  ISETP.GT.AND P3, PT, R73, 0x11, PT ;  /* 0x000000114900780c */ /* 0x000fe20003f64270 */
[----:B------:R-:W1:Y:S01]  /*5a20*/  SHFL.BFLY PT, R70, R69, 0x1, 0x1f ;  /* 0x0c201f0045467f89 */ /* 0x000e6200000e0000 */
[----:B------:R-:W3:Y:S01]  /*5a30*/  MUFU.TANH R11, R11 ;  /* 0x0000000b000b7308 */ /* 0x000ee20000002400 */
[----:B------:R-:W-:-:S02]  /*5a40*/  FMNMX.FTZ R76, R74, R75, !PT ;  /* 0x0000004b4a4c7209 */ /* 0x000fc40007810000 */
[----:B--2---:R-:W-:Y:S02]  /*5a50*/  FSEL R75, R9, -INF , P2 ;  /* 0xff800000094b7808 */ /* 0x004fe40001000000 */
[----:B------:R-:W-:Y:S02]  /*5a60*/  FMNMX.FTZ R77, R7, R76, !PT ;  /* 0x0000004c074d7209 */ /* 0x000fe40007810000 */
[----:B------:R-:W-:Y:S01]  /*5a70*/  ISETP.GT.AND P2, PT, R73, 0x18, PT ;  /* 0x000000184900780c */ /* 0x000fe20003f44270 */
[----:B------:R-:W-:Y:S01]  /*5a80*/  MUFU.TANH R12, R12 ;  /* 0x0000000c000c7308 */ /* 0x000fe20000002400 */
[----:B------:R-:W-:Y:S02]  /*5a90*/  FMNMX.FTZ R76, R8, R77, !PT ;  /* 0x0000004d084c7209 */ /* 0x000fe40007810000 */
[----:B0-----:R-:W-:Y:S02]  /*5aa0*/  FSEL R10, R10, -INF , P3 ;  /* 0xff8000000a0a7808 */ /* 0x001fe40001800000 */
[----:B------:R-:W-:-:S02]  /*5ab0*/  FMNMX.FTZ R9, R75, R76, !PT ;  /* 0x0000004c4b097209 */ /* 0x000fc40007810000 */
[----:B------:R-:W-:Y:S01]  /*5ac0*/  ISETP.GT.AND P3, PT, R73, 0x19, PT ;  /* 0x000000194900780c */ /* 0x000fe20003f64270 */
[----:B------:R-:W0:Y:S01]  /*5ad0*/  MUFU.TANH R13, R13 ;  /* 0x0000000d000d7308 */ /* 0x000e220000002400 */
[----:B---3--:R-:W-:Y:S02]  /*5ae0*/  FSEL R11, R11, -INF , P2 ;  /* 0xff8000000b0b7808 */ /* 0x008fe40001000000 */
[----:B------:R-:W-:Y:S02]  /*5af0*/  FMNMX.FTZ R76, R10, R9, !PT ;  /* 0x000000090a4c7209 */ /* 0x000fe40007810000 */
[----:B------:R-:W-:Y:S02]  /*5b00*/  ISETP.GT.AND P2, PT, R73, 0x20, PT ;  /* 0x000000204900780c */ /* 0x000fe40003f44270 */
[----:B-1----:R-:W-:Y:S01]  /*5b10*/  FMNMX.FTZ R24, R69, R70, !PT ;  /* 0x0000004645187209 */ /* 0x002fe20007810000 */
[----:B------:R-:W1:Y:S01]  /*5b20*/  MUFU.TANH R14, R14 ;  /* 0x0000000e000e7308 */ /* 0x000e620000002400 */
[----:B------:R-:W-:Y:S01]  /*5b30*/  FMNMX.FTZ R77, R11, R76, !PT ;  /* 0x0000004c0b4d7209 */ /* 0x000fe20007810000 */
[----:B------:R-:W-:Y:S01]  /*5b40*/  FMUL.FTZ R69, R86, UR22 ;  /* 0x0000001656457c20 */ /* 0x000fe20008410000 */
[C---:B------:R-:W-:Y:S01]  /*5b50*/  FSETP.NEU.FTZ.AND P1, PT, R24.reuse, -INF , PT ;  /* 0xff8000001800780b */ /* 0x040fe20003f3d000 */
[----:B------:R-:W-:-:S04]  /*5b60*/  FMUL.FTZ R71, R24, UR21 ;  /* 0x0000001518477c20 */ /* 0x000fc80008410000 */
[----:B------:R-:W2:Y:S01]  /*5b70*/  MUFU.TANH R15, R15 ;  /* 0x0000000f000f7308 */ /* 0x000ea20000002400 */
[----:B------:R-:W-:Y:S02]  /*5b80*/  FSEL R71, R71, RZ, P1 ;  /* 0x000000ff47477208 */ /* 0x000fe40000800000 */
[----:B0-----:R-:W-:Y:S02]  /*5b90*/  FSEL R13, R13, -INF , P2 ;  /* 0xff8000000d0d7808 */ /* 0x001fe40001000000 */
[C---:B------:R-:W-:Y:S01]  /*5ba0*/  ISETP.GT.AND P2, PT, R73.reuse, 0x28, PT ;  /* 0x000000284900780c */ /* 0x040fe20003f44270 */
[--C-:B------:R-:W-:Y:S01]  /*5bb0*/  FFMA.FTZ R78, R30, UR21, -R71.reuse ;  /* 0x000000151e4e7c23 */ /* 0x100fe20008010847 */
[----:B------:R-:W-:Y:S01]  /*5bc0*/  FSEL R30, R12, -INF , P3 ;  /* 0xff8000000c1e7808 */ /* 0x000fe20001800000 */
[----:B------:R-:W0:Y:S01]  /*5bd0*/  MUFU.TANH R20, R20 ;  /* 0x0000001400147308 */ /* 0x000e220000002400 */
[----:B------:R-:W-:Y:S01]  /*5be0*/  ISETP.GT.AND P3, PT, R73, 0x21, PT ;  /* 0x000000214900780c */ /* 0x000fe20003f64270 */
[--C-:B------:R-:W-:Y:S01]  /*5bf0*/  FFMA.FTZ R146, R32, UR21, -R71.reuse ;  /* 0x0000001520927c23 */ /* 0x100fe20008010847 */
[----:B------:R-:W-:Y:S01]  /*5c00*/  FMNMX.FTZ R12, R30, R77, !PT ;  /* 0x0000004d1e0c7209 */ /* 0x000fe20007810000 */
[--C-:B------:R-:W-:Y:S01]  /*5c10*/  FFMA.FTZ R140, R33, UR21, -R71.reuse ;  /* 0x00000015218c7c23 */ /* 0x100fe20008010847 */
[----:B-1----:R-:W-:Y:S01]  /*5c20*/  FSEL R14, R14, -INF , P3 ;  /* 0xff8000000e0e7808 */ /* 0x002fe20001800000 */
[--C-:B------:R-:W-:Y:S01]  /*5c30*/  FFMA.FTZ R142, R35, UR21, -R71.reuse ;  /* 0x00000015238e7c23 */ /* 0x100fe20008010847 */
[----:B------:R-:W-:Y:S01]  /*5c40*/  FMNMX.FTZ R77, R13, R12, !PT ;  /* 0x0000000c0d4d7209 */ /* 0x000fe20007810000 */
[----:B------:R-:W1:Y:S01]  /*5c50*/  MUFU.TANH R21, R21 ;  /* 0x0000001500157308 */ /* 0x000e620000002400 */
[----:B------:R-:W-:Y:S01]  /*5c60*/  ISETP.GT.AND P3, PT, R73, 0x29, PT ;  /* 0x000000294900780c */ /* 0x000fe20003f64270 */
[--C-:B------:R-:W-:Y:S01]  /*5c70*/  FFMA.FTZ R12, R31, UR21, -R71.reuse ;  /* 0x000000151f0c7c23 */ /* 0x100fe20008010847 */
[----:B--2---:R-:W-:Y:S01]  /*5c80*/  FSEL R32, R15, -INF , P2 ;  /* 0xff8000000f207808 */ /* 0x004fe20001000000 */
[--C-:B------:R-:W-:Y:S01]  /*5c90*/  FFMA.FTZ R15, R34, UR21, -R71.reuse ;  /* 0x00000015220f7c23 */ /* 0x100fe20008010847 */
[----:B------:R-:W-:Y:S01]  /*5ca0*/  FMNMX.FTZ R77, R14, R77, !PT ;  /* 0x0000004d0e4d7209 */ /* 0x000fe20007810000 */
[--C-:B------:R-:W-:Y:S01]  /*5cb0*/  FFMA.FTZ R136, R37, UR21, -R71.reuse ;  /* 0x0000001525887c23 */ /* 0x100fe20008010847 */
[----:B------:R-:W-:Y:S01]  /*5cc0*/  ISETP.GT.AND P2, PT, R73, 0x30, PT ;  /* 0x000000304900780c */ /* 0x000fe20003f44270 */
[----:B------:R-:W2:Y:S01]  /*5cd0*/  MUFU.TANH R25, R25 ;  /* 0x0000001900197308 */ /* 0x000ea20000002400 */
[----:B0-----:R-:W-:Y:S01]  /*5ce0*/  FSEL R20, R20, -INF , P3 ;  /* 0xff80000014147808 */ /* 0x001fe20001800000 */
[--C-:B------:R-:W-:Y:S01]  /*5cf0*/  FFMA.FTZ R132, R41, UR21, -R71.reuse ;  /* 0x0000001529847c23 */ /* 0x100fe20008010847 */
[----:B------:R-:W-:Y:S01]  /*5d00*/  FMNMX.FTZ R77, R32, R77, !PT ;  /* 0x0000004d204d7209 */ /* 0x000fe20007810000 */
[--C-:B------:R-:W-:Y:S01]  /*5d10*/  FFMA.FTZ R41, R43, UR21, -R71.reuse ;  /* 0x000000152b297c23 */ /* 0x100fe20008010847 */
[----:B------:R-:W-:Y:S01]  /*5d20*/  ISETP.GT.AND P3, PT, R73, 0x31, PT ;  /* 0x000000314900780c */ /* 0x000fe20003f64270 */
[--C-:B------:R-:W-:Y:S01]  /*5d30*/  FFMA.FTZ R134, R44, UR21, -R71.reuse ;  /* 0x000000152c867c23 */ /* 0x100fe20008010847 */
[----:B------:R-:W-:Y:S01]  /*5d40*/  FMNMX.FTZ R76, R20, R77, !PT ;  /* 0x0000004d144c7209 */ /* 0x000fe20007810000 */
[----:B------:R-:W0:Y:S01]  /*5d50*/  MUFU.TANH R26, R26 ;  /* 0x0000001a001a7308 */ /* 0x000e220000002400 */
[----:B-1----:R-:W-:Y:S01]  /*5d60*/  FSEL R21, R21, -INF , P2 ;  /* 0xff80000015157808 */ /* 0x002fe20001000000 */
[--C-:B------:R-:W-:Y:S01]  /*5d70*/  FFMA.FTZ R40, R40, UR21, -R71.reuse ;  /* 0x0000001528287c23 */ /* 0x100fe20008010847 */
[----:B------:R-:W-:Y:S01]  /*5d80*/  ISETP.GT.AND P2, PT, R73, 0x38, PT ;  /* 0x000000384900780c */ /* 0x000fe20003f44270 */
[--C-:B------:R-:W-:Y:S01]  /*5d90*/  FFMA.FTZ R148, R125, UR21, -R71.reuse ;  /* 0x000000157d947c23 */ /* 0x100fe20008010847 */
[----:B------:R-:W-:Y:S01]  /*5da0*/  FMNMX.FTZ R76, R21, R76, !PT ;  /* 0x0000004c154c7209 */ /* 0x000fe20007810000 */
[--C-:B------:R-:W-:Y:S01]  /*5db0*/  FFMA.FTZ R70, R124, UR21, -R71.reuse ;  /* 0x000000157c467c23 */ /* 0x100fe20008010847 */
[--C-:B------:R-:W-:Y:S01]  /*5dc0*/  FFMA.FTZ R130, R47, UR21, -R71.reuse ;  /* 0x000000152f827c23 */ /* 0x100fe20008010847 */
[----:B------:R-:W1:Y:S01]  /*5dd0*/  MUFU.TANH R27, R27 ;  /* 0x0000001b001b7308 */ /* 0x000e620000002400 */
[----:B--2---:R-:W-:Y:S01]  /*5de0*/  FSEL R31, R25, -INF , P3 ;  /* 0xff800000191f7808 */ /* 0x004fe20001800000 */
[--C-:B------:R-:W-:Y:S01]  /*5df0*/  FFMA.FTZ R150, R123, UR21, -R71.reuse ;  /* 0x000000157b967c23 */ /* 0x100fe20008010847 */
[----:B------:R-:W-:Y:S01]  /*5e00*/  ISETP.GT.AND P3, PT, R73, 0x39, PT ;  /* 0x000000394900780c */ /* 0x000fe20003f64270 */
[--C-:B------:R-:W-:Y:S01]  /*5e10*/  FFMA.FTZ R6, R121, UR21, -R71.reuse ;  /* 0x0000001579067c23 */ /* 0x100fe20008010847 */
[----:B------:R-:W-:Y:S01]  /*5e20*/  FMNMX.FTZ R25, R31, R76, !PT ;  /* 0x0000004c1f197209 */ /* 0x000fe20007810000 */
[--C-:B------:R-:W-:Y:S01]  /*5e30*/  FFMA.FTZ R144, R120, UR21, -R71.reuse ;  /* 0x0000001578907c23 */ /* 0x100fe20008010847 */
[--C-:B------:R-:W-:Y:S01]  /*5e40*/  FFMA.FTZ R128, R45, UR21, -R71.reuse ;  /* 0x000000152d807c23 */ /* 0x100fe20008010847 */
[----:B------:R-:W2:Y:S01]  /*5e50*/  MUFU.TANH R28, R28 ;  /* 0x0000001c001c7308 */ /* 0x000ea20000002400 */
[----:B0-----:R-:W-:Y:S01]  /*5e60*/  FSEL R26, R26, -INF , P2 ;  /* 0xff8000001a1a7808 */ /* 0x001fe20001000000 */
[--C-:B------:R-:W-:Y:S01]  /*5e70*/  FFMA.FTZ R38, R38, UR21, -R71.reuse ;  /* 0x0000001526267c23 */ /* 0x100fe20008010847 */
[----:B------:R-:W-:Y:S01]  /*5e80*/  ISETP.GT.AND P2, PT, R73, 0x40, PT ;  /* 0x000000404900780c */ /* 0x000fe20003f44270 */
[--C-:B------:R-:W-:Y:S01]  /*5e90*/  FFMA.FTZ R138, R39, UR21, -R71.reuse ;  /* 0x00000015278a7c23 */ /* 0x100fe20008010847 */
[----:B------:R-:W-:Y:S01]  /*5ea0*/  FMNMX.FTZ R76, R26, R25, !PT ;  /* 0x000000191a4c7209 */ /* 0x000fe20007810000 */
[--C-:B------:R-:W-:Y:S01]  /*5eb0*/  FFMA.FTZ R42, R42, UR21, -R71.reuse ;  /* 0x000000152a2a7c23 */ /* 0x100fe20008010847 */
[--C-:B------:R-:W-:Y:S01]  /*5ec0*/  FFMA.FTZ R39, R48, UR21, -R71.reuse ;  /* 0x0000001530277c23 */ /* 0x100fe20008010847 */
        /* <DEDUP_REMOVED lines=10> */
[----:B------:R-:W-:Y:S01]  /*5f70*/  FFMA.FTZ R122, R58, UR21, -R71 ;  /* 0x000000153a7a7c23 */ /* 0x000fe20008010847 */
[----:B------:R-:W-:-:S02]  /*5f80*/  ISETP.GT.AND P2, PT, R73, 0x48, PT ;  /* 0x000000484900780c */ /* 0x000fc40003f44270 */
[----:B------:R-:W-:Y:S01]  /*5f90*/  FMNMX.FTZ R28, R34, R25, !PT ;  /* 0x00000019221c7209 */ /* 0x000fe20007810000 */
[----:B------:R-:W-:Y:S02]  /*5fa0*/  FFMA.FTZ R25, R36, UR21, -R71 ;  /* 0x0000001524197c23 */ /* 0x000fe40008010847 */
        /* <DEDUP_REMOVED lines=52> */
[----:B------:R0:W-:Y:S01]  /*62f0*/  MUFU.EX2 R35, R40 ;  /* 0x0000002800237308 */ /* 0x0001e20000000800 */
[----:B-1----:R-:W-:-:S04]  /*6300*/  FSEL R69, R69, -INF , P2 ;  /* 0xff80000045457808 */ /* 0x002fc80001000000 */
[----:B------:R-:W-:-:S03]  /*6310*/  FMNMX.FTZ R37, R69, R28, !PT ;  /* 0x0000001c45257209 */ /* 0x000fc60007810000 */
[----:B------:R-:W-:Y:S01]  /*6320*/  MUFU.EX2 R148, R148 ;  /* 0x0000009400947308 */ /* 0x000fe20000000800 */
[----:B--2---:R-:W-:Y:S01]  /*6330*/  FSEL R72, R72, -INF , P3 ;  /* 0xff80000048487808 */ /* 0x004fe20001800000 */
[----:B0-----:R-:W-:-:S03]  /*6340*/  FFMA.FTZ R40, R46, UR21, -R71 ;  /* 0x000000152e287c23 */ /* 0x001fc60008010847 */
[----:B------:R-:W-:-:S03]  /*6350*/  FMNMX.FTZ R37, R72, R37, !PT ;  /* 0x0000002548257209 */ /* 0x000fc60007810000 */
[----:B------:R-:W-:Y:S02]  /*6360*/  MUFU.EX2 R70, R70 ;  /* 0x0000004600467308 */ /* 0x000fe40000000800 */
[----:B------:R-:W0:Y:S06]  /*6370*/  SHFL.BFLY PT, R28, R37, 0x2, 0x1f ;  /* 0x0c401f00251c7f89 */ /* 0x000e2c00000e0000 */
[----:B------:R-:W-:Y:S08]  /*6380*/  MUFU.EX2 R150, R150 ;  /* 0x0000009600967308 */ /* 0x000ff00000000800 */
[----:B------:R-:W-:Y:S08]  /*6390*/  MUFU.EX2 R6, R6 ;  /* 0x0000000600067308 */ /* 0x000ff00000000800 */
[----:B------:R-:W-:Y:S01]  /*63a0*/  MUFU.EX2 R144, R144 ;  /* 0x0000009000907308 */ /* 0x000fe20000000800 */
[----:B0-----:R-:W-:Y:S01]  /*63b0*/  FMNMX.FTZ R36, R37, R28, !PT ;  /* 0x0000001c25247209 */ /* 0x001fe20007810000 */
[----:B------:R-:W-:-:S04]  /*63c0*/  FFMA.FTZ R37, R52, UR21, -R71 ;  /* 0x0000001534257c23 */ /* 0x000fc80008010847 */
[----:B------:R-:W0:Y:S02]  /*63d0*/  SHFL.BFLY PT, R43, R36, 0x1, 0x1f ;  /* 0x0c201f00242b7f89 */ /* 0x000e2400000e0000 */
[----:B------:R-:W-:Y:S08]  /*63e0*/  MUFU.EX2 R9, R78 ;  /* 0x0000004e00097308 */ /* 0x000ff00000000800 */
[----:B------:R-:W-:Y:S08]  /*63f0*/  MUFU.EX2 R146, R146 ;  /* 0x0000009200927308 */ /* 0x000ff00000000800 */
[----:B------:R-:W-:Y:S01]  /*6400*/  MUFU.EX2 R12, R12 ;  /* 0x0000000c000c7308 */ /* 0x000fe20000000800 */
[----:B0-----:R-:W-:-:S07]  /*6410*/  FMNMX.FTZ R28, R36, R43, !PT ;  /* 0x0000002b241c7209 */ /* 0x001fce0007810000 */
[----:B------:R-:W-:Y:S01]  /*6420*/  MUFU.EX2 R140, R140 ;  /* 0x0000008c008c7308 */ /* 0x000fe20000000800 */
[----:B------:R-:W-:Y:S01]  /*6430*/  FFMA.FTZ R43, R56, UR21, -R71 ;  /* 0x00000015382b7c23 */ /* 0x000fe20008010847 */
[C---:B------:R-:W-:Y:S01]  /*6440*/  FSETP.NEU.FTZ.AND P2, PT, R28.reuse, -INF , PT ;  /* 0xff8000001c00780b */ /* 0x040fe20003f5d000 */
[----:B------:R-:W-:-:S05]  /*6450*/  FMUL.FTZ R44, R28, UR21 ;  /* 0x000000151c2c7c20 */ /* 0x000fca0008410000 */
[----:B------:R-:W-:Y:S01]  /*6460*/  MUFU.EX2 R15, R15 ;  /* 0x0000000f000f7308 */ /* 0x000fe20000000800 */
[----:B------:R-:W-:-:S05]  /*6470*/  FSEL R44, R44, RZ, P2 ;  /* 0x000000ff2c2c7208 */ /* 0x000fca0001000000 */
[--C-:B------:R-:W-:Y:S01]  /*6480*/  FFMA.FTZ R46, R8, UR21, -R44.reuse ;  /* 0x00000015082e7c23 */ /* 0x100fe2000801082c */
[--C-:B------:R-:W-:Y:S01]  /*6490*/  FFMA.FTZ R8, R14, UR21, -R44.reuse ;  /* 0x000000150e087c23 */ /* 0x100fe2000801082c */
[--C-:B------:R-:W-:Y:S01]  /*64a0*/  FFMA.FTZ R147, R11, UR21, -R44.reuse ;  /* 0x000000150b937c23 */ /* 0x100fe2000801082c */
[----:B------:R-:W-:Y:S01]  /*64b0*/  FSEL R14, R24, RZ, P1 ;  /* 0x000000ff180e7208 */ /* 0x000fe20000800000 */
[--C-:B------:R-:W-:Y:S01]  /*64c0*/  FFMA.FTZ R149, R5, UR21, -R44.reuse ;  /* 0x0000001505957c23 */ /* 0x100fe2000801082c */
[----:B------:R-:W-:Y:S01]  /*64d0*/  FSEL R11, R28, RZ, P2 ;  /* 0x000000ff1c0b7208 */ /* 0x000fe20001000000 */
[--C-:B------:R-:W-:Y:S01]  /*64e0*/  FFMA.FTZ R47, R74, UR21, -R44.reuse ;  /* 0x000000154a2f7c23 */ /* 0x100fe2000801082c */
[--C-:B------:R-:W-:Y:S01]  /*64f0*/  FFMA.FTZ R151, R7, UR21, -R44.reuse ;  /* 0x0000001507977c23 */ /* 0x100fe2000801082c */
[----:B------:R-:W-:Y:S01]  /*6500*/  FADD.FTZ R14, -R14, R3 ;  /* 0x000000030e0e7221 */ /* 0x000fe20000010100 */
[----:B------:R-:W-:Y:S01]  /*6510*/  FFMA.FTZ R145, R75, UR21, -R44 ;  /* 0x000000154b917c23 */ /* 0x000fe2000801082c */
[----:B------:R-:W-:Y:S01]  /*6520*/  FADD.FTZ R11, -R11, R4 ;  /* 0x000000040b0b7221 */ /* 0x000fe20000010100 */
[----:B------:R-:W-:Y:S01]  /*6530*/  MUFU.EX2 R149, R149 ;  /* 0x0000009500957308 */ /* 0x000fe20000000800 */
[----:B------:R-:W-:Y:S01]  /*6540*/  FMUL.FTZ R3, R14, UR21 ;  /* 0x000000150e037c20 */ /* 0x000fe20008410000 */
[--C-:B------:R-:W-:Y:S01]  /*6550*/  FFMA.FTZ R45, R10, UR21, -R44.reuse ;  /* 0x000000150a2d7c23 */ /* 0x100fe2000801082c */
[----:B------:R-:W-:Y:S01]  /*6560*/  FMUL.FTZ R4, R11, UR21 ;  /* 0x000000150b047c20 */ /* 0x000fe20008410000 */
        /* <DEDUP_REMOVED lines=24> */
[----:B------:R-:W-:Y:S01]  /*66f0*/  FFMA.FTZ R123, R69, UR21, -R44 ;  /* 0x00000015457b7c23 */ /* 0x000fe2000801082c */
[----:B------:R-:W-:-:S03]  /*6700*/  FADD.FTZ R11, R70, R11 ;  /* 0x0000000b460b7221 */ /* 0x000fc60000010000 */
[----:B------:R-:W0:Y:S01]  /*6710*/  MUFU.EX2 R151, R151 ;  /* 0x0000009700977308 */ /* 0x000e220000000800 */
[----:B-1----:R-:W-:Y:S01]  /*6720*/  FFMA.FTZ R0, R4, R0, R149 ;  /* 0x0000000004007223 */ /* 0x002fe20000010095 */
        /* <DEDUP_REMOVED lines=12> */
[----:B------:R-:W-:-:S06]  /*67f0*/  FADD.FTZ R2, R140, R11 ;  /* 0x0000000b8c027221 */ /* 0x000fcc0000010000 */
        /* <DEDUP_REMOVED lines=21> */
[----:B------:R2:W3:Y:S01]  /*6950*/  MUFU.EX2 R27, R38 ;  /* 0x00000026001b7308 */ /* 0x0004e20000000800 */
[----:B0-----:R-:W-:-:S07]  /*6960*/  FADD.FTZ R2, R136, R11 ;  /* 0x0000000b88027221 */ /* 0x001fce0000010000 */
[----:B------:R-:W0:Y:S01]  /*6970*/  MUFU.EX2 R5, R5 ;  /* 0x0000000500057308 */ /* 0x000e220000000800 */
[----:B-1----:R-:W-:Y:S01]  /*6980*/  FADD.FTZ R0, R137, R0 ;  /* 0x0000000089007221 */ /* 0x002fe20000010000 */
[----:B--2---:R-:W-:-:S06]  /*6990*/  FFMA.FTZ R38, R49, UR21, -R71 ;  /* 0x0000001531267c23 */ /* 0x004fcc0008010847 */
[----:B------:R-:W1:Y:S01]  /*69a0*/  MUFU.EX2 R138, R138 ;  /* 0x0000008a008a7308 */ /* 0x000e620000000800 */
[----:B---3--:R-:W-:-:S07]  /*69b0*/  FADD.FTZ R11, R27, R2 ;  /* 0x000000021b0b7221 */ /* 0x008fce0000010000 */
[----:B------:R-:W2:Y:S01]  /*69c0*/  MUFU.EX2 R139, R139 ;  /* 0x0000008b008b7308 */ /* 0x000ea20000000800 */
[----:B0-----:R-:W-:-:S07]  /*69d0*/  FADD.FTZ R0, R5, R0 ;  /* 0x0000000005007221 */ /* 0x001fce0000010000 */
[----:B------:R-:W0:Y:S01]  /*69e0*/  MUFU.EX2 R30, R30 ;  /* 0x0000001e001e7308 */ /* 0x000e220000000800 */
[----:B-1----:R-:W-:-:S04]  /*69f0*/  FADD.FTZ R2, R138, R11 ;  /* 0x0000000b8a027221 */ /* 0x002fc80000010000 */
[----:B------:R-:W-:-:S03]  /*6a00*/  FADD.FTZ R13, R35, R2 ;  /* 0x00000002230d7221 */ /* 0x000fc60000010000 */
        /* <DEDUP_REMOVED lines=10> */
[----:B------:R-:W-:-:S06]  /*6ab0*/  FFMA.FTZ R13, R66, UR21, -R44 ;  /* 0x00000015420d7c23 */ /* 0x000fcc000801082c */
        /* <DEDUP_REMOVED lines=60> */
.L_x_2393:
[----:B------:R-:W-:Y:S01]  /*6e80*/  UISETP.GT.AND UP0, UPT, UR25, UR23, UPT ;  /* 0x000000171900728c */ /* 0x000fe2000bf04270 */
[-C--:B------:R-:W-:Y:S01]  /*6e90*/  FMUL.FTZ R88, R88, R3.reuse ;  /* 0x0000000358587220 */ /* 0x080fe20000410000 */
[----:B------:R-:W-:Y:S01]  /*6ea0*/  ULEA UR6, UR24, UR45, 0x3 ;  /* 0x0000002d18067291 */ /* 0x000fe2000f8e183f */
[-C--:B------:R-:W-:Y:S01]  /*6eb0*/  FMUL.FTZ R89, R89, R3.reuse ;  /* 0x0000000359597220 */ /* 0x080fe20000410000 */
[----:B------:R-:W-:Y:S01]  /*6ec0*/  UIADD3 UR7, UR25, -0x1, URZ ;  /* 0xffffffff19077890 */ /* 0x000fe2000fffe03f */
[-C--:B------:R-:W-:Y:S01]  /*6ed0*/  FMUL.FTZ R92, R92, R3.reuse ;  /* 0x000000035c5c7220 */ /* 0x080fe20000410000 */
[----:B------:R-:W-:Y:S01]  /*6ee0*/  UIADD3 UR6, UR6, 0x16860, URZ ;  /* 0x0001686006067890 */ /* 0x000fe2000fffe03f */
[----:B------:R-:W-:Y:S01]  /*6ef0*/  PLOP3.LUT P1, PT, PT, PT, UP0, 0x80, 0x0 ;  /* 0x000000000000781c */ /* 0x000fe20003f2f008 */
[----:B------:R-:W-:Y:S01]  /*6f00*/  UMOV UR26, UR48 ;  /* 0x00000030001a7c82 */ /* 0x000fe20008000000 */
[----:B------:R-:W-:Y:S01]  /*6f10*/  UMOV UR24, UR47 ;  /* 0x0000002f00187c82 */ /* 0x000fe20008000000 */
[----:B------:R-:W-:Y:S01]  /*6f20*/  UPRMT UR6, UR43, 0x654, UR6 ;  /* 0x000006542b067896 */ /* 0x000fe20008000006 */
[-C--:B------:R-:W-:Y:S01]  /*6f30*/  FMUL.FTZ R93, R93, R3.reuse ;  /* 0x000000035d5d7220 */ /* 0x080fe20000410000 */
[----:B------:R-:W-:Y:S01]  /*6f40*/  UMOV UR25, UR7 ;  /* 0x0000000700197c82 */ /* 0x000fe20008000000 */
        /* <DEDUP_REMOVED lines=62> */
[----:B------:R-:W-:Y:S01]  /*7330*/  MOV R4, R28 ;  /* 0x0000001c00047202 */ /* 0x000fe20000000f00 */
[----:B------:R-:W-:Y:S06]  /*7340*/  @P1 BRA `(.L_x_2394) ;  /* 0xffffffd000601947 */ /* 0x000fec000383ffff */
[----:B------:R-:W-:-:S05]  /*7350*/  UMOV UR25, UR7 ;  /* 0x0000000700197c82 */ /* 0x000fca0008000000 */
.L_x_2383:
[----:B------:R-:W-:-:S06]  /*7360*/  UISETP.GE.AND UP0, UPT, UR25, UR42, UPT ;  /* 0x0000002a1900728c */ /* 0x000fcc000bf06270 */
[----:B------:R-:W-:-:S13]  /*7370*/  PLOP3.LUT P1, PT, PT, PT, UP0, 0x80, 0x0 ;  /* 0x000000000000781c */ /* 0x000fda0003f2f008 */
[----:B------:R-:W-:Y:S05]  /*7380*/  @!P1 BRA `(.L_x_2395) ;  /* 0x00000024004c9947 */ /* 0x000fea0003800000 */
[----:B------:R-:W-:Y:S01]  /*7390*/  IMAD.MOV.U32 R3, RZ, RZ, R28 ;  /* 0x000000ffff037224 */ /* 0x000fe200078e001c */
[----:B------:R-:W-:Y:S01]  /*73a0*/  UMOV UR24, UR48 ;  /* 0x0000003000187c82 */ /* 0x000fe20008000000 */
[----:B------:R-:W-:Y:S01]  /*73b0*/  IMAD.MOV.U32 R4, RZ, RZ, R24 ;  /* 0x000000ffff047224 */ /* 0x000fe200078e0018 */
[----:B------:R-:W-:Y:S01]  /*73c0*/  UMOV UR23, UR47 ;  /* 0x0000002f00177c82 */ /* 0x000fe20008000000 */
[----:B------:R-:W-:Y:S01]  /*73d0*/  ULDC UR22, c[0x0][0x9d8] ;  /* 0x0002760000167ab9 */ /* 0x000fe20000000800 */
[----:B------:R-:W-:-:S05]  /*73e0*/  ULDC UR21, c[0x0][0x988] ;  /* 0x0002620000157ab9 */ /* 0x000fca0000000800 */
.L_x_2406:
        /* <DEDUP_REMOVED lines=9> */
.L_x_2397:
[----:B------:R-:W-:Y:S01]  /*7480*/  ULEA UR6, UR47, UR45, 0x3 ;  /* 0x0000002d2f067291 */ /* 0x000fe2000f8e183f */
[----:B------:R-:W-:-:S05]  /*7490*/  IMAD.U32 R5, RZ, RZ, UR48 ;  /* 0x00000030ff057e24 */ /* 0x000fca000f8e00ff */
[----:B------:R-:W-:-:S04]  /*74a0*/  SHF.L.U32 R5, R5, 0x1f, RZ ;  /* 0x0000001f05057819 */ /* 0x000fc800000006ff */
[----:B------:R0:W1:Y:S01]  /*74b0*/  SYNCS.PHASECHK.TRANS64.TRYWAIT P1, [UR6+0x16830], R5 ;  /* 0x01683005ff0075a7 */ /* 0x0000620008020146 */
[----:B------:R-:W-:Y:S05]  /*74c0*/  @!P0 BRA `(.L_x_2398) ;  /* 0x0000000000048947 */ /* 0x000fea0003800000 */
[----:B------:R-:W-:Y:S01]  /*74d0*/  BPT.TRAP 0x1 ;  /* 0x000000040000795c */ /* 0x000fe20000300000 */
.L_x_2398:
[----:B-1----:R-:W-:Y:S05]  /*74e0*/  @P1 BRA `(.L_x_2396) ;  /* 0x0000000000081947 */ /* 0x002fea0003800000 */
[----:B------:R-:W1:Y:S02]  /*74f0*/  SYNCS.PHASECHK.TRANS64.TRYWAIT P1, [UR6+0x16830], R5 ;  /* 0x01683005ff0075a7 */ /* 0x000e640008020146 */
[----:B-1----:R-:W-:Y:S05]  /*7500*/  @!P1 BRA `(.L_x_2399) ;  /* 0x000000b400e49947 */ /* 0x002fea0003800000 */
.L_x_2396:
        /* <DEDUP_REMOVED lines=27> */
.L_x_2401:
[----:B------:R-:W-:Y:S01]  /*76c0*/  ULEA UR6, UR23, UR45, 0x3 ;  /* 0x0000002d17067291 */ /* 0x000fe2000f8e183f */
[----:B------:R-:W-:-:S05]  /*76d0*/  IMAD.U32 R5, RZ, RZ, UR24 ;  /* 0x00000018ff057e24 */ /* 0x000fca000f8e00ff */
[----:B------:R-:W-:-:S04]  /*76e0*/  SHF.L.U32 R5, R5, 0x1f, RZ ;  /* 0x0000001f05057819 */ /* 0x000fc800000006ff */
[----:B------:R0:W1:Y:S01]  /*76f0*/  SYNCS.PHASECHK.TRANS64.TRYWAIT P1, [UR6+0x16850], R5 ;  /* 0x01685005ff0075a7 */ /* 0x0000620008020146 */
[----:B------:R-:W-:Y:S05]  /*7700*/  @!P0 BRA `(.L_x_2402) ;  /* 0x0000000000048947 */ /* 0x000fea0003800000 */
[----:B------:R-:W-:Y:S01]  /*7710*/  BPT.TRAP 0x1 ;  /* 0x000000040000795c */ /* 0x000fe20000300000 */
.L_x_2402:
[----:B-1----:R-:W-:Y:S05]  /*7720*/  @P1 BRA `(.L_x_2400) ;  /* 0x0000000000081947 */ /* 0x002fea0003800000 */
[----:B------:R-:W1:Y:S02]  /*7730*/  SYNCS.PHASECHK.TRANS64.TRYWAIT P1, [UR6+0x16850], R5 ;  /* 0x01685005ff0075a7 */ /* 0x000e640008020146 */
[----:B-1----:R-:W-:Y:S05]  /*7740*/  @!P1 BRA `(.L_x_2403) ;  /* 0x000000b4006c9947 */ /* 0x002fea0003800000 */
.L_x_2400:
        /* <DEDUP_REMOVED lines=52> */
.L_x_2404:
        /* <DEDUP_REMOVED lines=75> */
[----:B------:R-:W-:-:S03]  /*7f40*/  ULEA UR6, UR47, UR45, 0x3 ;  /* 0x0000002d2f067291 */ /* 0x000fc6000f8e183f */
        /* <DEDUP_REMOVED lines=122> */
[----:B-1----:R-:W-:-:S05]  /*86f0*/  FMNMX.FTZ R80, R77, R24, !PT ;  /* 0x000000184d507209 */ /* 0x002fca0007810000 */
[----:B------:R-:W1:Y:S01]  /*8700*/  SHFL.BFLY PT, R81, R80, 0x1, 0x1f ;  /* 0x0c201f0050517f89 */ /* 0x000e6200000e0000 */
[----:B0-----:R-:W-:-:S05]  /*8710*/  FMNMX.FTZ R82, R79, R28, !PT ;  /* 0x0000001c4f527209 */ /* 0x001fca0007810000 */
[----:B------:R-:W0:Y:S01]  /*8720*/  SHFL.BFLY PT, R83, R82, 0x1, 0x1f ;  /* 0x0c201f0052537f89 */ /* 0x000e2200000e0000 */
[----:B-1----:R-:W-:-:S05]  /*8730*/  FMNMX.FTZ R24, R80, R81, !PT ;  /* 0x0000005150187209 */ /* 0x002fca0007810000 */
[C---:B------:R-:W-:Y:S01]  /*8740*/  FMUL.FTZ R78, R24.reuse, UR21 ;  /* 0x00000015184e7c20 */ /* 0x040fe20008410000 */
[----:B------:R-:W-:-:S03]  /*8750*/  FADD.FTZ R4, -R24, R4 ;  /* 0x0000000418047221 */ /* 0x000fc60000010100 */
[--C-:B------:R-:W-:Y:S01]  /*8760*/  FFMA.FTZ R77, R30, UR21, -R78.reuse ;  /* 0x000000151e4d7c23 */ /* 0x100fe2000801084e */
[--C-:B------:R-:W-:Y:S01]  /*8770*/  FFMA.FTZ R30, R34, UR21, -R78.reuse ;  /* 0x00000015221e7c23 */ /* 0x100fe2000801084e */
[----:B------:R-:W-:Y:S01]  /*8780*/  FMUL.FTZ R4, R4, UR21 ;  /* 0x0000001504047c20 */ /* 0x000fe20008410000 */
[--C-:B------:R-:W-:Y:S01]  /*8790*/  FFMA.FTZ R148, R5, UR21, -R78.reuse ;  /* 0x0000001505947c23 */ /* 0x100fe2000801084e */
[--C-:B------:R-:W-:Y:S01]  /*87a0*/  FFMA.FTZ R132, R45, UR21, -R78.reuse ;  /* 0x000000152d847c23 */ /* 0x100fe2000801084e */
[--C-:B------:R-:W-:Y:S01]  /*87b0*/  FFMA.FTZ R150, R9, UR21, -R78.reuse ;  /* 0x0000001509967c23 */ /* 0x100fe2000801084e */
[--C-:B------:R-:W-:Y:S01]  /*87c0*/  FFMA.FTZ R79, R25, UR21, -R78.reuse ;  /* 0x00000015194f7c23 */ /* 0x100fe2000801084e */
[----:B0-----:R-:W-:Y:S01]  /*87d0*/  FMNMX.FTZ R28, R82, R83, !PT ;  /* 0x00000053521c7209 */ /* 0x001fe20007810000 */
[--C-:B------:R-:W-:Y:S01]  /*87e0*/  FFMA.FTZ R82, R6, UR21, -R78.reuse ;  /* 0x0000001506527c23 */ /* 0x100fe2000801084e */
[----:B------:R-:W-:Y:S01]  /*87f0*/  MUFU.EX2 R4, R4 ;  /* 0x0000000400047308 */ /* 0x000fe20000000800 */
[--C-:B------:R-:W-:Y:S01]  /*8800*/  FFMA.FTZ R81, R10, UR21, -R78.reuse ;  /* 0x000000150a517c23 */ /* 0x100fe2000801084e */
[--C-:B------:R-:W-:Y:S01]  /*8810*/  FFMA.FTZ R25, R42, UR21, -R78.reuse ;  /* 0x000000152a197c23 */ /* 0x100fe2000801084e */
[C---:B------:R-:W-:Y:S01]  /*8820*/  FADD.FTZ R3, -R28.reuse, R3 ;  /* 0x000000031c037221 */ /* 0x040fe20000010100 */
[----:B------:R-:W-:Y:S01]  /*8830*/  FMUL.FTZ R34, R28, UR21 ;  /* 0x000000151c227c20 */ /* 0x000fe20008410000 */
[--C-:B------:R-:W-:Y:S01]  /*8840*/  FFMA.FTZ R144, R13, UR21, -R78.reuse ;  /* 0x000000150d907c23 */ /* 0x100fe2000801084e */
[----:B------:R-:W-:Y:S01]  /*8850*/  FFMA.FTZ R80, R14, UR21, -R78 ;  /* 0x000000150e507c23 */ /* 0x000fe2000801084e */
[----:B------:R-:W-:Y:S01]  /*8860*/  FMUL.FTZ R3, R3, UR21 ;  /* 0x0000001503037c20 */ /* 0x000fe20008410000 */
[--C-:B------:R-:W-:Y:S01]  /*8870*/  FFMA.FTZ R149, R7, UR21, -R34.reuse ;  /* 0x0000001507957c23 */ /* 0x100fe20008010822 */
[--C-:B------:R-:W-:Y:S01]  /*8880*/  FFMA.FTZ R45, R8, UR21, -R34.reuse ;  /* 0x00000015082d7c23 */ /* 0x100fe20008010822 */
[----:B------:R-:W0:Y:S01]  /*8890*/  MUFU.EX2 R148, R148 ;  /* 0x0000009400947308 */ /* 0x000e220000000800 */
[--C-:B------:R-:W-:Y:S01]  /*88a0*/  FFMA.FTZ R151, R11, UR21, -R34.reuse ;  /* 0x000000150b977c23 */ /* 0x100fe20008010822 */
[--C-:B------:R-:W-:Y:S01]  /*88b0*/  FFMA.FTZ R42, R12, UR21, -R34.reuse ;  /* 0x000000150c2a7c23 */ /* 0x100fe20008010822 */
[----:B------:R-:W-:Y:S01]  /*88c0*/  FFMA.FTZ R145, R15, UR21, -R34 ;  /* 0x000000150f917c23 */ /* 0x000fe20008010822 */
[----:B------:R-:W-:Y:S01]  /*88d0*/  FFMA.FTZ R138, R41, UR21, -R78 ;  /* 0x00000015298a7c23 */ /* 0x000fe2000801084e */
[----:B------:R-:W-:Y:S01]  /*88e0*/  FFMA.FTZ R41, R20, UR21, -R34 ;  /* 0x0000001514297c23 */ /* 0x000fe20008010822 */
[----:B------:R-:W-:Y:S01]  /*88f0*/  FFMA.FTZ R146, R21, UR21, -R78 ;  /* 0x0000001515927c23 */ /* 0x000fe2000801084e */
[----:B------:R-:W-:Y:S01]  /*8900*/  FFMA.FTZ R147, R26, UR21, -R34 ;  /* 0x000000151a937c23 */ /* 0x000fe20008010822 */
[----:B------:R-:W-:Y:S01]  /*8910*/  MUFU.EX2 R3, R3 ;  /* 0x0000000300037308 */ /* 0x000fe20000000800 */
[--C-:B------:R-:W-:Y:S01]  /*8920*/  FFMA.FTZ R140, R29, UR21, -R78.reuse ;  /* 0x000000151d8c7c23 */ /* 0x100fe2000801084e */
[----:B------:R-:W-:Y:S01]  /*8930*/  FFMA.FTZ R29, R38, UR21, -R78 ;  /* 0x00000015261d7c23 */ /* 0x000fe2000801084e */
[--C-:B------:R-:W-:Y:S01]  /*8940*/  FFMA.FTZ R38, R27, UR21, -R34.reuse ;  /* 0x000000151b267c23 */ /* 0x100fe20008010822 */
[----:B------:R-:W-:Y:S01]  /*8950*/  FFMA.FTZ R141, R31, UR21, -R34 ;  /* 0x000000151f8d7c23 */ /* 0x000fe20008010822 */
[----:B------:R-:W-:Y:S01]  /*8960*/  FFMA.FTZ R136, R37, UR21, -R78 ;  /* 0x0000001525887c23 */ /* 0x000fe2000801084e */
[----:B------:R-:W-:Y:S01]  /*8970*/  FFMA.FTZ R37, R32, UR21, -R34 ;  /* 0x0000001520257c23 */ /* 0x000fe20008010822 */
[----:B------:R-:W-:Y:S01]  /*8980*/  FFMA.FTZ R142, R33, UR21, -R78 ;  /* 0x00000015218e7c23 */ /* 0x000fe2000801084e */
        /* <DEDUP_REMOVED lines=9> */
[----:B------:R-:W-:Y:S01]  /*8a20*/  FFMA.FTZ R133, R47, UR21, -R34 ;  /* 0x000000152f857c23 */ /* 0x000fe20008010822 */
[----:B------:R-:W-:Y:S01]  /*8a30*/  FFMA.FTZ R21, R46, UR21, -R78 ;  /* 0x000000152e157c23 */ /* 0x000fe2000801084e */
[----:B------:R-:W-:Y:S01]  /*8a40*/  FFMA.FTZ R26, R48, UR21, -R34 ;  /* 0x00000015301a7c23 */ /* 0x000fe20008010822 */
[----:B------:R-:W-:Y:S01]  /*8a50*/  FFMA.FTZ R134, R49, UR21, -R78 ;  /* 0x0000001531867c23 */ /* 0x000fe2000801084e */
[----:B------:R-:W-:Y:S01]  /*8a60*/  FFMA.FTZ R135, R51, UR21, -R34 ;  /* 0x0000001533877c23 */ /* 0x000fe20008010822 */
[----:B------:R-:W-:Y:S01]  /*8a70*/  FFMA.FTZ R14, R50, UR21, -R78 ;  /* 0x00000015320e7c23 */ /* 0x000fe2000801084e */
[----:B------:R-:W-:Y:S01]  /*8a80*/  FFMA.FTZ R20, R52, UR21, -R34 ;  /* 0x0000001534147c23 */ /* 0x000fe20008010822 */
[----:B------:R-:W2:Y:S01]  /*8a90*/  MUFU.EX2 R45, R45 ;  /* 0x0000002d002d7308 */ /* 0x000ea20000000800 */
[----:B-1----:R-:W-:Y:S01]  /*8aa0*/  FFMA.FTZ R0, R3, R0, R149 ;  /* 0x0000000003007223 */ /* 0x002fe20000010095 */
[----:B------:R-:W-:Y:S01]  /*8ab0*/  FFMA.FTZ R128, R53, UR21, -R78 ;  /* 0x0000001535807c23 */ /* 0x000fe2000801084e */
[----:B------:R-:W-:Y:S01]  /*8ac0*/  FFMA.FTZ R129, R55, UR21, -R34 ;  /* 0x0000001537817c23 */ /* 0x000fe20008010822 */
[----:B------:R-:W-:Y:S01]  /*8ad0*/  FFMA.FTZ R13, R54, UR21, -R78 ;  /* 0x00000015360d7c23 */ /* 0x000fe2000801084e */
[----:B------:R-:W-:Y:S01]  /*8ae0*/  FFMA.FTZ R15, R56, UR21, -R34 ;  /* 0x00000015380f7c23 */ /* 0x000fe20008010822 */
[----:B------:R-:W-:Y:S01]  /*8af0*/  FFMA.FTZ R130, R57, UR21, -R78 ;  /* 0x0000001539827c23 */ /* 0x000fe2000801084e */
[----:B------:R-:W-:Y:S01]  /*8b00*/  FFMA.FTZ R131, R59, UR21, -R34 ;  /* 0x000000153b837c23 */ /* 0x000fe20008010822 */
[----:B------:R-:W1:Y:S01]  /*8b10*/  MUFU.EX2 R150, R150 ;  /* 0x0000009600967308 */ /* 0x000e620000000800 */
[----:B0-----:R-:W-:Y:S01]  /*8b20*/  FADD.FTZ R7, R82, R7 ;  /* 0x0000000752077221 */ /* 0x001fe20000010000 */
[----:B------:R-:W-:Y:S01]  /*8b30*/  FFMA.FTZ R10, R58, UR21, -R78 ;  /* 0x000000153a0a7c23 */ /* 0x000fe2000801084e */
[----:B------:R-:W-:Y:S01]  /*8b40*/  FFMA.FTZ R12, R60, UR21, -R34 ;  /* 0x000000153c0c7c23 */ /* 0x000fe20008010822 */
[----:B------:R-:W-:Y:S01]  /*8b50*/  FFMA.FTZ R124, R61, UR21, -R78 ;  /* 0x000000153d7c7c23 */ /* 0x000fe2000801084e */
[----:B------:R-:W-:Y:S01]  /*8b60*/  FFMA.FTZ R125, R63, UR21, -R34 ;  /* 0x000000153f7d7c23 */ /* 0x000fe20008010822 */
[--C-:B------:R-:W-:Y:S01]  /*8b70*/  FFMA.FTZ R9, R62, UR21, -R78.reuse ;  /* 0x000000153e097c23 */ /* 0x100fe2000801084e */
[----:B------:R-:W-:Y:S01]  /*8b80*/  FFMA.FTZ R126, R65, UR21, -R78 ;  /* 0x00000015417e7c23 */ /* 0x000fe2000801084e */
[----:B------:R-:W0:Y:S01]  /*8b90*/  MUFU.EX2 R151, R151 ;  /* 0x0000009700977308 */ /* 0x000e220000000800 */
[----:B--2---:R-:W-:Y:S01]  /*8ba0*/  FADD.FTZ R0, R45, R0 ;  /* 0x000000002d007221 */ /* 0x004fe20000010000 */
[----:B------:R-:W-:Y:S01]  /*8bb0*/  FFMA.FTZ R127, R67, UR21, -R34 ;  /* 0x00000015437f7c23 */ /* 0x000fe20008010822 */
[----:B------:R-:W-:Y:S01]  /*8bc0*/  FFMA.FTZ R6, R66, UR21, -R78 ;  /* 0x0000001542067c23 */ /* 0x000fe2000801084e */
[----:B------:R-:W-:Y:S01]  /*8bd0*/  FFMA.FTZ R8, R68, UR21, -R34 ;  /* 0x0000001544087c23 */ /* 0x000fe20008010822 */
[----:B------:R-:W-:Y:S01]  /*8be0*/  FFMA.FTZ R120, R69, UR21, -R78 ;  /* 0x0000001545787c23 */ /* 0x000fe2000801084e */
[----:B------:R-:W-:Y:S01]  /*8bf0*/  FFMA.FTZ R121, R71, UR21, -R34 ;  /* 0x0000001547797c23 */ /* 0x000fe20008010822 */
[--C-:B------:R-:W-:Y:S01]  /*8c00*/  FFMA.FTZ R5, R70, UR21, -R78.reuse ;  /* 0x0000001546057c23 */ /* 0x100fe2000801084e */
[----:B------:R-:W2:Y:S01]  /*8c10*/  MUFU.EX2 R81, R81 ;  /* 0x0000005100517308 */ /* 0x000ea20000000800 */
[----:B-1----:R-:W-:Y:S01]  /*8c20*/  FADD.FTZ R2, R150, R7 ;  /* 0x0000000796027221 */ /* 0x002fe20000010000 */
[----:B------:R-:W-:Y:S01]  /*8c30*/  FFMA.FTZ R122, R73, UR21, -R78 ;  /* 0x00000015497a7c23 */ /* 0x000fe2000801084e */
[----:B------:R-:W-:Y:S01]  /*8c40*/  FFMA.FTZ R123, R75, UR21, -R34 ;  /* 0x000000154b7b7c23 */ /* 0x000fe20008010822 */
[----:B------:R-:W-:-:S04]  /*8c50*/  FFMA.FTZ R33, R74, UR21, -R78 ;  /* 0x000000154a217c23 */ /* 0x000fc8000801084e */
        /* <DEDUP_REMOVED lines=38> */
[----:B------:R-:W-:-:S06]  /*8ec0*/  FFMA.FTZ R11, R64, UR21, -R34 ;  /* 0x00000015400b7c23 */ /* 0x000fcc0008010822 */
        /* <DEDUP_REMOVED lines=32> */
[--C-:B------:R-:W-:Y:S01]  /*90d0*/  FFMA.FTZ R7, R72, UR21, -R34.reuse ;  /* 0x0000001548077c23 */ /* 0x100fe20008010822 */
[----:B------:R-:W-:-:S05]  /*90e0*/  FFMA.FTZ R34, R76, UR21, -R34 ;  /* 0x000000154c227c23 */ /* 0x000fca0008010822 */
        /* <DEDUP_REMOVED lines=48> */
.L_x_2405:
        /* <DEDUP_REMOVED lines=77> */
.L_x_2395:
[----:B------:R-:W-:Y:S06]  /*98c0*/  BAR.ARV 0x8, 0x200 ;  /* 0x0208000000007b1d */ /* 0x000fec0000002000 */
[----:B------:R-:W-:Y:S05]  /*98d0*/  @!P0 BRA `(.L_x_2407) ;  /* 0x0000000000048947 */ /* 0x000fea0003800000 */
[----:B------:R-:W-:Y:S01]  /*98e0*/  BPT.TRAP 0x1 ;  /* 0x000000040000795c */ /* 0x000fe20000300000 */
.L_x_2407:
[----:B------:R-:W-:Y:S01]  /*98f0*/  ULEA UR5, UR47, UR45, 0x3 ;  /* 0x0000002d2f057291 */ /* 0x000fe2000f8e183f */
[----:B------:R-:W-:-:S05]  /*9900*/  IMAD.U32 R3, RZ, RZ, UR48 ;  /* 0x00000030ff037e24 */ /* 0x000fca000f8e00ff */
[----:B------:R-:W-:-:S04]  /*9910*/  SHF.L.U32 R3, R3, 0x1f, RZ ;  /* 0x0000001f03037819 */ /* 0x000fc800000006ff */
[----:B------:R0:W1:Y:S01]  /*9920*/  SYNCS.PHASECHK.TRANS64.TRYWAIT P1, [UR5+0x16850], R3 ;  /* 0x01685003ff0075a7 */ /* 0x0000620008020145 */
[----:B------:R-:W-:Y:S05]  /*9930*/  @!P0 BRA `(.L_x_2408) ;  /* 0x0000000000048947 */ /* 0x000fea0003800000 */
[----:B------:R-:W-:Y:S01]  /*9940*/  BPT.TRAP 0x1 ;  /* 0x000000040000795c */ /* 0x000fe20000300000 */
.L_x_2408:
[----:B-1----:R-:W-:Y:S05]  /*9950*/  @P1 BRA `(.L_x_2409) ;  /* 0x0000000000081947 */ /* 0x002fea0003800000 */
[----:B------:R-:W1:Y:S02]  /*9960*/  SYNCS.PHASECHK.TRANS64.TRYWAIT P1, [UR5+0x16850], R3 ;  /* 0x01685003ff0075a7 */ /* 0x000e640008020145 */
[----:B-1----:R-:W-:Y:S05]  /*9970*/  @!P1 BRA `(.L_x_2410) ;  /* 0x0000009000f89947 */ /* 0x002fea0003800000 */
.L_x_2409:
[----:B------:R-:W-:Y:S01]  /*9980*/  UIADD3 UR45, UR45, 0x400, URZ ;  /* 0x000004002d2d7890 */ /* 0x000fe2000fffe03f */
[----:B------:R-:W-:Y:S01]  /*9990*/  WARPGROUP.ARRIVE ;  /* 0x00000000000079c5 */ /* 0x000fe20000000000 */
[----:B------:R-:W-:Y:S01]  /*99a0*/  UMOV UR7, 0x40000040 ;  /* 0x4000004000077882 */ /* 0x000fe20000000000 */
[----:B01----:R-:W0:Y:S01]  /*99b0*/  SHFL.BFLY PT, R3, R2, 0x2, 0x1f ;  /* 0x0c401f0002037f89 */ /* 0x003e2200000e0000 */
[----:B------:R-:W-:Y:S01]  /*99c0*/  USHF.R.U32.HI UR45, URZ, 0x4, UR45 ;  /* 0x000000043f2d7899 */ /* 0x000fe2000801162d */
[----:B------:R-:W-:Y:S02]  /*99d0*/  IMAD.U32 R10, RZ, RZ, UR21 ;  /* 0x00000015ff0a7e24 */ /* 0x000fe4000f8e00ff */
[----:B------:R-:W1:Y:S01]  /*99e0*/  SHFL.BFLY PT, R5, R0, 0x2, 0x1f ;  /* 0x0c401f0000057f89 */ /* 0x000e6200000e0000 */
[----:B------:R-:W-:-:S04]  /*99f0*/  ULOP3.LUT UR4, UR45, 0x3fff, URZ, 0xc0, !UPT ;  /* 0x00003fff2d047892 */ /* 0x000fc8000f8ec03f */
[----:B------:R-:W-:-:S07]  /*9a00*/  ULEA UR4, UR47, UR4, 0xa ;  /* 0x000000042f047291 */ /* 0x000fce000f8e503f */
[----:B------:R-:W-:Y:S02]  /*9a10*/  UMOV UR6, UR4 ;  /* 0x0000000400067c82 */ /* 0x000fe40008000000 */
[----:B------:R-:W-:Y:S01]  /*9a20*/  HGMMA.64x64x16.F32.BF16 R88, R148, gdesc[UR4].tnspB, R88, gsb0 ;  /* 0x40e0000494587df0 */ /* 0x000fe20008001858 */
[----:B------:R-:W-:Y:S01]  /*9a30*/  UIADD3 UR6, UR4, 0x80, URZ ;  /* 0x0000008004067890 */ /* 0x000fe2000fffe03f */
[----:B------:R-:W-:Y:S01]  /*9a40*/  UMOV UR7, 0x40000040 ;  /* 0x4000004000077882 */ /* 0x000fe20000000000 */
[----:B0-----:R-:W-:Y:S01]  /*9a50*/  FADD.FTZ R3, R3, R2 ;  /* 0x0000000203037221 */ /* 0x001fe20000010000 */
[----:B------:R-:W-:Y:S01]  /*9a60*/  MOV R2, 0xff800000 ;  /* 0xff80000000027802 */ /* 0x000fe20000000f00 */
[----:B-1----:R-:W-:-:S03]  /*9a70*/  FADD.FTZ R5, R5, R0 ;  /* 0x0000000005057221 */ /* 0x002fc60000010000 */
[----:B------:R-:W0:Y:S01]  /*9a80*/  SHFL.BFLY PT, R4, R3, 0x1, 0x1f ;  /* 0x0c201f0003047f89 */ /* 0x000e2200000e0000 */
[----:B------:R-:W-:-:S03]  /*9a90*/  IMAD.MOV.U32 R0, RZ, RZ, RZ ;  /* 0x000000ffff007224 */ /* 0x000fc600078e00ff */
[----:B------:R-:W1:Y:S01]  /*9aa0*/  SHFL.BFLY PT, R6, R5, 0x1, 0x1f ;  /* 0x0c201f0005067f89 */ /* 0x000e6200000e0000 */
[----:B0-----:R-:W-:Y:S01]  /*9ab0*/  FADD.FTZ R8, R3, R4 ;  /* 0x0000000403087221 */ /* 0x001fe20000010000 */
[----:B------:R-:W-:Y:S02]  /*9ac0*/  IMAD.MOV.U32 R3, RZ, RZ, -0x800000 ;  /* 0xff800000ff037424 */ /* 0x000fe400078e00ff */
[----:B-1----:R-:W-:Y:S02]  /*9ad0*/  FADD.FTZ R9, R5, R6 ;  /* 0x0000000605097221 */ /* 0x002fe40000010000 */
[----:B------:R-:W-:Y:S01]  /*9ae0*/  FSETP.NE.FTZ.AND P1, PT, R8, RZ, PT ;  /* 0x000000ff0800720b */ /* 0x000fe20003f35000 */
[----:B------:R-:W-:Y:S02]  /*9af0*/  IMAD.MOV.U32 R6, RZ, RZ, RZ ;  /* 0x000000ffff067224 */ /* 0x000fe400078e00ff */
[----:B------:R-:W-:Y:S01]  /*9b00*/  IMAD.U32 R5, RZ, RZ, UR21 ;  /* 0x00000015ff057e24 */ /* 0x000fe2000f8e00ff */
        /* <DEDUP_REMOVED lines=45> */
[----:B0-23--:R-:W-:Y:S05]  /*9de0*/  @!P0 BRA `(.L_x_2411) ;  /* 0x0000000000048947 */ /* 0x00dfea0003800000 */
[----:B------:R-:W-:Y:S01]  /*9df0*/  BPT.TRAP 0x1 ;  /* 0x000000040000795c */ /* 0x000fe20000300000 */
.L_x_2411:
        /* <DEDUP_REMOVED lines=42> */
.L_x_2375:
[----:B------:R-:W0:Y:S01]  /*a0a0*/  S2R R5, SR_CgaCtaId ;  /* 0x0000000000057919 */ /* 0x000e220000008800 */
[----:B------:R-:W-:Y:S01]  /*a0b0*/  MOV R0, 0x400 ;  /* 0x0000040000007802 */ /* 0x000fe20000000f00 */
[----:B------:R-:W-:Y:S01]  /*a0c0*/  BSSY B0, `(.L_x_2412) ;  /* 0x0000234000007945 */ /* 0x000fe20003800000 */
[----:B------:R-:W-:Y:S02]  /*a0d0*/  BAR.SYNC.DEFER_BLOCKING 0x5, 0x200 ;  /* 0x0148000000007b1d */ /* 0x000fe40000010000 */
[----:B0-----:R-:W-:-:S05]  /*a0e0*/  LEA R0, R5, R0, 0x18 ;  /* 0x0000000005007211 */ /* 0x001fca00078ec0ff */
[----:B------:R-:W0:Y:S02]  /*a0f0*/  LDS.128 R28, [R0+0x168d0] ;  /* 0x0168d000001c7984 */ /* 0x000e240000000c00 */
[----:B0-----:R-:W-:Y:S02]  /*a100*/  R2UR UR6, R29 ;  /* 0x000000001d0672ca */ /* 0x001fe400000e0000 */
[----:B------:R-:W-:Y:S01]  /*a110*/  R2UR UR5, R30 ;  /* 0x000000001e0572ca */ /* 0x000fe200000e0000 */
[----:B------:R-:W-:Y:S06]  /*a120*/  BAR.ARV 0x4, 0x200 ;  /* 0x0108000000007b1d */ /* 0x000fec0000002000 */
[----:B------:R-:W-:Y:S08]  /*a130*/  @P0 BRA `(.L_x_2413) ;  /* 0x0000001800100947 */ /* 0x000ff00003800000 */
[----:B------:R-:W2:Y:S01]  /*a140*/  LDL R4, [R1+0x2c] ;  /* 0x00002c0001047983 */ /* 0x000ea20000100800 */
[----:B------:R-:W-:Y:S01]  /*a150*/  F2FP.BF16.F32.PACK_AB R12, R105, R104 ;  /* 0x00000068690c723e */ /* 0x000fe200000010ff */
[----:B------:R-:W-:Y:S01]  /*a160*/  USHF.L.U32 UR4, UR37, 0x2, URZ ;  /* 0x0000000225047899 */ /* 0x000fe2000800063f */
[----:B------:R-:W-:Y:S01]  /*a170*/  F2FP.BF16.F32.PACK_AB R14, R109, R108 ;  /* 0x0000006c6d0e723e */ /* 0x000fe200000010ff */
[----:B------:R-:W0:Y:S01]  /*a180*/  S2R R5, SR_SWINHI ;  /* 0x0000000000057919 */ /* 0x000e220000002f00 */
[----:B------:R-:W-:Y:S01]  /*a190*/  F2FP.BF16.F32.PACK_AB R15, R111, R110 ;  /* 0x0000006e6f0f723e */ /* 0x000fe200000010ff */
[----:B------:R-:W-:Y:S01]  /*a1a0*/  ULDC.64 UR10, c[0x0][0xc00] ;  /* 0x00030000000a7ab9 */ /* 0x000fe20000000a00 */
[----:B------:R-:W-:Y:S01]  /*a1b0*/  F2FP.BF16.F32.PACK_AB R24, R113, R112 ;  /* 0x000000707118723e */ /* 0x000fe200000010ff */
[----:B------:R-:W-:Y:S01]  /*a1c0*/  USHF.L.U64.HI UR12, UR37, 0x2, UR38 ;  /* 0x00000002250c7899 */ /* 0x000fe20008010226 */
[----:B------:R-:W-:Y:S01]  /*a1d0*/  F2FP.BF16.F32.PACK_AB R25, R115, R114 ;  /* 0x000000727319723e */ /* 0x000fe200000010ff */
[----:B------:R-:W-:Y:S01]  /*a1e0*/  UIADD3 UR7, UP0, UR4, UR10, URZ ;  /* 0x0000000a04077290 */ /* 0x000fe2000ff1e03f */
[----:B------:R-:W-:-:S02]  /*a1f0*/  F2FP.BF16.F32.PACK_AB R26, R117, R116 ;  /* 0x00000074751a723e */ /* 0x000fc400000010ff */
[----:B------:R-:W-:Y:S01]  /*a200*/  F2FP.BF16.F32.PACK_AB R27, R119, R118 ;  /* 0x00000076771b723e */ /* 0x000fe200000010ff */
[----:B------:R-:W-:Y:S02]  /*a210*/  UIADD3.X UR8, UR12, UR11, URZ, UP0, !UPT ;  /* 0x0000000b0c087290 */ /* 0x000fe400087fe43f */
[----:B------:R-:W-:-:S04]  /*a220*/  IMAD.U32 R28, RZ, RZ, UR7 ;  /* 0x00000007ff1c7e24 */ /* 0x000fc8000f8e00ff */
        /* <DEDUP_REMOVED lines=41> */
[----:B------:R0:W-:Y:S04]  /*a4c0*/  STSM.16.M88.4 [R33], R12 ;  /* 0x0000000c21007844 */ /* 0x0001e80000000200 */
[----:B------:R1:W-:Y:S01]  /*a4d0*/  STSM.16.M88.4 [R32], R24 ;  /* 0x0000001820007844 */ /* 0x0003e20000000200 */
[----:B------:R-:W-:Y:S08]  /*a4e0*/  BAR.SYNC.DEFER_BLOCKING 0x1, 0x180 ;  /* 0x0046000000007b1d */ /* 0x000ff00000010000 */
[----:B0-----:R-:W0:Y:S01]  /*a4f0*/  LDC R33, c[0x0][0xbe8] ;  /* 0x0002fa00ff217b82 */ /* 0x001e220000000800 */
[----:B------:R-:W2:Y:S01]  /*a500*/  @P0 LDG.E R30, desc[UR54][R28.64] ;  /* 0x000000361c1e0981 */ /* 0x000ea2000c1e1900 */
[----:B------:R-:W-:-:S04]  /*a510*/  UISETP.NE.U32.AND UP0, UPT, UR8, URZ, UPT ;  /* 0x0000003f0800728c */ /* 0x000fc8000bf05070 */
[----:B------:R-:W-:Y:S01]  /*a520*/  UISETP.NE.AND.EX UP0, UPT, UR9, URZ, UPT, UP0 ;  /* 0x0000003f0900728c */ /* 0x000fe2000bf05300 */
[----:B0-----:R-:W-:-:S05]  /*a530*/  ISETP.NE.AND P1, PT, R33, 0x1, PT ;  /* 0x000000012100780c */ /* 0x001fca0003f25270 */
[----:B------:R-:W-:-:S05]  /*a540*/  PLOP3.LUT P4, PT, PT, PT, UP0, 0x80, 0x0 ;  /* 0x000000000000781c */ /* 0x000fca0003f8f008 */
[----:B------:R-:W-:-:S03]  /*a550*/  @UP0 UIADD3 UR8, UP1, UR4, UR8, URZ ;  /* 0x0000000804080290 */ /* 0x000fc6000ff3e03f */
[----:B------:R-:W-:Y:S01]  /*a560*/  ULDC UR4, c[0x0][0xa88] ;  /* 0x0002a20000047ab9 */ /* 0x000fe20000000800 */
[----:B------:R-:W-:Y:S01]  /*a570*/  @UP0 UIADD3.X UR9, UR12, UR9, URZ, UP1, !UPT ;  /* 0x000000090c090290 */ /* 0x000fe20008ffe43f */
[----:B------:R-:W-:Y:S01]  /*a580*/  IMAD.U32 R8, RZ, RZ, UR4 ;  /* 0x00000004ff087e24 */ /* 0x000fe2000f8e00ff */
[----:B------:R-:W-:Y:S01]  /*a590*/  UISETP.NE.AND UP0, UPT, UR46, URZ, UPT ;  /* 0x0000003f2e00728c */ /* 0x000fe2000bf05270 */
[----:B------:R-:W0:Y:S01]  /*a5a0*/  @P1 LDC R6, c[0x0][0xbec] ;  /* 0x0002fb00ff061b82 */ /* 0x000e220000000800 */
[----:B------:R-:W-:Y:S01]  /*a5b0*/  ULDC UR4, c[0x0][0xad4] ;  /* 0x0002b50000047ab9 */ /* 0x000fe20000000800 */
[----:B------:R-:W-:Y:S01]  /*a5c0*/  UMOV UR16, 0x9b8 ;  /* 0x000009b800107882 */ /* 0x000fe20000000000 */
[----:B------:R-:W-:Y:S01]  /*a5d0*/  USEL UR4, UR46, UR4, UP0 ;  /* 0x000000042e047287 */ /* 0x000fe20008000000 */
[----:B------:R-:W-:Y:S01]  /*a5e0*/  IMAD.U32 R4, RZ, RZ, UR8 ;  /* 0x00000008ff047e24 */ /* 0x000fe2000f8e00ff */
[----:B------:R-:W-:-:S03]  /*a5f0*/  MOV R5, UR9 ;  /* 0x0000000900057c02 */ /* 0x000fc60008000f00 */
[----:B------:R-:W3:Y:S01]  /*a600*/  @P1 LDC R9, c[0x0][0xbf0] ;  /* 0x0002fc00ff091b82 */ /* 0x000ee20000000800 */
[----:B------:R-:W-:Y:S01]  /*a610*/  UISETP.GT.AND UP1, UPT, UR4, 0x1, UPT ;  /* 0x000000010400788c */ /* 0x000fe2000bf24270 */
[----:B------:R-:W-:Y:S01]  /*a620*/  VIADD R15, R17, UR40 ;  /* 0x00000028110f7c36 */ /* 0x000fe20008000000 */
[----:B------:R-:W-:Y:S01]  /*a630*/  UISETP.NE.U32.AND UP0, UPT, UR10, URZ, UPT ;  /* 0x0000003f0a00728c */ /* 0x000fe2000bf05070 */
[----:B------:R0:W5:Y:S01]  /*a640*/  @P4 LDG.E R8, desc[UR54][R4.64] ;  /* 0x0000003604084981 */ /* 0x000162000c1e1900 */
[----:B------:R-:W-:Y:S01]  /*a650*/  USEL UR16, UR16, 0x978, UP1 ;  /* 0x0000097810107887 */ /* 0x000fe20008800000 */
[----:B------:R-:W-:Y:S01]  /*a660*/  IMAD.MOV.U32 R7, RZ, RZ, R15 ;  /* 0x000000ffff077224 */ /* 0x000fe200078e000f */
[----:B------:R-:W-:Y:S01]  /*a670*/  UISETP.NE.AND.EX UP0, UPT, UR11, URZ, UPT, UP0 ;  /* 0x0000003f0b00728c */ /* 0x000fe2000bf05300 */
[----:B------:R-:W-:Y:S01]  /*a680*/  UMOV UR4, URZ ;  /* 0x0000003f00047c82 */ /* 0x000fe20008000000 */
[----:B------:R-:W-:Y:S02]  /*a690*/  USEL UR7, UR41, URZ, UP1 ;  /* 0x0000003f29077287 */ /* 0x000fe40008800000 */
[----:B------:R-:W-:-:S02]  /*a6a0*/  USEL UR37, UR37, URZ, !UP0 ;  /* 0x0000003f25257287 */ /* 0x000fc4000c000000 */
[----:B------:R-:W-:Y:S01]  /*a6b0*/  USEL UR38, UR38, URZ, !UP0 ;  /* 0x0000003f26267287 */ /* 0x000fe2000c000000 */
[----:B0-----:R-:W-:-:S03]  /*a6c0*/  @P1 IMAD.HI.U32 R4, R15, R6, RZ ;  /* 0x000000060f041227 */ /* 0x001fc600078e00ff */
[----:B------:R-:W-:Y:S01]  /*a6d0*/  ULDC.64 UR10, c[0x0][UR16+0x220] ;  /* 0x00008800100a7abb */ /* 0x000fe20008000a00 */
[----:B------:R-:W-:Y:S01]  /*a6e0*/  ULDC.64 UR8, c[0x0][UR16+0x218] ;  /* 0x0000860010087abb */ /* 0x000fe20008000a00 */
[----:B------:R-:W-:Y:S01]  /*a6f0*/  ULDC.64 UR12, c[0x0][UR16+0x228] ;  /* 0x00008a00100c7abb */ /* 0x000fe20008000a00 */
[----:B------:R-:W-:Y:S02]  /*a700*/  UIMAD UR11, UR11, UR37, URZ ;  /* 0x000000250b0b72a4 */ /* 0x000fe4000f8e023f */
[----:B------:R-:W-:Y:S02]  /*a710*/  UIMAD.WIDE.U32 UR14, UR8, UR39, URZ ;  /* 0x00000027080e72a5 */ /* 0x000fe4000f8e003f */
[----:B------:R-:W-:Y:S01]  /*a720*/  UIMAD UR17, UR9, UR39, URZ ;  /* 0x00000027091172a4 */ /* 0x000fe2000f8e023f */
[----:B---3--:R-:W-:Y:S01]  /*a730*/  @P1 SHF.R.U32.HI R7, RZ, R9, R4 ;  /* 0x00000009ff071219 */ /* 0x008fe20000011604 */
[----:B------:R-:W-:Y:S02]  /*a740*/  UIMAD.WIDE.U32 UR8, UR10, UR37, URZ ;  /* 0x000000250a0872a5 */ /* 0x000fe4000f8e003f */
[----:B------:R-:W-:-:S02]  /*a750*/  UIMAD.WIDE.U32 UR18, UR12, UR7, URZ ;  /* 0x000000070c1272a5 */ /* 0x000fc4000f8e003f */
[----:B------:R-:W-:Y:S01]  /*a760*/  UIMAD UR7, UR13, UR7, URZ ;  /* 0x000000070d0772a4 */ /* 0x000fe2000f8e023f */
[--C-:B------:R-:W-:Y:S01]  /*a770*/  IMAD.MOV R6, RZ, RZ, -R7.reuse ;  /* 0x000000ffff067224 */ /* 0x100fe200078e0a07 */
[----:B------:R-:W-:Y:S02]  /*a780*/  UIMAD UR11, UR10, UR38, UR11 ;  /* 0x000000260a0b72a4 */ /* 0x000fe4000f8e020b */
[----:B------:R-:W-:Y:S01]  /*a790*/  UIADD3 UR17, UR15, UR17, URZ ;  /* 0x000000110f117290 */ /* 0x000fe2000fffe03f */
[----:B------:R-:W-:Y:S02]  /*a7a0*/  IMAD.U32 R4, RZ, RZ, UR18 ;  /* 0x00000012ff047e24 */ /* 0x000fe4000f8e00ff */
        /* <DEDUP_REMOVED lines=19> */
[----:B------:R-:W-:-:S05]  /*a8e0*/  IMAD.WIDE.U32 R4, R9, UR8, R4 ;  /* 0x0000000809047c25 */ /* 0x000fca000f8e0004 */
[----:B------:R-:W-:Y:S02]  /*a8f0*/  IADD3 R5, R5, R7, RZ ;  /* 0x0000000705057210 */ /* 0x000fe40007ffe0ff */
[----:B------:R-:W-:-:S04]  /*a900*/  LEA R10, P2, R4, UR10, 0x2 ;  /* 0x0000000a040a7c11 */ /* 0x000fc8000f8410ff */
[----:B------:R-:W-:Y:S01]  /*a910*/  LEA.HI.X R11, R4, UR11, R5, 0x2, P2 ;  /* 0x0000000b040b7c11 */ /* 0x000fe200090f1405 */
[----:B-1----:R-:W-:Y:S08]  /*a920*/  @P4 BRA `(.L_x_2414) ;  /* 0x0000000000104947 */ /* 0x002ff00003800000 */
[----:B------:R-:W-:Y:S05]  /*a930*/  @!P0 BRA `(.L_x_2414) ;  /* 0x00000000000c8947 */ /* 0x000fea0003800000 */
[----:B------:R-:W2:Y:S04]  /*a940*/  LDG.E R5, desc[UR54][R28.64] ;  /* 0x000000361c057981 */ /* 0x000ea8000c1e1900 */
[----:B-----5:R-:W2:Y:S02]  /*a950*/  LDG.E R8, desc[UR54][R28.64+0x4] ;  /* 0x000004361c087981 */ /* 0x020ea4000c1e1900 */
[----:B--2---:R-:W-:-:S07]  /*a960*/  IMAD.IADD R8, R8, 0x1, -R5 ;  /* 0x0000000108087824 */ /* 0x004fce00078e0a05 */
.L_x_2414:
[----:B------:R-:W2:Y:S01]  /*a970*/  LDL R12, [R1+0x28] ;  /* 0x00002800010c7983 */ /* 0x000ea20000100800 */
[----:B------:R-:W0:Y:S03]  /*a980*/  S2R R4, SR_TID.X ;  /* 0x0000000000047919 */ /* 0x000e260000002100 */
[----:B------:R-:W-:Y:S04]  /*a990*/  SHFL.IDX PT, R5, R11, RZ, 0x1c1f ;  /* 0x001c1fff0b057589 */ /* 0x000fe800000e0000 */
[----:B------:R-:W-:Y:S04]  /*a9a0*/  SHFL.IDX PT, R6, R10, 0x1, 0x1c1f ;  /* 0x003c1f000a067f89 */ /* 0x000fe800000e0000 */
[----:B------:R-:W-:Y:S01]  /*a9b0*/  SHFL.IDX PT, R7, R11, 0x1, 0x1c1f ;  /* 0x003c1f000b077f89 */ /* 0x000fe200000e0000 */
[----:B0-----:R-:W-:-:S05]  /*a9c0*/  VIADD R13, R4, 0xffffff80 ;  /* 0xffffff80040d7836 */ /* 0x001fca0000000000 */
[----:B------:R-:W-:-:S04]  /*a9d0*/  SHF.R.S32.HI R9, RZ, 0x1f, R13 ;  /* 0x0000001fff097819 */ /* 0x000fc8000001140d */
[----:B------:R-:W-:-:S04]  /*a9e0*/  LEA.HI R9, R9, R13, RZ, 0x7 ;  /* 0x0000000d09097211 */ /* 0x000fc800078f38ff */
[----:B------:R-:W-:Y:S01]  /*a9f0*/  LOP3.LUT R9, R9, 0xffffff80, RZ, 0xc0, !PT ;  /* 0xffffff8009097812 */ /* 0x000fe200078ec0ff */
[----:B------:R-:W0:Y:S04]  /*aa00*/  SHFL.IDX PT, R4, R10, RZ, 0x1c1f ;  /* 0x001c1fff0a047589 */ /* 0x000e2800000e0000 */
[----:B------:R-:W-:Y:S02]  /*aa10*/  IMAD.IADD R9, R13, 0x1, -R9 ;  /* 0x000000010d097824 */ /* 0x000fe400078e0a09 */
[----:B-----5:R-:W-:-:S03]  /*aa20*/  IMAD R28, R8, R33, RZ ;  /* 0x00000021081c7224 */ /* 0x020fc600078e02ff */
[----:B------:R-:W-:Y:S02]  /*aa30*/  LOP3.LUT P0, RZ, R9, 0x3, RZ, 0xc0, !PT ;  /* 0x0000000309ff7812 */ /* 0x000fe4000780c0ff */
[----:B------:R-:W-:Y:S01]  /*aa40*/  PLOP3.LUT P3, PT, PT, PT, UP1, 0x80, 0x0 ;  /* 0x000000000000781c */ /* 0x000fe20003f6f018 */
        /* <DEDUP_REMOVED lines=9> */
[----:B0-----:R-:W-:Y:S01]  /*aae0*/  IMAD R3, R157, 0x40, R19 ;  /* 0x000000409d037824 */ /* 0x001fe200078e0213 */
[----:B------:R-:W-:-:S03]  /*aaf0*/  ULDC.64 UR10, c[0x0][0xaa0] ;  /* 0x0002a800000a7ab9 */ /* 0x000fc60000000a00 */
        /* <DEDUP_REMOVED lines=11> */
[----:B------:R-:W-:Y:S02]  /*abb0*/  LOP3.LUT R8, R8, R9, RZ, 0x3c, !PT ;  /* 0x0000000908087212 */ /* 0x000fe400078e3cff */
[----:B------:R-:W-:Y:S01]  /*abc0*/  LOP3.LUT R12, R12, R13, RZ, 0x3c, !PT ;  /* 0x0000000d0c0c7212 */ /* 0x000fe200078e3cff */
[----:B------:R-:W-:Y:S01]  /*abd0*/  IMAD.X R13, RZ, RZ, R21, P2 ;  /* 0x000000ffff0d7224 */ /* 0x000fe200010e0615 */
[----:B------:R-:W-:Y:S01]  /*abe0*/  IADD3.X R9, RZ, R21, RZ, P0, !PT ;  /* 0x00000015ff097210 */ /* 0x000fe200007fe4ff */
[----:B------:R-:W2:Y:S04]  /*abf0*/  LD.E.128 R4, desc[UR54][R4.64] ;  /* 0x0000003604047980 */ /* 0x000ea8000c101d00 */
[----:B------:R-:W3:Y:S04]  /*ac00*/  LD.E.128 R12, desc[UR54][R12.64] ;  /* 0x000000360c0c7980 */ /* 0x000ee8000c101d00 */
[----:B------:R-:W4:Y:S01]  /*ac10*/  LD.E.128 R8, desc[UR54][R8.64] ;  /* 0x0000003608087980 */ /* 0x000f22000c101d00 */
[----:B------:R-:W-:-:S02]  /*ac20*/  IADD3 R3, P0, R20, 0x4800, RZ ;  /* 0x0000480014037810 */ /* 0x000fc40007f1e0ff */
[----:B------:R-:W0:Y:S02]  /*ac30*/  @P1 LDC R20, c[0x0][0xbec] ;  /* 0x0002fb00ff141b82 */ /* 0x000e240000000800 */
[----:B------:R-:W-:-:S04]  /*ac40*/  LOP3.LUT R2, R3, 0x380, RZ, 0xc0, !PT ;  /* 0x0000038003027812 */ /* 0x000fc800078ec0ff */
[----:B------:R-:W-:Y:S01]  /*ac50*/  SHF.R.U64 R2, R2, 0x3, RZ ;  /* 0x0000000302027819 */ /* 0x000fe200000012ff */
[----:B------:R-:W-:-:S03]  /*ac60*/  UIMAD UR7, UR12, UR10, URZ ;  /* 0x0000000a0c0772a4 */ /* 0x000fc6000f8e023f */
[----:B------:R-:W-:Y:S02]  /*ac70*/  LOP3.LUT R24, R2, R3, RZ, 0x3c, !PT ;  /* 0x0000000302187212 */ /* 0x000fe400078e3cff */
[----:B------:R-:W1:Y:S01]  /*ac80*/  @P1 LDC R3, c[0x0][0xbf0] ;  /* 0x0002fc00ff031b82 */ /* 0x000e620000000800 */
[----:B------:R-:W-:Y:S02]  /*ac90*/  UIMAD.WIDE.U32 UR8, UR4, UR10, URZ ;  /* 0x0000000a040872a5 */ /* 0x000fe4000f8e003f */
[----:B------:R-:W-:Y:S01]  /*aca0*/  UIMAD UR7, UR4, UR11, UR7 ;  /* 0x0000000b040772a4 */ /* 0x000fe2000f8e0207 */
[----:B------:R-:W-:Y:S02]  /*acb0*/  IMAD R2, R18, 0x30, R157 ;  /* 0x0000003012027824 */ /* 0x000fe400078e029d */
[----:B------:R-:W-:Y:S01]  /*acc0*/  ULDC.64 UR10, c[0x0][0xae8] ;  /* 0x0002ba00000a7ab9 */ /* 0x000fe20000000a00 */
[----:B------:R-:W-:Y:S01]  /*acd0*/  UIADD3 UR9, UR9, UR7, URZ ;  /* 0x0000000709097290 */ /* 0x000fe2000fffe03f */
[----:B------:R-:W-:-:S03]  /*ace0*/  VIADD R29, R2, UR40 ;  /* 0x00000028021d7c36 */ /* 0x000fc60008000000 */
[----:B------:R-:W-:Y:S02]  /*acf0*/  UIMAD.WIDE.U32 UR8, UR39, UR10, UR8 ;  /* 0x0000000a270872a5 */ /* 0x000fe4000f8e0008 */
[----:B------:R-:W-:Y:S01]  /*ad00*/  USHF.R.S32.HI UR4, URZ, 0x1f, UR37 ;  /* 0x0000001f3f047899 */ /* 0x000fe20008011425 */
[----:B0-----:R-:W-:Y:S01]  /*ad10*/  @P1 IMAD.HI.U32 R2, R29, R20, RZ ;  /* 0x000000141d021227 */ /* 0x001fe200078e00ff */
[----:B------:R-:W-:-:S03]  /*ad20*/  UIMAD UR9, UR39, UR11, UR9 ;  /* 0x0000000b270972a4 */ /* 0x000fc6000f8e0209 */
[----:B------:R-:W-:Y:S01]  /*ad30*/  ULDC.64 UR10, c[0x0][0xaf0] ;  /* 0x0002bc00000a7ab9 */ /* 0x000fe20000000a00 */
[----:B------:R-:W-:Y:S01]  /*ad40*/  IMAD.X R25, RZ, RZ, R21, P0 ;  /* 0x000000ffff197224 */ /* 0x000fe200000e0615 */
[----:B------:R-:W-:Y:S01]  /*ad50*/  UIMAD UR4, UR4, UR10, URZ ;  /* 0x0000000a040472a4 */ /* 0x000fe2000f8e023f */
[----:B------:R-:W-:Y:S01]  /*ad60*/  IMAD.MOV.U32 R21, RZ, RZ, R29 ;  /* 0x000000ffff157224 */ /* 0x000fe200078e001d */
[----:B------:R-:W-:Y:S01]  /*ad70*/  UIMAD.WIDE.U32 UR8, UR37, UR10, UR8 ;  /* 0x0000000a250872a5 */ /* 0x000fe2000f8e0008 */
[----:B-1----:R-:W-:Y:S01]  /*ad80*/  @P1 SHF.R.U32.HI R21, RZ, R3, R2 ;  /* 0x00000003ff151219 */ /* 0x002fe20000011602 */
[----:B------:R-:W-:Y:S01]  /*ad90*/  UIMAD UR4, UR37, UR11, UR4 ;  /* 0x0000000b250472a4 */ /* 0x000fe2000f8e0204 */
[----:B------:R-:W5:Y:S02]  /*ada0*/  LD.E.128 R24, desc[UR54][R24.64] ;  /* 0x0000003618187980 */ /* 0x000f64000c101d00 */
[--C-:B------:R-:W-:Y:S01]  /*adb0*/  SHF.R.S32.HI R20, RZ, 0x1f, R21.reuse ;  /* 0x0000001fff147819 */ /* 0x100fe20000011415 */
[----:B------:R-:W-:Y:S01]  /*adc0*/  UIADD3 UR4, UR9, UR4, URZ ;  /* 0x0000000409047290 */ /* 0x000fe2000fffe03f */
[----:B------:R-:W-:Y:S01]  /*add0*/  IMAD.MOV R30, RZ, RZ, -R21 ;  /* 0x000000ffff1e7224 */ /* 0x000fe200078e0a15 */
[----:B------:R-:W-:Y:S01]  /*ade0*/  ULDC.64 UR10, c[0x0][0xae0] ;  /* 0x0002b800000a7ab9 */ /* 0x000fe20000000a00 */
[----:B------:R-:W-:Y:S01]  /*adf0*/  MOV R2, UR8 ;  /* 0x0000000800027c02 */ /* 0x000fe20008000f00 */
[----:B------:R-:W-:Y:S01]  /*ae00*/  IMAD R20, R20, UR10, RZ ;  /* 0x0000000a14147c24 */ /* 0x000fe2000f8e02ff */
[----:B------:R-:W-:Y:S01]  /*ae10*/  @!PT LDS RZ, [RZ] ;  /* 0x00000000fffff984 */ /* 0x000fe20000000800 */
[----:B------:R-:W-:Y:S01]  /*ae20*/  @!PT LDS RZ, [RZ] ;  /* 0x00000000fffff984 */ /* 0x000fe20000000800 */
[----:B------:R-:W-:Y:S01]  /*ae30*/  @!PT LDS RZ, [RZ] ;  /* 0x00000000fffff984 */ /* 0x000fe20000000800 */
[----:B------:R-:W-:Y:S01]  /*ae40*/  @!PT LDS RZ, [RZ] ;  /* 0x00000000fffff984 */ /* 0x000fe20000000800 */
[----:B------:R0:W-:Y:S06]  /*ae50*/  MEMBAR.ALL.CTA ;  /* 0x0000000000007992 */ /* 0x0001ec0000008000 */
[----:B0-----:R-:W0:Y:S01]  /*ae60*/  FENCE.VIEW.ASYNC.S ;  /* 0x00000000000073c6 */ /* 0x001e220000000000 */
[----:B------:R-:W-:-:S02]  /*ae70*/  IMAD R29, R33, R30, R29 ;  /* 0x0000001e211d7224 */ /* 0x000fc400078e021d */
        /* <DEDUP_REMOVED lines=11> */
[----:B------:R-:W-:Y:S02]  /*af30*/  ULDC.64 UR8, c[0x0][0xa80] ;  /* 0x0002a00000087ab9 */ /* 0x000fe40000000a00 */
[----:B------:R-:W-:Y:S01]  /*af40*/  LEA R30, P0, R2, UR8, 0x1 ;  /* 0x00000008021e7c11 */ /* 0x000fe2000f8008ff */
[----:B------:R-:W-:-:S05]  /*af50*/  IMAD.IADD R3, R3, 0x1, R21 ;  /* 0x0000000103037824 */ /* 0x000fca00078e0215 */
[----:B------:R-:W-:Y:S01]  /*af60*/  LEA.HI.X R34, R2, UR9, R3, 0x1, P0 ;  /* 0x0000000902227c11 */ /* 0x000fe200080f0c03 */
[----:B0-----:R-:W-:Y:S01]  /*af70*/  SHFL.IDX PT, R20, R30, 0x1, 0x181f ;  /* 0x00381f001e147f89 */ /* 0x001fe200000e0000 */
[----:B------:R-:W-:-:S03]  /*af80*/  VIADD R29, R157, UR40 ;  /* 0x000000289d1d7c36 */ /* 0x000fc60008000000 */
[----:B------:R-:W0:Y:S04]  /*af90*/  SHFL.IDX PT, R2, R30, RZ, 0x181f ;  /* 0x00181fff1e027589 */ /* 0x000e2800000e0000 */
[----:B------:R-:W1:Y:S01]  /*afa0*/  SHFL.IDX PT, R32, R30, 0x2, 0x181f ;  /* 0x00581f001e207f89 */ /* 0x000e6200000e0000 */
[----:B------:R-:W-:-:S03]  /*afb0*/  ISETP.GE.AND P0, PT, R19, UR4, PT ;  /* 0x0000000413007c0c */ /* 0x000fc6000bf06270 */
[----:B------:R-:W1:Y:S01]  /*afc0*/  SHFL.IDX PT, R36, R34, RZ, 0x181f ;  /* 0x00181fff22247589 */ /* 0x000e6200000e0000 */
[----:B------:R-:W-:-:S03]  /*afd0*/  VIADD R3, R29, 0x30 ;  /* 0x000000301d037836 */ /* 0x000fc60000000000 */
[----:B------:R-:W1:Y:S01]  /*afe0*/  SHFL.IDX PT, R38, R34, 0x1, 0x181f ;  /* 0x00381f0022267f89 */ /* 0x000e6200000e0000 */
[----:B------:R-:W-:-:S03]  /*aff0*/  IADD3 R21, R29, 0x60, RZ ;  /* 0x000000601d157810 */ /* 0x000fc60007ffe0ff */
[----:B------:R-:W1:Y:S01]  /*b000*/  SHFL.IDX PT, R40, R34, 0x2, 0x181f ;  /* 0x00581f0022287f89 */ /* 0x000e6200000e0000 */
[-C--:B------:R-:W-:Y:S02]  /*b010*/  ISETP.GE.OR P1, PT, R29, R28.reuse, P0 ;  /* 0x0000001c1d00720c */ /* 0x080fe40000726670 */
[-C--:B------:R-:W-:Y:S02]  /*b020*/  ISETP.GE.OR P2, PT, R3, R28.reuse, P0 ;  /* 0x0000001c0300720c */ /* 0x080fe40000746670 */
[----:B------:R-:W-:Y:S01]  /*b030*/  ISETP.GE.OR P3, PT, R21, R28, P0 ;  /* 0x0000001c1500720c */ /* 0x000fe20000766670 */
[----:B------:R-:W-:Y:S01]  /*b040*/  VIADD R0, R0, 0x16820 ;  /* 0x0001682000007836 */ /* 0x000fe20000000000 */
[----:B------:R-:W-:-:S07]  /*b050*/  SHF.R.S32.HI R35, RZ, 0x1f, R19 ;  /* 0x0000001fff237819 */ /* 0x000fce0000011413 */
[C---:B0-----:R-:W-:Y:S02]  /*b060*/  @!P1 LEA R2, P4, R19.reuse, R2, 0x1 ;  /* 0x0000000213029211 */ /* 0x041fe400078808ff */
[C---:B------:R-:W-:Y:S02]  /*b070*/  @!P2 LEA R20, P5, R19.reuse, R20, 0x1 ;  /* 0x000000141314a211 */ /* 0x040fe400078a08ff */
[C---:B-1----:R-:W-:Y:S02]  /*b080*/  @!P3 LEA R32, P6, R19.reuse, R32, 0x1 ;  /* 0x000000201320b211 */ /* 0x042fe400078c08ff */
[----:B------:R-:W-:Y:S02]  /*b090*/  PRMT R0, RZ, 0x654, R0 ;  /* 0x00000654ff007816 */ /* 0x000fe40000000000 */
[C-C-:B------:R-:W-:Y:S02]  /*b0a0*/  @!P1 LEA.HI.X R3, R19.reuse, R36, R35.reuse, 0x1, P4 ;  /* 0x0000002413039211 */ /* 0x140fe400020f0c23 */
[C-C-:B------:R-:W-:Y:S01]  /*b0b0*/  @!P2 LEA.HI.X R21, R19.reuse, R38, R35.reuse, 0x1, P5 ;  /* 0x000000261315a211 */ /* 0x140fe200028f0c23 */
[----:B------:R0:W-:Y:S01]  /*b0c0*/  SYNCS.ARRIVE.TRANS64.RED.A1T0 RZ, [R0+URZ], RZ ;  /* 0x000000ff00ff79a7 */ /* 0x0001e2000810043f */
[----:B------:R-:W-:Y:S01]  /*b0d0*/  @!P3 LEA.HI.X R33, R19, R40, R35, 0x1, P6 ;  /* 0x000000281321b211 */ /* 0x000fe200030f0c23 */
[----:B------:R-:W-:-:S05]  /*b0e0*/  VIADD R29, R29, 0x90 ;  /* 0x000000901d1d7836 */ /* 0x000fca0000000000 */
[----:B------:R-:W-:Y:S01]  /*b0f0*/  ISETP.GE.OR P0, PT, R29, R28, P0 ;  /* 0x0000001c1d00720c */ /* 0x000fe20000706670 */
[----:B------:R-:W1:Y:S04]  /*b100*/  SHFL.IDX PT, R30, R30, 0x3, 0x181f ;  /* 0x00781f001e1e7f89 */ /* 0x000e6800000e0000 */
[----:B------:R-:W0:Y:S04]  /*b110*/  SHFL.IDX PT, R34, R34, 0x3, 0x181f ;  /* 0x00781f0022227f89 */ /* 0x000e2800000e0000 */
[----:B--2---:R2:W-:Y:S04]  /*b120*/  @!P1 ST.E.128 desc[UR54][R2.64], R4 ;  /* 0x0000000402009985 */ /* 0x0045e8000c101d36 */
[----:B----4-:R2:W-:Y:S04]  /*b130*/  @!P2 ST.E.128 desc[UR54][R20.64], R8 ;  /* 0x000000081400a985 */ /* 0x0105e8000c101d36 */
[----:B---3--:R2:W-:Y:S01]  /*b140*/  @!P3 ST.E.128 desc[UR54][R32.64], R12 ;  /* 0x0000000c2000b985 */ /* 0x0085e2000c101d36 */
[----:B01----:R-:W-:Y:S05]  /*b150*/  @P0 BRA `(.L_x_2416) ;  /* 0x0000001000a80947 */ /* 0x003fea0003800000 */
[----:B--2---:R-:W-:-:S04]  /*b160*/  LEA R2, P0, R19, R30, 0x1 ;  /* 0x0000001e13027211 */ /* 0x004fc800078008ff */
[----:B------:R-:W-:-:S05]  /*b170*/  LEA.HI.X R3, R19, R34, R35, 0x1, P0 ;  /* 0x0000002213037211 */ /* 0x000fca00000f0c23 */
[----:B-----5:R0:W-:Y:S01]  /*b180*/  ST.E.128 desc[UR54][R2.64], R24 ;  /* 0x0000001802007985 */ /* 0x0201e2000c101d36 */
[----:B------:R-:W-:Y:S05]  /*b190*/  BRA `(.L_x_2416) ;  /* 0x0000001000987947 */ /* 0x000fea0003800000 */
.L_x_2415:
        /* <DEDUP_REMOVED lines=21> */
[----:B------:R-:W-:Y:S02]  /*b2f0*/  UIMAD UR4, UR4, UR10, URZ ;  /* 0x0000000a040472a4 */ /* 0x000fe4000f8e023f */
[----:B------:R-:W-:Y:S01]  /*b300*/  UIMAD.WIDE.U32 UR8, UR37, UR10, UR8 ;  /* 0x0000000a250872a5 */ /* 0x000fe2000f8e0008 */
[----:B0-----:R-:W-:Y:S01]  /*b310*/  @P1 IMAD.HI.U32 R2, R15, R2, RZ ;  /* 0x000000020f021227 */ /* 0x001fe200078e00ff */
[----:B------:R-:W-:-:S03]  /*b320*/  UIMAD UR4, UR37, UR11, UR4 ;  /* 0x0000000b250472a4 */ /* 0x000fc6000f8e0204 */
[----:B------:R-:W-:Y:S01]  /*b330*/  ULDC.64 UR10, c[0x0][0xb48] ;  /* 0x0002d200000a7ab9 */ /* 0x000fe20000000a00 */
[----:B------:R-:W-:Y:S01]  /*b340*/  UIADD3 UR9, UR9, UR4, URZ ;  /* 0x0000000409097290 */ /* 0x000fe2000fffe03f */
[----:B-1----:R-:W-:-:S03]  /*b350*/  @P1 SHF.R.U32.HI R5, RZ, R3, R2 ;  /* 0x00000003ff051219 */ /* 0x002fc60000011602 */
[----:B------:R-:W-:Y:S01]  /*b360*/  UIMAD.WIDE.U32 UR8, UR41, UR10, UR8 ;  /* 0x0000000a290872a5 */ /* 0x000fe2000f8e0008 */
[--C-:B------:R-:W-:Y:S01]  /*b370*/  SHF.R.S32.HI R2, RZ, 0x1f, R5.reuse ;  /* 0x0000001fff027819 */ /* 0x100fe20000011405 */
[----:B------:R-:W-:Y:S02]  /*b380*/  IMAD.MOV R4, RZ, RZ, -R5 ;  /* 0x000000ffff047224 */ /* 0x000fe400078e0a05 */
[----:B------:R-:W-:Y:S02]  /*b390*/  UIMAD UR41, UR41, UR11, UR9 ;  /* 0x0000000b292972a4 */ /* 0x000fe4000f8e0209 */
[----:B------:R-:W-:Y:S01]  /*b3a0*/  IMAD.U32 R3, RZ, RZ, UR9 ;  /* 0x00000009ff037e24 */ /* 0x000fe2000f8e00ff */
[----:B------:R-:W-:Y:S01]  /*b3b0*/  ULDC.64 UR10, c[0x0][0xb30] ;  /* 0x0002cc00000a7ab9 */ /* 0x000fe20000000a00 */
[----:B------:R-:W-:Y:S02]  /*b3c0*/  IMAD R7, R33, R4, R15 ;  /* 0x0000000421077224 */ /* 0x000fe400078e020f */
[----:B------:R-:W-:Y:S01]  /*b3d0*/  IMAD R4, R2, UR10, RZ ;  /* 0x0000000a02047c24 */ /* 0x000fe2000f8e02ff */
[----:B------:R-:W-:Y:S01]  /*b3e0*/  MOV R3, UR41 ;  /* 0x0000002900037c02 */ /* 0x000fe20008000f00 */
[----:B------:R-:W-:Y:S01]  /*b3f0*/  IMAD.U32 R2, RZ, RZ, UR8 ;  /* 0x00000008ff027e24 */ /* 0x000fe2000f8e00ff */
        /* <DEDUP_REMOVED lines=12> */
[----:B------:R-:W-:Y:S02]  /*b4c0*/  PRMT R4, RZ, 0x654, R4 ;  /* 0x00000654ff047816 */ /* 0x000fe40000000004 */
[----:B------:R-:W-:Y:S02]  /*b4d0*/  LEA.HI.X R14, R2, UR9, R3, 0x2, P1 ;  /* 0x00000009020e7c11 */ /* 0x000fe400088f1403 */
[----:B------:R0:W-:Y:S03]  /*b4e0*/  SYNCS.ARRIVE.TRANS64.RED.A1T0 RZ, [R4+URZ], RZ ;  /* 0x000000ff04ff79a7 */ /* 0x0001e6000810043f */
[----:B------:R1:W2:Y:S04]  /*b4f0*/  SHFL.IDX PT, R5, R14, RZ, 0x1c1f ;  /* 0x001c1fff0e057589 */ /* 0x0002a800000e0000 */
[----:B0-----:R1:W0:Y:S01]  /*b500*/  SHFL.IDX PT, R4, R0, RZ, 0x1c1f ;  /* 0x001c1fff00047589 */ /* 0x00122200000e0000 */
[----:B------:R-:W-:Y:S05]  /*b510*/  @P2 BRA `(.L_x_2418) ;  /* 0x0000000000802947 */ /* 0x000fea0003800000 */
[----:B------:R-:W-:Y:S02]  /*b520*/  ULDC UR4, c[0x0][0xac8] ;  /* 0x0002b20000047ab9 */ /* 0x000fe40000000800 */
[----:B------:R-:W-:Y:S02]  /*b530*/  ISETP.GE.AND P4, PT, R16, UR4, PT ;  /* 0x0000000410007c0c */ /* 0x000fe4000bf86270 */
[----:B------:R-:W-:Y:S02]  /*b540*/  ISETP.GE.AND P2, PT, R156, UR4, PT ;  /* 0x000000049c007c0c */ /* 0x000fe4000bf46270 */
[----:B------:R-:W-:Y:S02]  /*b550*/  ISETP.GE.AND P1, PT, R155, UR4, PT ;  /* 0x000000049b007c0c */ /* 0x000fe4000bf26270 */
[----:B------:R-:W-:-:S07]  /*b560*/  ISETP.GE.AND P5, PT, R154, UR4, PT ;  /* 0x000000049a007c0c */ /* 0x000fce000bfa6270 */
[----:B0-2---:R-:W-:Y:S02]  /*b570*/  @!P4 IMAD.WIDE R2, R16, 0x4, R4 ;  /* 0x000000041002c825 */ /* 0x005fe400078e0204 */
[CC--:B------:R-:W-:Y:S02]  /*b580*/  @!P2 LEA R6, P6, R156.reuse, R4.reuse, 0x2 ;  /* 0x000000049c06a211 */ /* 0x0c0fe400078c10ff */
        /* <DEDUP_REMOVED lines=16> */
[CC--:B--2---:R-:W-:Y:S02]  /*b690*/  @!P2 LEA R6, P6, R23.reuse, R4.reuse, 0x2 ;  /* 0x000000041706a211 */ /* 0x0c4fe400078c10ff */
        /* <DEDUP_REMOVED lines=8> */
.L_x_2418:
[----:B------:R-:W-:Y:S05]  /*b720*/  BSYNC B1 ;  /* 0x0000000000017941 */ /* 0x000fea0003800000 */
.L_x_2417:
[----:B--23--:R2:W3:Y:S04]  /*b730*/  SHFL.IDX PT, R5, R14, 0x1, 0x1c1f ;  /* 0x003c1f000e057f89 */ /* 0x00c4e800000e0000 */
[----:B0-----:R2:W0:Y:S01]  /*b740*/  SHFL.IDX PT, R4, R0, 0x1, 0x1c1f ;  /* 0x003c1f0000047f89 */ /* 0x00142200000e0000 */
[----:B------:R-:W-:Y:S05]  /*b750*/  @P0 BRA `(.L_x_2416) ;  /* 0x0000000c00280947 */ /* 0x000fea0003800000 */
[----:B------:R-:W-:Y:S02]  /*b760*/  ULDC UR4, c[0x0][0xac8] ;  /* 0x0002b20000047ab9 */ /* 0x000fe40000000800 */
[----:B------:R-:W-:Y:S02]  /*b770*/  ISETP.GE.AND P0, PT, R16, UR4, PT ;  /* 0x0000000410007c0c */ /* 0x000fe4000bf06270 */
[----:B------:R-:W-:Y:S02]  /*b780*/  ISETP.GE.AND P5, PT, R156, UR4, PT ;  /* 0x000000049c007c0c */ /* 0x000fe4000bfa6270 */
[----:B------:R-:W-:Y:S02]  /*b790*/  ISETP.GE.AND P3, PT, R155, UR4, PT ;  /* 0x000000049b007c0c */ /* 0x000fe4000bf66270 */
[----:B------:R-:W-:Y:S02]  /*b7a0*/  ISETP.GE.AND P2, PT, R154, UR4, PT ;  /* 0x000000049a007c0c */ /* 0x000fe4000bf46270 */
[----:B------:R-:W-:-:S05]  /*b7b0*/  ISETP.GE.AND P1, PT, R153, UR4, PT ;  /* 0x0000000499007c0c */ /* 0x000fca000bf26270 */
[----:B0--3--:R-:W-:Y:S02]  /*b7c0*/  @!P0 IMAD.WIDE R2, R16, 0x4, R4 ;  /* 0x0000000410028825 */ /* 0x009fe400078e0204 */
        /* <DEDUP_REMOVED lines=14> */
[----:B-12---:R-:W-:Y:S02]  /*b8b0*/  @!P4 LEA R14, P5, R23, R4, 0x2 ;  /* 0x00000004170ec211 */ /* 0x006fe400078a10ff */
        /* <DEDUP_REMOVED lines=8> */
[----:B----4-:R-:W-:-:S04]  /*b940*/  LEA R2, P0, R22, R4, 0x2 ;  /* 0x0000000416027211 */ /* 0x010fc800078010ff */
[----:B------:R-:W-:-:S05]  /*b950*/  LEA.HI.X R3, R22, R5, R20, 0x2, P0 ;  /* 0x0000000516037211 */ /* 0x000fca00000f1414 */
[----:B------:R0:W-:Y:S01]  /*b960*/  ST.E.64 desc[UR54][R2.64], R118 ;  /* 0x0000007602007985 */ /* 0x0001e2000c101b36 */
[----:B------:R-:W-:Y:S05]  /*b970*/  BRA `(.L_x_2416) ;  /* 0x0000000800a07947 */ /* 0x000fea0003800000 */
.L_x_2413:
        /* <DEDUP_REMOVED lines=9> */
[----:B------:R-:W-:-:S03]  /*ba10*/  UISETP.NE.U32.AND UP1, UPT, UR8, URZ, UPT ;  /* 0x0000003f0800728c */ /* 0x000fc6000bf25070 */
[----:B------:R-:W2:Y:S01]  /*ba20*/  @P1 LDG.E R6, desc[UR54][R2.64] ;  /* 0x0000003602061981 */ /* 0x000ea2000c1e1900 */
[----:B------:R-:W-:Y:S01]  /*ba30*/  UISETP.NE.AND.EX UP1, UPT, UR9, URZ, UPT, UP1 ;  /* 0x0000003f0900728c */ /* 0x000fe2000bf25310 */
[----:B------:R-:W-:Y:S01]  /*ba40*/  ULDC UR4, c[0x0][0xa88] ;  /* 0x0002a20000047ab9 */ /* 0x000fe20000000800 */
[----:B------:R-:W0:Y:S01]  /*ba50*/  S2R R7, SR_TID.X ;  /* 0x0000000000077919 */ /* 0x000e220000002100 */
[----:B------:R-:W-:-:S03]  /*ba60*/  IMAD.U32 R0, RZ, RZ, UR4 ;  /* 0x00000004ff007e24 */ /* 0x000fc6000f8e00ff */
[----:B------:R-:W-:-:S05]  /*ba70*/  PLOP3.LUT P2, PT, PT, PT, UP1, 0x80, 0x0 ;  /* 0x000000000000781c */ /* 0x000fca0003f4f018 */
[----:B------:R-:W-:Y:S02]  /*ba80*/  @UP1 ULDC.64 UR8, c[0x0][0xc08] ;  /* 0x0003020000081ab9 */ /* 0x000fe40000000a00 */
[----:B------:R-:W-:-:S06]  /*ba90*/  @UP1 UIMAD.WIDE UR8, UR37, 0x4, UR8 ;  /* 0x00000004250818a5 */ /* 0x000fcc000f8e0208 */
[----:B------:R-:W-:Y:S01]  /*baa0*/  MOV R4, UR8 ;  /* 0x0000000800047c02 */ /* 0x000fe20008000f00 */
[----:B------:R-:W-:-:S05]  /*bab0*/  IMAD.U32 R5, RZ, RZ, UR9 ;  /* 0x00000009ff057e24 */ /* 0x000fca000f8e00ff */
[----:B------:R1:W5:Y:S01]  /*bac0*/  @P2 LDG.E R0, desc[UR54][R4.64] ;  /* 0x0000003604002981 */ /* 0x000362000c1e1900 */
[----:B------:R-:W-:Y:S01]  /*bad0*/  UMOV UR4, URZ ;  /* 0x0000003f00047c82 */ /* 0x000fe20008000000 */
[----:B------:R-:W-:Y:S01]  /*bae0*/  UISETP.NE.AND UP1, UPT, UR46, URZ, UPT ;  /* 0x0000003f2e00728c */ /* 0x000fe2000bf25270 */
[----:B0-----:R-:W-:-:S10]  /*baf0*/  VIADD R7, R7, 0xffffff80 ;  /* 0xffffff8007077836 */ /* 0x001fd40000000000 */
[----:B------:R-:W-:Y:S01]  /*bb00*/  @!UP1 ULDC UR46, c[0x0][0xad4] ;  /* 0x0002b500002e9ab9 */ /* 0x000fe20000000800 */
[----:B------:R-:W-:Y:S02]  /*bb10*/  ISETP.GT.AND P0, PT, R7, 0xbf, PT ;  /* 0x000000bf0700780c */ /* 0x000fe40003f04270 */
[----:B--2---:R-:W-:-:S13]  /*bb20*/  @P1 R2UR UR4, R6 ;  /* 0x00000000060412ca */ /* 0x004fda00000e0000 */
[----:B------:R-:W-:Y:S01]  /*bb30*/  USHF.R.S32.HI UR18, URZ, 0x1f, UR4 ;  /* 0x0000001f3f127899 */ /* 0x000fe20008011404 */
[----:B-1----:R-:W-:Y:S11]  /*bb40*/  @P2 BRA `(.L_x_2419) ;  /* 0x0000000000102947 */ /* 0x002ff60003800000 */
[----:B------:R-:W-:Y:S05]  /*bb50*/  @!P1 BRA `(.L_x_2419) ;  /* 0x00000000000c9947 */ /* 0x000fea0003800000 */
[----:B------:R-:W2:Y:S04]  /*bb60*/  LDG.E R5, desc[UR54][R2.64] ;  /* 0x0000003602057981 */ /* 0x000ea8000c1e1900 */
[----:B-----5:R-:W2:Y:S02]  /*bb70*/  LDG.E R0, desc[UR54][R2.64+0x4] ;  /* 0x0000043602007981 */ /* 0x020ea4000c1e1900 */
[----:B--2---:R-:W-:-:S07]  /*bb80*/  IMAD.IADD R0, R0, 0x1, -R5 ;  /* 0x0000000100007824 */ /* 0x004fce00078e0a05 */
.L_x_2419:
[----:B------:R-:W-:Y:S01]  /*bb90*/  USEL UR37, UR37, URZ, !UP0 ;  /* 0x0000003f25257287 */ /* 0x000fe2000c000000 */
[----:B------:R-:W-:Y:S01]  /*bba0*/  BSSY B1, `(.L_x_2420) ;  /* 0x0000038000017945 */ /* 0x000fe20003800000 */
[----:B------:R-:W-:-:S03]  /*bbb0*/  USEL UR38, UR38, URZ, !UP0 ;  /* 0x0000003f26267287 */ /* 0x000fc6000c000000 */
[----:B------:R-:W-:Y:S09]  /*bbc0*/  @P0 BRA `(.L_x_2421) ;  /* 0x0000000000d40947 */ /* 0x000ff20003800000 */
[----:B------:R-:W0:Y:S01]  /*bbd0*/  S2R R3, SR_TID.X ;  /* 0x0000000000037919 */ /* 0x000e220000002100 */
[----:B------:R-:W1:Y:S01]  /*bbe0*/  LDC R9, c[0x0][0xbe8] ;  /* 0x0002fa00ff097b82 */ /* 0x000e620000000800 */
[----:B------:R-:W-:Y:S02]  /*bbf0*/  IMAD.U32 R4, RZ, RZ, UR40 ;  /* 0x00000028ff047e24 */ /* 0x000fe4000f8e00ff */
[----:B-1---5:R-:W-:-:S03]  /*bc00*/  IMAD R2, R0, R9, RZ ;  /* 0x0000000900027224 */ /* 0x022fc600078e02ff */
[----:B0-----:R-:W-:-:S04]  /*bc10*/  IADD3 R4, R4, -0x80, R3 ;  /* 0xffffff8004047810 */ /* 0x001fc80007ffe003 */
        /* <DEDUP_REMOVED lines=12> */
[----:B------:R-:W-:Y:S01]  /*bce0*/  UIMAD UR11, UR11, UR37, URZ ;  /* 0x000000250b0b72a4 */ /* 0x000fe2000f8e023f */
[----:B------:R-:W1:Y:S01]  /*bcf0*/  @P0 LDC R7, c[0x0][0xbf0] ;  /* 0x0002fc00ff070b82 */ /* 0x000e620000000800 */
[----:B------:R-:W-:Y:S02]  /*bd00*/  UIMAD.WIDE.U32 UR14, UR8, UR39, URZ ;  /* 0x00000027080e72a5 */ /* 0x000fe4000f8e003f */
        /* <DEDUP_REMOVED lines=12> */
[----:B------:R-:W-:Y:S01]  /*bdd0*/  UIADD3.X UR7, UR7, UR17, UR18, UP1, UP2 ;  /* 0x0000001107077290 */ /* 0x000fe20008fe4412 */
[----:B-1----:R-:W-:Y:S01]  /*bde0*/  @P0 SHF.R.U32.HI R5, RZ, R7, R2 ;  /* 0x00000007ff050219 */ /* 0x002fe20000011602 */
[----:B------:R-:W-:Y:S01]  /*bdf0*/  ULDC.64 UR8, c[0x0][UR16+0x210] ;  /* 0x0000840010087abb */ /* 0x000fe20008000a00 */
[----:B------:R-:W-:Y:S01]  /*be00*/  MOV R2, UR20 ;  /* 0x0000001400027c02 */ /* 0x000fe20008000f00 */
[----:B------:R-:W-:Y:S01]  /*be10*/  ULDC.64 UR10, c[0x0][0xba8] ;  /* 0x0002ea00000a7ab9 */ /* 0x000fe20000000a00 */
[----:B------:R-:W-:Y:S01]  /*be20*/  @!UP0 ULDC UR10, c[0x0][0xb50] ;  /* 0x0002d400000a8ab9 */ /* 0x000fe20000000800 */
[--C-:B------:R-:W-:Y:S01]  /*be30*/  IMAD.MOV R7, RZ, RZ, -R5.reuse ;  /* 0x000000ffff077224 */ /* 0x100fe200078e0a05 */
[----:B------:R-:W-:Y:S01]  /*be40*/  IADD3 R2, P0, P1, R5, UR14, R2 ;  /* 0x0000000e05027c10 */ /* 0x000fe2000f91e002 */
[----:B------:R-:W-:Y:S01]  /*be50*/  @!UP0 ULDC UR11, c[0x0][0xb54] ;  /* 0x0002d500000b8ab9 */ /* 0x000fe20000000800 */
[----:B------:R-:W-:Y:S01]  /*be60*/  SHF.R.S32.HI R5, RZ, 0x1f, R5 ;  /* 0x0000001fff057819 */ /* 0x000fe20000011405 */
[----:B------:R-:W-:-:S03]  /*be70*/  IMAD R7, R9, R7, R4 ;  /* 0x0000000709077224 */ /* 0x000fc600078e0204 */
[----:B------:R-:W-:Y:S01]  /*be80*/  IADD3.X R3, R5, UR7, R6, P0, P1 ;  /* 0x0000000705037c10 */ /* 0x000fe200087e2406 */
[C---:B------:R-:W-:Y:S01]  /*be90*/  IMAD R9, R7.reuse, UR9, RZ ;  /* 0x0000000907097c24 */ /* 0x040fe2000f8e02ff */
[----:B------:R-:W-:Y:S01]  /*bea0*/  SHF.R.S32.HI R4, RZ, 0x1f, R7 ;  /* 0x0000001fff047819 */ /* 0x000fe20000011407 */
[----:B------:R-:W-:-:S04]  /*beb0*/  IMAD.WIDE.U32 R2, R7, UR8, R2 ;  /* 0x0000000807027c25 */ /* 0x000fc8000f8e0002 */
[----:B------:R-:W-:Y:S01]  /*bec0*/  IMAD R9, R4, UR8, R9 ;  /* 0x0000000804097c24 */ /* 0x000fe2000f8e0209 */
[----:B------:R-:W-:-:S03]  /*bed0*/  LEA R4, P0, R2, UR10, 0x2 ;  /* 0x0000000a02047c11 */ /* 0x000fc6000f8010ff */
[----:B------:R-:W-:-:S05]  /*bee0*/  IMAD.IADD R3, R3, 0x1, R9 ;  /* 0x0000000103037824 */ /* 0x000fca00078e0209 */
[----:B------:R-:W-:Y:S01]  /*bef0*/  LEA.HI.X R5, R2, UR11, R3, 0x2, P0 ;  /* 0x0000000b02057c11 */ /* 0x000fe200080f1403 */
[----:B------:R-:W-:-:S05]  /*bf00*/  IMAD.MOV.U32 R3, RZ, RZ, -0x800000 ;  /* 0xff800000ff037424 */ /* 0x000fca00078e00ff */
[----:B------:R0:W-:Y:S02]  /*bf10*/  STG.E desc[UR54][R4.64], R3 ;  /* 0x0000000304007986 */ /* 0x0001e4000c101936 */
.L_x_2421:
[----:B------:R-:W-:Y:S05]  /*bf20*/  BSYNC B1 ;  /* 0x0000000000017941 */ /* 0x000fea0003800000 */
.L_x_2420:
[----:B------:R-:W-:-:S06]  /*bf30*/  UISETP.GT.AND UP0, UPT, UR46, 0x1, UPT ;  /* 0x000000012e00788c */ /* 0x000fcc000bf04270 */
[----:B------:R-:W-:-:S13]  /*bf40*/  PLOP3.LUT P0, PT, PT, PT, UP0, 0x80, 0x0 ;  /* 0x000000000000781c */ /* 0x000fda0003f0f008 */
[----:B------:R-:W-:Y:S05]  /*bf50*/  @P0 BRA `(.L_x_2416) ;  /* 0x0000000400280947 */ /* 0x000fea0003800000 */
[----:B------:R-:W1:Y:S01]  /*bf60*/  LDC R11, c[0x0][0xbe8] ;  /* 0x0002fa00ff0b7b82 */ /* 0x000e620000000800 */
[----:B------:R-:W-:Y:S01]  /*bf70*/  ULDC.64 UR10, c[0x0][0xaa0] ;  /* 0x0002a800000a7ab9 */ /* 0x000fe20000000a00 */
[----:B------:R-:W-:Y:S01]  /*bf80*/  IMAD R2, R18, 0x30, R157 ;  /* 0x0000003012027824 */ /* 0x000fe200078e029d */
[----:B------:R-:W-:Y:S01]  /*bf90*/  UIMAD UR7, UR18, UR10, URZ ;  /* 0x0000000a120772a4 */ /* 0x000fe2000f8e023f */
[----:B------:R-:W-:Y:S01]  /*bfa0*/  VIADD R30, R157, UR40 ;  /* 0x000000289d1e7c36 */ /* 0x000fe20008000000 */
[----:B------:R-:W-:Y:S01]  /*bfb0*/  UIMAD.WIDE.U32 UR8, UR4, UR10, URZ ;  /* 0x0000000a040872a5 */ /* 0x000fe2000f8e003f */
[----:B0-----:R-:W-:Y:S01]  /*bfc0*/  VIADD R4, R2, UR40 ;  /* 0x0000002802047c36 */ /* 0x001fe20008000000 */
[----:B------:R-:W-:Y:S01]  /*bfd0*/  UIMAD UR7, UR4, UR11, UR7 ;  /* 0x0000000b040772a4 */ /* 0x000fe2000f8e0207 */
[----:B------:R-:W-:Y:S02]  /*bfe0*/  SHF.R.S32.HI R13, RZ, 0x1f, R19 ;  /* 0x0000001fff0d7819 */ /* 0x000fe40000011413 */
[----:B------:R-:W-:Y:S01]  /*bff0*/  ULDC.64 UR10, c[0x0][0xae8] ;  /* 0x0002ba00000a7ab9 */ /* 0x000fe20000000a00 */
[----:B------:R-:W-:Y:S01]  /*c000*/  UIADD3 UR9, UR9, UR7, URZ ;  /* 0x0000000709097290 */ /* 0x000fe2000fffe03f */
[----:B------:R-:W-:-:S03]  /*c010*/  IMAD.MOV.U32 R5, RZ, RZ, R4 ;  /* 0x000000ffff057224 */ /* 0x000fc600078e0004 */
[----:B------:R-:W-:-:S04]  /*c020*/  UIMAD.WIDE.U32 UR8, UR39, UR10, UR8 ;  /* 0x0000000a270872a5 */ /* 0x000fc8000f8e0008 */
[----:B------:R-:W-:-:S03]  /*c030*/  UIMAD UR9, UR39, UR11, UR9 ;  /* 0x0000000b270972a4 */ /* 0x000fc6000f8e0209 */
[----:B------:R-:W-:Y:S01]  /*c040*/  ULDC.64 UR10, c[0x0][0xaf0] ;  /* 0x0002bc00000a7ab9 */ /* 0x000fe20000000a00 */
[----:B-1----:R-:W-:Y:S01]  /*c050*/  ISETP.NE.AND P0, PT, R11, 0x1, PT ;  /* 0x000000010b00780c */ /* 0x002fe20003f05270 */
[----:B------:R-:W-:Y:S02]  /*c060*/  UIMAD UR38, UR38, UR10, URZ ;  /* 0x0000000a262672a4 */ /* 0x000fe4000f8e023f */
[----:B------:R-:W-:Y:S02]  /*c070*/  UIMAD.WIDE.U32 UR8, UR37, UR10, UR8 ;  /* 0x0000000a250872a5 */ /* 0x000fe4000f8e0008 */
[----:B------:R-:W-:-:S03]  /*c080*/  UIMAD UR4, UR37, UR11, UR38 ;  /* 0x0000000b250472a4 */ /* 0x000fc6000f8e0226 */
[----:B------:R-:W-:Y:S01]  /*c090*/  ULDC.64 UR10, c[0x0][0xae0] ;  /* 0x0002b800000a7ab9 */ /* 0x000fe20000000a00 */
[----:B------:R-:W-:-:S04]  /*c0a0*/  UIADD3 UR4, UR9, UR4, URZ ;  /* 0x0000000409047290 */ /* 0x000fc8000fffe03f */
[----:B------:R-:W0:Y:S08]  /*c0b0*/  @P0 LDC R3, c[0x0][0xbec] ;  /* 0x0002fb00ff030b82 */ /* 0x000e300000000800 */
[----:B------:R-:W1:Y:S01]  /*c0c0*/  @P0 LDC R7, c[0x0][0xbf0] ;  /* 0x0002fc00ff070b82 */ /* 0x000e620000000800 */
[----:B0-----:R-:W-:-:S04]  /*c0d0*/  @P0 IMAD.HI.U32 R2, R4, R3, RZ ;  /* 0x0000000304020227 */ /* 0x001fc800078e00ff */
[----:B------:R-:W-:Y:S02]  /*c0e0*/  IMAD.U32 R3, RZ, RZ, UR9 ;  /* 0x00000009ff037e24 */ /* 0x000fe4000f8e00ff */
[----:B------:R-:W-:Y:S01]  /*c0f0*/  IMAD.U32 R3, RZ, RZ, UR4 ;  /* 0x00000004ff037e24 */ /* 0x000fe2000f8e00ff */
[----:B------:R-:W-:Y:S01]  /*c100*/  ULDC UR4, c[0x0][0xac8] ;  /* 0x0002b20000047ab9 */ /* 0x000fe20000000800 */
[----:B-1----:R-:W-:-:S04]  /*c110*/  @P0 SHF.R.U32.HI R5, RZ, R7, R2 ;  /* 0x00000007ff050219 */ /* 0x002fc80000011602 */
[----:B------:R-:W-:Y:S02]  /*c120*/  IADD3 R7, -R5, RZ, RZ ;  /* 0x000000ff05077210 */ /* 0x000fe40007ffe1ff */
[----:B------:R-:W-:-:S03]  /*c130*/  SHF.R.S32.HI R2, RZ, 0x1f, R5 ;  /* 0x0000001fff027819 */ /* 0x000fc60000011405 */
[----:B------:R-:W-:Y:S02]  /*c140*/  IMAD R7, R11, R7, R4 ;  /* 0x000000070b077224 */ /* 0x000fe400078e0204 */
[----:B------:R-:W-:Y:S02]  /*c150*/  IMAD R4, R2, UR10, RZ ;  /* 0x0000000a02047c24 */ /* 0x000fe4000f8e02ff */
        /* <DEDUP_REMOVED lines=12> */
[----:B-----5:R-:W-:Y:S01]  /*c220*/  IMAD R11, R0, R11, RZ ;  /* 0x0000000b000b7224 */ /* 0x020fe200078e02ff */
[----:B------:R-:W-:Y:S02]  /*c230*/  IADD3 R0, R30, 0x30, RZ ;  /* 0x000000301e007810 */ /* 0x000fe40007ffe0ff */
        /* <DEDUP_REMOVED lines=28> */
.L_x_2416:
[----:B------:R-:W-:Y:S05]  /*c400*/  BSYNC B0 ;  /* 0x0000000000007941 */ /* 0x000fea0003800000 */
.L_x_2412:
[----:B------:R-:W-:Y:S02]  /*c410*/  ULDC UR4, c[0x0][0xc3c] ;  /* 0x00030f0000047ab9 */ /* 0x000fe40000000800 */
[----:B------:R-:W-:-:S13]  /*c420*/  ISETP.GE.AND P0, PT, R31, UR4, PT ;  /* 0x000000041f007c0c */ /* 0x000fda000bf06270 */
[----:B------:R-:W-:Y:S05]  /*c430*/  @!P0 BRA `(.L_x_2422) ;  /* 0xffffff4800788947 */ /* 0x000fea000383ffff */
[----:B------:R-:W-:Y:S05]  /*c440*/  EXIT ;  /* 0x000000000000794d */ /* 0x000fea0003800000 */
.L_x_2369:
[----:B------:R-:W-:-:S08]  /*c450*/  NOP ;  /* 0x0000000000007918 */ /* 0x000fd00000000000 */
[----:B------:R-:W0:-:S00]  /*c460*/  USETMAXREG.DEALLOC.CTAPOOL 0x20 ;  /* 0x00000020000079c8 */ /* 0x000e0000080e0500 */
[----:B0-----:R-:W2:Y:S01]  /*c470*/  LDL.LU R2, [R1+0x4] ;  /* 0x0000040001027983 */ /* 0x001ea20000300800 */
[----:B------:R-:W-:Y:S01]  /*c480*/  LOP3.LUT R0, R0, 0x3, RZ, 0xc0, !PT ;  /* 0x0000000300007812 */ /* 0x000fe200078ec0ff */
[----:B------:R-:W-:-:S05]  /*c490*/  IMAD.MOV.U32 R6, RZ, RZ, RZ ;  /* 0x000000ffff067224 */ /* 0x000fca00078e00ff */
[----:B------:R-:W0:Y:S02]  /*c4a0*/  SHFL.IDX PT, R0, R0, RZ, 0x1f ;  /* 0x00001fff00007589 */ /* 0x000e2400000e0000 */
[----:B0-----:R-:W-:Y:S02]  /*c4b0*/  ISETP.NE.AND P0, PT, R0, RZ, PT ;  /* 0x000000ff0000720c */ /* 0x001fe40003f05270 */
        /* <DEDUP_REMOVED lines=11> */
.L_x_2423:
[----:B------:R-:W1:Y:S01]  /*c570*/  S2R R0, SR_TID.X ;  /* 0x0000000000007919 */ /* 0x000e620000002100 */
[----:B------:R-:W-:Y:S01]  /*c580*/  ULDC UR4, c[0x0][0xc3c] ;  /* 0x00030f0000047ab9 */ /* 0x000fe20000000800 */
[----:B------:R-:W-:Y:S01]  /*c590*/  IMAD.MOV.U32 R7, RZ, RZ, RZ ;  /* 0x000000ffff077224 */ /* 0x000fe200078e00ff */
[----:B------:R-:W2:Y:S01]  /*c5a0*/  S2UR UR6, SR_CTAID.X ;  /* 0x00000000000679c3 */ /* 0x000ea20000002500 */
[----:B------:R-:W-:Y:S01]  /*c5b0*/  ULDC UR5, c[0x0][0xc38] ;  /* 0x00030e0000057ab9 */ /* 0x000fe20000000800 */
[----:B-1----:R-:W-:-:S04]  /*c5c0*/  LOP3.LUT R0, R0, 0x1f, RZ, 0xc0, !PT ;  /* 0x0000001f00007812 */ /* 0x002fc800078ec0ff */
[----:B------:R-:W-:-:S04]  /*c5d0*/  ISETP.NE.AND P0, PT, R0, 0x1f, PT ;  /* 0x0000001f0000780c */ /* 0x000fc80003f05270 */
[----:B------:R-:W-:-:S13]  /*c5e0*/  ISETP.GE.OR P1, PT, R0, UR4, !P0 ;  /* 0x0000000400007c0c */ /* 0x000fda000c726670 */
[----:B------:R-:W1:Y:S08]  /*c5f0*/  @!P1 LDC.64 R4, c[0x0][0xc80] ;  /* 0x00032000ff049b82 */ /* 0x000e700000000a00 */
[----:B0-----:R-:W0:Y:S01]  /*c600*/  @!P1 LDC.64 R2, c[0x0][0xc78] ;  /* 0x00031e00ff029b82 */ /* 0x001e220000000a00 */
[----:B-1----:R-:W-:-:S05]  /*c610*/  @!P1 IMAD.WIDE.U32 R4, R0, 0x4, R4 ;  /* 0x0000000400049825 */ /* 0x002fca00078e0004 */
[----:B------:R-:W3:Y:S01]  /*c620*/  @!P1 LDG.E R6, desc[UR54][R4.64] ;  /* 0x0000003604069981 */ /* 0x000ee2000c1e1900 */
[----:B0-----:R-:W-:-:S05]  /*c630*/  @!P1 IMAD.WIDE.U32 R2, R0, 0x4, R2 ;  /* 0x0000000400029825 */ /* 0x001fca00078e0002 */
        /* <DEDUP_REMOVED lines=25> */
[----:B--2---:R-:W-:Y:S01]  /*c7d0*/  ISETP.GT.AND P6, PT, R8, UR6, PT ;  /* 0x0000000608007c0c */ /* 0x004fe2000bfc4270 */
[----:B------:R-:W-:-:S12]  /*c7e0*/  IMAD.MOV.U32 R3, RZ, RZ, R8 ;  /* 0x000000ffff037224 */ /* 0x000fd800078e0008 */
[----:B------:R-:W-:Y:S05]  /*c7f0*/  @P6 BRA `(.L_x_2425) ;  /* 0x0000000000946947 */ /* 0x000fea0003800000 */
[----:B------:R-:W-:Y:S01]  /*c800*/  IMAD.MOV.U32 R8, RZ, RZ, R3 ;  /* 0x000000ffff087224 */ /* 0x000fe200078e0003 */
[----:B------:R-:W-:Y:S01]  /*c810*/  UMOV UR4, URZ ;  /* 0x0000003f00047c82 */ /* 0x000fe20008000000 */
[----:B------:R-:W-:-:S05]  /*c820*/  ULDC UR5, c[0x0][0xc38] ;  /* 0x00030e0000057ab9 */ /* 0x000fca0000000800 */
.L_x_2427:
        /* <DEDUP_REMOVED lines=34> */
.L_x_2425:
        /* <DEDUP_REMOVED lines=11> */
[----:B------:R-:W-:-:S06]  /*cb00*/  IADD3 R16, R19, -0x1, RZ ;  /* 0xffffffff13107810 */ /* 0x000fcc0007ffe0ff */
[----:B------:R0:W1:Y:S02]  /*cb10*/  SHFL.IDX PT, R16, R5, R16, 0x1f ;  /* 0x00001f1005107589 */ /* 0x00006400000e0000 */
.L_x_2428:
        /* <DEDUP_REMOVED lines=20> */
[----:B------:R-:W-:Y:S01]  /*cc60*/  IMAD R3, R2, R11, R10 ;  /* 0x0000000b02037224 */ /* 0x000fe200078e020a */
[----:B0-----:R-:W-:-:S04]  /*cc70*/  IADD3 R10, R9, 0xffffffe, RZ ;  /* 0x0ffffffe090a7810 */ /* 0x001fc80007ffe0ff */
        /* <DEDUP_REMOVED lines=14> */
[----:B------:R-:W-:Y:S01]  /*cd60*/  IMAD.MOV R10, RZ, RZ, -R2 ;  /* 0x000000ffff0a7224 */ /* 0x000fe200078e0a02 */
[----:B------:R-:W-:Y:S01]  /*cd70*/  MOV R2, RZ ;  /* 0x000000ff00027202 */ /* 0x000fe20000000f00 */
[----:B------:R-:W-:Y:S01]  /*cd80*/  IMAD R9, R9, R4, RZ ;  /* 0x0000000409097224 */ /* 0x000fe200078e02ff */
[----:B------:R-:W-:-:S03]  /*cd90*/  IABS R8, R12 ;  /* 0x0000000c00087213 */ /* 0x000fc60000000000 */
        /* <DEDUP_REMOVED lines=15> */
[----:B------:R-:W-:-:S04]  /*ce90*/  @!P1 LOP3.LUT R2, RZ, R7, RZ, 0x33, !PT ;  /* 0x00000007ff029212 */ /* 0x000fc800078e33ff */
[----:B------:R-:W-:-:S05]  /*cea0*/  IADD3 R18, -R2, RZ, RZ ;  /* 0x000000ff02127210 */ /* 0x000fca0007ffe1ff */
[C---:B------:R-:W-:Y:S02]  /*ceb0*/  IMAD R18, R7.reuse, R18, R12 ;  /* 0x0000001207127224 */ /* 0x040fe400078e020c */
[----:B------:R-:W-:Y:S02]  /*cec0*/  IMAD R7, R7, 0x1000000, R2 ;  /* 0x0100000007077824 */ /* 0x000fe400078e0202 */
[----:B------:R-:W-:Y:S02]  /*ced0*/  IMAD R2, R6, R3, R5 ;  /* 0x0000000306027224 */ /* 0x000fe400078e0205 */
[----:B------:R-:W-:Y:S01]  /*cee0*/  IMAD R18, R18, 0x10000, R7 ;  /* 0x0001000012127824 */ /* 0x000fe200078e0207 */
[----:B------:R-:W-:Y:S06]  /*cef0*/  BRA `(.L_x_2430) ;  /* 0x0000000000f47947 */ /* 0x000fec0003800000 */
.L_x_2429:
        /* <DEDUP_REMOVED lines=14> */
[----:B------:R-:W-:Y:S01]  /*cfe0*/  IMAD.HI.U32 R2, R3, R11, R2 ;  /* 0x0000000b03027227 */ /* 0x000fe200078e0002 */
[----:B------:R-:W-:-:S05]  /*cff0*/  IADD3 R3, RZ, -R12, RZ ;  /* 0x8000000cff037210 */ /* 0x000fca0007ffe0ff */
        /* <DEDUP_REMOVED lines=12> */
[----:B------:R-:W-:Y:S01]  /*d0c0*/  IMAD R8, R7, R2, RZ ;  /* 0x0000000207087224 */ /* 0x000fe200078e02ff */
[----:B------:R-:W-:-:S03]  /*d0d0*/  IADD3 R2, -R2, RZ, RZ ;  /* 0x000000ff02027210 */ /* 0x000fc60007ffe1ff */
        /* <DEDUP_REMOVED lines=27> */
[----:B------:R-:W-:-:S05]  /*d290*/  @P0 IADD3 R2, R2, 0x1, RZ ;  /* 0x0000000102020810 */ /* 0x000fca0007ffe0ff */
[----:B------:R-:W-:Y:S01]  /*d2a0*/  @!P2 IMAD.MOV R2, RZ, RZ, -R2 ;  /* 0x000000ffff02a224 */ /* 0x000fe200078e0a02 */
[----:B------:R-:W-:-:S05]  /*d2b0*/  @!P1 LOP3.LUT R2, RZ, R7, RZ, 0x33, !PT ;  /* 0x00000007ff029212 */ /* 0x000fca00078e33ff */
[----:B------:R-:W-:-:S07]  /*d2c0*/  IMAD R18, R2, R18, R3 ;  /* 0x0000001202127224 */ /* 0x000fce00078e0203 */
.L_x_2430:
[----:B------:R-:W-:-:S05]  /*d2d0*/  LOP3.LUT R17, RZ, R2, RZ, 0x33, !PT ;  /* 0x00000002ff117212 */ /* 0x000fca00078e33ff */
[----:B------:R-:W-:Y:S01]  /*d2e0*/  IMAD.IADD R17, R6, 0x1, R17 ;  /* 0x0000000106117824 */ /* 0x000fe200078e0211 */
[----:B------:R-:W-:Y:S06]  /*d2f0*/  BRA `(.L_x_2431) ;  /* 0x0000000000147947 */ /* 0x000fec0003800000 */
.L_x_2426:
[----:B------:R-:W-:Y:S01]  /*d300*/  ULDC UR4, c[0x0][0xc3c] ;  /* 0x00030f0000047ab9 */ /* 0x000fe20000000800 */
[----:B------:R-:W-:Y:S01]  /*d310*/  IMAD.MOV.U32 R17, RZ, RZ, RZ ;  /* 0x000000ffff117224 */ /* 0x000fe200078e00ff */
[----:B------:R-:W-:Y:S01]  /*d320*/  MOV R19, UR4 ;  /* 0x0000000400137c02 */ /* 0x000fe20008000f00 */
[----:B------:R-:W-:Y:S02]  /*d330*/  IMAD.U32 R16, RZ, RZ, UR6 ;  /* 0x00000006ff107e24 */ /* 0x000fe4000f8e00ff */
[----:B------:R-:W-:-:S07]  /*d340*/  IMAD.MOV.U32 R18, RZ, RZ, RZ ;  /* 0x000000ffff127224 */ /* 0x000fce00078e00ff */
.L_x_2431:
[----:B------:R-:W-:-:S13]  /*d350*/  ISETP.NE.AND P0, PT, R0, RZ, PT ;  /* 0x000000ff0000720c */ /* 0x000fda0003f05270 */
[----:B------:R-:W0:Y:S01]  /*d360*/  @!P0 S2R R3, SR_CgaCtaId ;  /* 0x0000000000038919 */ /* 0x000e220000008800 */
[----:B------:R-:W-:-:S04]  /*d370*/  @!P0 MOV R0, 0x400 ;  /* 0x0000040000008802 */ /* 0x000fc80000000f00 */
[----:B0-----:R-:W-:-:S05]  /*d380*/  @!P0 LEA R0, R3, R0, 0x18 ;  /* 0x0000000003008211 */ /* 0x001fca00078ec0ff */
[----:B------:R2:W-:Y:S01]  /*d390*/  @!P0 STS.128 [R0+0x168d0], R16 ;  /* 0x0168d01000008388 */ /* 0x0005e20000000c00 */
[----:B------:R-:W-:Y:S06]  /*d3a0*/  BAR.ARV 0x5, 0x200 ;  /* 0x0148000000007b1d */ /* 0x000fec0000002000 */
.L_x_2424:
[----:B------:R3:W-:Y:S01]  /*d3b0*/  STL [R1+0x38], RZ ;  /* 0x000038ff01007387 */ /* 0x0007e20000100800 */
[----:B------:R-:W-:Y:S01]  /*d3c0*/  ULDC UR4, c[0x0][0xc3c] ;  /* 0x00030f0000047ab9 */ /* 0x000fe20000000800 */
[----:B------:R-:W-:Y:S01]  /*d3d0*/  IMAD.MOV.U32 R27, RZ, RZ, 0x1 ;  /* 0x00000001ff1b7424 */ /* 0x000fe200078e00ff */
[----:B-1----:R-:W-:Y:S01]  /*d3e0*/  ISETP.GE.AND P0, PT, R19, UR4, PT ;  /* 0x0000000413007c0c */ /* 0x002fe2000bf06270 */
[----:B------:R-:W-:-:S12]  /*d3f0*/  IMAD.MOV.U32 R25, RZ, RZ, RZ ;  /* 0x000000ffff197224 */ /* 0x000fd800078e00ff */
[----:B---3--:R-:W-:Y:S05]  /*d400*/  @P0 BRA `(.L_x_2432) ;  /* 0x0000005000e00947 */ /* 0x008fea0003800000 */
[----:B------:R-:W1:Y:S01]  /*d410*/  S2R R3, SR_TID.X ;  /* 0x0000000000037919 */ /* 0x000e620000002100 */
[----:B------:R-:W3:Y:S01]  /*d420*/  S2UR UR5, SR_CgaCtaId ;  /* 0x00000000000579c3 */ /* 0x000ee20000008800 */
[----:B------:R-:W-:Y:S01]  /*d430*/  UMOV UR4, 0x400 ;  /* 0x0000040000047882 */ /* 0x000fe20000000000 */
[----:B------:R-:W-:Y:S01]  /*d440*/  BSSY B8, `(.L_x_2432) ;  /* 0x0000534000087945 */ /* 0x000fe20003800000 */
[----:B------:R4:W-:Y:S01]  /*d450*/  STL [R1+0x38], RZ ;  /* 0x000038ff01007387 */ /* 0x0009e20000100800 */
[----:B------:R-:W-:Y:S01]  /*d460*/  IMAD.MOV.U32 R27, RZ, RZ, 0x1 ;  /* 0x00000001ff1b7424 */ /* 0x000fe200078e00ff */
[----:B------:R-:W-:Y:S01]  /*d470*/  ULOP3.LUT UR37, UR36, 0x2, URZ, 0xfc, !UPT ;  /* 0x0000000224257892 */ /* 0x000fe2000f8efc3f */
[----:B------:R-:W-:Y:S01]  /*d480*/  IMAD.MOV.U32 R25, RZ, RZ, RZ ;  /* 0x000000ffff197224 */ /* 0x000fe200078e00ff */
[----:B------:R-:W-:Y:S01]  /*d490*/  ULDC UR38, c[0x0][0xc] ;  /* 0x0000030000267ab9 */ /* 0x000fe20000000800 */
[----:B---3--:R-:W-:-:S06]  /*d4a0*/  ULEA UR4, UR5, UR4, 0x18 ;  /* 0x0000000405047291 */ /* 0x008fcc000f8ec03f */
[----:B------:R-:W-:Y:S01]  /*d4b0*/  MOV R22, UR4 ;  /* 0x0000000400167c02 */ /* 0x000fe20008000f00 */
[C---:B-1----:R-:W-:Y:S01]  /*d4c0*/  IMAD.SHL.U32 R28, R3.reuse, 0x8, RZ ;  /* 0x00000008031c7824 */ /* 0x042fe200078e00ff */
[C---:B------:R-:W-:Y:S01]  /*d4d0*/  LOP3.LUT R4, R3.reuse, 0x7f, RZ, 0xc0, !PT ;  /* 0x0000007f03047812 */ /* 0x040fe200078ec0ff */
[----:B0-----:R-:W-:-:S03]  /*d4e0*/  IMAD.SHL.U32 R2, R3, 0x10, RZ ;  /* 0x0000001003027824 */ /* 0x001fc600078e00ff */
[----:B--2---:R-:W-:Y:S02]  /*d4f0*/  LOP3.LUT R0, R28, 0x1f8, RZ, 0xc0, !PT ;  /* 0x000001f81c007812 */ /* 0x004fe400078ec0ff */
[----:B------:R-:W-:Y:S02]  /*d500*/  LOP3.LUT R2, R2, 0x70, RZ, 0xc0, !PT ;  /* 0x0000007002027812 */ /* 0x000fe400078ec0ff */
[----:B------:R-:W-:Y:S02]  /*d510*/  LOP3.LUT R3, R0, 0x38, R3, 0x78, !PT ;  /* 0x0000003800037812 */ /* 0x000fe400078e7803 */
[----:B------:R-:W-:Y:S02]  /*d520*/  SHF.R.U32.HI R4, RZ, 0x3, R4 ;  /* 0x00000003ff047819 */ /* 0x000fe40000011604 */
[----:B------:R-:W-:Y:S02]  /*d530*/  LOP3.LUT R0, R3, 0x200, R28, 0xf8, !PT ;  /* 0x0000020003007812 */ /* 0x000fe400078ef81c */
[----:B------:R-:W-:-:S02]  /*d540*/  LOP3.LUT R28, R28, 0x38, RZ, 0xc0, !PT ;  /* 0x000000381c1c7812 */ /* 0x000fc400078ec0ff */
[----:B------:R-:W-:Y:S01]  /*d550*/  LOP3.LUT R2, R4, R2, RZ, 0xfc, !PT ;  /* 0x0000000204027212 */ /* 0x000fe200078efcff */
[----:B------:R-:W-:-:S05]  /*d560*/  IMAD R0, R0, 0x2, R22 ;  /* 0x0000000200007824 */ /* 0x000fca00078e0216 */
[----:B------:R4:W-:Y:S02]  /*d570*/  STL [R1+0x1c], R0 ;  /* 0x00001c0001007387 */ /* 0x0009e40000100800 */
.L_x_2495:
[----:B0-----:R-:W0:Y:S01]  /*d580*/  LDC.64 R2, c[0x0][0xc88] ;  /* 0x00032200ff027b82 */ /* 0x001e220000000a00 */
[----:B--2---:R-:W2:Y:S01]  /*d590*/  LDL.LU R6, [R1+0x4] ;  /* 0x0000040001067983 */ /* 0x004ea20000300800 */
[----:B0-----:R-:W-:-:S05]  /*d5a0*/  IMAD.WIDE R2, R19, 0x4, R2 ;  /* 0x0000000413027825 */ /* 0x001fca00078e0202 */
[----:B------:R-:W4:Y:S01]  /*d5b0*/  LDG.E R29, desc[UR54][R2.64] ;  /* 0x00000036021d7981 */ /* 0x000f22000c1e1900 */
[----:B------:R-:W-:Y:S05]  /*d5c0*/  YIELD ;  /* 0x0000000000007946 */ /* 0x000fea0003800000 */
[----:B------:R-:W-:Y:S01]  /*d5d0*/  ULDC.64 UR4, c[0x0][0xa28] ;  /* 0x00028a0000047ab9 */ /* 0x000fe20000000a00 */
[----:B------:R-:W-:Y:S01]  /*d5e0*/  IMAD.MOV.U32 R7, RZ, RZ, RZ ;  /* 0x000000ffff077224 */ /* 0x000fe200078e00ff */
[----:B------:R-:W-:Y:S01]  /*d5f0*/  ISETP.NE.U32.AND P0, PT, RZ, UR4, PT ;  /* 0x00000004ff007c0c */ /* 0x000fe2000bf05070 */
[----:B------:R-:W-:-:S03]  /*d600*/  ULDC.64 UR6, c[0x0][0xa18] ;  /* 0x0002860000067ab9 */ /* 0x000fc60000000a00 */
[----:B------:R-:W-:Y:S02]  /*d610*/  ISETP.NE.AND.EX P0, PT, RZ, UR5, PT, P0 ;  /* 0x00000005ff007c0c */ /* 0x000fe4000bf05300 */
[----:B----4-:R-:W-:-:S11]  /*d620*/  SHF.R.S32.HI R0, RZ, 0x1f, R29 ;  /* 0x0000001fff007819 */ /* 0x010fd6000001141d */
[C---:B------:R-:W-:Y:S01]  /*d630*/  @P0 LEA R2, P1, R29.reuse, UR4, 0x2 ;  /* 0x000000041d020c11 */ /* 0x040fe2000f8210ff */
[C---:B------:R-:W-:Y:S01]  /*d640*/  IMAD.SHL.U32 R23, R29.reuse, 0x4, RZ ;  /* 0x000000041d177824 */ /* 0x040fe200078e00ff */
[C-C-:B------:R-:W-:Y:S01]  /*d650*/  SHF.L.U64.HI R24, R29.reuse, 0x2, R0.reuse ;  /* 0x000000021d187819 */ /* 0x140fe20000010200 */
[----:B------:R0:W-:Y:S01]  /*d660*/  STL [R1+0x2c], R0 ;  /* 0x00002c0001007387 */ /* 0x0001e20000100800 */
[----:B------:R-:W-:Y:S01]  /*d670*/  @P0 LEA.HI.X R3, R29, UR5, R0, 0x2, P1 ;  /* 0x000000051d030c11 */ /* 0x000fe200088f1400 */
[----:B------:R-:W-:-:S04]  /*d680*/  ULDC.64 UR4, c[0x0][0xa00] ;  /* 0x0002800000047ab9 */ /* 0x000fc80000000a00 */
[----:B------:R1:W3:Y:S01]  /*d690*/  @P0 LDG.E R7, desc[UR54][R2.64] ;  /* 0x0000003602070981 */ /* 0x0002e2000c1e1900 */
[----:B------:R-:W-:Y:S02]  /*d6a0*/  ISETP.NE.U32.AND P0, PT, RZ, UR4, PT ;  /* 0x00000004ff007c0c */ /* 0x000fe4000bf05070 */
[----:B--2---:R-:W-:Y:S01]  /*d6b0*/  LOP3.LUT R6, R6, 0xffffffef, RZ, 0xc0, !PT ;  /* 0xffffffef06067812 */ /* 0x004fe200078ec0ff */
[----:B0-----:R-:W-:Y:S01]  /*d6c0*/  IMAD.MOV.U32 R0, RZ, RZ, RZ ;  /* 0x000000ffff007224 */ /* 0x001fe200078e00ff */
[----:B------:R-:W-:Y:S02]  /*d6d0*/  ISETP.NE.AND.EX P2, PT, RZ, UR5, PT, P0 ;  /* 0x00000005ff007c0c */ /* 0x000fe4000bf45300 */
[----:B------:R-:W-:Y:S02]  /*d6e0*/  ISETP.NE.U32.AND P0, PT, RZ, UR6, PT ;  /* 0x00000006ff007c0c */ /* 0x000fe4000bf05070 */
[----:B-1----:R-:W-:Y:S02]  /*d6f0*/  IADD3 R2, P1, R23, UR4, RZ ;  /* 0x0000000417027c10 */ /* 0x002fe4000ff3e0ff */
[----:B------:R-:W-:-:S02]  /*d700*/  ISETP.NE.AND.EX P0, PT, RZ, UR7, PT, P0 ;  /* 0x00000007ff007c0c */ /* 0x000fc4000bf05300 */
[----:B------:R-:W-:Y:S01]  /*d710*/  IADD3.X R3, R24, UR5, RZ, P1, !PT ;  /* 0x0000000518037c10 */ /* 0x000fe20008ffe4ff */
[----:B------:R-:W-:-:S04]  /*d720*/  ULDC.64 UR4, c[0x0][0x418] ;  /* 0x0001060000047ab9 */ /* 0x000fc80000000a00 */
[----:B------:R-:W-:Y:S01]  /*d730*/  @P2 LOP3.LUT R6, R6, 0x10, RZ, 0xfc, !PT ;  /* 0x0000001006062812 */ /* 0x000fe200078efcff */
[----:B------:R-:W2:Y:S05]  /*d740*/  @P2 LDG.E R0, desc[UR54][R2.64] ;  /* 0x0000003602002981 */ /* 0x000eaa000c1e1900 */
[----:B------:R-:W-:Y:S01]  /*d750*/  @P0 IADD3 R4, P1, R23, UR6, RZ ;  /* 0x0000000617040c10 */ /* 0x000fe2000ff3e0ff */
[----:B------:R-:W-:Y:S03]  /*d760*/  STL [R1+0x4], R6 ;  /* 0x0000040601007387 */ /* 0x000fe60000100800 */
[----:B------:R-:W-:-:S05]  /*d770*/  @P0 IADD3.X R5, R24, UR7, RZ, P1, !PT ;  /* 0x0000000718050c10 */ /* 0x000fca0008ffe4ff */
[----:B------:R-:W4:Y:S01]  /*d780*/  @P0 LDG.E R4, desc[UR54][R4.64] ;  /* 0x0000003604040981 */ /* 0x000f22000c1e1900 */
[----:B------:R-:W-:-:S03]  /*d790*/  UISETP.NE.U32.AND UP0, UPT, UR4, URZ, UPT ;  /* 0x0000003f0400728c */ /* 0x000fc6000bf05070 */
[----:B------:R-:W-:Y:S01]  /*d7a0*/  ULDC UR4, c[0x0][0x424] ;  /* 0x0001090000047ab9 */ /* 0x000fe20000000800 */
[----:B------:R-:W-:-:S03]  /*d7b0*/  UISETP.NE.AND.EX UP0, UPT, UR5, URZ, UPT, UP0 ;  /* 0x0000003f0500728c */ /* 0x000fc6000bf05300 */
[----:B------:R-:W-:Y:S01]  /*d7c0*/  ULDC UR5, c[0x0][0x2f0] ;  /* 0x0000bc0000057ab9 */ /* 0x000fe20000000800 */
[----:B------:R-:W-:-:S04]  /*d7d0*/  USEL UR4, UR4, 0x1, UP0 ;  /* 0x0000000104047887 */ /* 0x000fc80008000000 */
[----:B------:R-:W-:Y:S01]  /*d7e0*/  UIMAD UR4, UR4, UR5, URZ ;  /* 0x00000005040472a4 */ /* 0x000fe2000f8e023f */
[----:B--2---:R0:W-:Y:S04]  /*d7f0*/  STL [R1+0x20], R0 ;  /* 0x0000200001007387 */ /* 0x0041e80000100800 */
[----:B---3--:R1:W-:Y:S04]  /*d800*/  STL [R1+0x14], R7 ;  /* 0x0000140701007387 */ /* 0x0083e80000100800 */
[----:B----4-:R1:W-:Y:S01]  /*d810*/  @P0 STL [R1+0x28], R4 ;  /* 0x0000280401000387 */ /* 0x0103e20000100800 */
[----:B0-----:R-:W-:Y:S01]  /*d820*/  IMAD.U32 R0, RZ, RZ, UR4 ;  /* 0x00000004ff007e24 */ /* 0x001fe2000f8e00ff */
[----:B------:R-:W-:Y:S06]  /*d830*/  @P0 BRA `(.L_x_2433) ;  /* 0x0000000000200947 */ /* 0x000fec0003800000 */
[----:B------:R-:W-:Y:S02]  /*d840*/  ULDC UR4, c[0x0][0x288] ;  /* 0x0000a20000047ab9 */ /* 0x000fe40000000800 */
[----:B-1----:R-:W-:-:S05]  /*d850*/  IMAD.U32 R4, RZ, RZ, UR4 ;  /* 0x00000004ff047e24 */ /* 0x002fca000f8e00ff */
[----:B------:R0:W-:Y:S01]  /*d860*/  STL [R1+0x28], R4 ;  /* 0x0000280401007387 */ /* 0x0001e20000100800 */
[----:B------:R-:W-:Y:S05]  /*d870*/  @!P2 BRA `(.L_x_2433) ;  /* 0x000000000010a947 */ /* 0x000fea0003800000 */
[----:B------:R-:W2:Y:S04]  /*d880*/  LDG.E R5, desc[UR54][R2.64] ;  /* 0x0000003602057981 */ /* 0x000ea8000c1e1900 */
[----:B0-----:R-:W2:Y:S02]  /*d890*/  LDG.E R4, desc[UR54][R2.64+0x4] ;  /* 0x0000043602047981 */ /* 0x001ea4000c1e1900 */
[----:B--2---:R-:W-:-:S05]  /*d8a0*/  IADD3 R2, -R5, R4, RZ ;  /* 0x0000000405027210 */ /* 0x004fca0007ffe1ff */
[----:B------:R2:W-:Y:S02]  /*d8b0*/  STL [R1+0x28], R2 ;  /* 0x0000280201007387 */ /* 0x0005e40000100800 */
.L_x_2433:
        /* <DEDUP_REMOVED lines=10> */
.L_x_2434:
        /* <DEDUP_REMOVED lines=9> */
.L_x_2435:
[----:B0-2---:R-:W-:Y:S01]  /*d9f0*/  IMAD.MOV.U32 R2, RZ, RZ, R6 ;  /* 0x000000ffff027224 */ /* 0x005fe200078e0006 */
[----:B------:R-:W0:Y:S01]  /*da00*/  LDC R3, c[0x0][0x448] ;  /* 0x00011200ff037b82 */ /* 0x000e220000000800 */
[----:B------:R-:W2:Y:S01]  /*da10*/  LDL R6, [R1+0x28] ;  /* 0x0000280001067983 */ /* 0x000ea20000100800 */
[----:B-----5:R-:W-:Y:S01]  /*da20*/  IMAD.IADD R5, R0, 0x1, -R7 ;  /* 0x0000000100057824 */ /* 0x020fe200078e0a07 */
[----:B------:R-:W-:Y:S01]  /*da30*/  BSSY B0, `(.L_x_2436) ;  /* 0x000003a000007945 */ /* 0x000fe20003800000 */
[----:B------:R-:W-:Y:S02]  /*da40*/  LOP3.LUT R2, R2, 0xfffffff7, RZ, 0xc0, !PT ;  /* 0xfffffff702027812 */ /* 0x000fe400078ec0ff */
[----:B0-----:R-:W-:-:S13]  /*da50*/  ISETP.NE.AND P0, PT, R3, 0x1, PT ;  /* 0x000000010300780c */ /* 0x001fda0003f05270 */
[----:B------:R-:W0:Y:S01]  /*da60*/  @P0 LDC R4, c[0x0][0x44c] ;  /* 0x00011300ff040b82 */ /* 0x000e220000000800 */
[----:B------:R-:W-:-:S05]  /*da70*/  @P0 LOP3.LUT R2, R2, 0x8, RZ, 0xfc, !PT ;  /* 0x0000000802020812 */ /* 0x000fca00078efcff */
[----:B------:R1:W-:Y:S02]  /*da80*/  STL [R1+0x4], R2 ;  /* 0x0000040201007387 */ /* 0x0003e40000100800 */
[----:B------:R-:W3:Y:S02]  /*da90*/  @P0 LDC R3, c[0x0][0x450] ;  /* 0x00011400ff030b82 */ /* 0x000ee40000000800 */
[----:B------:R4:W-:Y:S01]  /*daa0*/  STL [R1+0xc], R5 ;  /* 0x00000c0501007387 */ /* 0x0009e20000100800 */
[----:B-1----:R-:W-:-:S04]  /*dab0*/  IMAD R2, R17, 0xc0, RZ ;  /* 0x000000c011027824 */ /* 0x002fc800078e02ff */
[----:B------:R-:W-:-:S04]  /*dac0*/  VIADD R2, R2, 0xbf ;  /* 0x000000bf02027836 */ /* 0x000fc80000000000 */
[----:B0-----:R-:W-:-:S05]  /*dad0*/  @P0 IMAD.HI.U32 R4, R2, R4, RZ ;  /* 0x0000000402040227 */ /* 0x001fca00078e00ff */
[----:B---3--:R-:W-:Y:S02]  /*dae0*/  @P0 SHF.R.U32.HI R2, RZ, R3, R4 ;  /* 0x00000003ff020219 */ /* 0x008fe40000011604 */
[----:B------:R-:W-:-:S04]  /*daf0*/  LOP3.LUT R4, R18, 0xff000000, RZ, 0xc0, !PT ;  /* 0xff00000012047812 */ /* 0x000fc800078ec0ff */
[----:B------:R-:W-:Y:S02]  /*db00*/  SHF.R.U32.HI R4, RZ, 0x8, R4 ;  /* 0x00000008ff047819 */ /* 0x000fe40000011604 */
[----:B--2---:R-:W-:-:S05]  /*db10*/  IADD3 R0, R5, 0x80, -R6 ;  /* 0x0000008005007810 */ /* 0x004fca0007ffe806 */
[----:B------:R-:W-:-:S05]  /*db20*/  IMAD.IADD R0, R0, 0x1, R2 ;  /* 0x0000000100007824 */ /* 0x000fca00078e0202 */
[----:B------:R-:W-:-:S04]  /*db30*/  SHF.R.S32.HI R2, RZ, 0x1f, R0 ;  /* 0x0000001fff027819 */ /* 0x000fc80000011400 */
[----:B------:R-:W-:Y:S02]  /*db40*/  LEA.HI R0, R2, R0, RZ, 0x7 ;  /* 0x0000000002007211 */ /* 0x000fe400078f38ff */
[----:B------:R-:W-:Y:S02]  /*db50*/  IADD3 R2, R5, 0x7f, RZ ;  /* 0x0000007f05027810 */ /* 0x000fe40007ffe0ff */
[----:B------:R-:W-:Y:S02]  /*db60*/  SHF.R.S32.HI R0, RZ, 0x7, R0 ;  /* 0x00000007ff007819 */ /* 0x000fe40000011400 */
[----:B------:R-:W-:-:S04]  /*db70*/  SHF.R.S32.HI R3, RZ, 0x1f, R2 ;  /* 0x0000001fff037819 */ /* 0x000fc80000011402 */
[----:B------:R-:W-:-:S04]  /*db80*/  LEA.HI R2, R3, R2, RZ, 0x7 ;  /* 0x0000000203027211 */ /* 0x000fc800078f38ff */
[----:B------:R-:W-:-:S04]  /*db90*/  SHF.R.S32.HI R2, RZ, 0x7, R2 ;  /* 0x00000007ff027819 */ /* 0x000fc80000011402 */
[----:B------:R-:W-:Y:S02]  /*dba0*/  VIMNMX R0, R2, R0, PT ;  /* 0x0000000002007248 */ /* 0x000fe40003fe0100 */
[----:B------:R-:W-:Y:S02]  /*dbb0*/  LOP3.LUT R2, R18, 0xff0000, RZ, 0xc0, !PT ;  /* 0x00ff000012027812 */ /* 0x000fe400078ec0ff */
[----:B------:R-:W-:Y:S02]  /*dbc0*/  ISETP.GE.AND P0, PT, R0, 0x1, PT ;  /* 0x000000010000780c */ /* 0x000fe40003f06270 */
[----:B------:R-:W-:Y:S01]  /*dbd0*/  LEA.HI R4, R2, R4, RZ, 0x10 ;  /* 0x0000000402047211 */ /* 0x000fe200078f80ff */
[----:B------:R-:W-:-:S10]  /*dbe0*/  IMAD.MOV.U32 R2, RZ, RZ, RZ ;  /* 0x000000ffff027224 */ /* 0x000fd400078e00ff */
[----:B----4-:R-:W-:Y:S05]  /*dbf0*/  @!P0 BRA `(.L_x_2437) ;  /* 0x0000000000748947 */ /* 0x010fea0003800000 */
        /* <DEDUP_REMOVED lines=29> */
.L_x_2437:
[----:B------:R-:W-:Y:S05]  /*ddd0*/  BSYNC B0 ;  /* 0x0000000000007941 */ /* 0x000fea0003800000 */
.L_x_2436:
        /* <DEDUP_REMOVED lines=25> */
.L_x_2439:
        /* <DEDUP_REMOVED lines=19> */
[----:B0-----:R-:W-:Y:S05]  /*e0a0*/  CALL.ABS.NOINC R2 ;  /* 0x0000000002007343 */ /* 0x001fea0003c00000 */
.L_x_2442:
[----:B------:R-:W-:Y:S05]  /*e0b0*/  BSYNC B6 ;  /* 0x0000000000067941 */ /* 0x000fea0003800000 */
.L_x_2441:
[----:B------:R-:W-:Y:S01]  /*e0c0*/  IADD3 R0, R22, 0x400, RZ ;  /* 0x0000040016007810 */ /* 0x000fe20007ffe0ff */
[----:B------:R-:W-:Y:S03]  /*e0d0*/  BSSY B6, `(.L_x_2443) ;  /* 0x0000022000067945 */ /* 0x000fe60003800000 */
        /* <DEDUP_REMOVED lines=8> */
[----:B------:R-:W-:Y:S01]  /*e160*/  MOV R8, 0x70 ;  /* 0x0000007000087802 */ /* 0x000fe20000000f00 */
[----:B------:R-:W-:Y:S02]  /*e170*/  IMAD.U32 R5, RZ, RZ, UR7 ;  /* 0x00000007ff057e24 */ /* 0x000fe4000f8e00ff */
[----:B------:R-:W-:Y:S02]  /*e180*/  IMAD.U32 R6, RZ, RZ, UR8 ;  /* 0x00000008ff067e24 */ /* 0x000fe4000f8e00ff */
[----:B------:R-:W-:-:S02]  /*e190*/  IMAD.U32 R7, RZ, RZ, UR9 ;  /* 0x00000009ff077e24 */ /* 0x000fc4000f8e00ff */
[----:B------:R-:W-:Y:S02]  /*e1a0*/  IMAD.U32 R10, RZ, RZ, UR4 ;  /* 0x00000004ff0a7e24 */ /* 0x000fe4000f8e00ff */
[----:B------:R-:W-:Y:S02]  /*e1b0*/  IMAD.U32 R11, RZ, RZ, UR5 ;  /* 0x00000005ff0b7e24 */ /* 0x000fe4000f8e00ff */
[----:B------:R-:W-:Y:S02]  /*e1c0*/  IMAD.MOV.U32 R12, RZ, RZ, 0x1 ;  /* 0x00000001ff0c7424 */ /* 0x000fe400078e00ff */
[----:B0-----:R-:W-:-:S07]  /*e1d0*/  IMAD.MOV.U32 R13, RZ, RZ, RZ ;  /* 0x000000ffff0d7224 */ /* 0x001fce00078e00ff */
[----:B------:R-:W-:-:S07]  /*e1e0*/  LEPC R20, `(.L_x_2445) ;  /* 0x000000001014794e */ /* 0x000fce0000000000 */
[----:B-1----:R-:W-:Y:S05]  /*e1f0*/  CALL.ABS.NOINC R2 ;  /* 0x0000000002007343 */ /* 0x002fea0003c00000 */
.L_x_2445:
        /* <DEDUP_REMOVED lines=15> */
.L_x_2444:
[----:B------:R-:W-:Y:S05]  /*e2f0*/  BSYNC B6 ;  /* 0x0000000000067941 */ /* 0x000fea0003800000 */
.L_x_2443:
        /* <DEDUP_REMOVED lines=14> */
[----:B--2---:R0:W2:Y:S01]  /*e3e0*/  @P0 LDG.E R21, desc[UR54][R2.64] ;  /* 0x0000003602150981 */ /* 0x0040a2000c1e1900 */
[----:B-1----:R-:W-:Y:S01]  /*e3f0*/  IMAD.SHL.U32 R7, R7, 0x10, RZ ;  /* 0x0000001007077824 */ /* 0x002fe200078e00ff */
[----:B------:R-:W-:Y:S01]  /*e400*/  LOP3.LUT R0, R0, 0x7f, RZ, 0xc0, !PT ;  /* 0x0000007f00007812 */ /* 0x000fe200078ec0ff */
[----:B---3--:R-:W-:-:S07]  /*e410*/  VIADD R26, R26, 0xffffffff ;  /* 0xffffffff1a1a7836 */ /* 0x008fce0000000000 */
[----:B0-----:R-:W0:Y:S01]  /*e420*/  @P2 LDC R3, c[0x0][0x434] ;  /* 0x00010d00ff032b82 */ /* 0x001e220000000800 */
[----:B------:R-:W-:Y:S02]  /*e430*/  SHF.R.U32.HI R0, RZ, 0x3, R0 ;  /* 0x00000003ff007819 */ /* 0x000fe40000011600 */
[----:B------:R-:W-:-:S05]  /*e440*/  LOP3.LUT R7, R7, 0x70, RZ, 0xc0, !PT ;  /* 0x0000007007077812 */ /* 0x000fca00078ec0ff */
[----:B------:R-:W1:Y:S01]  /*e450*/  @P2 LDC R2, c[0x0][0x438] ;  /* 0x00010e00ff022b82 */ /* 0x000e620000000800 */
[----:B------:R-:W-:-:S04]  /*e460*/  SHF.L.U32 R8, R26, 0x7, RZ ;  /* 0x000000071a087819 */ /* 0x000fc800000006ff */
[----:B------:R-:W-:Y:S01]  /*e470*/  LOP3.LUT R0, R8, R0, R7, 0xfe, !PT ;  /* 0x0000000008007212 */ /* 0x000fe200078efe07 */
[----:B--2---:R-:W-:Y:S03]  /*e480*/  @P0 STL [R1], R21 ;  /* 0x0000001501000387 */ /* 0x004fe60000100800 */
[C---:B----4-:R-:W-:Y:S01]  /*e490*/  ISETP.GE.AND P0, PT, R0.reuse, R5, PT ;  /* 0x000000050000720c */ /* 0x050fe20003f06270 */
[----:B------:R-:W-:-:S04]  /*e4a0*/  IMAD.IADD R0, R0, 0x1, R4 ;  /* 0x0000000100007824 */ /* 0x000fc800078e0204 */
[----:B0-----:R-:W-:-:S04]  /*e4b0*/  @P2 IMAD.HI.U32 R3, R0, R3, RZ ;  /* 0x0000000300032227 */ /* 0x001fc800078e00ff */
[----:B------:R-:W-:Y:S01]  /*e4c0*/  IMAD.MOV.U32 R4, RZ, RZ, R0 ;  /* 0x000000ffff047224 */ /* 0x000fe200078e0000 */
[----:B-1----:R-:W-:-:S03]  /*e4d0*/  @P2 SHF.R.U32.HI R4, RZ, R2, R3 ;  /* 0x00000002ff042219 */ /* 0x002fc60000011603 */
[----:B------:R-:W0:Y:S02]  /*e4e0*/  @!P0 LDC.64 R2, c[0x0][0x428] ;  /* 0x00010a00ff028b82 */ /* 0x000e240000000a00 */
        /* <DEDUP_REMOVED lines=14> */
[----:B------:R-:W-:Y:S01]  /*e5d0*/  LOP3.LUT R20, R20, 0xfffffffb, RZ, 0xc0, !PT ;  /* 0xfffffffb14147812 */ /* 0x000fe200078ec0ff */
[----:B------:R-:W-:-:S03]  /*e5e0*/  IMAD.U32 R9, RZ, RZ, UR37 ;  /* 0x00000025ff097e24 */ /* 0x000fc6000f8e00ff */
[----:B------:R-:W-:Y:S02]  /*e5f0*/  @P2 LOP3.LUT R20, R20, 0x4, RZ, 0xfc, !PT ;  /* 0x0000000414142812 */ /* 0x000fe400078efcff */
[----:B------:R-:W-:Y:S02]  /*e600*/  ISETP.NE.AND P2, PT, R9, 0x3, PT ;  /* 0x000000030900780c */ /* 0x000fe40003f45270 */
[----:B------:R-:W-:-:S11]  /*e610*/  LOP3.LUT R20, R20, 0xfffffffd, RZ, 0xc0, !PT ;  /* 0xfffffffd14147812 */ /* 0x000fd600078ec0ff */
[----:B------:R-:W-:-:S05]  /*e620*/  @P2 LOP3.LUT R20, R20, 0x2, RZ, 0xfc, !PT ;  /* 0x0000000214142812 */ /* 0x000fca00078efcff */
[----:B------:R0:W-:Y:S01]  /*e630*/  STL [R1+0x4], R20 ;  /* 0x0000041401007387 */ /* 0x0001e20000100800 */
[----:B------:R-:W-:-:S03]  /*e640*/  UMOV UR4, 0xffffffff ;  /* 0xffffffff00047882 */ /* 0x000fc60000000000 */
[----:B------:R-:W-:Y:S05]  /*e650*/  BRA.DIV UR4, `(.L_x_2446) ;  /* 0x0000004604d87947 */ /* 0x000fea000b800000 */
.L_x_2512:
[----:B------:R-:W-:Y:S01]  /*e660*/  LOP3.LUT R24, R18, 0xffff, RZ, 0xc0, !PT ;  /* 0x0000ffff12187812 */ /* 0x000fe200078ec0ff */
[----:B------:R-:W-:Y:S06]  /*e670*/  @!P2 BRA `(.L_x_2447) ;  /* 0x000000000004a947 */ /* 0x000fec0003800000 */
[----:B------:R-:W-:Y:S01]  /*e680*/  BPT.TRAP 0x1 ;  /* 0x000000040000795c */ /* 0x000fe20000300000 */
.L_x_2447:
        /* <DEDUP_REMOVED lines=23> */
.L_x_2513:
[----:B------:R-:W-:Y:S05]  /*e800*/  BSYNC B0 ;  /* 0x0000000000007941 */ /* 0x000fea0003800000 */
.L_x_2448:
        /* <DEDUP_REMOVED lines=71> */
[----:B-1----:R-:W-:-:S04]  /*ec80*/  @P1 LEA R7, P0, R28, R7, 0x1 ;  /* 0x000000071c071211 */ /* 0x002fc800078008ff */
[----:B--2---:R-:W-:-:S04]  /*ec90*/  @P1 IADD3.X R6, RZ, R6, RZ, P0, !PT ;  /* 0x00000006ff061210 */ /* 0x004fc800007fe4ff */
        /* <DEDUP_REMOVED lines=36> */
.L_x_2531:
[----:B------:R-:W-:-:S13]  /*eee0*/  ISETP.GE.AND P0, PT, R4, 0x71, PT ;  /* 0x000000710400780c */ /* 0x000fda0003f06270 */
[----:B-12---:R-:W-:Y:S01]  /*eef0*/  @P0 LEA R6, P1, R28, R0, 0x1 ;  /* 0x000000001c060211 */ /* 0x006fe200078208ff */
        /* <DEDUP_REMOVED lines=8> */
.L_x_2451:
        /* <DEDUP_REMOVED lines=11> */
.L_x_2452:
        /* <DEDUP_REMOVED lines=18> */
[----:B------:R1:W-:Y:S03]  /*f150*/  STL [R1+0x34], R4 ;  /* 0x0000340401007387 */ /* 0x0003e60000100800 */
[----:B------:R-:W-:-:S05]  /*f160*/  IMAD.IADD R0, R3, 0x1, R0 ;  /* 0x0000000103007824 */ /* 0x000fca00078e0200 */
        /* <DEDUP_REMOVED lines=9> */
[----:B------:R-:W-:Y:S01]  /*f200*/  IMAD.U32 R6, RZ, RZ, UR8 ;  /* 0x00000008ff067e24 */ /* 0x000fe2000f8e00ff */
[----:B------:R-:W-:Y:S01]  /*f210*/  MOV R13, RZ ;  /* 0x000000ff000d7202 */ /* 0x000fe20000000f00 */
[----:B------:R-:W-:Y:S02]  /*f220*/  IMAD.U32 R7, RZ, RZ, UR9 ;  /* 0x00000009ff077e24 */ /* 0x000fe4000f8e00ff */
[----:B------:R-:W-:-:S02]  /*f230*/  IMAD.U32 R10, RZ, RZ, UR4 ;  /* 0x00000004ff0a7e24 */ /* 0x000fc4000f8e00ff */
[----:B------:R-:W-:Y:S02]  /*f240*/  IMAD.U32 R11, RZ, RZ, UR5 ;  /* 0x00000005ff0b7e24 */ /* 0x000fe4000f8e00ff */
[----:B------:R-:W-:Y:S02]  /*f250*/  IMAD.MOV.U32 R8, RZ, RZ, 0x70 ;  /* 0x00000070ff087424 */ /* 0x000fe400078e00ff */
[----:B------:R-:W-:-:S07]  /*f260*/  IMAD.MOV.U32 R12, RZ, RZ, 0x1 ;  /* 0x00000001ff0c7424 */ /* 0x000fce00078e00ff */
[----:B------:R-:W-:-:S07]  /*f270*/  LEPC R20, `(.L_x_2454) ;  /* 0x000000001014794e */ /* 0x000fce0000000000 */
[----:B01----:R-:W-:Y:S05]  /*f280*/  CALL.ABS.NOINC R2 ;  /* 0x0000000002007343 */ /* 0x003fea0003c00000 */
.L_x_2454:
[----:B------:R-:W-:Y:S05]  /*f290*/  BSYNC B6 ;  /* 0x0000000000067941 */ /* 0x000fea0003800000 */
.L_x_2453:
[----:B------:R-:W2:Y:S01]  /*f2a0*/  LDL.LU R21, [R1+0x34] ;  /* 0x0000340001157983 */ /* 0x000ea20000300800 */
[----:B------:R-:W-:Y:S01]  /*f2b0*/  ULDC.64 UR6, c[0x0][0x2e0] ;  /* 0x0000b80000067ab9 */ /* 0x000fe20000000a00 */
[----:B-1----:R-:W1:Y:S01]  /*f2c0*/  LDC R4, c[0x0][0x448] ;  /* 0x00011200ff047b82 */ /* 0x002e620000000800 */
[----:B------:R-:W-:Y:S01]  /*f2d0*/  ULDC.64 UR4, c[0x0][0x2d8] ;  /* 0x0000b60000047ab9 */ /* 0x000fe20000000a00 */
[----:B------:R-:W3:Y:S01]  /*f2e0*/  LDL.LU R20, [R1+0x2c] ;  /* 0x00002c0001147983 */ /* 0x000ee20000300800 */
[----:B------:R-:W-:-:S03]  /*f2f0*/  ULDC.64 UR8, c[0x0][0x280] ;  /* 0x0000a00000087ab9 */ /* 0x000fc60000000a00 */
[----:B------:R-:W3:Y:S02]  /*f300*/  LDL.LU.64 R2, [R1+0x20] ;  /* 0x0000200001027983 */ /* 0x000ee40000300a00 */
[----:B0-----:R-:W0:Y:S02]  /*f310*/  LDC R9, c[0x0][0x448] ;  /* 0x00011200ff097b82 */ /* 0x001e240000000800 */
[----:B------:R4:W5:Y:S01]  /*f320*/  LDL R10, [R1+0x1c] ;  /* 0x00001c00010a7983 */ /* 0x0009620000100800 */
[----:B-1----:R-:W-:-:S13]  /*f330*/  ISETP.NE.AND P6, PT, R4, 0x1, PT ;  /* 0x000000010400780c */ /* 0x002fda0003fc5270 */
[----:B------:R-:W1:Y:S08]  /*f340*/  @P6 LDC R5, c[0x0][0x44c] ;  /* 0x00011300ff056b82 */ /* 0x000e700000000800 */
[----:B------:R-:W4:Y:S08]  /*f350*/  @P6 LDC R4, c[0x0][0x450] ;  /* 0x00011400ff046b82 */ /* 0x000f300000000800 */
[----:B------:R-:W0:Y:S01]  /*f360*/  @P6 LDC R8, c[0x0][0x450] ;  /* 0x00011400ff086b82 */ /* 0x000e220000000800 */
[----:B--2---:R-:W-:-:S02]  /*f370*/  IMAD R0, R21, UR6, RZ ;  /* 0x0000000615007c24 */ /* 0x004fc4000f8e02ff */
[----:B------:R-:W2:Y:S02]  /*f380*/  S2R R21, SR_TID.X ;  /* 0x0000000000157919 */ /* 0x000ea40000002100 */
[----:B------:R-:W-:Y:S02]  /*f390*/  IMAD R0, R29, UR7, R0 ;  /* 0x000000071d007c24 */ /* 0x000fe4000f8e0200 */
[----:B---3--:R-:W-:Y:S02]  /*f3a0*/  IMAD.MOV.U32 R3, RZ, RZ, R20 ;  /* 0x000000ffff037224 */ /* 0x008fe400078e0014 */
[----:B------:R-:W3:Y:S01]  /*f3b0*/  S2R R20, SR_TID.X ;  /* 0x0000000000147919 */ /* 0x000ee20000002100 */
[----:B------:R-:W-:-:S04]  /*f3c0*/  IMAD.WIDE.U32 R2, R24, UR4, R2 ;  /* 0x0000000418027c25 */ /* 0x000fc8000f8e0002 */
[----:B------:R-:W-:Y:S01]  /*f3d0*/  IMAD R3, R24, UR5, R3 ;  /* 0x0000000518037c24 */ /* 0x000fe2000f8e0203 */
[----:B------:R-:W-:Y:S01]  /*f3e0*/  ULDC.64 UR4, c[0x0][0x2d0] ;  /* 0x0000b40000047ab9 */ /* 0x000fe20000000a00 */
[----:B------:R-:W-:Y:S01]  /*f3f0*/  IMAD.WIDE.U32 R2, R29, UR6, R2 ;  /* 0x000000061d027c25 */ /* 0x000fe2000f8e0002 */
[----:B------:R-:W-:-:S03]  /*f400*/  ULDC.64 UR6, c[0x0][0x2c8] ;  /* 0x0000b20000067ab9 */ /* 0x000fc60000000a00 */
[----:B------:R-:W-:Y:S02]  /*f410*/  IMAD.IADD R3, R3, 0x1, R0 ;  /* 0x0000000103037824 */ /* 0x000fe400078e0200 */
[----:B--2---:R-:W-:-:S05]  /*f420*/  IMAD.SHL.U32 R21, R21, 0x10, RZ ;  /* 0x0000001015157824 */ /* 0x004fca00078e00ff */
[----:B------:R-:W-:Y:S02]  /*f430*/  LOP3.LUT R21, R21, 0x70, RZ, 0xc0, !PT ;  /* 0x0000007015157812 */ /* 0x000fe400078ec0ff */
[----:B---3--:R-:W-:-:S04]  /*f440*/  LOP3.LUT R20, R20, 0x7f, RZ, 0xc0, !PT ;  /* 0x0000007f14147812 */ /* 0x008fc800078ec0ff */
[----:B------:R-:W-:-:S04]  /*f450*/  SHF.R.U32.HI R20, RZ, 0x3, R20 ;  /* 0x00000003ff147819 */ /* 0x000fc80000011614 */
[----:B------:R-:W-:Y:S02]  /*f460*/  LOP3.LUT R20, R20, R21, RZ, 0xfc, !PT ;  /* 0x0000001514147212 */ /* 0x000fe400078efcff */
[----:B------:R2:W5:Y:S03]  /*f470*/  LDL R21, [R1+0x28] ;  /* 0x0000280001157983 */ /* 0x0005660000100800 */
[----:B------:R-:W-:-:S04]  /*f480*/  IMAD R6, R17, 0xc0, R20 ;  /* 0x000000c011067824 */ /* 0x000fc800078e0214 */
[----:B-1----:R-:W-:-:S04]  /*f490*/  @P6 IMAD.HI.U32 R0, R6, R5, RZ ;  /* 0x0000000506006227 */ /* 0x002fc800078e00ff */
[----:B------:R-:W-:Y:S01]  /*f4a0*/  IMAD.MOV.U32 R5, RZ, RZ, R6 ;  /* 0x000000ffff057224 */ /* 0x000fe200078e0006 */
[----:B----4-:R-:W-:-:S04]  /*f4b0*/  @P6 SHF.R.U32.HI R5, RZ, R4, R0 ;  /* 0x00000004ff056219 */ /* 0x010fc80000011600 */
[----:B------:R-:W-:-:S05]  /*f4c0*/  SHF.R.S32.HI R0, RZ, 0x1f, R5 ;  /* 0x0000001fff007819 */ /* 0x000fca0000011405 */
[----:B------:R-:W-:-:S04]  /*f4d0*/  IMAD R0, R0, UR4, RZ ;  /* 0x0000000400007c24 */ /* 0x000fc8000f8e02ff */
[C---:B------:R-:W-:Y:S02]  /*f4e0*/  IMAD R7, R5.reuse, UR5, R0 ;  /* 0x0000000505077c24 */ /* 0x040fe4000f8e0200 */
[----:B------:R-:W-:Y:S02]  /*f4f0*/  IMAD.MOV R0, RZ, RZ, -R5 ;  /* 0x000000ffff007224 */ /* 0x000fe400078e0a05 */
[----:B------:R-:W-:-:S04]  /*f500*/  IMAD.WIDE.U32 R4, R5, UR4, R2 ;  /* 0x0000000405047c25 */ /* 0x000fc8000f8e0002 */
[----:B0-----:R-:W-:Y:S02]  /*f510*/  IMAD R0, R9, R0, R6 ;  /* 0x0000000009007224 */ /* 0x001fe400078e0206 */
[----:B------:R-:W-:-:S03]  /*f520*/  IMAD.IADD R5, R5, 0x1, R7 ;  /* 0x0000000105057824 */ /* 0x000fc600078e0207 */
[----:B------:R-:W-:Y:S01]  /*f530*/  SHF.R.S32.HI R7, RZ, 0x1f, R0 ;  /* 0x0000001fff077819 */ /* 0x000fe20000011400 */
[----:B------:R-:W-:-:S04]  /*f540*/  IMAD.WIDE.U32 R4, R0, UR6, R4 ;  /* 0x0000000600047c25 */ /* 0x000fc8000f8e0004 */
[----:B------:R-:W-:-:S04]  /*f550*/  IMAD R7, R7, UR6, RZ ;  /* 0x0000000607077c24 */ /* 0x000fc8000f8e02ff */
[----:B------:R-:W-:-:S05]  /*f560*/  IMAD R7, R0, UR7, R7 ;  /* 0x0000000700077c24 */ /* 0x000fca000f8e0207 */
[----:B------:R-:W-:Y:S02]  /*f570*/  IADD3 R5, R5, R7, RZ ;  /* 0x0000000705057210 */ /* 0x000fe40007ffe0ff */
[----:B------:R-:W0:Y:S01]  /*f580*/  @P6 LDC R7, c[0x0][0x44c] ;  /* 0x00011300ff076b82 */ /* 0x000e220000000800 */
[----:B------:R-:W-:-:S04]  /*f590*/  LEA R0, P0, R4, UR8, 0x1 ;  /* 0x0000000804007c11 */ /* 0x000fc8000f8008ff */
[----:B------:R-:W-:Y:S01]  /*f5a0*/  LEA.HI.X R4, R4, UR9, R5, 0x1, P0 ;  /* 0x0000000904047c11 */ /* 0x000fe200080f0c05 */
[----:B------:R-:W-:-:S04]  /*f5b0*/  VIADD R5, R6, 0x80 ;  /* 0x0000008006057836 */ /* 0x000fc80000000000 */
        /* <DEDUP_REMOVED lines=103> */
[----:B-1----:R-:W-:-:S04]  /*fc30*/  @!P2 LEA R6, P3, R28, R6, 0x1 ;  /* 0x000000061c06a211 */ /* 0x002fc800078608ff */
[----:B------:R-:W-:Y:S02]  /*fc40*/  @!P2 IADD3.X R7, RZ, R4, RZ, P3, !PT ;  /* 0x00000004ff07a210 */ /* 0x000fe40001ffe4ff */
        /* <DEDUP_REMOVED lines=22> */
[----:B------:R0:W1:Y:S04]  /*fdb0*/  SHFL.IDX PT, R0, R2, 0x3, 0x181f ;  /* 0x00781f0002007f89 */ /* 0x00006800000e0000 */
[----:B------:R0:W-:Y:S04]  /*fdc0*/  @!P2 LDGSTS.E.BYPASS.LTC128B.128 [R10+0xd400], desc[UR54][R6.64], !P0 ;  /* 0x0d400000060aafae */ /* 0x0001e8000c101d76 */
[----:B------:R0:W2:Y:S02]  /*fdd0*/  SHFL.IDX PT, R2, R5, 0x3, 0x181f ;  /* 0x00781f0005027f89 */ /* 0x0000a400000e0000 */
.L_x_2556:
        /* <DEDUP_REMOVED lines=10> */
.L_x_2456:
        /* <DEDUP_REMOVED lines=19> */
[----:B--2---:R-:W-:-:S04]  /*ffb0*/  IADD3 R7, R4, -0x2, RZ ;  /* 0xfffffffe04077810 */ /* 0x004fc80007ffe0ff */
[----:B---3--:R-:W-:Y:S01]  /*ffc0*/  ISETP.GE.AND P1, PT, R7, R2, PT ;  /* 0x000000020700720c */ /* 0x008fe20003f26270 */
[----:B01----:R-:W-:-:S12]  /*ffd0*/  @!P0 BRA `(.L_x_2458) ;  /* 0x0000004800548947 */ /* 0x003fd80003800000 */
.L_x_2557:
[----:B------:R-:W-:Y:S05]  /*ffe0*/  BSYNC B0 ;  /* 0x0000000000007941 */ /* 0x000fea0003800000 */
.L_x_2457:
[----:B------:R-:W-:Y:S04]  /*fff0*/  BSSY B0, `(.L_x_2459) ;  /* 0x00000ff000007945 */ /* 0x000fe80003800000 */
[----:B------:R-:W-:Y:S05]  /*10000*/  @!P1 BRA `(.L_x_2460) ;  /* 0x0000000c00f49947 */ /* 0x000fea0003800000 */
[----:B------:R-:W-:Y:S01]  /*10010*/  ULDC UR4, c[0x0][0x2f4] ;  /* 0x0000bd0000047ab9 */ /* 0x000fe20000000800 */
[----:B------:R-:W-:Y:S01]  /*10020*/  IMAD.MOV.U32 R17, RZ, RZ, R27 ;  /* 0x000000ffff117224 */ /* 0x000fe200078e001b */
[----:B------:R-:W-:Y:S01]  /*10030*/  ISETP.GE.AND P1, PT, R28, UR4, PT ;  /* 0x000000041c007c0c */ /* 0x000fe2000bf26270 */
[----:B------:R-:W-:Y:S02]  /*10040*/  IMAD.MOV.U32 R6, RZ, RZ, R25 ;  /* 0x000000ffff067224 */ /* 0x000fe400078e0019 */
[----:B------:R-:W-:-:S10]  /*10050*/  IMAD.MOV.U32 R29, RZ, RZ, R26 ;  /* 0x000000ffff1d7224 */ /* 0x000fd400078e001a */
.L_x_2473:
[----:B------:R-:W2:Y:S01]  /*10060*/  LDL R9, [R1+0x14] ;  /* 0x0000140001097983 */ /* 0x000ea20000100800 */
[----:B0-----:R-:W0:Y:S03]  /*10070*/  LDC R3, c[0x0][0x430] ;  /* 0x00010c00ff037b82 */ /* 0x001e260000000800 */
[----:B------:R-:W3:Y:S04]  /*10080*/  LDL R8, [R1+0x18] ;  /* 0x0000180001087983 */ /* 0x000ee80000100800 */
[----:B------:R-:W4:Y:S01]  /*10090*/  LDL R5, [R1] ;  /* 0x0000000001057983 */ /* 0x000f220000100800 */
        /* <DEDUP_REMOVED lines=14> */
[----:B-1----:R-:W-:-:S04]  /*10180*/  @P0 SHF.R.U32.HI R2, RZ, R0, R4 ;  /* 0x00000000ff020219 */ /* 0x002fc80000011604 */
[----:B------:R-:W-:-:S05]  /*10190*/  IADD3 R0, -R2, RZ, RZ ;  /* 0x000000ff02007210 */ /* 0x000fca0007ffe1ff */
        /* <DEDUP_REMOVED lines=22> */
.L_x_2461:
[----:B------:R-:W-:Y:S01]  /*10300*/  IMAD R5, R25, 0x8, R22 ;  /* 0x0000000819057824 */ /* 0x000fe200078e0216 */
[----:B------:R-:W-:Y:S01]  /*10310*/  SHF.L.U32 R2, R27, 0x1f, RZ ;  /* 0x0000001f1b027819 */ /* 0x000fe200000006ff */
[----:B------:R-:W-:Y:S03]  /*10320*/  BSSY B1, `(.L_x_2462) ;  /* 0x0000003000017945 */ /* 0x000fe60003800000 */
[----:B------:R-:W0:Y:S02]  /*10330*/  SYNCS.PHASECHK.TRANS64.TRYWAIT P0, [R5+URZ+0x16840], R2 ;  /* 0x01684002050075a7 */ /* 0x000e24000800017f */
[----:B0-----:R-:W-:Y:S05]  /*10340*/  @!P0 BRA `(.L_x_2463) ;  /* 0x00000044008c8947 */ /* 0x001fea0003800000 */
.L_x_2558:
[----:B------:R-:W-:Y:S05]  /*10350*/  BSYNC B1 ;  /* 0x0000000000017941 */ /* 0x000fea0003800000 */
.L_x_2462:
[----:B------:R-:W2:Y:S01]  /*10360*/  LDL R3, [R1+0x4] ;  /* 0x0000040001037983 */ /* 0x000ea20000100800 */
[----:B------:R-:W-:Y:S01]  /*10370*/  SHF.R.S32.HI R20, RZ, 0x1f, R0 ;  /* 0x0000001fff147819 */ /* 0x000fe20000011400 */
[----:B------:R-:W-:Y:S01]  /*10380*/  ULDC.64 UR4, c[0x0][0x300] ;  /* 0x0000c00000047ab9 */ /* 0x000fe20000000a00 */
[----:B------:R-:W-:Y:S01]  /*10390*/  ULDC.64 UR6, c[0x0][0x2e8] ;  /* 0x0000ba0000067ab9 */ /* 0x000fe20000000a00 */
[----:B------:R-:W1:Y:S02]  /*103a0*/  S2R R8, SR_TID.X ;  /* 0x0000000000087919 */ /* 0x000e640000002100 */
[----:B------:R-:W-:-:S04]  /*103b0*/  IMAD R7, R20, UR4, RZ ;  /* 0x0000000414077c24 */ /* 0x000fc8000f8e02ff */
[----:B------:R-:W-:Y:S02]  /*103c0*/  IMAD R7, R0, UR5, R7 ;  /* 0x0000000500077c24 */ /* 0x000fe4000f8e0207 */
[C---:B-1----:R-:W-:Y:S02]  /*103d0*/  IMAD.SHL.U32 R9, R8.reuse, 0x8, RZ ;  /* 0x0000000808097824 */ /* 0x042fe400078e00ff */
[----:B------:R-:W-:-:S03]  /*103e0*/  IMAD.SHL.U32 R11, R8, 0x8, RZ ;  /* 0x00000008080b7824 */ /* 0x000fc600078e00ff */
        /* <DEDUP_REMOVED lines=11> */
[----:B------:R-:W-:-:S04]  /*104a0*/  ULDC.64 UR4, c[0x0][0x308] ;  /* 0x0000c20000047ab9 */ /* 0x000fc80000000a00 */
[----:B------:R-:W-:-:S03]  /*104b0*/  IADD3 R3, R3, R7, RZ ;  /* 0x0000000703037210 */ /* 0x000fc60007ffe0ff */
        /* <DEDUP_REMOVED lines=46> */
.L_x_2576:
        /* <DEDUP_REMOVED lines=8> */
.L_x_2465:
[----:B------:R-:W-:Y:S02]  /*10820*/  PLOP3.LUT P2, PT, P2, P0, PT, 0xa2, 0x0 ;  /* 0x000000000000781c */ /* 0x000fe40001741472 */
[----:B------:R-:W-:-:S08]  /*10830*/  @P0 R2UR P2, UR4, R5 ;  /* 0x00000000050402ca */ /* 0x000fd00000040000 */
[----:B------:R-:W-:-:S05]  /*10840*/  @P0 PLOP3.LUT P0, PT, P2, PT, PT, 0x80, 0x0 ;  /* 0x000000000000081c */ /* 0x000fca000170f070 */
[----:B------:R-:W-:Y:S01]  /*10850*/  @!P2 SYNCS.ARRIVE.TRANS64.RED.A0T1 RZ, [UR4+0x16830], RZ ;  /* 0x016830ffffffa9a7 */ /* 0x000fe20008200404 */
[----:B------:R-:W-:Y:S07]  /*10860*/  @!P2 ARRIVES.LDGSTSBAR.64.TRANSCNT [UR4+0x16830] ;  /* 0x01683000ff00a9b0 */ /* 0x000fee0008000a84 */
[----:B------:R-:W-:Y:S05]  /*10870*/  @P0 BRA.U.ANY `(.L_x_2465) ;  /* 0xfffffffd00e80947 */ /* 0x000fea000393ffff */
[----:B------:R-:W-:Y:S01]  /*10880*/  NOP ;  /* 0x0000000000007918 */ /* 0x000fe20000000000 */
[----:B-1----:R-:W-:-:S04]  /*10890*/  MOV R2, UR37 ;  /* 0x0000002500027c02 */ /* 0x002fc80008000f00 */
[----:B------:R-:W-:-:S13]  /*108a0*/  ISETP.NE.AND P3, PT, R2, 0x3, PT ;  /* 0x000000030200780c */ /* 0x000fda0003f65270 */
[----:B------:R-:W-:Y:S05]  /*108b0*/  @!P3 BRA `(.L_x_2466) ;  /* 0x000000000004b947 */ /* 0x000fea0003800000 */
[----:B------:R-:W-:Y:S01]  /*108c0*/  BPT.TRAP 0x1 ;  /* 0x000000040000795c */ /* 0x000fe20000300000 */
.L_x_2466:
[----:B------:R1:W-:Y:S01]  /*108d0*/  SYNCS.ARRIVE.TRANS64.A1T0 RZ, [R5+URZ+0x16830], RZ ;  /* 0x016830ff05ff79a7 */ /* 0x0003e2000810003f */
[----:B------:R-:W-:Y:S05]  /*108e0*/  @!P3 BRA `(.L_x_2467) ;  /* 0x000000000004b947 */ /* 0x000fea0003800000 */
[----:B------:R-:W-:Y:S01]  /*108f0*/  BPT.TRAP 0x1 ;  /* 0x000000040000795c */ /* 0x000fe20000300000 */
.L_x_2467:
[----:B------:R-:W-:Y:S01]  /*10900*/  SHF.L.U32 R2, R17, 0x1f, RZ ;  /* 0x0000001f11027819 */ /* 0x000fe200000006ff */
[----:B-1----:R-:W-:Y:S01]  /*10910*/  IMAD R5, R6, 0x8, R22 ;  /* 0x0000000806057824 */ /* 0x002fe200078e0216 */
[----:B------:R-:W-:Y:S03]  /*10920*/  BSSY B1, `(.L_x_2468) ;  /* 0x0000003000017945 */ /* 0x000fe60003800000 */
[----:B------:R-:W1:Y:S02]  /*10930*/  SYNCS.PHASECHK.TRANS64.TRYWAIT P0, [R5+URZ+0x16860], R2 ;  /* 0x01686002050075a7 */ /* 0x000e64000800017f */
[----:B-1----:R-:W-:Y:S05]  /*10940*/  @!P0 BRA `(.L_x_2469) ;  /* 0x0000004800508947 */ /* 0x002fea0003800000 */
.L_x_2577:
[----:B------:R-:W-:Y:S05]  /*10950*/  BSYNC B1 ;  /* 0x0000000000017941 */ /* 0x000fea0003800000 */
.L_x_2468:
        /* <DEDUP_REMOVED lines=15> */
[----:B------:R-:W-:Y:S02]  /*10a50*/  ISETP.LT.OR P0, PT, R8, 0x1, P1 ;  /* 0x000000010800780c */ /* 0x000fe40000f01670 */
[----:B------:R-:W-:Y:S01]  /*10a60*/  LEA R6, R6, R22, 0x1 ;  /* 0x0000001606067211 */ /* 0x000fe200078e08ff */
        /* <DEDUP_REMOVED lines=43> */
.L_x_2595:
[----:B------:R-:W-:Y:S01]  /*10d20*/  ISETP.LT.OR P0, PT, R8, 0x71, P1 ;  /* 0x000000710800780c */ /* 0x000fe20000f01670 */
[----:B------:R-:W-:Y:S01]  /*10d30*/  ULDC.64 UR4, c[0x0][0x328] ;  /* 0x0000ca0000047ab9 */ /* 0x000fe20000000a00 */
[----:B-1----:R-:W-:Y:S01]  /*10d40*/  IADD3 R2, P2, R2, R7, RZ ;  /* 0x0000000702027210 */ /* 0x002fe20007f5e0ff */
[----:B------:R-:W-:-:S03]  /*10d50*/  ULDC.64 UR6, c[0x0][0x318] ;  /* 0x0000c60000067ab9 */ /* 0x000fc60000000a00 */
[----:B------:R-:W-:-:S07]  /*10d60*/  IADD3.X R3, RZ, R23, RZ, P2, !PT ;  /* 0x00000017ff037210 */ /* 0x000fce00017fe4ff */
        /* <DEDUP_REMOVED lines=20> */
.L_x_2471:
        /* <DEDUP_REMOVED lines=11> */
.L_x_2472:
[----:B------:R-:W2:Y:S01]  /*10f60*/  LDL R0, [R1+0x10] ;  /* 0x0000100001007983 */ /* 0x000ea20000100800 */
[----:B------:R1:W-:Y:S01]  /*10f70*/  SYNCS.ARRIVE.TRANS64.A1T0 RZ, [R5+URZ+0x16850], RZ ;  /* 0x016850ff05ff79a7 */ /* 0x0003e2000810003f */
[C---:B------:R-:W-:Y:S01]  /*10f80*/  VIADD R7, R26.reuse, 0xffffffff ;  /* 0xffffffff1a077836 */ /* 0x040fe20000000000 */
[----:B------:R-:W-:Y:S01]  /*10f90*/  MOV R29, R26 ;  /* 0x0000001a001d7202 */ /* 0x000fe20000000f00 */
[----:B------:R-:W-:Y:S02]  /*10fa0*/  IMAD.MOV.U32 R17, RZ, RZ, R27 ;  /* 0x000000ffff117224 */ /* 0x000fe400078e001b */
[----:B------:R-:W-:Y:S01]  /*10fb0*/  IMAD.MOV.U32 R6, RZ, RZ, R25 ;  /* 0x000000ffff067224 */ /* 0x000fe200078e0019 */
[----:B--2---:R-:W-:-:S13]  /*10fc0*/  ISETP.GT.AND P0, PT, R26, R0, PT ;  /* 0x000000001a00720c */ /* 0x004fda0003f04270 */
[----:B-1----:R-:W-:Y:S05]  /*10fd0*/  @P0 BRA `(.L_x_2473) ;  /* 0xfffffff000200947 */ /* 0x002fea000383ffff */
.L_x_2460:
[----:B------:R-:W-:Y:S05]  /*10fe0*/  BSYNC B0 ;  /* 0x0000000000007941 */ /* 0x000fea0003800000 */
.L_x_2459:
        /* <DEDUP_REMOVED lines=17> */
.L_x_2475:
[----:B------:R-:W-:Y:S05]  /*11100*/  BSYNC B0 ;  /* 0x0000000000007941 */ /* 0x000fea0003800000 */
.L_x_2474:
[----:B------:R-:W-:-:S05]  /*11110*/  IMAD.U32 R0, RZ, RZ, UR37 ;  /* 0x00000025ff007e24 */ /* 0x000fca000f8e00ff */
[----:B------:R-:W-:-:S13]  /*11120*/  ISETP.NE.AND P0, PT, R0, 0x3, PT ;  /* 0x000000030000780c */ /* 0x000fda0003f05270 */
[----:B------:R-:W-:Y:S05]  /*11130*/  @!P0 BRA `(.L_x_2476) ;  /* 0x0000000000048947 */ /* 0x000fea0003800000 */
[----:B------:R-:W-:Y:S01]  /*11140*/  BPT.TRAP 0x1 ;  /* 0x000000040000795c */ /* 0x000fe20000300000 */
.L_x_2476:
[----:B------:R-:W2:Y:S01]  /*11150*/  LDL.LU R2, [R1+0xc] ;  /* 0x00000c0001027983 */ /* 0x000ea20000300800 */
[----:B------:R-:W-:Y:S01]  /*11160*/  IMAD R0, R25, 0x8, R22 ;  /* 0x0000000819007824 */ /* 0x000fe200078e0216 */
[----:B0-----:R-:W-:Y:S01]  /*11170*/  SHF.L.U32 R3, R27, 0x1f, RZ ;  /* 0x0000001f1b037819 */ /* 0x001fe200000006ff */
[----:B------:R-:W-:Y:S03]  /*11180*/  BSSY B0, `(.L_x_2477) ;  /* 0x0000004000007945 */ /* 0x000fe60003800000 */
[----:B------:R-:W0:Y:S01]  /*11190*/  SYNCS.PHASECHK.TRANS64.TRYWAIT P0, [R0+URZ+0x16860], R3 ;  /* 0x01686003000075a7 */ /* 0x000e22000800017f */
[----:B--2---:R-:W-:Y:S01]  /*111a0*/  IMAD R6, R26, -0x80, R2 ;  /* 0xffffff801a067824 */ /* 0x004fe200078e0202 */
[----:B0-----:R-:W-:Y:S06]  /*111b0*/  @!P0 BRA `(.L_x_2478) ;  /* 0x0000004800908947 */ /* 0x001fec0003800000 */
.L_x_2596:
[----:B------:R-:W-:Y:S05]  /*111c0*/  BSYNC B0 ;  /* 0x0000000000007941 */ /* 0x000fea0003800000 */
.L_x_2477:
        /* <DEDUP_REMOVED lines=15> */
[----:B------:R-:W-:Y:S01]  /*112c0*/  SHF.L.U32 R5, R28, 0x1, RZ ;  /* 0x000000011c057819 */ /* 0x000fe200000006ff */
[----:B------:R-:W-:Y:S01]  /*112d0*/  IMAD R4, R4, 0x2, R22 ;  /* 0x0000000204047824 */ /* 0x000fe200078e0216 */
[----:B------:R-:W-:Y:S01]  /*112e0*/  ISETP.LT.OR P1, PT, R6, 0x1, P0 ;  /* 0x000000010600780c */ /* 0x000fe20000721670 */
        /* <DEDUP_REMOVED lines=34> */
[----:B0-----:R-:W-:-:S04]  /*11510*/  IADD3 R2, P2, R9, R5, RZ ;  /* 0x0000000509027210 */ /* 0x001fc80007f5e0ff */
[----:B-1----:R-:W-:-:S05]  /*11520*/  IADD3.X R3, RZ, R7, RZ, P2, !PT ;  /* 0x00000007ff037210 */ /* 0x002fca00017fe4ff */
[----:B------:R0:W-:Y:S01]  /*11530*/  LDGSTS.E.BYPASS.LTC128B.128 [R4+0x2c00], desc[UR54][R2.64], !P1 ;  /* 0x02c0000002047fae */ /* 0x0001e2000c901d76 */
[----:B------:R-:W-:Y:S02]  /*11540*/  ISETP.LT.OR P1, PT, R6, 0x61, P0 ;  /* 0x000000610600780c */ /* 0x000fe40000721670 */
[----:B0-----:R-:W-:Y:S02]  /*11550*/  IADD3 R2, P2, R14, R5, RZ ;  /* 0x000000050e027210 */ /* 0x001fe40007f5e0ff */
[----:B------:R0:W1:Y:S03]  /*11560*/  SHFL.IDX PT, R14, R18, 0x7, 0x181f ;  /* 0x00f81f00120e7f89 */ /* 0x00006600000e0000 */
[----:B--2---:R-:W-:-:S06]  /*11570*/  IMAD.X R3, RZ, RZ, R8, P2 ;  /* 0x000000ffff037224 */ /* 0x004fcc00010e0608 */
[----:B---3--:R0:W-:Y:S02]  /*11580*/  LDGSTS.E.BYPASS.LTC128B.128 [R4+0x3400], desc[UR54][R2.64], !P1 ;  /* 0x0340000002047fae */ /* 0x0081e4000c901d76 */
.L_x_2614:
        /* <DEDUP_REMOVED lines=9> */
.L_x_2480:
        /* <DEDUP_REMOVED lines=11> */
.L_x_2481:
[----:B------:R-:W-:Y:S01]  /*116d0*/  VIADD R25, R25, 0x1 ;  /* 0x0000000119197836 */ /* 0x000fe20000000000 */
[----:B------:R0:W-:Y:S04]  /*116e0*/  SYNCS.ARRIVE.TRANS64.A1T0 RZ, [R0+URZ+0x16850], RZ ;  /* 0x016850ff00ff79a7 */ /* 0x0001e8000810003f */
[----:B------:R-:W-:-:S04]  /*116f0*/  ISETP.NE.AND P0, PT, R25, 0x2, PT ;  /* 0x000000021900780c */ /* 0x000fc80003f05270 */
[----:B0-----:R-:W-:Y:S02]  /*11700*/  SEL R0, RZ, 0x1, P0 ;  /* 0x00000001ff007807 */ /* 0x001fe40000000000 */
[----:B------:R-:W-:Y:S02]  /*11710*/  SEL R25, R25, RZ, P0 ;  /* 0x000000ff19197207 */ /* 0x000fe40000000000 */
[----:B------:R-:W-:-:S07]  /*11720*/  LOP3.LUT R27, R27, R0, RZ, 0x3c, !PT ;  /* 0x000000001b1b7212 */ /* 0x000fce00078e3cff */
.L_x_2440:
[----:B------:R-:W-:Y:S05]  /*11730*/  BSYNC B7 ;  /* 0x0000000000077941 */ /* 0x000fea0003800000 */
.L_x_2438:
        /* <DEDUP_REMOVED lines=12> */
.L_x_2482:
        /* <DEDUP_REMOVED lines=14> */
[----:B------:R-:W-:Y:S01]  /*118e0*/  MOV R17, RZ ;  /* 0x000000ff00117202 */ /* 0x000fe20000000f00 */
[----:B------:R-:W-:Y:S01]  /*118f0*/  IMAD.MOV.U32 R5, RZ, RZ, RZ ;  /* 0x000000ffff057224 */ /* 0x000fe200078e00ff */
        /* <DEDUP_REMOVED lines=26> */
[----:B------:R0:W1:Y:S02]  /*11aa0*/  SHFL.IDX PT, R14, R2, 0x1f, 0x1f ;  /* 0x03e01f00020e7f89 */ /* 0x00006400000e0000 */
.L_x_2624:
[----:B------:R-:W-:Y:S02]  /*11ab0*/  ULDC UR4, c[0x0][0xc38] ;  /* 0x00030e0000047ab9 */ /* 0x000fe40000000800 */
[----:B------:R-:W-:-:S04]  /*11ac0*/  IMAD.U32 R4, RZ, RZ, UR4 ;  /* 0x00000004ff047e24 */ /* 0x000fc8000f8e00ff */
[----:B-1----:R-:W-:-:S04]  /*11ad0*/  IMAD R3, R14, R4, RZ ;  /* 0x000000040e037224 */ /* 0x002fc800078e02ff */
[----:B------:R-:W-:-:S05]  /*11ae0*/  IMAD.IADD R6, R6, 0x1, R3 ;  /* 0x0000000106067824 */ /* 0x000fca00078e0203 */
[----:B------:R-:W-:-:S13]  /*11af0*/  ISETP.GT.AND P6, PT, R6, R0, PT ;  /* 0x000000000600720c */ /* 0x000fda0003fc4270 */
[----:B------:R-:W-:Y:S05]  /*11b00*/  @P6 BRA `(.L_x_2485) ;  /* 0x0000000000a46947 */ /* 0x000fea0003800000 */
.L_x_2488:
[----:B0-----:R-:W0:Y:S01]  /*11b10*/  LDC R2, c[0x0][0xc3c] ;  /* 0x00030f00ff027b82 */ /* 0x001e220000000800 */
[----:B------:R-:W-:-:S05]  /*11b20*/  VIADD R19, R19, 0x1f ;  /* 0x0000001f13137836 */ /* 0x000fca0000000000 */
[----:B0-----:R-:W-:-:S13]  /*11b30*/  ISETP.GE.AND P6, PT, R19, R2, PT ;  /* 0x000000021300720c */ /* 0x001fda0003fc6270 */
[----:B------:R-:W-:Y:S05]  /*11b40*/  @P6 BRA `(.L_x_2486) ;  /* 0x0000000800bc6947 */ /* 0x000fea0003800000 */
[----:B------:R-:W0:Y:S01]  /*11b50*/  S2R R3, SR_TID.X ;  /* 0x0000000000037919 */ /* 0x000e220000002100 */
        /* <DEDUP_REMOVED lines=30> */
.L_x_2632:
[----:B------:R-:W-:Y:S02]  /*11d40*/  ULDC UR4, c[0x0][0xc38] ;  /* 0x00030e0000047ab9 */ /* 0x000fe40000000800 */
[----:B------:R-:W-:-:S05]  /*11d50*/  MOV R4, UR4 ;  /* 0x0000000400047c02 */ /* 0x000fca0008000f00 */
[----:B-1----:R-:W-:-:S04]  /*11d60*/  IMAD R3, R14, R4, RZ ;  /* 0x000000040e037224 */ /* 0x002fc800078e02ff */
[----:B------:R-:W-:-:S05]  /*11d70*/  IMAD.IADD R6, R3, 0x1, R6 ;  /* 0x0000000103067824 */ /* 0x000fca00078e0206 */
[----:B------:R-:W-:-:S13]  /*11d80*/  ISETP.GT.AND P6, PT, R6, R0, PT ;  /* 0x000000000600720c */ /* 0x000fda0003fc4270 */
[----:B------:R-:W-:Y:S05]  /*11d90*/  @!P6 BRA `(.L_x_2488) ;  /* 0xfffffffc005ce947 */ /* 0x000fea000383ffff */
.L_x_2485:
        /* <DEDUP_REMOVED lines=10> */
.L_x_2637:
[----:B------:R-:W-:-:S13]  /*11e40*/  ISETP.NE.AND P0, PT, R3, RZ, PT ;  /* 0x000000ff0300720c */ /* 0x000fda0003f05270 */
[----:B------:R-:W-:Y:S05]  /*11e50*/  @!P0 BRA `(.L_x_2490) ;  /* 0x0000000000108947 */ /* 0x000fea0003800000 */
[----:B------:R-:W-:Y:S01]  /*11e60*/  UMOV UR4, 0xffffffff ;  /* 0xffffffff00047882 */ /* 0x000fe20000000000 */
[----:B------:R-:W-:Y:S02]  /*11e70*/  VIADD R12, R7, 0xffffffff ;  /* 0xffffffff070c7836 */ /* 0x000fe40000000000 */
[----:B------:R-:W-:Y:S05]  /*11e80*/  BRA.DIV UR4, `(.L_x_2491) ;  /* 0x0000005204007947 */ /* 0x000fea000b800000 */
[----:B------:R4:W0:Y:S02]  /*11e90*/  SHFL.IDX PT, R16, R2, R12, 0x1f ;  /* 0x00001f0c02107589 */ /* 0x00082400000e0000 */
.L_x_2490:
        /* <DEDUP_REMOVED lines=12> */
[----:B0-----:R-:W-:-:S05]  /*11f60*/  IADD3 R9, RZ, -R3, RZ ;  /* 0x80000003ff097210 */ /* 0x001fca0007ffe0ff */
        /* <DEDUP_REMOVED lines=12> */
[----:B------:R-:W-:Y:S01]  /*12030*/  @!P1 IMAD.IADD R9, R9, 0x1, -R4 ;  /* 0x0000000109099824 */ /* 0x000fe200078e0a04 */
[----:B------:R-:W-:-:S02]  /*12040*/  @!P1 IADD3 R7, R7, 0x1, RZ ;  /* 0x0000000107079810 */ /* 0x000fc40007ffe0ff */
        /* <DEDUP_REMOVED lines=24> */
[----:B------:R-:W-:-:S05]  /*121d0*/  @P0 VIADD R4, R4, 0x1 ;  /* 0x0000000104040836 */ /* 0x000fca0000000000 */
[----:B------:R-:W-:Y:S02]  /*121e0*/  @!P2 IADD3 R4, -R4, RZ, RZ ;  /* 0x000000ff0404a210 */ /* 0x000fe40007ffe1ff */
[----:B------:R-:W-:-:S05]  /*121f0*/  @!P1 LOP3.LUT R4, RZ, R5, RZ, 0x33, !PT ;  /* 0x00000005ff049212 */ /* 0x000fca00078e33ff */
[--C-:B------:R-:W-:Y:S02]  /*12200*/  IMAD.MOV R2, RZ, RZ, -R4.reuse ;  /* 0x000000ffff027224 */ /* 0x100fe400078e0a04 */
[C---:B------:R-:W-:Y:S02]  /*12210*/  IMAD R4, R5.reuse, 0x1000000, R4 ;  /* 0x0100000005047824 */ /* 0x040fe400078e0204 */
[----:B------:R-:W-:-:S04]  /*12220*/  IMAD R5, R5, R2, R7 ;  /* 0x0000000205057224 */ /* 0x000fc800078e0207 */
[----:B------:R-:W-:Y:S01]  /*12230*/  IMAD R18, R5, 0x10000, R4 ;  /* 0x0001000005127824 */ /* 0x000fe200078e0204 */
[----:B------:R-:W-:Y:S06]  /*12240*/  BRA `(.L_x_2493) ;  /* 0x0000000000f07947 */ /* 0x000fec0003800000 */
.L_x_2492:
[----:B----4-:R-:W0:Y:S02]  /*12250*/  LDC.64 R2, c[0x0][0xc90] ;  /* 0x00032400ff027b82 */ /* 0x010e240000000a00 */
[----:B0-----:R-:W-:-:S05]  /*12260*/  IMAD.WIDE R2, R19, 0x4, R2 ;  /* 0x0000000413027825 */ /* 0x001fca00078e0202 */
[----:B------:R0:W2:Y:S02]  /*12270*/  LDG.E R6, desc[UR54][R2.64] ;  /* 0x0000003602067981 */ /* 0x0000a4000c1e1900 */
[----:B0-----:R-:W-:Y:S01]  /*12280*/  MOV R2, RZ ;  /* 0x000000ff00027202 */ /* 0x001fe20000000f00 */
        /* <DEDUP_REMOVED lines=32> */
[----:B0-----:R-:W-:-:S02]  /*12490*/  IADD3 R2, R8, 0xffffffe, RZ ;  /* 0x0ffffffe08027810 */ /* 0x001fc40007ffe0ff */
[----:B------:R-:W-:-:S04]  /*124a0*/  IABS R8, R0 ;  /* 0x0000000000087213 */ /* 0x000fc80000000000 */
        /* <DEDUP_REMOVED lines=19> */
[----:B------:R-:W-:Y:S01]  /*125e0*/  @!P1 LOP3.LUT R3, RZ, R4, RZ, 0x33, !PT ;  /* 0x00000004ff039212 */ /* 0x000fe200078e33ff */
[----:B------:R-:W-:-:S04]  /*125f0*/  IMAD.MOV R4, RZ, RZ, -R4 ;  /* 0x000000ffff047224 */ /* 0x000fc800078e0a04 */
[----:B------:R-:W-:-:S07]  /*12600*/  IMAD R18, R3, R4, R0 ;  /* 0x0000000403127224 */ /* 0x000fce00078e0200 */
.L_x_2493:
[----:B------:R-:W-:-:S05]  /*12610*/  LOP3.LUT R0, RZ, R3, RZ, 0x33, !PT ;  /* 0x00000003ff007212 */ /* 0x000fca00078e33ff */
[----:B------:R-:W-:Y:S01]  /*12620*/  IMAD.IADD R17, R17, 0x1, R0 ;  /* 0x0000000111117824 */ /* 0x000fe200078e0200 */
[----:B------:R-:W-:Y:S06]  /*12630*/  BRA `(.L_x_2494) ;  /* 0x00000000001c7947 */ /* 0x000fec0003800000 */
.L_x_2486:
[----:B------:R-:W-:Y:S01]  /*12640*/  UMOV UR4, URZ ;  /* 0x0000003f00047c82 */ /* 0x000fe20008000000 */
[----:B------:R-:W-:Y:S01]  /*12650*/  UMOV UR5, URZ ;  /* 0x0000003f00057c82 */ /* 0x000fe20008000000 */
[----:B------:R-:W-:Y:S01]  /*12660*/  ULDC UR6, c[0x0][0xc3c] ;  /* 0x00030f0000067ab9 */ /* 0x000fe20000000800 */
[----:B------:R-:W-:Y:S01]  /*12670*/  IMAD.MOV.U32 R16, RZ, RZ, R0 ;  /* 0x000000ffff107224 */ /* 0x000fe200078e0000 */
[----:B------:R-:W-:Y:S01]  /*12680*/  MOV R19, UR6 ;  /* 0x0000000600137c02 */ /* 0x000fe20008000f00 */
[----:B------:R-:W-:Y:S02]  /*12690*/  IMAD.U32 R17, RZ, RZ, UR4 ;  /* 0x00000004ff117e24 */ /* 0x000fe4000f8e00ff */
[----:B------:R-:W-:-:S07]  /*126a0*/  IMAD.U32 R18, RZ, RZ, UR5 ;  /* 0x00000005ff127e24 */ /* 0x000fce000f8e00ff */
.L_x_2494:
        /* <DEDUP_REMOVED lines=10> */
.L_x_2483:
[----:B------:R-:W-:Y:S02]  /*12750*/  ULDC UR4, c[0x0][0xc3c] ;  /* 0x00030f0000047ab9 */ /* 0x000fe40000000800 */
[----:B-1----:R-:W-:-:S13]  /*12760*/  ISETP.GE.AND P0, PT, R19, UR4, PT ;  /* 0x0000000413007c0c */ /* 0x002fda000bf06270 */
[----:B------:R-:W-:Y:S05]  /*12770*/  @!P0 BRA `(.L_x_2495) ;  /* 0xffffffac00808947 */ /* 0x000fea000383ffff */
[----:B------:R-:W-:Y:S05]  /*12780*/  BSYNC B8 ;  /* 0x0000000000087941 */ /* 0x000fea0003800000 */
.L_x_2432:
[----:B--2---:R-:W2:Y:S01]  /*12790*/  LDL.LU R0, [R1+0x38] ;  /* 0x0000380001007983 */ /* 0x004ea20000300800 */
[----:B------:R-:W-:Y:S01]  /*127a0*/  BSSY B0, `(.L_x_2496) ;  /* 0x000000b000007945 */ /* 0x000fe20003800000 */
[----:B------:R-:W1:Y:S01]  /*127b0*/  S2R R5, SR_CgaCtaId ;  /* 0x0000000000057919 */ /* 0x000e620000008800 */
[----:B--2---:R-:W-:-:S05]  /*127c0*/  VIADD R0, R0, 0x1 ;  /* 0x0000000100007836 */ /* 0x004fca0000000000 */
[----:B0-----:R-:W-:-:S04]  /*127d0*/  LEA.HI R2, R0, R0, RZ, 0x1 ;  /* 0x0000000000027211 */ /* 0x001fc800078f08ff */
[----:B------:R-:W-:Y:S02]  /*127e0*/  LOP3.LUT R3, R2, 0xfffffffe, RZ, 0xc0, !PT ;  /* 0xfffffffe02037812 */ /* 0x000fe400078ec0ff */
[----:B------:R-:W-:-:S03]  /*127f0*/  MOV R2, 0x400 ;  /* 0x0000040000027802 */ /* 0x000fc60000000f00 */
[----:B------:R-:W-:Y:S01]  /*12800*/  IMAD.IADD R0, R0, 0x1, -R3 ;  /* 0x0000000100007824 */ /* 0x000fe200078e0a03 */
[----:B-1----:R-:W-:-:S04]  /*12810*/  LEA R5, R5, R2, 0x18 ;  /* 0x0000000205057211 */ /* 0x002fc800078ec0ff */
[----:B------:R-:W-:-:S04]  /*12820*/  SHF.L.U32 R0, R0, 0x1f, RZ ;  /* 0x0000001f00007819 */ /* 0x000fc800000006ff */
[----:B------:R-:W0:Y:S02]  /*12830*/  SYNCS.PHASECHK.TRANS64.TRYWAIT P0, [R5+URZ+0x16820], R0 ;  /* 0x01682000050075a7 */ /* 0x000e24000800017f */
[----:B0-----:R-:W-:Y:S05]  /*12840*/  @!P0 BRA `(.L_x_2497) ;  /* 0x0000004400b88947 */ /* 0x001fea0003800000 */
.L_x_2640:
[----:B------:R-:W-:Y:S05]  /*12850*/  BSYNC B0 ;  /* 0x0000000000007941 */ /* 0x000fea0003800000 */
.L_x_2496:
[----:B------:R-:W-:-:S03]  /*12860*/  UMOV UR4, 0xffffffff ;  /* 0xffffffff00047882 */ /* 0x000fc60000000000 */
[----:B------:R-:W-:Y:S05]  /*12870*/  BRA.DIV UR4, `(.L_x_2498) ;  /* 0x0000004604c07947 */ /* 0x000fea000b800000 */
[----:B0-----:R-:W0:Y:S02]  /*12880*/  S2R R0, SR_TID.X ;  /* 0x0000000000007919 */ /* 0x001e240000002100 */
[----:B0-----:R-:W-:-:S04]  /*12890*/  SHF.R.U32.HI R0, RZ, 0x5, R0 ;  /* 0x00000005ff007819 */ /* 0x001fc80000011600 */
[----:B------:R-:W-:-:S05]  /*128a0*/  LOP3.LUT R0, R0, 0x3, RZ, 0xc0, !PT ;  /* 0x0000000300007812 */ /* 0x000fca00078ec0ff */
[----:B------:R0:W1:Y:S02]  /*128b0*/  SHFL.IDX PT, R14, R0, RZ, 0x1f ;  /* 0x00001fff000e7589 */ /* 0x00006400000e0000 */
.L_x_2643:
[----:B-1----:R-:W-:Y:S01]  /*128c0*/  ISETP.NE.AND P0, PT, R14, RZ, PT ;  /* 0x000000ff0e00720c */ /* 0x002fe20003f05270 */
[----:B------:R-:W-:-:S12]  /*128d0*/  BSSY B0, `(.L_x_2499) ;  /* 0x0000024000007945 */ /* 0x000fd80003800000 */
[----:B------:R-:W-:Y:S05]  /*128e0*/  @P0 BRA `(.L_x_2500) ;  /* 0x0000000000880947 */ /* 0x000fea0003800000 */
[----:B------:R-:W-:-:S03]  /*128f0*/  UMOV UR4, 0xffffffff ;  /* 0xffffffff00047882 */ /* 0x000fc60000000000 */
[----:B------:R-:W-:Y:S05]  /*12900*/  BRA.DIV UR4, `(.L_x_2501) ;  /* 0x0000004604d07947 */ /* 0x000fea000b800000 */
[----:B------:R-:W-:-:S13]  /*12910*/  ELECT P6, URZ, PT ;  /* 0x00000000003f782f */ /* 0x000fda00038c0000 */
.L_x_2646:
[----:B------:R-:W-:Y:S05]  /*12920*/  @!P6 BRA `(.L_x_2500) ;  /* 0x000000000078e947 */ /* 0x000fea0003800000 */
[----:B------:R-:W-:-:S06]  /*12930*/  ULOP3.LUT UR4, UR36, 0x2, URZ, 0xfc, !UPT ;  /* 0x0000000224047892 */ /* 0x000fcc000f8efc3f */
[----:B0-----:R-:W-:-:S05]  /*12940*/  IMAD.U32 R0, RZ, RZ, UR4 ;  /* 0x00000004ff007e24 */ /* 0x001fca000f8e00ff */
[----:B------:R-:W-:-:S13]  /*12950*/  ISETP.NE.AND P0, PT, R0, 0x3, PT ;  /* 0x000000030000780c */ /* 0x000fda0003f05270 */
[----:B------:R-:W-:Y:S05]  /*12960*/  @!P0 BRA `(.L_x_2502) ;  /* 0x0000000000048947 */ /* 0x000fea0003800000 */
[----:B------:R-:W-:Y:S01]  /*12970*/  BPT.TRAP 0x1 ;  /* 0x000000040000795c */ /* 0x000fe20000300000 */
.L_x_2502:
[----:B------:R-:W-:Y:S01]  /*12980*/  IMAD R3, R25, 0x8, R5 ;  /* 0x0000000819037824 */ /* 0x000fe200078e0205 */
[----:B------:R-:W-:Y:S01]  /*12990*/  SHF.L.U32 R2, R27, 0x1f, RZ ;  /* 0x0000001f1b027819 */ /* 0x000fe200000006ff */
[----:B------:R-:W-:-:S03]  /*129a0*/  VIADD R25, R25, 0x1 ;  /* 0x0000000119197836 */ /* 0x000fc60000000000 */
[----:B------:R-:W0:Y:S02]  /*129b0*/  SYNCS.PHASECHK.TRANS64.TRYWAIT P1, [R3+URZ+0x16840], R2 ;  /* 0x01684002030075a7 */ /* 0x000e24000802017f */
[----:B------:R-:W-:-:S04]  /*129c0*/  ISETP.NE.AND P2, PT, R25, 0x2, PT ;  /* 0x000000021900780c */ /* 0x000fc80003f45270 */
[----:B------:R-:W-:Y:S01]  /*129d0*/  SEL R0, RZ, 0x1, P2 ;  /* 0x00000001ff007807 */ /* 0x000fe20001000000 */
[----:B0-----:R-:W-:Y:S08]  /*129e0*/  @!P1 BRA `(.L_x_2503) ;  /* 0x0000004400b89947 */ /* 0x001ff00003800000 */
.L_x_2647:
[----:B------:R-:W-:Y:S02]  /*129f0*/  SEL R25, R25, RZ, P2 ;  /* 0x000000ff19197207 */ /* 0x000fe40001000000 */
[----:B------:R-:W-:Y:S01]  /*12a00*/  LOP3.LUT R0, R27, R0, RZ, 0x3c, !PT ;  /* 0x000000001b007212 */ /* 0x000fe200078e3cff */
[----:B------:R-:W-:Y:S06]  /*12a10*/  @!P0 BRA `(.L_x_2504) ;  /* 0x0000000000048947 */ /* 0x000fec0003800000 */
[----:B------:R-:W-:Y:S01]  /*12a20*/  BPT.TRAP 0x1 ;  /* 0x000000040000795c */ /* 0x000fe20000300000 */
.L_x_2504:
[----:B------:R-:W-:Y:S01]  /*12a30*/  IMAD R25, R25, 0x8, R5 ;  /* 0x0000000819197824 */ /* 0x000fe200078e0205 */
[----:B------:R-:W-:-:S04]  /*12a40*/  SHF.L.U32 R0, R0, 0x1f, RZ ;  /* 0x0000001f00007819 */ /* 0x000fc800000006ff */
[----:B------:R-:W1:Y:S02]  /*12a50*/  SYNCS.PHASECHK.TRANS64.TRYWAIT P1, [R25+URZ+0x16840], R0 ;  /* 0x01684000190075a7 */ /* 0x000e64000802017f */
[----:B-1----:R-:W-:Y:S05]  /*12a60*/  @!P1 BRA `(.L_x_2505) ;  /* 0x0000004400ac9947 */ /* 0x002fea0003800000 */
.L_x_2648:
[----:B------:R-:W-:Y:S05]  /*12a70*/  @!P0 BRA `(.L_x_2506) ;  /* 0x0000000000048947 */ /* 0x000fea0003800000 */
[----:B------:R-:W-:Y:S01]  /*12a80*/  BPT.TRAP 0x1 ;  /* 0x000000040000795c */ /* 0x000fe20000300000 */
.L_x_2506:
[----:B------:R-:W2:Y:S02]  /*12a90*/  SYNCS.PHASECHK.TRANS64.TRYWAIT P1, [R3+URZ+0x16860], R2 ;  /* 0x01686002030075a7 */ /* 0x000ea4000802017f */
[----:B--2---:R-:W-:Y:S05]  /*12aa0*/  @!P1 BRA `(.L_x_2507) ;  /* 0x0000004400b09947 */ /* 0x004fea0003800000 */
.L_x_2649:
[----:B------:R-:W-:Y:S05]  /*12ab0*/  @!P0 BRA `(.L_x_2508) ;  /* 0x0000000000048947 */ /* 0x000fea0003800000 */
[----:B------:R-:W-:Y:S01]  /*12ac0*/  BPT.TRAP 0x1 ;  /* 0x000000040000795c */ /* 0x000fe20000300000 */
.L_x_2508:
[----:B---3--:R3:W4:Y:S02]  /*12ad0*/  SYNCS.PHASECHK.TRANS64.TRYWAIT P0, [R25+URZ+0x16860], R0 ;  /* 0x01686000190075a7 */ /* 0x008724000800017f */
[----:B----4-:R-:W-:Y:S05]  /*12ae0*/  @!P0 NANOSLEEP.SYNCS 0x989680 ;  /* 0x009896800000895d */ /* 0x010fea0003900000 */
[----:B------:R-:W4:Y:S02]  /*12af0*/  @!P0 SYNCS.PHASECHK.TRANS64 P0, [R25+URZ+0x16860], R0 ;  /* 0x01686000190085a7 */ /* 0x000f24000800007f */
[----:B----4-:R-:W-:Y:S05]  /*12b00*/  @!P0 BRA `(.L_x_2508) ;  /* 0xfffffffc00f08947 */ /* 0x010fea000383ffff */
.L_x_2500:
[----:B------:R-:W-:Y:S05]  /*12b10*/  BSYNC B0 ;  /* 0x0000000000007941 */ /* 0x000fea0003800000 */
.L_x_2499:
[----:B------:R-:W-:Y:S05]  /*12b20*/  EXIT ;  /* 0x000000000000794d */ /* 0x000fea0003800000 */
.L_x_2377:
[----:B0-----:R-:W-:-:S04]  /*12b30*/  MOV R3, UR45 ;  /* 0x0000002d00037c02 */ /* 0x001fc80008000f00 */
[----:B------:R0:W1:Y:S03]  /*12b40*/  SYNCS.PHASECHK.TRANS64.TRYWAIT P1, [R3+URZ+0x16800], R0 ;  /* 0x01680000030075a7 */ /* 0x000066000802017f */
[----:B-1----:R-:W-:Y:S05]  /*12b50*/  @!P1 NANOSLEEP.SYNCS 0x989680 ;  /* 0x009896800000995d */ /* 0x002fea0003900000 */
[----:B------:R-:W1:Y:S02]  /*12b60*/  @!P1 SYNCS.PHASECHK.TRANS64 P1, [R3+URZ+0x16800], R0 ;  /* 0x01680000030095a7 */ /* 0x000e64000802007f */
[----:B-1----:R-:W-:Y:S05]  /*12b70*/  @!P1 BRA `(.L_x_2377) ;  /* 0xfffffffc00ec9947 */ /* 0x002fea000383ffff */
[----:B------:R-:W-:Y:S05]  /*12b80*/  BRA `(.L_x_2509) ;  /* 0xfffffeec00f07947 */ /* 0x000fea000383ffff */
.L_x_2381:
[----:B-1----:R1:W2:Y:S02]  /*12b90*/  SYNCS.PHASECHK.TRANS64.TRYWAIT P1, [R0+URZ+0x16830], R3 ;  /* 0x01683003000075a7 */ /* 0x0022a4000802017f */
[----:B--2---:R-:W-:Y:S05]  /*12ba0*/  @!P1 NANOSLEEP.SYNCS 0x989680 ;  /* 0x009896800000995d */ /* 0x004fea0003900000 */
[----:B------:R-:W2:Y:S02]  /*12bb0*/  @!P1 SYNCS.PHASECHK.TRANS64 P1, [R0+URZ+0x16830], R3 ;  /* 0x01683003000095a7 */ /* 0x000ea4000802007f */
[----:B--2---:R-:W-:Y:S05]  /*12bc0*/  @!P1 BRA `(.L_x_2381) ;  /* 0xfffffffc00f09947 */ /* 0x004fea000383ffff */
[----:B------:R-:W-:Y:S05]  /*12bd0*/  BRA `(.L_x_2380) ;  /* 0xfffffef0000c7947 */ /* 0x000fea000383ffff */
.L_x_2387:
[----:B-1----:R-:W-:-:S04]  /*12be0*/  IMAD.U32 R6, RZ, RZ, UR6 ;  /* 0x00000006ff067e24 */ /* 0x002fc8000f8e00ff */
[----:B------:R1:W2:Y:S03]  /*12bf0*/  SYNCS.PHASECHK.TRANS64.TRYWAIT P1, [R6+URZ+0x16830], R5 ;  /* 0x01683005060075a7 */ /* 0x0002a6000802017f */
[----:B--2---:R-:W-:Y:S05]  /*12c00*/  @!P1 NANOSLEEP.SYNCS 0x989680 ;  /* 0x009896800000995d */ /* 0x004fea0003900000 */
[----:B------:R-:W2:Y:S02]  /*12c10*/  @!P1 SYNCS.PHASECHK.TRANS64 P1, [R6+URZ+0x16830], R5 ;  /* 0x01683005060095a7 */ /* 0x000ea4000802007f */
[----:B--2---:R-:W-:Y:S05]  /*12c20*/  @!P1 BRA `(.L_x_2387) ;  /* 0xfffffffc00ec9947 */ /* 0x004fea000383ffff */
[----:B------:R-:W-:Y:S05]  /*12c30*/  BRA `(.L_x_2384) ;  /* 0xffffff1800707947 */ /* 0x000fea000383ffff */
.L_x_2391:
[----:B-1----:R-:W-:-:S04]  /*12c40*/  IMAD.U32 R6, RZ, RZ, UR6 ;  /* 0x00000006ff067e24 */ /* 0x002fc8000f8e00ff */
[----:B------:R1:W2:Y:S03]  /*12c50*/  SYNCS.PHASECHK.TRANS64.TRYWAIT P1, [R6+URZ+0x16850], R5 ;  /* 0x01685005060075a7 */ /* 0x0002a6000802017f */
[----:B--2---:R-:W-:Y:S05]  /*12c60*/  @!P1 NANOSLEEP.SYNCS 0x989680 ;  /* 0x009896800000995d */ /* 0x004fea0003900000 */
[----:B------:R-:W2:Y:S02]  /*12c70*/  @!P1 SYNCS.PHASECHK.TRANS64 P1, [R6+URZ+0x16850], R5 ;  /* 0x01685005060095a7 */ /* 0x000ea4000802007f */
[----:B--2---:R-:W-:Y:S05]  /*12c80*/  @!P1 BRA `(.L_x_2391) ;  /* 0xfffffffc00ec9947 */ /* 0x004fea000383ffff */
[----:B------:R-:W-:Y:S05]  /*12c90*/  BRA `(.L_x_2388) ;  /* 0xffffff1800f47947 */ /* 0x000fea000383ffff */
.L_x_2399:
[----:B-1----:R-:W-:-:S04]  /*12ca0*/  IMAD.U32 R6, RZ, RZ, UR6 ;  /* 0x00000006ff067e24 */ /* 0x002fc8000f8e00ff */
[----:B------:R1:W2:Y:S03]  /*12cb0*/  SYNCS.PHASECHK.TRANS64.TRYWAIT P1, [R6+URZ+0x16830], R5 ;  /* 0x01683005060075a7 */ /* 0x0002a6000802017f */
[----:B--2---:R-:W-:Y:S05]  /*12cc0*/  @!P1 NANOSLEEP.SYNCS 0x989680 ;  /* 0x009896800000995d */ /* 0x004fea0003900000 */
[----:B------:R-:W2:Y:S02]  /*12cd0*/  @!P1 SYNCS.PHASECHK.TRANS64 P1, [R6+URZ+0x16830], R5 ;  /* 0x01683005060095a7 */ /* 0x000ea4000802007f */
[----:B--2---:R-:W-:Y:S05]  /*12ce0*/  @!P1 BRA `(.L_x_2399) ;  /* 0xfffffffc00ec9947 */ /* 0x004fea000383ffff */
[----:B------:R-:W-:Y:S05]  /*12cf0*/  BRA `(.L_x_2396) ;  /* 0xffffff4800047947 */ /* 0x000fea000383ffff */
.L_x_2403:
[----:B-1----:R-:W-:-:S04]  /*12d00*/  IMAD.U32 R6, RZ, RZ, UR6 ;  /* 0x00000006ff067e24 */ /* 0x002fc8000f8e00ff */
[----:B------:R1:W2:Y:S03]  /*12d10*/  SYNCS.PHASECHK.TRANS64.TRYWAIT P1, [R6+URZ+0x16850], R5 ;  /* 0x01685005060075a7 */ /* 0x0002a6000802017f */
[----:B--2---:R-:W-:Y:S05]  /*12d20*/  @!P1 NANOSLEEP.SYNCS 0x989680 ;  /* 0x009896800000995d */ /* 0x004fea0003900000 */
[----:B------:R-:W2:Y:S02]  /*12d30*/  @!P1 SYNCS.PHASECHK.TRANS64 P1, [R6+URZ+0x16850], R5 ;  /* 0x01685005060095a7 */ /* 0x000ea4000802007f */
[----:B--2---:R-:W-:Y:S05]  /*12d40*/  @!P1 BRA `(.L_x_2403) ;  /* 0xfffffffc00ec9947 */ /* 0x004fea000383ffff */
[----:B------:R-:W-:Y:S05]  /*12d50*/  BRA `(.L_x_2400) ;  /* 0xffffff48007c7947 */ /* 0x000fea000383ffff */
.L_x_2410:
[----:B-1----:R-:W-:-:S04]  /*12d60*/  IMAD.U32 R4, RZ, RZ, UR5 ;  /* 0x00000005ff047e24 */ /* 0x002fc8000f8e00ff */
[----:B------:R1:W2:Y:S03]  /*12d70*/  SYNCS.PHASECHK.TRANS64.TRYWAIT P1, [R4+URZ+0x16850], R3 ;  /* 0x01685003040075a7 */ /* 0x0002a6000802017f */
[----:B--2---:R-:W-:Y:S05]  /*12d80*/  @!P1 NANOSLEEP.SYNCS 0x989680 ;  /* 0x009896800000995d */ /* 0x004fea0003900000 */
[----:B------:R-:W2:Y:S02]  /*12d90*/  @!P1 SYNCS.PHASECHK.TRANS64 P1, [R4+URZ+0x16850], R3 ;  /* 0x01685003040095a7 */ /* 0x000ea4000802007f */
[----:B--2---:R-:W-:Y:S05]  /*12da0*/  @!P1 BRA `(.L_x_2410) ;  /* 0xfffffffc00ec9947 */ /* 0x004fea000383ffff */
[----:B------:R-:W-:Y:S05]  /*12db0*/  BRA `(.L_x_2409) ;  /* 0xffffff6800f07947 */ /* 0x000fea000383ffff */
.L_x_2446:
[----:B0-----:R-:W0:Y:S01]  /*12dc0*/  S2R R20, SR_TID.X ;  /* 0x0000000000147919 */ /* 0x001e220000002100 */
[----:B------:R-:W-:Y:S01]  /*12dd0*/  BSSY B0, `(.L_x_2510) ;  /* 0x000000a000007945 */ /* 0x000fe20003800000 */
[----:B------:R-:W-:Y:S01]  /*12de0*/  MOV R12, RZ ;  /* 0x000000ff000c7202 */ /* 0x000fe20000000f00 */
        /* <DEDUP_REMOVED lines=8> */
.L_x_2511:
[----:B------:R-:W-:Y:S05]  /*12e70*/  BSYNC B0 ;  /* 0x0000000000007941 */ /* 0x000fea0003800000 */
.L_x_2510:
[----:B------:R-:W-:Y:S05]  /*12e80*/  BRA `(.L_x_2512) ;  /* 0xffffffb400f47947 */ /* 0x000fea000383ffff */
.L_x_2449:
[----:B0-----:R0:W1:Y:S02]  /*12e90*/  SYNCS.PHASECHK.TRANS64.TRYWAIT P0, [R3+URZ+0x16840], R4 ;  /* 0x01684004030075a7 */ /* 0x001064000800017f */
[----:B-1----:R-:W-:Y:S05]  /*12ea0*/  @!P0 NANOSLEEP.SYNCS 0x989680 ;  /* 0x009896800000895d */ /* 0x002fea0003900000 */
[----:B------:R-:W1:Y:S02]  /*12eb0*/  @!P0 SYNCS.PHASECHK.TRANS64 P0, [R3+URZ+0x16840], R4 ;  /* 0x01684004030085a7 */ /* 0x000e64000800007f */
[----:B-1----:R-:W-:Y:S05]  /*12ec0*/  @!P0 BRA `(.L_x_2449) ;  /* 0xfffffffc00f08947 */ /* 0x002fea000383ffff */
[----:B------:R-:W-:Y:S05]  /*12ed0*/  BRA `(.L_x_2513) ;  /* 0xffffffb800487947 */ /* 0x000fea000383ffff */
.L_x_2450:
        /* <DEDUP_REMOVED lines=8> */
.L_x_2515:
[----:B------:R-:W-:Y:S05]  /*12f60*/  BSYNC B0 ;  /* 0x0000000000007941 */ /* 0x000fea0003800000 */
.L_x_2514:
[----:B------:R-:W-:Y:S01]  /*12f70*/  IMAD.MOV.U32 R13, RZ, RZ, R0 ;  /* 0x000000ffff0d7224 */ /* 0x000fe200078e0000 */
[----:B------:R-:W-:Y:S01]  /*12f80*/  MOV R6, R14 ;  /* 0x0000000e00067202 */ /* 0x000fe20000000f00 */
[----:B------:R-:W-:Y:S01]  /*12f90*/  IMAD.MOV.U32 R12, RZ, RZ, RZ ;  /* 0x000000ffff0c7224 */ /* 0x000fe200078e00ff */
[----:B------:R-:W-:Y:S01]  /*12fa0*/  @P0 LEA R8, R5, R22, 0x1 ;  /* 0x0000001605080211 */ /* 0x000fe200078e08ff */
[----:B------:R-:W-:Y:S02]  /*12fb0*/  IMAD.MOV.U32 R11, RZ, RZ, 0x181f ;  /* 0x0000181fff0b7424 */ /* 0x000fe400078e00ff */
[----:B------:R-:W-:-:S07]  /*12fc0*/  IMAD.MOV.U32 R15, RZ, RZ, -0x1 ;  /* 0xffffffffff0f7424 */ /* 0x000fce00078e00ff */
[----:B------:R-:W-:Y:S05]  /*12fd0*/  WARPSYNC.COLLECTIVE R15, `(.L_x_2516) ;  /* 0x000000000f087348 */ /* 0x000fea0003c00000 */
[----:B------:R0:W1:Y:S02]  /*12fe0*/  SHFL.IDX P6, R14, R13, R12, R11 ;  /* 0x0000000c0d0e7389 */ /* 0x00006400000c000b */
[----:B01----:R-:W-:Y:S01]  /*12ff0*/  ENDCOLLECTIVE ;  /* 0x000000000000791b */ /* 0x003fe20003800000 */
.L_x_2516:
[----:B------:R-:W-:Y:S02]  /*13000*/  IMAD.MOV.U32 R13, RZ, RZ, R2 ;  /* 0x000000ffff0d7224 */ /* 0x000fe400078e0002 */
[----:B------:R-:W-:Y:S02]  /*13010*/  IMAD.MOV.U32 R12, RZ, RZ, 0x1 ;  /* 0x00000001ff0c7424 */ /* 0x000fe400078e00ff */
[----:B------:R-:W-:-:S07]  /*13020*/  IMAD.MOV.U32 R7, RZ, RZ, R14 ;  /* 0x000000ffff077224 */ /* 0x000fce00078e000e */
[----:B------:R-:W-:Y:S05]  /*13030*/  WARPSYNC.COLLECTIVE R15, `(.L_x_2517) ;  /* 0x000000000f087348 */ /* 0x000fea0003c00000 */
[----:B------:R0:W1:Y:S02]  /*13040*/  SHFL.IDX P6, R14, R13, R12, R11 ;  /* 0x0000000c0d0e7389 */ /* 0x00006400000c000b */
[----:B01----:R-:W-:Y:S01]  /*13050*/  ENDCOLLECTIVE ;  /* 0x000000000000791b */ /* 0x003fe20003800000 */
.L_x_2517:
        /* <DEDUP_REMOVED lines=11> */
[----:B0-----:R-:W-:Y:S01]  /*13110*/  IMAD.MOV.U32 R6, RZ, RZ, R14 ;  /* 0x000000ffff067224 */ /* 0x001fe200078e000e */
[----:B------:R-:W-:-:S07]  /*13120*/  @P1 LEA R8, R5, R22, 0x1 ;  /* 0x0000001605081211 */ /* 0x000fce00078e08ff */
[----:B------:R-:W-:Y:S05]  /*13130*/  WARPSYNC.COLLECTIVE R15, `(.L_x_2518) ;  /* 0x000000000f087348 */ /* 0x000fea0003c00000 */
[----:B------:R0:W1:Y:S02]  /*13140*/  SHFL.IDX P6, R14, R13, R12, R11 ;  /* 0x0000000c0d0e7389 */ /* 0x00006400000c000b */
[----:B01----:R-:W-:Y:S01]  /*13150*/  ENDCOLLECTIVE ;  /* 0x000000000000791b */ /* 0x003fe20003800000 */
.L_x_2518:
[----:B------:R-:W-:Y:S02]  /*13160*/  IMAD.MOV.U32 R13, RZ, RZ, R2 ;  /* 0x000000ffff0d7224 */ /* 0x000fe400078e0002 */
[----:B------:R-:W-:Y:S02]  /*13170*/  IMAD.MOV.U32 R12, RZ, RZ, 0x2 ;  /* 0x00000002ff0c7424 */ /* 0x000fe400078e00ff */
[----:B------:R-:W-:-:S07]  /*13180*/  IMAD.MOV.U32 R7, RZ, RZ, R14 ;  /* 0x000000ffff077224 */ /* 0x000fce00078e000e */
[----:B------:R-:W-:Y:S05]  /*13190*/  WARPSYNC.COLLECTIVE R15, `(.L_x_2519) ;  /* 0x000000000f087348 */ /* 0x000fea0003c00000 */
[----:B------:R0:W1:Y:S02]  /*131a0*/  SHFL.IDX P6, R14, R13, R12, R11 ;  /* 0x0000000c0d0e7389 */ /* 0x00006400000c000b */
[----:B01----:R-:W-:Y:S01]  /*131b0*/  ENDCOLLECTIVE ;  /* 0x000000000000791b */ /* 0x003fe20003800000 */
.L_x_2519:
        /* <DEDUP_REMOVED lines=15> */
.L_x_2520:
[----:B------:R-:W-:Y:S01]  /*132b0*/  @P1 LEA R8, R5, R22, 0x1 ;  /* 0x0000001605081211 */ /* 0x000fe200078e08ff */
[----:B------:R-:W-:Y:S02]  /*132c0*/  IMAD.MOV.U32 R13, RZ, RZ, R2 ;  /* 0x000000ffff0d7224 */ /* 0x000fe400078e0002 */
[----:B------:R-:W-:Y:S02]  /*132d0*/  IMAD.MOV.U32 R12, RZ, RZ, 0x3 ;  /* 0x00000003ff0c7424 */ /* 0x000fe400078e00ff */
[----:B------:R-:W-:-:S07]  /*132e0*/  IMAD.MOV.U32 R7, RZ, RZ, R14 ;  /* 0x000000ffff077224 */ /* 0x000fce00078e000e */
[----:B------:R-:W-:Y:S05]  /*132f0*/  WARPSYNC.COLLECTIVE R15, `(.L_x_2521) ;  /* 0x000000000f087348 */ /* 0x000fea0003c00000 */
[----:B------:R0:W1:Y:S02]  /*13300*/  SHFL.IDX P6, R14, R13, R12, R11 ;  /* 0x0000000c0d0e7389 */ /* 0x00006400000c000b */
[----:B01----:R-:W-:Y:S01]  /*13310*/  ENDCOLLECTIVE ;  /* 0x000000000000791b */ /* 0x003fe20003800000 */
.L_x_2521:
        /* <DEDUP_REMOVED lines=15> */
.L_x_2522:
[----:B------:R-:W-:Y:S01]  /*13410*/  @P1 LEA R8, R5, R22, 0x1 ;  /* 0x0000001605081211 */ /* 0x000fe200078e08ff */
[----:B------:R-:W-:Y:S02]  /*13420*/  IMAD.MOV.U32 R13, RZ, RZ, R2 ;  /* 0x000000ffff0d7224 */ /* 0x000fe400078e0002 */
[----:B------:R-:W-:Y:S02]  /*13430*/  IMAD.MOV.U32 R12, RZ, RZ, 0x4 ;  /* 0x00000004ff0c7424 */ /* 0x000fe400078e00ff */
[----:B------:R-:W-:-:S07]  /*13440*/  IMAD.MOV.U32 R7, RZ, RZ, R14 ;  /* 0x000000ffff077224 */ /* 0x000fce00078e000e */
[----:B------:R-:W-:Y:S05]  /*13450*/  WARPSYNC.COLLECTIVE R15, `(.L_x_2523) ;  /* 0x000000000f087348 */ /* 0x000fea0003c00000 */
[----:B------:R0:W1:Y:S02]  /*13460*/  SHFL.IDX P6, R14, R13, R12, R11 ;  /* 0x0000000c0d0e7389 */ /* 0x00006400000c000b */
[----:B01----:R-:W-:Y:S01]  /*13470*/  ENDCOLLECTIVE ;  /* 0x000000000000791b */ /* 0x003fe20003800000 */
.L_x_2523:
        /* <DEDUP_REMOVED lines=15> */
.L_x_2524:
[----:B------:R-:W-:Y:S01]  /*13570*/  @P1 LEA R8, R5, R22, 0x1 ;  /* 0x0000001605081211 */ /* 0x000fe200078e08ff */
[----:B------:R-:W-:Y:S02]  /*13580*/  IMAD.MOV.U32 R13, RZ, RZ, R2 ;  /* 0x000000ffff0d7224 */ /* 0x000fe400078e0002 */
[----:B------:R-:W-:Y:S02]  /*13590*/  IMAD.MOV.U32 R12, RZ, RZ, 0x5 ;  /* 0x00000005ff0c7424 */ /* 0x000fe400078e00ff */
[----:B------:R-:W-:-:S07]  /*135a0*/  IMAD.MOV.U32 R7, RZ, RZ, R14 ;  /* 0x000000ffff077224 */ /* 0x000fce00078e000e */
[----:B------:R-:W-:Y:S05]  /*135b0*/  WARPSYNC.COLLECTIVE R15, `(.L_x_2525) ;  /* 0x000000000f087348 */ /* 0x000fea0003c00000 */
[----:B------:R0:W1:Y:S02]  /*135c0*/  SHFL.IDX P6, R14, R13, R12, R11 ;  /* 0x0000000c0d0e7389 */ /* 0x00006400000c000b */
[----:B01----:R-:W-:Y:S01]  /*135d0*/  ENDCOLLECTIVE ;  /* 0x000000000000791b */ /* 0x003fe20003800000 */
.L_x_2525:
        /* <DEDUP_REMOVED lines=15> */
.L_x_2526:
[----:B------:R-:W-:Y:S01]  /*136d0*/  @P1 LEA R8, R5, R22, 0x1 ;  /* 0x0000001605081211 */ /* 0x000fe200078e08ff */
[----:B------:R-:W-:Y:S02]  /*136e0*/  IMAD.MOV.U32 R13, RZ, RZ, R2 ;  /* 0x000000ffff0d7224 */ /* 0x000fe400078e0002 */
[----:B------:R-:W-:Y:S02]  /*136f0*/  IMAD.MOV.U32 R12, RZ, RZ, 0x6 ;  /* 0x00000006ff0c7424 */ /* 0x000fe400078e00ff */
[----:B------:R-:W-:-:S07]  /*13700*/  IMAD.MOV.U32 R7, RZ, RZ, R14 ;  /* 0x000000ffff077224 */ /* 0x000fce00078e000e */
[----:B------:R-:W-:Y:S05]  /*13710*/  WARPSYNC.COLLECTIVE R15, `(.L_x_2527) ;  /* 0x000000000f087348 */ /* 0x000fea0003c00000 */
[----:B------:R0:W1:Y:S02]  /*13720*/  SHFL.IDX P6, R14, R13, R12, R11 ;  /* 0x0000000c0d0e7389 */ /* 0x00006400000c000b */
[----:B01----:R-:W-:Y:S01]  /*13730*/  ENDCOLLECTIVE ;  /* 0x000000000000791b */ /* 0x003fe20003800000 */
.L_x_2527:
        /* <DEDUP_REMOVED lines=15> */
.L_x_2528:
[----:B------:R-:W-:Y:S01]  /*13830*/  @P1 LEA R8, R5, R22, 0x1 ;  /* 0x0000001605081211 */ /* 0x000fe200078e08ff */
[----:B------:R-:W-:Y:S02]  /*13840*/  IMAD.MOV.U32 R13, RZ, RZ, R2 ;  /* 0x000000ffff0d7224 */ /* 0x000fe400078e0002 */
[----:B------:R-:W-:Y:S02]  /*13850*/  IMAD.MOV.U32 R12, RZ, RZ, 0x7 ;  /* 0x00000007ff0c7424 */ /* 0x000fe400078e00ff */
[----:B------:R-:W-:-:S07]  /*13860*/  IMAD.MOV.U32 R7, RZ, RZ, R14 ;  /* 0x000000ffff077224 */ /* 0x000fce00078e000e */
[----:B------:R-:W-:Y:S05]  /*13870*/  WARPSYNC.COLLECTIVE R15, `(.L_x_2529) ;  /* 0x000000000f087348 */ /* 0x000fea0003c00000 */
[----:B------:R0:W1:Y:S02]  /*13880*/  SHFL.IDX P6, R14, R13, R12, R11 ;  /* 0x0000000c0d0e7389 */ /* 0x00006400000c000b */
[----:B01----:R-:W-:Y:S01]  /*13890*/  ENDCOLLECTIVE ;  /* 0x000000000000791b */ /* 0x003fe20003800000 */
.L_x_2529:
        /* <DEDUP_REMOVED lines=10> */
.L_x_2530:
[----:B------:R-:W-:Y:S01]  /*13940*/  @!PT LDS RZ, [RZ] ;  /* 0x00000000fffff984 */ /* 0x000fe20000000800 */
[----:B------:R-:W-:Y:S01]  /*13950*/  @!PT LDS RZ, [RZ] ;  /* 0x00000000fffff984 */ /* 0x000fe20000000800 */
[----:B------:R-:W-:Y:S01]  /*13960*/  @!PT LDS RZ, [RZ] ;  /* 0x00000000fffff984 */ /* 0x000fe20000000800 */
[----:B------:R2:W-:Y:S01]  /*13970*/  @P1 LDGSTS.E.BYPASS.LTC128B.128 [R8+0x11400], desc[UR54][R6.64], !P2 ;  /* 0x1140000006081fae */ /* 0x0005e2000d101d76 */
[----:B------:R-:W-:Y:S01]  /*13980*/  IMAD.MOV.U32 R0, RZ, RZ, R14 ;  /* 0x000000ffff007224 */ /* 0x000fe200078e000e */
[----:B------:R-:W-:Y:S06]  /*13990*/  BRA `(.L_x_2531) ;  /* 0xffffffb400507947 */ /* 0x000fec000383ffff */
.L_x_2455:
        /* <DEDUP_REMOVED lines=9> */
.L_x_2532:
[C---:B------:R-:W-:Y:S02]  /*13a30*/  ISETP.GE.AND P2, PT, R17.reuse, R3, PT ;  /* 0x000000031100720c */ /* 0x040fe40003f46270 */
[----:B------:R-:W-:Y:S01]  /*13a40*/  IADD3 R8, R17, 0x10, RZ ;  /* 0x0000001011087810 */ /* 0x000fe20007ffe0ff */
[----:B------:R-:W-:Y:S02]  /*13a50*/  IMAD.MOV.U32 R13, RZ, RZ, R0 ;  /* 0x000000ffff0d7224 */ /* 0x000fe400078e0000 */
[----:B------:R-:W-:-:S08]  /*13a60*/  IMAD.MOV.U32 R6, RZ, RZ, R14 ;  /* 0x000000ffff067224 */ /* 0x000fd000078e000e */
[----:B------:R-:W-:Y:S05]  /*13a70*/  WARPSYNC.COLLECTIVE R15, `(.L_x_2533) ;  /* 0x000000000f087348 */ /* 0x000fea0003c00000 */
[----:B------:R0:W1:Y:S02]  /*13a80*/  SHFL.IDX P6, R14, R13, R12, R11 ;  /* 0x0000000c0d0e7389 */ /* 0x00006400000c000b */
[----:B01----:R-:W-:Y:S01]  /*13a90*/  ENDCOLLECTIVE ;  /* 0x000000000000791b */ /* 0x003fe20003800000 */
.L_x_2533:
[----:B------:R-:W-:Y:S02]  /*13aa0*/  IMAD.MOV.U32 R13, RZ, RZ, R4 ;  /* 0x000000ffff0d7224 */ /* 0x000fe400078e0004 */
[----:B------:R-:W-:Y:S02]  /*13ab0*/  IMAD.MOV.U32 R12, RZ, RZ, 0x1 ;  /* 0x00000001ff0c7424 */ /* 0x000fe400078e00ff */
[----:B------:R-:W-:-:S07]  /*13ac0*/  IMAD.MOV.U32 R7, RZ, RZ, R14 ;  /* 0x000000ffff077224 */ /* 0x000fce00078e000e */
[----:B------:R-:W-:Y:S05]  /*13ad0*/  WARPSYNC.COLLECTIVE R15, `(.L_x_2534) ;  /* 0x000000000f087348 */ /* 0x000fea0003c00000 */
[----:B------:R0:W1:Y:S02]  /*13ae0*/  SHFL.IDX P6, R14, R13, R12, R11 ;  /* 0x0000000c0d0e7389 */ /* 0x00006400000c000b */
[----:B01----:R-:W-:Y:S01]  /*13af0*/  ENDCOLLECTIVE ;  /* 0x000000000000791b */ /* 0x003fe20003800000 */
.L_x_2534:
        /* <DEDUP_REMOVED lines=15> */
.L_x_2535:
[----:B------:R-:W-:Y:S02]  /*13bf0*/  IMAD.MOV.U32 R13, RZ, RZ, R4 ;  /* 0x000000ffff0d7224 */ /* 0x000fe400078e0004 */
[----:B------:R-:W-:Y:S02]  /*13c00*/  IMAD.MOV.U32 R12, RZ, RZ, 0x2 ;  /* 0x00000002ff0c7424 */ /* 0x000fe400078e00ff */
[----:B------:R-:W-:-:S07]  /*13c10*/  IMAD.MOV.U32 R7, RZ, RZ, R14 ;  /* 0x000000ffff077224 */ /* 0x000fce00078e000e */
[----:B------:R-:W-:Y:S05]  /*13c20*/  WARPSYNC.COLLECTIVE R15, `(.L_x_2536) ;  /* 0x000000000f087348 */ /* 0x000fea0003c00000 */
[----:B------:R0:W1:Y:S02]  /*13c30*/  SHFL.IDX P6, R14, R13, R12, R11 ;  /* 0x0000000c0d0e7389 */ /* 0x00006400000c000b */
[----:B01----:R-:W-:Y:S01]  /*13c40*/  ENDCOLLECTIVE ;  /* 0x000000000000791b */ /* 0x003fe20003800000 */
.L_x_2536:
        /* <DEDUP_REMOVED lines=16> */
.L_x_2537:
[----:B------:R-:W-:Y:S02]  /*13d50*/  IMAD.MOV.U32 R13, RZ, RZ, R4 ;  /* 0x000000ffff0d7224 */ /* 0x000fe400078e0004 */
[----:B------:R-:W-:Y:S02]  /*13d60*/  IMAD.MOV.U32 R12, RZ, RZ, 0x3 ;  /* 0x00000003ff0c7424 */ /* 0x000fe400078e00ff */
[----:B------:R-:W-:-:S07]  /*13d70*/  IMAD.MOV.U32 R7, RZ, RZ, R14 ;  /* 0x000000ffff077224 */ /* 0x000fce00078e000e */
[----:B------:R-:W-:Y:S05]  /*13d80*/  WARPSYNC.COLLECTIVE R15, `(.L_x_2538) ;  /* 0x000000000f087348 */ /* 0x000fea0003c00000 */
[----:B------:R0:W1:Y:S02]  /*13d90*/  SHFL.IDX P6, R14, R13, R12, R11 ;  /* 0x0000000c0d0e7389 */ /* 0x00006400000c000b */
[----:B01----:R-:W-:Y:S01]  /*13da0*/  ENDCOLLECTIVE ;  /* 0x000000000000791b */ /* 0x003fe20003800000 */
.L_x_2538:
        /* <DEDUP_REMOVED lines=16> */
.L_x_2539:
[----:B------:R-:W-:Y:S02]  /*13eb0*/  IMAD.MOV.U32 R13, RZ, RZ, R4 ;  /* 0x000000ffff0d7224 */ /* 0x000fe400078e0004 */
[----:B------:R-:W-:Y:S02]  /*13ec0*/  IMAD.MOV.U32 R12, RZ, RZ, 0x4 ;  /* 0x00000004ff0c7424 */ /* 0x000fe400078e00ff */
[----:B------:R-:W-:-:S07]  /*13ed0*/  IMAD.MOV.U32 R7, RZ, RZ, R14 ;  /* 0x000000ffff077224 */ /* 0x000fce00078e000e */
[----:B------:R-:W-:Y:S05]  /*13ee0*/  WARPSYNC.COLLECTIVE R15, `(.L_x_2540) ;  /* 0x000000000f087348 */ /* 0x000fea0003c00000 */
[----:B------:R0:W1:Y:S02]  /*13ef0*/  SHFL.IDX P6, R14, R13, R12, R11 ;  /* 0x0000000c0d0e7389 */ /* 0x00006400000c000b */
[----:B01----:R-:W-:Y:S01]  /*13f00*/  ENDCOLLECTIVE ;  /* 0x000000000000791b */ /* 0x003fe20003800000 */
.L_x_2540:
        /* <DEDUP_REMOVED lines=16> */
.L_x_2541:
[----:B------:R-:W-:Y:S02]  /*14010*/  IMAD.MOV.U32 R13, RZ, RZ, R4 ;  /* 0x000000ffff0d7224 */ /* 0x000fe400078e0004 */
[----:B------:R-:W-:Y:S02]  /*14020*/  IMAD.MOV.U32 R12, RZ, RZ, 0x5 ;  /* 0x00000005ff0c7424 */ /* 0x000fe400078e00ff */
[----:B------:R-:W-:-:S07]  /*14030*/  IMAD.MOV.U32 R7, RZ, RZ, R14 ;  /* 0x000000ffff077224 */ /* 0x000fce00078e000e */
[----:B------:R-:W-:Y:S05]  /*14040*/  WARPSYNC.COLLECTIVE R15, `(.L_x_2542) ;  /* 0x000000000f087348 */ /* 0x000fea0003c00000 */
[----:B------:R0:W1:Y:S02]  /*14050*/  SHFL.IDX P6, R14, R13, R12, R11 ;  /* 0x0000000c0d0e7389 */ /* 0x00006400000c000b */
[----:B01----:R-:W-:Y:S01]  /*14060*/  ENDCOLLECTIVE ;  /* 0x000000000000791b */ /* 0x003fe20003800000 */
.L_x_2542:
        /* <DEDUP_REMOVED lines=16> */
.L_x_2543:
[----:B------:R-:W-:Y:S02]  /*14170*/  IMAD.MOV.U32 R13, RZ, RZ, R4 ;  /* 0x000000ffff0d7224 */ /* 0x000fe400078e0004 */
[----:B------:R-:W-:Y:S02]  /*14180*/  IMAD.MOV.U32 R12, RZ, RZ, 0x6 ;  /* 0x00000006ff0c7424 */ /* 0x000fe400078e00ff */
[----:B------:R-:W-:-:S07]  /*14190*/  IMAD.MOV.U32 R7, RZ, RZ, R14 ;  /* 0x000000ffff077224 */ /* 0x000fce00078e000e */
[----:B------:R-:W-:Y:S05]  /*141a0*/  WARPSYNC.COLLECTIVE R15, `(.L_x_2544) ;  /* 0x000000000f087348 */ /* 0x000fea0003c00000 */
[----:B------:R0:W1:Y:S02]  /*141b0*/  SHFL.IDX P6, R14, R13, R12, R11 ;  /* 0x0000000c0d0e7389 */ /* 0x00006400000c000b */
[----:B01----:R-:W-:Y:S01]  /*141c0*/  ENDCOLLECTIVE ;  /* 0x000000000000791b */ /* 0x003fe20003800000 */
.L_x_2544:
        /* <DEDUP_REMOVED lines=16> */
.L_x_2545:
[----:B------:R-:W-:Y:S01]  /*142d0*/  MOV R13, R4 ;  /* 0x00000004000d7202 */ /* 0x000fe20000000f00 */
[----:B------:R-:W-:Y:S02]  /*142e0*/  IMAD.MOV.U32 R12, RZ, RZ, 0x7 ;  /* 0x00000007ff0c7424 */ /* 0x000fe400078e00ff */
[----:B------:R-:W-:-:S07]  /*142f0*/  IMAD.MOV.U32 R7, RZ, RZ, R14 ;  /* 0x000000ffff077224 */ /* 0x000fce00078e000e */
[----:B------:R-:W-:Y:S05]  /*14300*/  WARPSYNC.COLLECTIVE R15, `(.L_x_2546) ;  /* 0x000000000f087348 */ /* 0x000fea0003c00000 */
[----:B------:R0:W1:Y:S02]  /*14310*/  SHFL.IDX P6, R14, R13, R12, R11 ;  /* 0x0000000c0d0e7389 */ /* 0x00006400000c000b */
[----:B01----:R-:W-:Y:S01]  /*14320*/  ENDCOLLECTIVE ;  /* 0x000000000000791b */ /* 0x003fe20003800000 */
.L_x_2546:
        /* <DEDUP_REMOVED lines=11> */
.L_x_2547:
        /* <DEDUP_REMOVED lines=12> */
.L_x_2548:
        /* <DEDUP_REMOVED lines=12> */
.L_x_2549:
[----:B------:R-:W-:Y:S02]  /*14560*/  IMAD.MOV.U32 R13, RZ, RZ, R2 ;  /* 0x000000ffff0d7224 */ /* 0x000fe400078e0002 */
[----:B------:R-:W-:Y:S02]  /*14570*/  IMAD.MOV.U32 R12, RZ, RZ, 0x1 ;  /* 0x00000001ff0c7424 */ /* 0x000fe400078e00ff */
[----:B------:R-:W-:-:S07]  /*14580*/  IMAD.MOV.U32 R4, RZ, RZ, R14 ;  /* 0x000000ffff047224 */ /* 0x000fce00078e000e */
[----:B------:R-:W-:Y:S05]  /*14590*/  WARPSYNC.COLLECTIVE R15, `(.L_x_2550) ;  /* 0x000000000f087348 */ /* 0x000fea0003c00000 */
[----:B------:R0:W1:Y:S02]  /*145a0*/  SHFL.IDX P6, R14, R13, R12, R11 ;  /* 0x0000000c0d0e7389 */ /* 0x00006400000c000b */
[----:B01----:R-:W-:Y:S01]  /*145b0*/  ENDCOLLECTIVE ;  /* 0x000000000000791b */ /* 0x003fe20003800000 */
.L_x_2550:
[----:B------:R-:W-:-:S04]  /*145c0*/  @!P1 LEA R4, P3, R28, R4, 0x1 ;  /* 0x000000041c049211 */ /* 0x000fc800078608ff */
[----:B------:R-:W-:Y:S01]  /*145d0*/  @!P1 MOV R6, R4 ;  /* 0x0000000400069202 */ /* 0x000fe20000000f00 */
[----:B------:R-:W-:Y:S02]  /*145e0*/  @!P1 IMAD.X R0, RZ, RZ, R0, P3 ;  /* 0x000000ffff009224 */ /* 0x000fe400018e0600 */
[C---:B------:R-:W-:Y:S02]  /*145f0*/  VIADD R4, R17.reuse, 0xa0 ;  /* 0x000000a011047836 */ /* 0x040fe40000000000 */
        /* <DEDUP_REMOVED lines=12> */
.L_x_2551:
[----:B------:R-:W-:Y:S02]  /*146c0*/  IMAD.MOV.U32 R13, RZ, RZ, R2 ;  /* 0x000000ffff0d7224 */ /* 0x000fe400078e0002 */
[----:B------:R-:W-:Y:S01]  /*146d0*/  IMAD.MOV.U32 R12, RZ, RZ, 0x2 ;  /* 0x00000002ff0c7424 */ /* 0x000fe200078e00ff */
[----:B------:R-:W-:-:S07]  /*146e0*/  MOV R6, R14 ;  /* 0x0000000e00067202 */ /* 0x000fce0000000f00 */
[----:B------:R-:W-:Y:S05]  /*146f0*/  WARPSYNC.COLLECTIVE R15, `(.L_x_2552) ;  /* 0x000000000f087348 */ /* 0x000fea0003c00000 */
[----:B------:R0:W1:Y:S02]  /*14700*/  SHFL.IDX P6, R14, R13, R12, R11 ;  /* 0x0000000c0d0e7389 */ /* 0x00006400000c000b */
[----:B01----:R-:W-:Y:S01]  /*14710*/  ENDCOLLECTIVE ;  /* 0x000000000000791b */ /* 0x003fe20003800000 */
.L_x_2552:
        /* <DEDUP_REMOVED lines=13> */
.L_x_2553:
[----:B------:R-:W-:Y:S02]  /*147f0*/  IMAD.MOV.U32 R13, RZ, RZ, R2 ;  /* 0x000000ffff0d7224 */ /* 0x000fe400078e0002 */
[----:B------:R-:W-:Y:S01]  /*14800*/  IMAD.MOV.U32 R12, RZ, RZ, 0x3 ;  /* 0x00000003ff0c7424 */ /* 0x000fe200078e00ff */
[----:B------:R-:W-:-:S07]  /*14810*/  MOV R6, R14 ;  /* 0x0000000e00067202 */ /* 0x000fce0000000f00 */
[----:B------:R-:W-:Y:S05]  /*14820*/  WARPSYNC.COLLECTIVE R15, `(.L_x_2554) ;  /* 0x000000000f087348 */ /* 0x000fea0003c00000 */
[----:B------:R0:W1:Y:S02]  /*14830*/  SHFL.IDX P6, R14, R13, R12, R11 ;  /* 0x0000000c0d0e7389 */ /* 0x00006400000c000b */
[----:B01----:R-:W-:Y:S01]  /*14840*/  ENDCOLLECTIVE ;  /* 0x000000000000791b */ /* 0x003fe20003800000 */
.L_x_2554:
        /* <DEDUP_REMOVED lines=12> */
.L_x_2555:
[----:B------:R-:W-:Y:S01]  /*14910*/  IMAD.MOV.U32 R2, RZ, RZ, R14 ;  /* 0x000000ffff027224 */ /* 0x000fe200078e000e */
[----:B------:R-:W-:Y:S06]  /*14920*/  BRA `(.L_x_2556) ;  /* 0xffffffb4002c7947 */ /* 0x000fec000383ffff */
.L_x_2458:
[----:B0-----:R0:W1:Y:S02]  /*14930*/  SYNCS.PHASECHK.TRANS64.TRYWAIT P0, [R22+URZ+0x16820], R3 ;  /* 0x01682003160075a7 */ /* 0x001064000800017f */
[----:B-1----:R-:W-:Y:S05]  /*14940*/  @!P0 NANOSLEEP.SYNCS 0x989680 ;  /* 0x009896800000895d */ /* 0x002fea0003900000 */
[----:B------:R-:W1:Y:S02]  /*14950*/  @!P0 SYNCS.PHASECHK.TRANS64 P0, [R22+URZ+0x16820], R3 ;  /* 0x01682003160085a7 */ /* 0x000e64000800007f */
[----:B-1----:R-:W-:Y:S05]  /*14960*/  @!P0 BRA `(.L_x_2458) ;  /* 0xfffffffc00f08947 */ /* 0x002fea000383ffff */
[----:B------:R-:W-:Y:S05]  /*14970*/  BRA `(.L_x_2557) ;  /* 0xffffffb400987947 */ /* 0x000fea000383ffff */
.L_x_2463:
[----:B0-----:R0:W1:Y:S02]  /*14980*/  SYNCS.PHASECHK.TRANS64.TRYWAIT P0, [R5+URZ+0x16840], R2 ;  /* 0x01684002050075a7 */ /* 0x001064000800017f */
[----:B-1----:R-:W-:Y:S05]  /*14990*/  @!P0 NANOSLEEP.SYNCS 0x989680 ;  /* 0x009896800000895d */ /* 0x002fea0003900000 */
[----:B------:R-:W1:Y:S02]  /*149a0*/  @!P0 SYNCS.PHASECHK.TRANS64 P0, [R5+URZ+0x16840], R2 ;  /* 0x01684002050085a7 */ /* 0x000e64000800007f */
[----:B-1----:R-:W-:Y:S05]  /*149b0*/  @!P0 BRA `(.L_x_2463) ;  /* 0xfffffffc00f08947 */ /* 0x002fea000383ffff */
[----:B------:R-:W-:Y:S05]  /*149c0*/  BRA `(.L_x_2558) ;  /* 0xffffffb800607947 */ /* 0x000fea000383ffff */
.L_x_2464:
        /* <DEDUP_REMOVED lines=8> */
.L_x_2560:
[----:B------:R-:W-:Y:S05]  /*14a50*/  BSYNC B1 ;  /* 0x0000000000017941 */ /* 0x000fea0003800000 */
.L_x_2559:
[----:B------:R-:W-:Y:S01]  /*14a60*/  MOV R13, R8 ;  /* 0x00000008000d7202 */ /* 0x000fe20000000f00 */
[----:B------:R-:W-:Y:S01]  /*14a70*/  IMAD.MOV.U32 R12, RZ, RZ, RZ ;  /* 0x000000ffff0c7224 */ /* 0x000fe200078e00ff */
[----:B------:R-:W-:Y:S01]  /*14a80*/  LEA R9, R9, R22, 0x1 ;  /* 0x0000001609097211 */ /* 0x000fe200078e08ff */
[----:B------:R-:W-:Y:S02]  /*14a90*/  IMAD.MOV.U32 R11, RZ, RZ, 0x181f ;  /* 0x0000181fff0b7424 */ /* 0x000fe400078e00ff */
[----:B------:R-:W-:Y:S02]  /*14aa0*/  IMAD.MOV.U32 R15, RZ, RZ, -0x1 ;  /* 0xffffffffff0f7424 */ /* 0x000fe400078e00ff */
[----:B------:R-:W-:Y:S02]  /*14ab0*/  IMAD.MOV.U32 R3, RZ, RZ, R14 ;  /* 0x000000ffff037224 */ /* 0x000fe400078e000e */
[----:B------:R-:W-:-:S07]  /*14ac0*/  IMAD.SHL.U32 R7, R28, 0x2, RZ ;  /* 0x000000021c077824 */ /* 0x000fce00078e00ff */
[----:B------:R-:W-:Y:S05]  /*14ad0*/  WARPSYNC.COLLECTIVE R15, `(.L_x_2561) ;  /* 0x000000000f087348 */ /* 0x000fea0003c00000 */
[----:B------:R0:W1:Y:S02]  /*14ae0*/  SHFL.IDX P6, R14, R13, R12, R11 ;  /* 0x0000000c0d0e7389 */ /* 0x00006400000c000b */
[----:B01----:R-:W-:Y:S01]  /*14af0*/  ENDCOLLECTIVE ;  /* 0x000000000000791b */ /* 0x003fe20003800000 */
.L_x_2561:
[----:B------:R-:W-:Y:S02]  /*14b00*/  IMAD.MOV.U32 R13, RZ, RZ, R10 ;  /* 0x000000ffff0d7224 */ /* 0x000fe400078e000a */
[----:B------:R-:W-:Y:S02]  /*14b10*/  IMAD.MOV.U32 R12, RZ, RZ, 0x1 ;  /* 0x00000001ff0c7424 */ /* 0x000fe400078e00ff */
[----:B------:R-:W-:-:S07]  /*14b20*/  IMAD.MOV.U32 R2, RZ, RZ, R14 ;  /* 0x000000ffff027224 */ /* 0x000fce00078e000e */
[----:B------:R-:W-:Y:S05]  /*14b30*/  WARPSYNC.COLLECTIVE R15, `(.L_x_2562) ;  /* 0x000000000f087348 */ /* 0x000fea0003c00000 */
[----:B------:R0:W1:Y:S02]  /*14b40*/  SHFL.IDX P6, R14, R13, R12, R11 ;  /* 0x0000000c0d0e7389 */ /* 0x00006400000c000b */
[----:B01----:R-:W-:Y:S01]  /*14b50*/  ENDCOLLECTIVE ;  /* 0x000000000000791b */ /* 0x003fe20003800000 */
.L_x_2562:
        /* <DEDUP_REMOVED lines=11> */
.L_x_2563:
[----:B------:R-:W-:Y:S01]  /*14c10*/  MOV R13, R10 ;  /* 0x0000000a000d7202 */ /* 0x000fe20000000f00 */
[----:B------:R-:W-:Y:S02]  /*14c20*/  IMAD.MOV.U32 R12, RZ, RZ, 0x2 ;  /* 0x00000002ff0c7424 */ /* 0x000fe400078e00ff */
[----:B------:R-:W-:-:S07]  /*14c30*/  IMAD.MOV.U32 R2, RZ, RZ, R14 ;  /* 0x000000ffff027224 */ /* 0x000fce00078e000e */
[----:B------:R-:W-:Y:S05]  /*14c40*/  WARPSYNC.COLLECTIVE R15, `(.L_x_2564) ;  /* 0x000000000f087348 */ /* 0x000fea0003c00000 */
[----:B------:R0:W1:Y:S02]  /*14c50*/  SHFL.IDX P6, R14, R13, R12, R11 ;  /* 0x0000000c0d0e7389 */ /* 0x00006400000c000b */
[----:B01----:R-:W-:Y:S01]  /*14c60*/  ENDCOLLECTIVE ;  /* 0x000000000000791b */ /* 0x003fe20003800000 */
.L_x_2564:
        /* <DEDUP_REMOVED lines=11> */
.L_x_2565:
[----:B------:R-:W-:Y:S01]  /*14d20*/  IMAD.MOV.U32 R13, RZ, RZ, R10 ;  /* 0x000000ffff0d7224 */ /* 0x000fe200078e000a */
[----:B------:R-:W-:Y:S01]  /*14d30*/  MOV R12, 0x3 ;  /* 0x00000003000c7802 */ /* 0x000fe20000000f00 */
[----:B------:R-:W-:-:S07]  /*14d40*/  IMAD.MOV.U32 R2, RZ, RZ, R14 ;  /* 0x000000ffff027224 */ /* 0x000fce00078e000e */
[----:B------:R-:W-:Y:S05]  /*14d50*/  WARPSYNC.COLLECTIVE R15, `(.L_x_2566) ;  /* 0x000000000f087348 */ /* 0x000fea0003c00000 */
[----:B------:R0:W1:Y:S02]  /*14d60*/  SHFL.IDX P6, R14, R13, R12, R11 ;  /* 0x0000000c0d0e7389 */ /* 0x00006400000c000b */
[----:B01----:R-:W-:Y:S01]  /*14d70*/  ENDCOLLECTIVE ;  /* 0x000000000000791b */ /* 0x003fe20003800000 */
.L_x_2566:
        /* <DEDUP_REMOVED lines=11> */
.L_x_2567:
[----:B------:R-:W-:Y:S02]  /*14e30*/  IMAD.MOV.U32 R13, RZ, RZ, R10 ;  /* 0x000000ffff0d7224 */ /* 0x000fe400078e000a */
[----:B------:R-:W-:Y:S02]  /*14e40*/  IMAD.MOV.U32 R12, RZ, RZ, 0x4 ;  /* 0x00000004ff0c7424 */ /* 0x000fe400078e00ff */
[----:B------:R-:W-:-:S07]  /*14e50*/  IMAD.MOV.U32 R2, RZ, RZ, R14 ;  /* 0x000000ffff027224 */ /* 0x000fce00078e000e */
[----:B------:R-:W-:Y:S05]  /*14e60*/  WARPSYNC.COLLECTIVE R15, `(.L_x_2568) ;  /* 0x000000000f087348 */ /* 0x000fea0003c00000 */
[----:B------:R0:W1:Y:S02]  /*14e70*/  SHFL.IDX P6, R14, R13, R12, R11 ;  /* 0x0000000c0d0e7389 */ /* 0x00006400000c000b */
[----:B01----:R-:W-:Y:S01]  /*14e80*/  ENDCOLLECTIVE ;  /* 0x000000000000791b */ /* 0x003fe20003800000 */
.L_x_2568:
        /* <DEDUP_REMOVED lines=11> */
.L_x_2569:
[----:B------:R-:W-:Y:S02]  /*14f40*/  IMAD.MOV.U32 R13, RZ, RZ, R10 ;  /* 0x000000ffff0d7224 */ /* 0x000fe400078e000a */
[----:B------:R-:W-:Y:S02]  /*14f50*/  IMAD.MOV.U32 R12, RZ, RZ, 0x5 ;  /* 0x00000005ff0c7424 */ /* 0x000fe400078e00ff */
[----:B------:R-:W-:-:S07]  /*14f60*/  IMAD.MOV.U32 R2, RZ, RZ, R14 ;  /* 0x000000ffff027224 */ /* 0x000fce00078e000e */
[----:B------:R-:W-:Y:S05]  /*14f70*/  WARPSYNC.COLLECTIVE R15, `(.L_x_2570) ;  /* 0x000000000f087348 */ /* 0x000fea0003c00000 */
[----:B------:R0:W1:Y:S02]  /*14f80*/  SHFL.IDX P6, R14, R13, R12, R11 ;  /* 0x0000000c0d0e7389 */ /* 0x00006400000c000b */
[----:B01----:R-:W-:Y:S01]  /*14f90*/  ENDCOLLECTIVE ;  /* 0x000000000000791b */ /* 0x003fe20003800000 */
.L_x_2570:
        /* <DEDUP_REMOVED lines=11> */
.L_x_2571:
[----:B------:R-:W-:Y:S02]  /*15050*/  IMAD.MOV.U32 R13, RZ, RZ, R10 ;  /* 0x000000ffff0d7224 */ /* 0x000fe400078e000a */
[----:B------:R-:W-:Y:S02]  /*15060*/  IMAD.MOV.U32 R12, RZ, RZ, 0x6 ;  /* 0x00000006ff0c7424 */ /* 0x000fe400078e00ff */
[----:B------:R-:W-:-:S07]  /*15070*/  IMAD.MOV.U32 R2, RZ, RZ, R14 ;  /* 0x000000ffff027224 */ /* 0x000fce00078e000e */
[----:B------:R-:W-:Y:S05]  /*15080*/  WARPSYNC.COLLECTIVE R15, `(.L_x_2572) ;  /* 0x000000000f087348 */ /* 0x000fea0003c00000 */
[----:B------:R0:W1:Y:S02]  /*15090*/  SHFL.IDX P6, R14, R13, R12, R11 ;  /* 0x0000000c0d0e7389 */ /* 0x00006400000c000b */
[----:B01----:R-:W-:Y:S01]  /*150a0*/  ENDCOLLECTIVE ;  /* 0x000000000000791b */ /* 0x003fe20003800000 */
.L_x_2572:
        /* <DEDUP_REMOVED lines=11> */
.L_x_2573:
[----:B------:R-:W-:Y:S02]  /*15160*/  IMAD.MOV.U32 R13, RZ, RZ, R10 ;  /* 0x000000ffff0d7224 */ /* 0x000fe400078e000a */
[----:B------:R-:W-:Y:S01]  /*15170*/  IMAD.MOV.U32 R12, RZ, RZ, 0x7 ;  /* 0x00000007ff0c7424 */ /* 0x000fe200078e00ff */
[----:B------:R-:W-:-:S07]  /*15180*/  MOV R2, R14 ;  /* 0x0000000e00027202 */ /* 0x000fce0000000f00 */
[----:B------:R-:W-:Y:S05]  /*15190*/  WARPSYNC.COLLECTIVE R15, `(.L_x_2574) ;  /* 0x000000000f087348 */ /* 0x000fea0003c00000 */
[----:B------:R0:W1:Y:S02]  /*151a0*/  SHFL.IDX P6, R14, R13, R12, R11 ;  /* 0x0000000c0d0e7389 */ /* 0x00006400000c000b */
[----:B01----:R-:W-:Y:S01]  /*151b0*/  ENDCOLLECTIVE ;  /* 0x000000000000791b */ /* 0x003fe20003800000 */
.L_x_2574:
        /* <DEDUP_REMOVED lines=11> */
.L_x_2575:
[----:B------:R-:W-:Y:S01]  /*15270*/  IMAD.MOV.U32 R2, RZ, RZ, R14 ;  /* 0x000000ffff027224 */ /* 0x000fe200078e000e */
[----:B------:R-:W-:Y:S06]  /*15280*/  BRA `(.L_x_2576) ;  /* 0xffffffb400447947 */ /* 0x000fec000383ffff */
.L_x_2469:
[----:B-1----:R1:W2:Y:S02]  /*15290*/  SYNCS.PHASECHK.TRANS64.TRYWAIT P0, [R5+URZ+0x16860], R2 ;  /* 0x01686002050075a7 */ /* 0x0022a4000800017f */
[----:B--2---:R-:W-:Y:S05]  /*152a0*/  @!P0 NANOSLEEP.SYNCS 0x989680 ;  /* 0x009896800000895d */ /* 0x004fea0003900000 */
[----:B------:R-:W2:Y:S02]  /*152b0*/  @!P0 SYNCS.PHASECHK.TRANS64 P0, [R5+URZ+0x16860], R2 ;  /* 0x01686002050085a7 */ /* 0x000ea4000800007f */
[----:B--2---:R-:W-:Y:S05]  /*152c0*/  @!P0 BRA `(.L_x_2469) ;  /* 0xfffffffc00f08947 */ /* 0x004fea000383ffff */
[----:B------:R-:W-:Y:S05]  /*152d0*/  BRA `(.L_x_2577) ;  /* 0xffffffb4009c7947 */ /* 0x000fea000383ffff */
.L_x_2470:
        /* <DEDUP_REMOVED lines=8> */
.L_x_2579:
[----:B------:R-:W-:Y:S05]  /*15360*/  BSYNC B1 ;  /* 0x0000000000017941 */ /* 0x000fea0003800000 */
.L_x_2578:
[----:B------:R-:W-:Y:S01]  /*15370*/  IMAD.MOV.U32 R13, RZ, RZ, R18 ;  /* 0x000000ffff0d7224 */ /* 0x000fe200078e0012 */
[----:B------:R-:W-:Y:S01]  /*15380*/  MOV R11, 0x181f ;  /* 0x0000181f000b7802 */ /* 0x000fe20000000f00 */
[----:B------:R-:W-:Y:S01]  /*15390*/  IMAD.MOV.U32 R12, RZ, RZ, RZ ;  /* 0x000000ffff0c7224 */ /* 0x000fe200078e00ff */
[----:B------:R-:W-:Y:S01]  /*153a0*/  ISETP.LT.OR P2, PT, R8, 0x1, P1 ;  /* 0x000000010800780c */ /* 0x000fe20000f41670 */
[----:B------:R-:W-:Y:S02]  /*153b0*/  IMAD.MOV.U32 R15, RZ, RZ, -0x1 ;  /* 0xffffffffff0f7424 */ /* 0x000fe400078e00ff */
[----:B------:R-:W-:Y:S02]  /*153c0*/  IMAD.MOV.U32 R3, RZ, RZ, R14 ;  /* 0x000000ffff037224 */ /* 0x000fe400078e000e */
[----:B------:R-:W-:-:S08]  /*153d0*/  IMAD R6, R6, 0x2, R22 ;  /* 0x0000000206067824 */ /* 0x000fd000078e0216 */
[----:B------:R-:W-:Y:S05]  /*153e0*/  WARPSYNC.COLLECTIVE R15, `(.L_x_2580) ;  /* 0x000000000f087348 */ /* 0x000fea0003c00000 */
[----:B------:R0:W1:Y:S02]  /*153f0*/  SHFL.IDX P6, R14, R13, R12, R11 ;  /* 0x0000000c0d0e7389 */ /* 0x00006400000c000b */
[----:B01----:R-:W-:Y:S01]  /*15400*/  ENDCOLLECTIVE ;  /* 0x000000000000791b */ /* 0x003fe20003800000 */
.L_x_2580:
[----:B------:R-:W-:Y:S02]  /*15410*/  IMAD.MOV.U32 R13, RZ, RZ, R23 ;  /* 0x000000ffff0d7224 */ /* 0x000fe400078e0017 */
[----:B------:R-:W-:Y:S02]  /*15420*/  IMAD.MOV.U32 R12, RZ, RZ, 0x1 ;  /* 0x00000001ff0c7424 */ /* 0x000fe400078e00ff */
[----:B------:R-:W-:-:S07]  /*15430*/  IMAD.MOV.U32 R2, RZ, RZ, R14 ;  /* 0x000000ffff027224 */ /* 0x000fce00078e000e */
[----:B------:R-:W-:Y:S05]  /*15440*/  WARPSYNC.COLLECTIVE R15, `(.L_x_2581) ;  /* 0x000000000f087348 */ /* 0x000fea0003c00000 */
[----:B------:R0:W1:Y:S02]  /*15450*/  SHFL.IDX P6, R14, R13, R12, R11 ;  /* 0x0000000c0d0e7389 */ /* 0x00006400000c000b */
[----:B01----:R-:W-:Y:S01]  /*15460*/  ENDCOLLECTIVE ;  /* 0x000000000000791b */ /* 0x003fe20003800000 */
.L_x_2581:
        /* <DEDUP_REMOVED lines=12> */
.L_x_2582:
[----:B------:R-:W-:Y:S02]  /*15530*/  IMAD.MOV.U32 R13, RZ, RZ, R23 ;  /* 0x000000ffff0d7224 */ /* 0x000fe400078e0017 */
[----:B------:R-:W-:Y:S02]  /*15540*/  IMAD.MOV.U32 R12, RZ, RZ, 0x2 ;  /* 0x00000002ff0c7424 */ /* 0x000fe400078e00ff */
[----:B------:R-:W-:-:S07]  /*15550*/  IMAD.MOV.U32 R2, RZ, RZ, R14 ;  /* 0x000000ffff027224 */ /* 0x000fce00078e000e */
[----:B------:R-:W-:Y:S05]  /*15560*/  WARPSYNC.COLLECTIVE R15, `(.L_x_2583) ;  /* 0x000000000f087348 */ /* 0x000fea0003c00000 */
[----:B------:R0:W1:Y:S02]  /*15570*/  SHFL.IDX P6, R14, R13, R12, R11 ;  /* 0x0000000c0d0e7389 */ /* 0x00006400000c000b */
[----:B01----:R-:W-:Y:S01]  /*15580*/  ENDCOLLECTIVE ;  /* 0x000000000000791b */ /* 0x003fe20003800000 */
.L_x_2583:
        /* <DEDUP_REMOVED lines=12> */
.L_x_2584:
[----:B------:R-:W-:Y:S02]  /*15650*/  IMAD.MOV.U32 R13, RZ, RZ, R23 ;  /* 0x000000ffff0d7224 */ /* 0x000fe400078e0017 */
[----:B------:R-:W-:Y:S02]  /*15660*/  IMAD.MOV.U32 R12, RZ, RZ, 0x3 ;  /* 0x00000003ff0c7424 */ /* 0x000fe400078e00ff */
[----:B------:R-:W-:-:S07]  /*15670*/  IMAD.MOV.U32 R2, RZ, RZ, R14 ;  /* 0x000000ffff027224 */ /* 0x000fce00078e000e */
[----:B------:R-:W-:Y:S05]  /*15680*/  WARPSYNC.COLLECTIVE R15, `(.L_x_2585) ;  /* 0x000000000f087348 */ /* 0x000fea0003c00000 */
[----:B------:R0:W1:Y:S02]  /*15690*/  SHFL.IDX P6, R14, R13, R12, R11 ;  /* 0x0000000c0d0e7389 */ /* 0x00006400000c000b */
[----:B01----:R-:W-:Y:S01]  /*156a0*/  ENDCOLLECTIVE ;  /* 0x000000000000791b */ /* 0x003fe20003800000 */
.L_x_2585:
        /* <DEDUP_REMOVED lines=12> */
.L_x_2586:
[----:B------:R-:W-:Y:S02]  /*15770*/  IMAD.MOV.U32 R13, RZ, RZ, R23 ;  /* 0x000000ffff0d7224 */ /* 0x000fe400078e0017 */
[----:B------:R-:W-:Y:S01]  /*15780*/  IMAD.MOV.U32 R12, RZ, RZ, 0x4 ;  /* 0x00000004ff0c7424 */ /* 0x000fe200078e00ff */
[----:B------:R-:W-:-:S07]  /*15790*/  MOV R2, R14 ;  /* 0x0000000e00027202 */ /* 0x000fce0000000f00 */
[----:B------:R-:W-:Y:S05]  /*157a0*/  WARPSYNC.COLLECTIVE R15, `(.L_x_2587) ;  /* 0x000000000f087348 */ /* 0x000fea0003c00000 */
[----:B------:R0:W1:Y:S02]  /*157b0*/  SHFL.IDX P6, R14, R13, R12, R11 ;  /* 0x0000000c0d0e7389 */ /* 0x00006400000c000b */
[----:B01----:R-:W-:Y:S01]  /*157c0*/  ENDCOLLECTIVE ;  /* 0x000000000000791b */ /* 0x003fe20003800000 */
.L_x_2587:
        /* <DEDUP_REMOVED lines=12> */
.L_x_2588:
[----:B------:R-:W-:Y:S02]  /*15890*/  IMAD.MOV.U32 R13, RZ, RZ, R23 ;  /* 0x000000ffff0d7224 */ /* 0x000fe400078e0017 */
[----:B------:R-:W-:Y:S02]  /*158a0*/  IMAD.MOV.U32 R12, RZ, RZ, 0x5 ;  /* 0x00000005ff0c7424 */ /* 0x000fe400078e00ff */
[----:B------:R-:W-:-:S07]  /*158b0*/  IMAD.MOV.U32 R2, RZ, RZ, R14 ;  /* 0x000000ffff027224 */ /* 0x000fce00078e000e */
[----:B------:R-:W-:Y:S05]  /*158c0*/  WARPSYNC.COLLECTIVE R15, `(.L_x_2589) ;  /* 0x000000000f087348 */ /* 0x000fea0003c00000 */
[----:B------:R0:W1:Y:S02]  /*158d0*/  SHFL.IDX P6, R14, R13, R12, R11 ;  /* 0x0000000c0d0e7389 */ /* 0x00006400000c000b */
[----:B01----:R-:W-:Y:S01]  /*158e0*/  ENDCOLLECTIVE ;  /* 0x000000000000791b */ /* 0x003fe20003800000 */
.L_x_2589:
        /* <DEDUP_REMOVED lines=12> */
.L_x_2590:
[----:B------:R-:W-:Y:S01]  /*159b0*/  MOV R13, R23 ;  /* 0x00000017000d7202 */ /* 0x000fe20000000f00 */
[----:B------:R-:W-:Y:S02]  /*159c0*/  IMAD.MOV.U32 R12, RZ, RZ, 0x6 ;  /* 0x00000006ff0c7424 */ /* 0x000fe400078e00ff */
[----:B------:R-:W-:-:S07]  /*159d0*/  IMAD.MOV.U32 R2, RZ, RZ, R14 ;  /* 0x000000ffff027224 */ /* 0x000fce00078e000e */
[----:B------:R-:W-:Y:S05]  /*159e0*/  WARPSYNC.COLLECTIVE R15, `(.L_x_2591) ;  /* 0x000000000f087348 */ /* 0x000fea0003c00000 */
[----:B------:R0:W1:Y:S02]  /*159f0*/  SHFL.IDX P6, R14, R13, R12, R11 ;  /* 0x0000000c0d0e7389 */ /* 0x00006400000c000b */
[----:B01----:R-:W-:Y:S01]  /*15a00*/  ENDCOLLECTIVE ;  /* 0x000000000000791b */ /* 0x003fe20003800000 */
.L_x_2591:
        /* <DEDUP_REMOVED lines=12> */
.L_x_2592:
[----:B------:R-:W-:Y:S01]  /*15ad0*/  IMAD.MOV.U32 R13, RZ, RZ, R23 ;  /* 0x000000ffff0d7224 */ /* 0x000fe200078e0017 */
[----:B------:R-:W-:Y:S01]  /*15ae0*/  MOV R12, 0x7 ;  /* 0x00000007000c7802 */ /* 0x000fe20000000f00 */
[----:B------:R-:W-:-:S07]  /*15af0*/  IMAD.MOV.U32 R2, RZ, RZ, R14 ;  /* 0x000000ffff027224 */ /* 0x000fce00078e000e */
[----:B------:R-:W-:Y:S05]  /*15b00*/  WARPSYNC.COLLECTIVE R15, `(.L_x_2593) ;  /* 0x000000000f087348 */ /* 0x000fea0003c00000 */
[----:B------:R0:W1:Y:S02]  /*15b10*/  SHFL.IDX P6, R14, R13, R12, R11 ;  /* 0x0000000c0d0e7389 */ /* 0x00006400000c000b */
[----:B01----:R-:W-:Y:S01]  /*15b20*/  ENDCOLLECTIVE ;  /* 0x000000000000791b */ /* 0x003fe20003800000 */
.L_x_2593:
        /* <DEDUP_REMOVED lines=11> */
.L_x_2594:
[----:B------:R-:W-:Y:S01]  /*15be0*/  IMAD.MOV.U32 R2, RZ, RZ, R14 ;  /* 0x000000ffff027224 */ /* 0x000fe200078e000e */
[----:B------:R-:W-:Y:S06]  /*15bf0*/  BRA `(.L_x_2595) ;  /* 0xffffffb000487947 */ /* 0x000fec000383ffff */
.L_x_2478:
[----:B0-----:R0:W1:Y:S02]  /*15c00*/  SYNCS.PHASECHK.TRANS64.TRYWAIT P0, [R0+URZ+0x16860], R3 ;  /* 0x01686003000075a7 */ /* 0x001064000800017f */
[----:B-1----:R-:W-:Y:S05]  /*15c10*/  @!P0 NANOSLEEP.SYNCS 0x989680 ;  /* 0x009896800000895d */ /* 0x002fea0003900000 */
[----:B------:R-:W1:Y:S02]  /*15c20*/  @!P0 SYNCS.PHASECHK.TRANS64 P0, [R0+URZ+0x16860], R3 ;  /* 0x01686003000085a7 */ /* 0x000e64000800007f */
[----:B-1----:R-:W-:Y:S05]  /*15c30*/  @!P0 BRA `(.L_x_2478) ;  /* 0xfffffffc00f08947 */ /* 0x002fea000383ffff */
[----:B------:R-:W-:Y:S05]  /*15c40*/  BRA `(.L_x_2596) ;  /* 0xffffffb4005c7947 */ /* 0x000fea000383ffff */
.L_x_2479:
        /* <DEDUP_REMOVED lines=8> */
.L_x_2598:
[----:B------:R-:W-:Y:S05]  /*15cd0*/  BSYNC B0 ;  /* 0x0000000000007941 */ /* 0x000fea0003800000 */
.L_x_2597:
        /* <DEDUP_REMOVED lines=10> */
.L_x_2599:
[----:B------:R-:W-:Y:S02]  /*15d80*/  IMAD R4, R4, 0x2, R22 ;  /* 0x0000000204047824 */ /* 0x000fe400078e0216 */
[----:B------:R-:W-:Y:S02]  /*15d90*/  IMAD.MOV.U32 R13, RZ, RZ, R23 ;  /* 0x000000ffff0d7224 */ /* 0x000fe400078e0017 */
[----:B------:R-:W-:Y:S01]  /*15da0*/  IMAD.MOV.U32 R12, RZ, RZ, 0x1 ;  /* 0x00000001ff0c7424 */ /* 0x000fe200078e00ff */
[----:B------:R-:W-:-:S13]  /*15db0*/  IADD3 R2, P1, R14, R5, RZ ;  /* 0x000000050e027210 */ /* 0x000fda0007f3e0ff */
[----:B------:R-:W-:Y:S05]  /*15dc0*/  WARPSYNC.COLLECTIVE R15, `(.L_x_2600) ;  /* 0x000000000f087348 */ /* 0x000fea0003c00000 */
[----:B------:R0:W1:Y:S02]  /*15dd0*/  SHFL.IDX P6, R14, R13, R12, R11 ;  /* 0x0000000c0d0e7389 */ /* 0x00006400000c000b */
[----:B01----:R-:W-:Y:S01]  /*15de0*/  ENDCOLLECTIVE ;  /* 0x000000000000791b */ /* 0x003fe20003800000 */
.L_x_2600:
[----:B------:R-:W-:-:S05]  /*15df0*/  IADD3.X R3, RZ, R3, RZ, P1, !PT ;  /* 0x00000003ff037210 */ /* 0x000fca0000ffe4ff */
        /* <DEDUP_REMOVED lines=10> */
.L_x_2601:
[----:B------:R-:W-:Y:S02]  /*15ea0*/  IMAD.MOV.U32 R13, RZ, RZ, R23 ;  /* 0x000000ffff0d7224 */ /* 0x000fe400078e0017 */
[----:B------:R-:W-:Y:S02]  /*15eb0*/  IMAD.MOV.U32 R12, RZ, RZ, 0x2 ;  /* 0x00000002ff0c7424 */ /* 0x000fe400078e00ff */
[----:B------:R-:W-:-:S07]  /*15ec0*/  IMAD.MOV.U32 R9, RZ, RZ, R14 ;  /* 0x000000ffff097224 */ /* 0x000fce00078e000e */
[----:B------:R-:W-:Y:S05]  /*15ed0*/  WARPSYNC.COLLECTIVE R15, `(.L_x_2602) ;  /* 0x000000000f087348 */ /* 0x000fea0003c00000 */
[----:B------:R0:W1:Y:S02]  /*15ee0*/  SHFL.IDX P6, R14, R13, R12, R11 ;  /* 0x0000000c0d0e7389 */ /* 0x00006400000c000b */
[----:B01----:R-:W-:Y:S01]  /*15ef0*/  ENDCOLLECTIVE ;  /* 0x000000000000791b */ /* 0x003fe20003800000 */
.L_x_2602:
        /* <DEDUP_REMOVED lines=12> */
.L_x_2603:
[----:B------:R-:W-:Y:S01]  /*15fc0*/  MOV R13, R23 ;  /* 0x00000017000d7202 */ /* 0x000fe20000000f00 */
[----:B------:R-:W-:Y:S02]  /*15fd0*/  IMAD.MOV.U32 R12, RZ, RZ, 0x3 ;  /* 0x00000003ff0c7424 */ /* 0x000fe400078e00ff */
[----:B------:R-:W-:-:S07]  /*15fe0*/  IMAD.MOV.U32 R10, RZ, RZ, R14 ;  /* 0x000000ffff0a7224 */ /* 0x000fce00078e000e */
[----:B------:R-:W-:Y:S05]  /*15ff0*/  WARPSYNC.COLLECTIVE R15, `(.L_x_2604) ;  /* 0x000000000f087348 */ /* 0x000fea0003c00000 */
[----:B------:R0:W1:Y:S02]  /*16000*/  SHFL.IDX P6, R14, R13, R12, R11 ;  /* 0x0000000c0d0e7389 */ /* 0x00006400000c000b */
[----:B01----:R-:W-:Y:S01]  /*16010*/  ENDCOLLECTIVE ;  /* 0x000000000000791b */ /* 0x003fe20003800000 */
.L_x_2604:
        /* <DEDUP_REMOVED lines=12> */
.L_x_2605:
[----:B------:R-:W-:Y:S01]  /*160e0*/  IMAD.MOV.U32 R13, RZ, RZ, R23 ;  /* 0x000000ffff0d7224 */ /* 0x000fe200078e0017 */
[----:B------:R-:W-:Y:S01]  /*160f0*/  MOV R12, 0x4 ;  /* 0x00000004000c7802 */ /* 0x000fe20000000f00 */
[----:B------:R-:W-:-:S07]  /*16100*/  IMAD.MOV.U32 R9, RZ, RZ, R14 ;  /* 0x000000ffff097224 */ /* 0x000fce00078e000e */
[----:B------:R-:W-:Y:S05]  /*16110*/  WARPSYNC.COLLECTIVE R15, `(.L_x_2606) ;  /* 0x000000000f087348 */ /* 0x000fea0003c00000 */
[----:B------:R0:W1:Y:S02]  /*16120*/  SHFL.IDX P6, R14, R13, R12, R11 ;  /* 0x0000000c0d0e7389 */ /* 0x00006400000c000b */
[----:B01----:R-:W-:Y:S01]  /*16130*/  ENDCOLLECTIVE ;  /* 0x000000000000791b */ /* 0x003fe20003800000 */
.L_x_2606:
        /* <DEDUP_REMOVED lines=12> */
.L_x_2607:
[----:B------:R-:W-:Y:S02]  /*16200*/  IMAD.MOV.U32 R13, RZ, RZ, R23 ;  /* 0x000000ffff0d7224 */ /* 0x000fe400078e0017 */
[----:B------:R-:W-:Y:S02]  /*16210*/  IMAD.MOV.U32 R12, RZ, RZ, 0x5 ;  /* 0x00000005ff0c7424 */ /* 0x000fe400078e00ff */
[----:B------:R-:W-:-:S07]  /*16220*/  IMAD.MOV.U32 R10, RZ, RZ, R14 ;  /* 0x000000ffff0a7224 */ /* 0x000fce00078e000e */
[----:B------:R-:W-:Y:S05]  /*16230*/  WARPSYNC.COLLECTIVE R15, `(.L_x_2608) ;  /* 0x000000000f087348 */ /* 0x000fea0003c00000 */
[----:B------:R0:W1:Y:S02]  /*16240*/  SHFL.IDX P6, R14, R13, R12, R11 ;  /* 0x0000000c0d0e7389 */ /* 0x00006400000c000b */
[----:B01----:R-:W-:Y:S01]  /*16250*/  ENDCOLLECTIVE ;  /* 0x000000000000791b */ /* 0x003fe20003800000 */
.L_x_2608:
        /* <DEDUP_REMOVED lines=8> */
[----:B------:R-:W-:-:S11]  /*162e0*/  MOV R7, R14 ;  /* 0x0000000e00077202 */ /* 0x000fd60000000f00 */
[----:B0-----:R-:W-:Y:S05]  /*162f0*/  WARPSYNC.COLLECTIVE R15, `(.L_x_2609) ;  /* 0x000000000f087348 */ /* 0x001fea0003c00000 */
[----:B------:R1:W2:Y:S02]  /*16300*/  SHFL.IDX P6, R14, R13, R12, R11 ;  /* 0x0000000c0d0e7389 */ /* 0x0002a400000c000b */
[----:B012---:R-:W-:Y:S01]  /*16310*/  ENDCOLLECTIVE ;  /* 0x000000000000791b */ /* 0x007fe20003800000 */
.L_x_2609:
[----:B------:R-:W-:Y:S02]  /*16320*/  IMAD.MOV.U32 R13, RZ, RZ, R23 ;  /* 0x000000ffff0d7224 */ /* 0x000fe400078e0017 */
[----:B------:R-:W-:Y:S02]  /*16330*/  IMAD.MOV.U32 R12, RZ, RZ, 0x6 ;  /* 0x00000006ff0c7424 */ /* 0x000fe400078e00ff */
[----:B------:R-:W-:-:S07]  /*16340*/  IMAD.MOV.U32 R9, RZ, RZ, R14 ;  /* 0x000000ffff097224 */ /* 0x000fce00078e000e */
[----:B------:R-:W-:Y:S05]  /*16350*/  WARPSYNC.COLLECTIVE R15, `(.L_x_2610) ;  /* 0x000000000f087348 */ /* 0x000fea0003c00000 */
[----:B------:R0:W1:Y:S02]  /*16360*/  SHFL.IDX P6, R14, R13, R12, R11 ;  /* 0x0000000c0d0e7389 */ /* 0x00006400000c000b */
[----:B01----:R-:W-:Y:S01]  /*16370*/  ENDCOLLECTIVE ;  /* 0x000000000000791b */ /* 0x003fe20003800000 */
.L_x_2610:
        /* <DEDUP_REMOVED lines=8> */
[----:B------:R-:W-:-:S12]  /*16400*/  IMAD.MOV.U32 R8, RZ, RZ, R14 ;  /* 0x000000ffff087224 */ /* 0x000fd800078e000e */
[----:B0-----:R-:W-:Y:S05]  /*16410*/  WARPSYNC.COLLECTIVE R15, `(.L_x_2611) ;  /* 0x000000000f087348 */ /* 0x001fea0003c00000 */
[----:B------:R1:W2:Y:S02]  /*16420*/  SHFL.IDX P6, R14, R13, R12, R11 ;  /* 0x0000000c0d0e7389 */ /* 0x0002a400000c000b */
[----:B012---:R-:W-:Y:S01]  /*16430*/  ENDCOLLECTIVE ;  /* 0x000000000000791b */ /* 0x007fe20003800000 */
.L_x_2611:
[----:B------:R-:W-:Y:S02]  /*16440*/  IMAD.MOV.U32 R13, RZ, RZ, R23 ;  /* 0x000000ffff0d7224 */ /* 0x000fe400078e0017 */
[----:B------:R-:W-:Y:S01]  /*16450*/  IMAD.MOV.U32 R12, RZ, RZ, 0x7 ;  /* 0x00000007ff0c7424 */ /* 0x000fe200078e00ff */
[----:B------:R-:W-:-:S13]  /*16460*/  IADD3 R2, P1, R14, R5, RZ ;  /* 0x000000050e027210 */ /* 0x000fda0007f3e0ff */
[----:B------:R-:W-:Y:S05]  /*16470*/  WARPSYNC.COLLECTIVE R15, `(.L_x_2612) ;  /* 0x000000000f087348 */ /* 0x000fea0003c00000 */
[----:B------:R0:W1:Y:S02]  /*16480*/  SHFL.IDX P6, R14, R13, R12, R11 ;  /* 0x0000000c0d0e7389 */ /* 0x00006400000c000b */
[----:B01----:R-:W-:Y:S01]  /*16490*/  ENDCOLLECTIVE ;  /* 0x000000000000791b */ /* 0x003fe20003800000 */
.L_x_2612:
        /* <DEDUP_REMOVED lines=10> */
.L_x_2613:
[----:B------:R-:W-:Y:S05]  /*16540*/  BRA `(.L_x_2614) ;  /* 0xffffffb000107947 */ /* 0x000fea000383ffff */
.L_x_2484:
        /* <DEDUP_REMOVED lines=8> */
.L_x_2616:
[----:B------:R-:W-:Y:S05]  /*165d0*/  BSYNC B0 ;  /* 0x0000000000007941 */ /* 0x000fea0003800000 */
.L_x_2615:
[----:B------:R-:W-:Y:S01]  /*165e0*/  IMAD.MOV.U32 R13, RZ, RZ, R16 ;  /* 0x000000ffff0d7224 */ /* 0x000fe200078e0010 */
[----:B------:R-:W-:Y:S01]  /*165f0*/  MOV R15, 0xffffffff ;  /* 0xffffffff000f7802 */ /* 0x000fe20000000f00 */
[----:B------:R-:W-:Y:S02]  /*16600*/  IMAD.MOV.U32 R12, RZ, RZ, 0x1 ;  /* 0x00000001ff0c7424 */ /* 0x000fe400078e00ff */
[----:B------:R-:W-:Y:S02]  /*16610*/  IMAD.MOV.U32 R11, RZ, RZ, 0x1f ;  /* 0x0000001fff0b7424 */ /* 0x000fe400078e00ff */
[----:B------:R-:W-:Y:S02]  /*16620*/  IMAD.IADD R9, R19, 0x1, R8 ;  /* 0x0000000113097824 */ /* 0x000fe400078e0208 */
[----:B------:R-:W-:-:S07]  /*16630*/  IMAD.MOV.U32 R0, RZ, RZ, R14 ;  /* 0x000000ffff007224 */ /* 0x000fce00078e000e */
[----:B------:R-:W-:Y:S05]  /*16640*/  WARPSYNC.COLLECTIVE R15, `(.L_x_2617) ;  /* 0x000000000f087348 */ /* 0x000fea0003c00000 */
[----:B------:R0:W1:Y:S02]  /*16650*/  SHFL.IDX P6, R14, R13, R12, R11 ;  /* 0x0000000c0d0e7389 */ /* 0x00006400000c000b */
[----:B01----:R-:W-:Y:S01]  /*16660*/  ENDCOLLECTIVE ;  /* 0x000000000000791b */ /* 0x003fe20003800000 */
.L_x_2617:
        /* <DEDUP_REMOVED lines=23> */
.L_x_2618:
[----:B------:R-:W-:Y:S01]  /*167e0*/  IMAD.MOV.U32 R12, RZ, RZ, 0x2 ;  /* 0x00000002ff0c7424 */ /* 0x000fe200078e00ff */
[----:B------:R-:W-:-:S04]  /*167f0*/  SEL R4, R14, RZ, P1 ;  /* 0x000000ff0e047207 */ /* 0x000fc80000800000 */
[----:B------:R-:W-:-:S05]  /*16800*/  IADD3 R4, R13, R4, RZ ;  /* 0x000000040d047210 */ /* 0x000fca0007ffe0ff */
[----:B------:R-:W-:-:S07]  /*16810*/  IMAD.MOV.U32 R13, RZ, RZ, R4 ;  /* 0x000000ffff0d7224 */ /* 0x000fce00078e0004 */
[----:B------:R-:W-:Y:S05]  /*16820*/  WARPSYNC.COLLECTIVE R15, `(.L_x_2619) ;  /* 0x000000000f087348 */ /* 0x000fea0003c00000 */
[----:B------:R0:W1:Y:S02]  /*16830*/  SHFL.UP P6, R14, R13, R12, R11 ;  /* 0x0400000c0d0e7389 */ /* 0x00006400000c000b */
[----:B01----:R-:W-:Y:S01]  /*16840*/  ENDCOLLECTIVE ;  /* 0x000000000000791b */ /* 0x003fe20003800000 */
.L_x_2619:
[----:B------:R-:W-:Y:S01]  /*16850*/  IMAD.MOV.U32 R12, RZ, RZ, 0x4 ;  /* 0x00000004ff0c7424 */ /* 0x000fe200078e00ff */
[----:B------:R-:W-:-:S05]  /*16860*/  SEL R3, R14, RZ, P2 ;  /* 0x000000ff0e037207 */ /* 0x000fca0001000000 */
[----:B------:R-:W-:-:S04]  /*16870*/  IMAD.IADD R2, R4, 0x1, R3 ;  /* 0x0000000104027824 */ /* 0x000fc800078e0203 */
[----:B------:R-:W-:-:S07]  /*16880*/  IMAD.MOV.U32 R13, RZ, RZ, R2 ;  /* 0x000000ffff0d7224 */ /* 0x000fce00078e0002 */
[----:B------:R-:W-:Y:S05]  /*16890*/  WARPSYNC.COLLECTIVE R15, `(.L_x_2620) ;  /* 0x000000000f087348 */ /* 0x000fea0003c00000 */
[----:B------:R0:W1:Y:S02]  /*168a0*/  SHFL.UP P6, R14, R13, R12, R11 ;  /* 0x0400000c0d0e7389 */ /* 0x00006400000c000b */
[----:B01----:R-:W-:Y:S01]  /*168b0*/  ENDCOLLECTIVE ;  /* 0x000000000000791b */ /* 0x003fe20003800000 */
.L_x_2620:
[----:B------:R-:W-:Y:S01]  /*168c0*/  IMAD.MOV.U32 R12, RZ, RZ, 0x8 ;  /* 0x00000008ff0c7424 */ /* 0x000fe200078e00ff */
[----:B------:R-:W-:-:S05]  /*168d0*/  SEL R3, R14, RZ, P3 ;  /* 0x000000ff0e037207 */ /* 0x000fca0001800000 */
[----:B------:R-:W-:-:S05]  /*168e0*/  IMAD.IADD R3, R2, 0x1, R3 ;  /* 0x0000000102037824 */ /* 0x000fca00078e0203 */
[----:B------:R-:W-:-:S07]  /*168f0*/  MOV R13, R3 ;  /* 0x00000003000d7202 */ /* 0x000fce0000000f00 */
[----:B------:R-:W-:Y:S05]  /*16900*/  WARPSYNC.COLLECTIVE R15, `(.L_x_2621) ;  /* 0x000000000f087348 */ /* 0x000fea0003c00000 */
[----:B------:R0:W1:Y:S02]  /*16910*/  SHFL.UP P6, R14, R13, R12, R11 ;  /* 0x0400000c0d0e7389 */ /* 0x00006400000c000b */
[----:B01----:R-:W-:Y:S01]  /*16920*/  ENDCOLLECTIVE ;  /* 0x000000000000791b */ /* 0x003fe20003800000 */
.L_x_2621:
[----:B------:R-:W-:Y:S01]  /*16930*/  IMAD.MOV.U32 R12, RZ, RZ, 0x10 ;  /* 0x00000010ff0c7424 */ /* 0x000fe200078e00ff */
[----:B------:R-:W-:-:S05]  /*16940*/  SEL R4, R14, RZ, P4 ;  /* 0x000000ff0e047207 */ /* 0x000fca0002000000 */
[----:B------:R-:W-:-:S04]  /*16950*/  IMAD.IADD R4, R3, 0x1, R4 ;  /* 0x0000000103047824 */ /* 0x000fc800078e0204 */
[----:B------:R-:W-:-:S07]  /*16960*/  IMAD.MOV.U32 R13, RZ, RZ, R4 ;  /* 0x000000ffff0d7224 */ /* 0x000fce00078e0004 */
[----:B------:R-:W-:Y:S05]  /*16970*/  WARPSYNC.COLLECTIVE R15, `(.L_x_2622) ;  /* 0x000000000f087348 */ /* 0x000fea0003c00000 */
[----:B------:R0:W1:Y:S02]  /*16980*/  SHFL.UP P6, R14, R13, R12, R11 ;  /* 0x0400000c0d0e7389 */ /* 0x00006400000c000b */
[----:B01----:R-:W-:Y:S01]  /*16990*/  ENDCOLLECTIVE ;  /* 0x000000000000791b */ /* 0x003fe20003800000 */
.L_x_2622:
        /* <DEDUP_REMOVED lines=8> */
.L_x_2623:
[----:B------:R-:W-:Y:S05]  /*16a20*/  BRA `(.L_x_2624) ;  /* 0xffffffb000207947 */ /* 0x000fea000383ffff */
.L_x_2487:
[----:B------:R-:W-:Y:S01]  /*16a30*/  BSSY B0, `(.L_x_2625) ;  /* 0x0000007000007945 */ /* 0x000fe20003800000 */
[----:B------:R-:W-:Y:S02]  /*16a40*/  IMAD.MOV.U32 R12, RZ, RZ, 0x1 ;  /* 0x00000001ff0c7424 */ /* 0x000fe400078e00ff */
[----:B------:R-:W-:Y:S02]  /*16a50*/  IMAD.MOV.U32 R11, RZ, RZ, RZ ;  /* 0x000000ffff0b7224 */ /* 0x000fe400078e00ff */
[----:B------:R-:W-:-:S07]  /*16a60*/  IMAD.MOV.U32 R15, RZ, RZ, -0x1 ;  /* 0xffffffffff0f7424 */ /* 0x000fce00078e00ff */
[----:B------:R-:W-:Y:S05]  /*16a70*/  WARPSYNC.COLLECTIVE R15, `(.L_x_2626) ;  /* 0x000000000f087348 */ /* 0x000fea0003c00000 */
[----:B------:R0:W1:Y:S02]  /*16a80*/  SHFL.UP P6, R14, R13, R12, R11 ;  /* 0x0400000c0d0e7389 */ /* 0x00006400000c000b */
[----:B01----:R-:W-:Y:S01]  /*16a90*/  ENDCOLLECTIVE ;  /* 0x000000000000791b */ /* 0x003fe20003800000 */
.L_x_2626:
[----:B------:R-:W-:Y:S05]  /*16aa0*/  BSYNC B0 ;  /* 0x0000000000007941 */ /* 0x000fea0003800000 */
.L_x_2625:
[----:B------:R-:W-:Y:S01]  /*16ab0*/  SEL R14, R14, RZ, P1 ;  /* 0x000000ff0e0e7207 */ /* 0x000fe20000800000 */
[----:B------:R-:W-:Y:S01]  /*16ac0*/  IMAD.MOV.U32 R12, RZ, RZ, 0x2 ;  /* 0x00000002ff0c7424 */ /* 0x000fe200078e00ff */
[----:B------:R-:W-:Y:S01]  /*16ad0*/  MOV R11, RZ ;  /* 0x000000ff000b7202 */ /* 0x000fe20000000f00 */
[----:B------:R-:W-:Y:S02]  /*16ae0*/  IMAD.MOV.U32 R15, RZ, RZ, -0x1 ;  /* 0xffffffffff0f7424 */ /* 0x000fe400078e00ff */
[----:B------:R-:W-:-:S07]  /*16af0*/  IMAD.IADD R13, R13, 0x1, R14 ;  /* 0x000000010d0d7824 */ /* 0x000fce00078e020e */
[----:B------:R-:W-:Y:S05]  /*16b00*/  WARPSYNC.COLLECTIVE R15, `(.L_x_2627) ;  /* 0x000000000f087348 */ /* 0x000fea0003c00000 */
[----:B------:R0:W1:Y:S02]  /*16b10*/  SHFL.UP P6, R14, R13, R12, R11 ;  /* 0x0400000c0d0e7389 */ /* 0x00006400000c000b */
[----:B01----:R-:W-:Y:S01]  /*16b20*/  ENDCOLLECTIVE ;  /* 0x000000000000791b */ /* 0x003fe20003800000 */
.L_x_2627:
[----:B------:R-:W-:Y:S01]  /*16b30*/  IMAD.MOV.U32 R12, RZ, RZ, 0x4 ;  /* 0x00000004ff0c7424 */ /* 0x000fe200078e00ff */
[----:B------:R-:W-:-:S05]  /*16b40*/  SEL R2, R14, RZ, P2 ;  /* 0x000000ff0e027207 */ /* 0x000fca0001000000 */
[----:B------:R-:W-:-:S04]  /*16b50*/  IMAD.IADD R2, R13, 0x1, R2 ;  /* 0x000000010d027824 */ /* 0x000fc800078e0202 */
[----:B------:R-:W-:-:S07]  /*16b60*/  IMAD.MOV.U32 R13, RZ, RZ, R2 ;  /* 0x000000ffff0d7224 */ /* 0x000fce00078e0002 */
[----:B------:R-:W-:Y:S05]  /*16b70*/  WARPSYNC.COLLECTIVE R15, `(.L_x_2628) ;  /* 0x000000000f087348 */ /* 0x000fea0003c00000 */
[----:B------:R0:W1:Y:S02]  /*16b80*/  SHFL.UP P6, R14, R13, R12, R11 ;  /* 0x0400000c0d0e7389 */ /* 0x00006400000c000b */
[----:B01----:R-:W-:Y:S01]  /*16b90*/  ENDCOLLECTIVE ;  /* 0x000000000000791b */ /* 0x003fe20003800000 */
.L_x_2628:
[----:B------:R-:W-:Y:S02]  /*16ba0*/  MOV R12, 0x8 ;  /* 0x00000008000c7802 */ /* 0x000fe40000000f00 */
[----:B------:R-:W-:-:S05]  /*16bb0*/  SEL R3, R14, RZ, P3 ;  /* 0x000000ff0e037207 */ /* 0x000fca0001800000 */
[----:B------:R-:W-:-:S04]  /*16bc0*/  IMAD.IADD R3, R2, 0x1, R3 ;  /* 0x0000000102037824 */ /* 0x000fc800078e0203 */
[----:B------:R-:W-:-:S07]  /*16bd0*/  IMAD.MOV.U32 R13, RZ, RZ, R3 ;  /* 0x000000ffff0d7224 */ /* 0x000fce00078e0003 */
[----:B------:R-:W-:Y:S05]  /*16be0*/  WARPSYNC.COLLECTIVE R15, `(.L_x_2629) ;  /* 0x000000000f087348 */ /* 0x000fea0003c00000 */
[----:B------:R0:W1:Y:S02]  /*16bf0*/  SHFL.UP P6, R14, R13, R12, R11 ;  /* 0x0400000c0d0e7389 */ /* 0x00006400000c000b */
[----:B01----:R-:W-:Y:S01]  /*16c00*/  ENDCOLLECTIVE ;  /* 0x000000000000791b */ /* 0x003fe20003800000 */
.L_x_2629:
[----:B------:R-:W-:Y:S01]  /*16c10*/  IMAD.MOV.U32 R12, RZ, RZ, 0x10 ;  /* 0x00000010ff0c7424 */ /* 0x000fe200078e00ff */
[----:B------:R-:W-:-:S05]  /*16c20*/  SEL R4, R14, RZ, P4 ;  /* 0x000000ff0e047207 */ /* 0x000fca0002000000 */
[----:B------:R-:W-:-:S04]  /*16c30*/  IMAD.IADD R4, R3, 0x1, R4 ;  /* 0x0000000103047824 */ /* 0x000fc800078e0204 */
[----:B------:R-:W-:-:S07]  /*16c40*/  IMAD.MOV.U32 R13, RZ, RZ, R4 ;  /* 0x000000ffff0d7224 */ /* 0x000fce00078e0004 */
[----:B------:R-:W-:Y:S05]  /*16c50*/  WARPSYNC.COLLECTIVE R15, `(.L_x_2630) ;  /* 0x000000000f087348 */ /* 0x000fea0003c00000 */
[----:B------:R0:W1:Y:S02]  /*16c60*/  SHFL.UP P6, R14, R13, R12, R11 ;  /* 0x0400000c0d0e7389 */ /* 0x00006400000c000b */
[----:B01----:R-:W-:Y:S01]  /*16c70*/  ENDCOLLECTIVE ;  /* 0x000000000000791b */ /* 0x003fe20003800000 */
.L_x_2630:
        /* <DEDUP_REMOVED lines=8> */
.L_x_2631:
[----:B------:R-:W-:Y:S05]  /*16d00*/  BRA `(.L_x_2632) ;  /* 0xffffffb0000c7947 */ /* 0x000fea000383ffff */
.L_x_2489:
[----:B------:R-:W-:Y:S01]  /*16d10*/  BSSY B0, `(.L_x_2633) ;  /* 0x0000006000007945 */ /* 0x000fe20003800000 */
[----:B------:R-:W-:Y:S01]  /*16d20*/  PLOP3.LUT P6, PT, P6, PT, PT, 0x8, 0x0 ;  /* 0x000000000000781c */ /* 0x000fe200037ce170 */
[----:B------:R-:W-:-:S12]  /*16d30*/  IMAD.MOV.U32 R15, RZ, RZ, -0x1 ;  /* 0xffffffffff0f7424 */ /* 0x000fd800078e00ff */
[----:B0-----:R-:W-:Y:S05]  /*16d40*/  WARPSYNC.COLLECTIVE R15, `(.L_x_2634) ;  /* 0x000000000f087348 */ /* 0x001fea0003c00000 */
[----:B------:R-:W-:Y:S01]  /*16d50*/  VOTE.ANY R14, PT, P6 ;  /* 0x00000000000e7806 */ /* 0x000fe200030e0100 */
[----:B0-----:R-:W-:Y:S06]  /*16d60*/  ENDCOLLECTIVE ;  /* 0x000000000000791b */ /* 0x001fec0003800000 */
.L_x_2634:
[----:B------:R-:W-:Y:S05]  /*16d70*/  BSYNC B0 ;  /* 0x0000000000007941 */ /* 0x000fea0003800000 */
.L_x_2633:
        /* <DEDUP_REMOVED lines=10> */
.L_x_2635:
[----:B------:R-:W-:Y:S01]  /*16e20*/  IMAD.MOV.U32 R13, RZ, RZ, R5 ;  /* 0x000000ffff0d7224 */ /* 0x000fe200078e0005 */
[----:B------:R-:W-:-:S07]  /*16e30*/  MOV R17, R14 ;  /* 0x0000000e00117202 */ /* 0x000fce0000000f00 */
[----:B------:R-:W-:Y:S05]  /*16e40*/  WARPSYNC.COLLECTIVE R15, `(.L_x_2636) ;  /* 0x000000000f087348 */ /* 0x000fea0003c00000 */
[----:B------:R0:W1:Y:S02]  /*16e50*/  SHFL.IDX P6, R14, R13, R12, R11 ;  /* 0x0000000c0d0e7389 */ /* 0x00006400000c000b */
[----:B01----:R-:W-:Y:S01]  /*16e60*/  ENDCOLLECTIVE ;  /* 0x000000000000791b */ /* 0x003fe20003800000 */
.L_x_2636:
[----:B------:R-:W-:Y:S01]  /*16e70*/  IMAD.MOV.U32 R5, RZ, RZ, R14 ;  /* 0x000000ffff057224 */ /* 0x000fe200078e000e */
[----:B------:R-:W-:Y:S06]  /*16e80*/  BRA `(.L_x_2637) ;  /* 0xffffffac00ec7947 */ /* 0x000fec000383ffff */
.L_x_2491:
[----:B------:R-:W-:Y:S01]  /*16e90*/  BSSY B0, `(.L_x_2638) ;  /* 0x0000007000007945 */ /* 0x000fe20003800000 */
[----:B------:R-:W-:Y:S02]  /*16ea0*/  IMAD.MOV.U32 R13, RZ, RZ, R2 ;  /* 0x000000ffff0d7224 */ /* 0x000fe400078e0002 */
[----:B------:R-:W-:Y:S02]  /*16eb0*/  IMAD.MOV.U32 R11, RZ, RZ, 0x1f ;  /* 0x0000001fff0b7424 */ /* 0x000fe400078e00ff */
[----:B------:R-:W-:-:S07]  /*16ec0*/  IMAD.MOV.U32 R15, RZ, RZ, -0x1 ;  /* 0xffffffffff0f7424 */ /* 0x000fce00078e00ff */
[----:B0123--:R-:W-:Y:S05]  /*16ed0*/  WARPSYNC.COLLECTIVE R15, `(.L_x_2639) ;  /* 0x000000000f087348 */ /* 0x00ffea0003c00000 */
[----:B------:R4:W0:Y:S02]  /*16ee0*/  SHFL.IDX P6, R14, R13, R12, R11 ;  /* 0x0000000c0d0e7389 */ /* 0x00082400000c000b */
[----:B01234-:R-:W-:Y:S01]  /*16ef0*/  ENDCOLLECTIVE ;  /* 0x000000000000791b */ /* 0x01ffe20003800000 */
.L_x_2639:
[----:B------:R-:W-:Y:S05]  /*16f00*/  BSYNC B0 ;  /* 0x0000000000007941 */ /* 0x000fea0003800000 */
.L_x_2638:
[----:B------:R-:W-:Y:S01]  /*16f10*/  MOV R16, R14 ;  /* 0x0000000e00107202 */ /* 0x000fe20000000f00 */
[----:B------:R-:W-:Y:S06]  /*16f20*/  BRA `(.L_x_2490) ;  /* 0xffffffac00dc7947 */ /* 0x000fec000383ffff */
.L_x_2497:
[----:B0-----:R0:W1:Y:S02]  /*16f30*/  SYNCS.PHASECHK.TRANS64.TRYWAIT P0, [R5+URZ+0x16820], R0 ;  /* 0x01682000050075a7 */ /* 0x001064000800017f */
[----:B-1----:R-:W-:Y:S05]  /*16f40*/  @!P0 NANOSLEEP.SYNCS 0x989680 ;  /* 0x009896800000895d */ /* 0x002fea0003900000 */
[----:B------:R-:W1:Y:S02]  /*16f50*/  @!P0 SYNCS.PHASECHK.TRANS64 P0, [R5+URZ+0x16820], R0 ;  /* 0x01682000050085a7 */ /* 0x000e64000800007f */
[----:B-1----:R-:W-:Y:S05]  /*16f60*/  @!P0 BRA `(.L_x_2497) ;  /* 0xfffffffc00f08947 */ /* 0x002fea000383ffff */
[----:B------:R-:W-:Y:S05]  /*16f70*/  BRA `(.L_x_2640) ;  /* 0xffffffb800347947 */ /* 0x000fea000383ffff */
.L_x_2498:
        /* <DEDUP_REMOVED lines=8> */
[----:B0-----:R-:W-:Y:S05]  /*17000*/  WARPSYNC.COLLECTIVE R15, `(.L_x_2642) ;  /* 0x000000000f087348 */ /* 0x001fea0003c00000 */
[----:B------:R1:W2:Y:S02]  /*17010*/  SHFL.IDX P6, R14, R13, R12, R11 ;  /* 0x0000000c0d0e7389 */ /* 0x0002a400000c000b */
[----:B012---:R-:W-:Y:S01]  /*17020*/  ENDCOLLECTIVE ;  /* 0x000000000000791b */ /* 0x007fe20003800000 */
.L_x_2642:
[----:B------:R-:W-:Y:S05]  /*17030*/  BSYNC B0 ;  /* 0x0000000000007941 */ /* 0x000fea0003800000 */
.L_x_2641:
[----:B------:R-:W-:Y:S05]  /*17040*/  BRA `(.L_x_2643) ;  /* 0xffffffb8001c7947 */ /* 0x000fea000383ffff */
.L_x_2501:
[----:B------:R-:W-:Y:S01]  /*17050*/  BSSY B1, `(.L_x_2644) ;  /* 0x0000006000017945 */ /* 0x000fe20003800000 */
[----:B------:R-:W-:-:S07]  /*17060*/  IMAD.MOV.U32 R15, RZ, RZ, -0x1 ;  /* 0xffffffffff0f7424 */ /* 0x000fce00078e00ff */
[----:B0-----:R-:W-:Y:S05]  /*17070*/  WARPSYNC.COLLECTIVE R15, `(.L_x_2645) ;  /* 0x000000000f0c7348 */ /* 0x001fea0003c00000 */
[----:B------:R-:W-:Y:S02]  /*17080*/  ELECT P6, UR62, PT ;  /* 0x00000000003e782f */ /* 0x000fe400038c0000 */
[----:B------:R-:W-:Y:S01]  /*17090*/  MOV R14, UR62 ;  /* 0x0000003e000e7c02 */ /* 0x000fe20008000f00 */
[----:B0-----:R-:W-:Y:S10]  /*170a0*/  ENDCOLLECTIVE ;  /* 0x000000000000791b */ /* 0x001ff40003800000 */
.L_x_2645:
[----:B------:R-:W-:Y:S05]  /*170b0*/  BSYNC B1 ;  /* 0x0000000000017941 */ /* 0x000fea0003800000 */
.L_x_2644:
[----:B------:R-:W-:Y:S05]  /*170c0*/  BRA `(.L_x_2646) ;  /* 0xffffffb800147947 */ /* 0x000fea000383ffff */
.L_x_2503:
[----:B0-----:R0:W1:Y:S02]  /*170d0*/  SYNCS.PHASECHK.TRANS64.TRYWAIT P1, [R3+URZ+0x16840], R2 ;  /* 0x01684002030075a7 */ /* 0x001064000802017f */
[----:B-1----:R-:W-:Y:S05]  /*170e0*/  @!P1 NANOSLEEP.SYNCS 0x989680 ;  /* 0x009896800000995d */ /* 0x002fea0003900000 */
[----:B------:R-:W1:Y:S02]  /*170f0*/  @!P1 SYNCS.PHASECHK.TRANS64 P1, [R3+URZ+0x16840], R2 ;  /* 0x01684002030095a7 */ /* 0x000e64000802007f */
[----:B-1----:R-:W-:Y:S05]  /*17100*/  @!P1 BRA `(.L_x_2503) ;  /* 0xfffffffc00f09947 */ /* 0x002fea000383ffff */
[----:B------:R-:W-:Y:S05]  /*17110*/  BRA `(.L_x_2647) ;  /* 0xffffffb800347947 */ /* 0x000fea000383ffff */
.L_x_2505:
[----:B-1----:R1:W2:Y:S02]  /*17120*/  SYNCS.PHASECHK.TRANS64.TRYWAIT P1, [R25+URZ+0x16840], R0 ;  /* 0x01684000190075a7 */ /* 0x0022a4000802017f */
[----:B--2---:R-:W-:Y:S05]  /*17130*/  @!P1 NANOSLEEP.SYNCS 0x989680 ;  /* 0x009896800000995d */ /* 0x004fea0003900000 */
[----:B------:R-:W2:Y:S02]  /*17140*/  @!P1 SYNCS.PHASECHK.TRANS64 P1, [R25+URZ+0x16840], R0 ;  /* 0x01684000190095a7 */ /* 0x000ea4000802007f */
[----:B--2---:R-:W-:Y:S05]  /*17150*/  @!P1 BRA `(.L_x_2505) ;  /* 0xfffffffc00f09947 */ /* 0x004fea000383ffff */
[----:B------:R-:W-:Y:S05]  /*17160*/  BRA `(.L_x_2648) ;  /* 0xffffffb800407947 */ /* 0x000fea000383ffff */
.L_x_2507:
[----:B--2---:R2:W3:Y:S02]  /*17170*/  SYNCS.PHASECHK.TRANS64.TRYWAIT P1, [R3+URZ+0x16860], R2 ;  /* 0x01686002030075a7 */ /* 0x0044e4000802017f */
[----:B---3--:R-:W-:Y:S05]  /*17180*/  @!P1 NANOSLEEP.SYNCS 0x989680 ;  /* 0x009896800000995d */ /* 0x008fea0003900000 */
[----:B------:R-:W3:Y:S02]  /*17190*/  @!P1 SYNCS.PHASECHK.TRANS64 P1, [R3+URZ+0x16860], R2 ;  /* 0x01686002030095a7 */ /* 0x000ee4000802007f */
[----:B---3--:R-:W-:Y:S05]  /*171a0*/  @!P1 BRA `(.L_x_2507) ;  /* 0xfffffffc00f09947 */ /* 0x008fea000383ffff */
[----:B------:R-:W-:Y:S05]  /*171b0*/  BRA `(.L_x_2649) ;  /* 0xffffffb8003c7947 */ /* 0x000fea000383ffff */
.L_x_2650:
        /* <DEDUP_REMOVED lines=12> */
.L_x_3173:


//--------------------- .text._ZN7cutlass13device_kernelIN5flash11enable_sm90INS1_16FlashAttnFwdSm90INS1_25CollectiveMainloopFwdSm90ILi2EN4cute5tupleIJNS5_1CILi1EEES8_S8_EEENS6_IJNS7_ILi192EEENS7_ILi128EEENS7_ILi64EEEEEELi64ENS_10bfloat16_tEfNS_4arch4Sm90ELb1ELb0ELb1ELb1ELb1ELb1ELb0ELb1ELb1ELb1ELb1ELb0EEENS1_21CollectiveEpilogueFwdINS6_IJSA_SC_SB_EEES9_SE_SG_Li384ELb1ELb1ELb1ELb0EEENS1_36VarlenDynamicPersistentTileSchedulerILi192ELi128ELi384ELi128ELb1ELb1ELb1ELb1ELb1ELb1EEEEEEEEEvNT_6ParamsE --------------------------
	.section	.text._ZN7cutlass13device_kernelIN5flash11enable_sm90INS1_16FlashAttnFwdSm90INS1_25CollectiveMainloopFwdSm90ILi2EN4cute5tupleIJNS5_1CILi1EEES8_S8_EEENS6_IJNS7_ILi192EEENS7_ILi128EEENS7_ILi64EEEEEELi64ENS_10bfloat16_tEfNS_4arch4Sm90ELb1ELb0ELb1ELb1ELb1ELb1ELb0ELb1ELb1ELb1ELb1ELb0EEENS1_21CollectiveEpilogueFwdINS6_IJSA_SC_SB_EEES9_SE_SG_Li384ELb1ELb1ELb1ELb0EEENS1_36VarlenDynamicPersistentTileSchedulerILi192ELi128ELi384ELi128ELb1ELb1ELb1ELb1ELb1ELb1EEEEEEEEEvNT_6ParamsE,"ax",@progbits
	.align	128
.text._ZN7cutlass13device_kernelIN5flash11enable_sm90INS1_16FlashAttnFwdSm90INS1_25CollectiveMainloopFwdSm90ILi2EN4cute5tupleIJNS5_1CILi1EEES8_S8_EEENS6_IJNS7_ILi192EEENS7_ILi128EEENS7_ILi64EEEEEELi64ENS_10bfloat16_tEfNS_4arch4Sm90ELb1ELb0ELb1ELb1ELb1ELb1ELb0ELb1ELb1ELb1ELb1ELb0EEENS1_21CollectiveEpilogueFwdINS6_IJSA_SC_SB_EEES9_SE_SG_Li384ELb1ELb1ELb1ELb0EEENS1_36VarlenDynamicPersistentTileSchedulerILi192ELi128ELi384ELi128ELb1ELb1ELb1ELb1ELb1ELb1EEEEEEEEEvNT_6ParamsE:
        .type           _ZN7cutlass13device_kernelIN5flash11enable_sm90INS1_16FlashAttnFwdSm90INS1_25CollectiveMainloopFwdSm90ILi2EN4cute5tupleIJNS5_1CILi1EEES8_S8_EEENS6_IJNS7_ILi192EEENS7_ILi128EEENS7_ILi64EEEEEELi64ENS_10bfloat16_tEfNS_4arch4Sm90ELb1ELb0ELb1ELb1ELb1ELb1ELb0ELb1ELb1ELb1ELb1ELb0EEENS1_21CollectiveEpilogueFwdINS6_IJSA_SC_SB_EEES9_SE_SG_Li384ELb1ELb1ELb1ELb0EEENS1_36VarlenDynamicPersistentTileSchedulerILi192ELi128ELi384ELi128ELb1ELb1ELb1ELb1ELb1ELb1EEEEEEEEEvNT_6ParamsE,@function
        .size           _ZN7cutlass13device_kernelIN5flash11enable_sm90INS1_16FlashAttnFwdSm90INS1_25CollectiveMainloopFwdSm90ILi2EN4cute5tupleIJNS5_1CILi1EEES8_S8_EEENS6_IJNS7_ILi192EEENS7_ILi128EEENS7_ILi64EEEEEELi64ENS_10bfloat16_tEfNS_4arch4Sm90ELb1ELb0ELb1ELb1ELb1ELb1ELb0ELb1ELb1ELb1ELb1ELb0EEENS1_21CollectiveEpilogueFwdINS6_IJSA_SC_SB_EEES9_SE_SG_Li384ELb1ELb1ELb1ELb0EEENS1_36VarlenDynamicPersistentTileSchedulerILi192ELi128ELi384ELi128ELb1ELb1ELb1ELb1ELb1ELb1EEEEEEEEEvNT_6ParamsE,(.L_x_3174 - _ZN7cutlass13device_kernelIN5flash11enable_sm90INS1_16FlashAttnFwdSm90INS1_25CollectiveMainloopFwdSm90ILi2EN4cute5tupleIJNS5_1CILi1EEES8_S8_EEENS6_IJNS7_ILi192EEENS7_ILi128EEENS7_ILi64EEEEEELi64ENS_10bfloat16_tEfNS_4arch4Sm90ELb1ELb0ELb1ELb1ELb1ELb1ELb0ELb1ELb1ELb1ELb1ELb0EEENS1_21CollectiveEpilogueFwdINS6_IJSA_SC_SB_EEES9_SE_SG_Li384ELb1ELb1ELb1ELb0EEENS1_36VarlenDynamicPersistentTileSchedulerILi192ELi128ELi384ELi128ELb1ELb1ELb1ELb1ELb1ELb1EEEEEEEEEvNT_6ParamsE)
        .other          _ZN7cutlass13device_kernelIN5flash11enable_sm90INS1_16FlashAttnFwdSm90INS1_25CollectiveMainloopFwdSm90ILi2EN4cute5tupleIJNS5_1CILi1EEES8_S8_EEENS6_IJNS7_ILi192EEENS7_ILi128EEENS7_ILi64EEEEEELi64ENS_10bfloat16_tEfNS_4arch4Sm90ELb1ELb0ELb1ELb1ELb1ELb1ELb0ELb1ELb1ELb1ELb1ELb0EEENS1_21CollectiveEpilogueFwdINS6_IJSA_SC_SB_EEES9_SE_SG_Li384ELb1ELb1ELb1ELb0EEENS1_36VarlenDynamicPersistentTileSchedulerILi192ELi128ELi384ELi128ELb1ELb1ELb1ELb1ELb1ELb1EEEEEEEEEvNT_6ParamsE,@"STO_CUDA_ENTRY STV_DEFAULT"
_ZN7cutlass13device_kernelIN5flash11enable_sm90INS1_16FlashAttnFwdSm90INS1_25CollectiveMainloopFwdSm90ILi2EN4cute5tupleIJNS5_1CILi1EEES8_S8_EEENS6_IJNS7_ILi192EEENS7_ILi128EEENS7_ILi64EEEEEELi64ENS_10bfloat16_tEfNS_4arch4Sm90ELb1ELb0ELb1ELb1ELb1ELb1ELb0ELb1ELb1ELb1ELb1ELb0EEENS1_21CollectiveEpilogueFwdINS6_IJSA_SC_SB_EEES9_SE_SG_Li384ELb1ELb1ELb1ELb0EEENS1_36VarlenDynamicPersistentTileSchedulerILi192ELi128ELi384ELi128ELb1ELb1ELb1ELb1ELb1ELb1EEEEEEEEEvNT_6ParamsE:
[----:B------:R-:W0:Y:S02]  /*0000*/  LDC R1, c[0x0][0x28] ;  /* 0x00000a00ff017b82 */ /* 0x000e240000000800 */
[----:B0-----:R-:W-:Y:S01]  /*0010*/  VIADD R1, R1, 0xffffff98 ;  /* 0xffffff9801017836 */ /* 0x001fe20000000000 */
[----:B------:R-:W0:Y:S01]  /*0020*/  S2R R3, SR_TID.X ;  /* 0x0000000000037919 */ /* 0x000e220000002100 */
[----:B------:R-:W-:Y:S01]  /*0030*/  ELECT P0, URZ, PT ;  /* 0x00000000003f782f */ /* 0x000fe20003800000 */
[----:B------:R-:W-:Y:S01]  /*0040*/  BSSY B0, `(.L_x_2651) ;  /* 0x000000d000007945 */ /* 0x000fe20003800000 */
[----:B0-----:R-:W-:-:S05]  /*0050*/  SHF.R.U32.HI R0, RZ, 0x5, R3 ;  /* 0x00000005ff007819 */ /* 0x001fca0000011603 */
        /* <DEDUP_REMOVED lines=11> */
.L_x_2652:
[----:B------:R-:W-:Y:S05]  /*0110*/  BSYNC B0 ;  /* 0x0000000000007941 */ /* 0x000fea0003800000 */
.L_x_2651:
[----:B------:R-:W-:Y:S01]  /*0120*/  VOTEU.ANY UP0, P0 ;  /* 0x00000000003f7886 */ /* 0x000fe20000000100 */
[----:B------:R-:W0:Y:S01]  /*0130*/  SHFL.IDX PT, R2, R0, RZ, 0x1f ;  /* 0x00001fff00027589 */ /* 0x000e2200000e0000 */
[----:B------:R-:W-:Y:S01]  /*0140*/  UMOV UR4, 0x80 ;  /* 0x0000008000047882 */ /* 0x000fe20000000000 */
[----:B------:R-:W-:Y:S01]  /*0150*/  UMOV UR7, 0x180 ;  /* 0x0000018000077882 */ /* 0x000fe20000000000 */
[----:B------:R-:W-:Y:S01]  /*0160*/  SHF.R.U32.HI R3, RZ, 0x7, R3 ;  /* 0x00000007ff037819 */ /* 0x000fe20000011603 */
[----:B------:R-:W1:Y:S01]  /*0170*/  @UP0 S2UR UR8, SR_CgaCtaId ;  /* 0x00000000000809c3 */ /* 0x000e620000008800 */
[----:B------:R-:W-:Y:S01]  /*0180*/  @UP0 UMOV UR6, 0x400 ;  /* 0x0000040000060882 */ /* 0x000fe20000000000 */
[----:B------:R-:W-:-:S04]  /*0190*/  @UP0 UIADD3 UR4, -UR4, 0x100000, URZ ;  /* 0x0010000004040890 */ /* 0x000fc8000fffe13f */
[----:B------:R-:W-:Y:S02]  /*01a0*/  @UP0 USHF.L.U32 UR5, UR4, 0xb, URZ ;  /* 0x0000000b04050899 */ /* 0x000fe4000800063f */
[----:B------:R-:W-:Y:S01]  /*01b0*/  @UP0 USHF.L.U32 UR4, UR4, 0x1, URZ ;  /* 0x0000000104040899 */ /* 0x000fe2000800063f */
[----:B------:R-:W-:Y:S01]  /*01c0*/  VOTEU.ANY UP1, P0 ;  /* 0x00000000003f7886 */ /* 0x000fe20000020100 */
[----:B0-----:R-:W-:Y:S02]  /*01d0*/  ISETP.NE.AND P1, PT, R2, RZ, PT ;  /* 0x000000ff0200720c */ /* 0x001fe40003f25270 */
[----:B------:R0:W2:Y:S01]  /*01e0*/  SHFL.IDX PT, R2, R3, RZ, 0x1f ;  /* 0x00001fff03027589 */ /* 0x0000a200000e0000 */
[----:B-1----:R-:W-:Y:S02]  /*01f0*/  @UP0 ULEA UR8, UR8, UR6, 0x18 ;  /* 0x0000000608080291 */ /* 0x002fe4000f8ec03f */
[----:B------:R-:W-:-:S04]  /*0200*/  @UP0 UIADD3 UR6, -UR7, 0x100000, URZ ;  /* 0x0010000007060890 */ /* 0x000fc8000fffe13f */
[----:B------:R-:W-:Y:S02]  /*0210*/  @UP0 USHF.L.U32 UR7, UR6, 0xb, URZ ;  /* 0x0000000b06070899 */ /* 0x000fe4000800063f */
[----:B------:R-:W-:Y:S01]  /*0220*/  @UP0 USHF.L.U32 UR6, UR6, 0x1, URZ ;  /* 0x0000000106060899 */ /* 0x000fe2000800063f */
[----:B------:R-:W-:Y:S01]  /*0230*/  VOTEU.ANY UP0, P0 ;  /* 0x00000000003f7886 */ /* 0x000fe20000000100 */
[----:B------:R-:W1:Y:S04]  /*0240*/  FENCE.VIEW.ASYNC.S ;  /* 0x00000000000073c6 */ /* 0x000e680000000000 */
[----:B-1----:R0:W1:Y:S06]  /*0250*/  @UP0 SYNCS.EXCH.64 URZ, [UR8+0x16800], UR4 ;  /* 0x01680004083f05b2 */ /* 0x00206c0008000100 */
[----:B------:R0:W3:Y:S02]  /*0260*/  @UP1 SYNCS.EXCH.64 URZ, [UR8+0x16820], UR6 ;  /* 0x01682006083f15b2 */ /* 0x0000e40008000100 */
[----:B0-----:R-:W-:Y:S05]  /*0270*/  @P1 BRA `(.L_x_2653) ;  /* 0x0000000000481947 */ /* 0x001fea0003800000 */
        /* <DEDUP_REMOVED lines=16> */
[----:B------:R0:W0:Y:S01]  /*0380*/  SYNCS.EXCH.64 URZ, [UR8+0x16848], UR6 ;  /* 0x01684806083f75b2 */ /* 0x0000220008000100 */
[----:B------:R-:W-:Y:S01]  /*0390*/  NOP ;  /* 0x0000000000007918 */ /* 0x000fe20000000000 */
.L_x_2653:
        /* <DEDUP_REMOVED lines=22> */
.L_x_2654:
        /* <DEDUP_REMOVED lines=18> */
.L_x_2655:
        /* <DEDUP_REMOVED lines=22> */
.L_x_2656:
        /* <DEDUP_REMOVED lines=22> */
.L_x_2657:
[----:B--2---:R-:W-:Y:S01]  /*08e0*/  ISETP.NE.AND P0, PT, R2, RZ, PT ;  /* 0x000000ff0200720c */ /* 0x004fe20003f05270 */
[----:B------:R-:W-:Y:S01]  /*08f0*/  IMAD.MOV.U32 R2, RZ, RZ, 0x1 ;  /* 0x00000001ff027424 */ /* 0x000fe200078e00ff */
[----:B------:R-:W-:Y:S01]  /*0900*/  NOP ;  /* 0x0000000000007918 */ /* 0x000fe20000000000 */
[----:B------:R-:W-:Y:S01]  /*0910*/  ULDC.64 UR40, c[0x0][0x208] ;  /* 0x0000820000287ab9 */ /* 0x000fe20000000a00 */
[----:B------:R-:W-:Y:S02]  /*0920*/  BSSY B9, `(.L_x_2658) ;  /* 0x0001b7f000097945 */ /* 0x000fe40003800000 */
[----:B------:R-:W-:-:S05]  /*0930*/  SEL R2, R2, 0x2, !P0 ;  /* 0x0000000202027807 */ /* 0x000fca0004000000 */
[----:B------:R2:W-:Y:S01]  /*0940*/  STL [R1+0x3c], R2 ;  /* 0x00003c0201007387 */ /* 0x0005e20000100800 */
[----:B01-34-:R-:W-:Y:S06]  /*0950*/  BAR.SYNC.DEFER_BLOCKING 0x0 ;  /* 0x0000000000007b1d */ /* 0x01bfec0000010000 */
[----:B------:R-:W-:Y:S05]  /*0960*/  @!P0 BRA `(.L_x_2659) ;  /* 0x0000013c00a48947 */ /* 0x000fea0003800000 */
.L_x_2660:
[----:B------:R-:W-:-:S08]  /*0970*/  NOP ;  /* 0x0000000000007918 */ /* 0x000fd00000000000 */
[----:B------:R-:W0:Y:S02]  /*0980*/  USETMAXREG.TRY_ALLOC.CTAPOOL UP0, 0xa0 ;  /* 0x000000a0000079c8 */ /* 0x000e240008000600 */
[----:B0-----:R-:W-:-:S13]  /*0990*/  PLOP3.LUT P0, PT, PT, PT, UP0, 0x80, 0x0 ;  /* 0x000000000000781c */ /* 0x001fda0003f0f008 */
[----:B------:R-:W-:Y:S05]  /*09a0*/  @!P0 BRA `(.L_x_2660) ;  /* 0xfffffffc00f08947 */ /* 0x000fea000383ffff */
[----:B------:R-:W2:Y:S01]  /*09b0*/  S2R R0, SR_TID.X ;  /* 0x0000000000007919 */ /* 0x000ea20000002100 */
[----:B------:R-:W-:Y:S01]  /*09c0*/  ULDC UR4, c[0x0][0xc3c] ;  /* 0x00030f0000047ab9 */ /* 0x000fe20000000800 */
[----:B--2---:R-:W-:Y:S02]  /*09d0*/  SHF.R.U32.HI R2, RZ, 0x7, R0 ;  /* 0x00000007ff027819 */ /* 0x004fe40000011600 */
[----:B------:R-:W2:Y:S01]  /*09e0*/  LDL.LU R0, [R1+0x10] ;  /* 0x0000100001007983 */ /* 0x000ea20000300800 */
[----:B------:R-:W-:Y:S06]  /*09f0*/  BAR.ARV 0x8, 0x200 ;  /* 0x0208000000007b1d */ /* 0x000fec0000002000 */
[----:B------:R-:W-:Y:S01]  /*0a00*/  ISETP.NE.AND P0, PT, R2, 0x1, PT ;  /* 0x000000010200780c */ /* 0x000fe20003f05270 */
[----:B------:R-:W0:Y:S01]  /*0a10*/  S2R R3, SR_CgaCtaId ;  /* 0x0000000000037919 */ /* 0x000e220000008800 */
[----:B------:R-:W-:-:S11]  /*0a20*/  MOV R2, 0x400 ;  /* 0x0000040000027802 */ /* 0x000fd60000000f00 */
[----:B------:R-:W-:Y:S08]  /*0a30*/  @!P0 BAR.ARV 0x9, 0x100 ;  /* 0x0244000000008b1d */ /* 0x000ff00000002000 */
[----:B------:R-:W-:Y:S01]  /*0a40*/  BAR.SYNC.DEFER_BLOCKING 0x5, 0x200 ;  /* 0x0148000000007b1d */ /* 0x000fe20000010000 */
[----:B0-----:R-:W-:-:S05]  /*0a50*/  LEA R2, R3, R2, 0x18 ;  /* 0x0000000203027211 */ /* 0x001fca00078ec0ff */
[----:B------:R-:W0:Y:S02]  /*0a60*/  LDS.128 R28, [R2+0x168d0] ;  /* 0x0168d000021c7984 */ /* 0x000e240000000c00 */
[----:B------:R-:W-:Y:S06]  /*0a70*/  BAR.ARV 0x4, 0x200 ;  /* 0x0108000000007b1d */ /* 0x000fec0000002000 */
[----:B--2---:R-:W-:-:S04]  /*0a80*/  LOP3.LUT R0, R0, 0xfffffffb, RZ, 0xc0, !PT ;  /* 0xfffffffb00007812 */ /* 0x004fc800078ec0ff */
[----:B------:R-:W-:Y:S02]  /*0a90*/  @P0 LOP3.LUT R0, R0, 0x4, RZ, 0xfc, !PT ;  /* 0x0000000400000812 */ /* 0x000fe400078efcff */
[----:B0-----:R-:W-:-:S03]  /*0aa0*/  ISETP.GE.AND P0, PT, R31, UR4, PT ;  /* 0x000000041f007c0c */ /* 0x001fc6000bf06270 */
[----:B------:R0:W-:Y:S10]  /*0ab0*/  STL [R1+0x10], R0 ;  /* 0x0000100001007387 */ /* 0x0001f40000100800 */
[----:B0-----:R-:W-:Y:S05]  /*0ac0*/  @P0 BRA `(.L_x_2661) ;  /* 0x000001b400900947 */ /* 0x001fea0003800000 */
[----:B------:R-:W2:Y:S01]  /*0ad0*/  LDL.LU R13, [R1+0x3c] ;  /* 0x00003c00010d7983 */ /* 0x000ea20000300800 */
[----:B------:R-:W0:Y:S02]  /*0ae0*/  S2R R0, SR_TID.X ;  /* 0x0000000000007919 */ /* 0x000e240000002100 */
[----:B0-----:R-:W-:-:S05]  /*0af0*/  VIADD R12, R0, 0xffffff80 ;  /* 0xffffff80000c7836 */ /* 0x001fca0000000000 */
[----:B------:R-:W-:-:S04]  /*0b00*/  SHF.R.S32.HI R0, RZ, 0x1f, R12 ;  /* 0x0000001fff007819 */ /* 0x000fc8000001140c */
[----:B------:R-:W-:-:S04]  /*0b10*/  LEA.HI R3, R0, R12, RZ, 0x7 ;  /* 0x0000000c00037211 */ /* 0x000fc800078f38ff */
[----:B------:R-:W-:-:S05]  /*0b20*/  LOP3.LUT R4, R3, 0xffffff80, RZ, 0xc0, !PT ;  /* 0xffffff8003047812 */ /* 0x000fca00078ec0ff */
[----:B------:R-:W-:Y:S01]  /*0b30*/  IMAD.IADD R11, R12, 0x1, -R4 ;  /* 0x000000010c0b7824 */ /* 0x000fe200078e0a04 */
[----:B------:R-:W-:-:S04]  /*0b40*/  LEA.HI R4, R0, R12, RZ, 0x4 ;  /* 0x0000000c00047211 */ /* 0x000fc800078f20ff */
[----:B------:R-:W-:Y:S02]  /*0b50*/  SHF.R.S32.HI R6, RZ, 0x1f, R11 ;  /* 0x0000001fff067819 */ /* 0x000fe4000001140b */
[----:B------:R-:W-:Y:S02]  /*0b60*/  SHF.R.S32.HI R7, RZ, 0x4, R4 ;  /* 0x00000004ff077819 */ /* 0x000fe40000011404 */
[----:B------:R-:W-:Y:S02]  /*0b70*/  LEA.HI R8, R6, R11, RZ, 0x2 ;  /* 0x0000000b06087211 */ /* 0x000fe400078f10ff */
[----:B------:R-:W-:Y:S02]  /*0b80*/  SHF.R.S32.HI R14, RZ, 0x7, R3 ;  /* 0x00000007ff0e7819 */ /* 0x000fe40000011403 */
[----:B------:R-:W-:Y:S02]  /*0b90*/  LOP3.LUT R3, R4, 0x3fffff0, RZ, 0xc0, !PT ;  /* 0x03fffff004037812 */ /* 0x000fe400078ec0ff */
[----:B------:R-:W-:-:S02]  /*0ba0*/  LEA.HI R5, R0, R12, RZ, 0x5 ;  /* 0x0000000c00057211 */ /* 0x000fc400078f28ff */
[----:B------:R-:W-:Y:S02]  /*0bb0*/  LEA.HI R4, R4, R7, RZ, 0x1 ;  /* 0x0000000704047211 */ /* 0x000fe400078f08ff */
[--C-:B------:R-:W-:Y:S02]  /*0bc0*/  SHF.R.S32.HI R9, RZ, 0x2, R8.reuse ;  /* 0x00000002ff097819 */ /* 0x100fe40000011408 */
[----:B------:R-:W-:Y:S01]  /*0bd0*/  SHF.R.S32.HI R10, RZ, 0x1f, R8 ;  /* 0x0000001fff0a7819 */ /* 0x000fe20000011408 */
[----:B------:R-:W-:Y:S01]  /*0be0*/  IMAD.IADD R3, R12, 0x1, -R3 ;  /* 0x000000010c037824 */ /* 0x000fe200078e0a03 */
[----:B------:R-:W-:Y:S02]  /*0bf0*/  SHF.R.S32.HI R15, RZ, 0x5, R5 ;  /* 0x00000005ff0f7819 */ /* 0x000fe40000011405 */
[----:B------:R-:W-:Y:S02]  /*0c00*/  LOP3.LUT R4, R4, 0x1ffffffe, RZ, 0xc0, !PT ;  /* 0x1ffffffe04047812 */ /* 0x000fe400078ec0ff */
[----:B------:R-:W-:Y:S01]  /*0c10*/  LEA.HI R10, R10, R9, RZ, 0x3 ;  /* 0x000000090a0a7211 */ /* 0x000fe200078f18ff */
[----:B------:R-:W-:Y:S01]  /*0c20*/  IMAD.HI R5, R14, 0x55555556, RZ ;  /* 0x555555560e057827 */ /* 0x000fe200078e02ff */
[----:B------:R-:W-:-:S02]  /*0c30*/  LEA.HI R6, R6, R11, RZ, 0x5 ;  /* 0x0000000b06067211 */ /* 0x000fc400078f28ff */
[----:B------:R-:W-:Y:S01]  /*0c40*/  LOP3.LUT R10, R10, 0xfffffff8, RZ, 0xc0, !PT ;  /* 0xfffffff80a0a7812 */ /* 0x000fe200078ec0ff */
[----:B------:R-:W-:Y:S02]  /*0c50*/  IMAD.IADD R4, R7, 0x1, -R4 ;  /* 0x0000000107047824 */ /* 0x000fe400078e0a04 */
[----:B------:R-:W-:Y:S01]  /*0c60*/  IMAD R3, R15, 0x10, R3 ;  /* 0x000000100f037824 */ /* 0x000fe200078e0203 */
[----:B------:R-:W-:Y:S01]  /*0c70*/  LEA.HI R5, R5, R5, RZ, 0x1 ;  /* 0x0000000505057211 */ /* 0x000fe200078f08ff */
[----:B------:R-:W-:Y:S01]  /*0c80*/  IMAD.IADD R9, R9, 0x1, -R10 ;  /* 0x0000000109097824 */ /* 0x000fe200078e0a0a */
[----:B------:R-:W-:Y:S02]  /*0c90*/  SHF.R.S32.HI R6, RZ, 0x5, R6 ;  /* 0x00000005ff067819 */ /* 0x000fe40000011406 */
[----:B------:R-:W-:Y:S02]  /*0ca0*/  LEA R7, R3, R4, 0x3 ;  /* 0x0000000403077211 */ /* 0x000fe400078e18ff */
[----:B------:R-:W-:Y:S01]  /*0cb0*/  LEA.HI R3, R0, R12, RZ, 0x2 ;  /* 0x0000000c00037211 */ /* 0x000fe200078f10ff */
[----:B------:R-:W-:-:S02]  /*0cc0*/  IMAD R5, R5, -0x3, R14 ;  /* 0xfffffffd05057824 */ /* 0x000fc400078e020e */
[----:B------:R-:W-:Y:S01]  /*0cd0*/  IMAD R6, R6, 0x10, R9 ;  /* 0x0000001006067824 */ /* 0x000fe200078e0209 */
[----:B------:R-:W-:-:S03]  /*0ce0*/  SHF.R.S32.HI R154, RZ, 0x2, R3 ;  /* 0x00000002ff9a7819 */ /* 0x000fc60000011403 */
[----:B------:R-:W-:Y:S01]  /*0cf0*/  IMAD R10, R5, 0x40, R6 ;  /* 0x00000040050a7824 */ /* 0x000fe200078e0206 */
[----:B------:R-:W-:Y:S01]  /*0d00*/  SHF.R.S32.HI R5, RZ, 0x1f, R3 ;  /* 0x0000001fff057819 */ /* 0x000fe20000011403 */
[----:B------:R-:W-:Y:S01]  /*0d10*/  VIADD R9, R154, 0x60 ;  /* 0x000000609a097836 */ /* 0x000fe20000000000 */
[----:B------:R-:W-:Y:S02]  /*0d20*/  LEA.HI R0, R0, R12, RZ, 0x3 ;  /* 0x0000000c00007211 */ /* 0x000fe400078f18ff */
[----:B------:R-:W-:Y:S02]  /*0d30*/  LOP3.LUT R3, R3, 0xfffffffc, RZ, 0xc0, !PT ;  /* 0xfffffffc03037812 */ /* 0x000fe400078ec0ff */
[----:B------:R-:W-:Y:S02]  /*0d40*/  LEA.HI R5, R5, R154, RZ, 0x3 ;  /* 0x0000009a05057211 */ /* 0x000fe400078f18ff */
[----:B------:R-:W-:Y:S02]  /*0d50*/  SHF.R.S32.HI R4, RZ, 0x3, R0 ;  /* 0x00000003ff047819 */ /* 0x000fe40000011400 */
[----:B------:R-:W-:Y:S01]  /*0d60*/  SHF.R.S32.HI R4, RZ, 0x1f, R9 ;  /* 0x0000001fff047819 */ /* 0x000fe20000011409 */
[----:B------:R-:W-:Y:S01]  /*0d70*/  IMAD.IADD R6, R12, 0x1, -R3 ;  /* 0x000000010c067824 */ /* 0x000fe200078e0a03 */
[----:B------:R-:W-:-:S02]  /*0d80*/  LOP3.LUT R0, R0, 0xfffffff8, RZ, 0xc0, !PT ;  /* 0xfffffff800007812 */ /* 0x000fc400078ec0ff */
[----:B------:R-:W-:Y:S01]  /*0d90*/  LOP3.LUT R5, R5, 0xfffffff8, RZ, 0xc0, !PT ;  /* 0xfffffff805057812 */ /* 0x000fe200078ec0ff */
[----:B------:R-:W-:Y:S01]  /*0da0*/  IMAD.SHL.U32 R3, R9, 0x40, RZ ;  /* 0x0000004009037824 */ /* 0x000fe200078e00ff */
[----:B------:R-:W-:Y:S01]  /*0db0*/  LEA.HI R4, R4, R9, RZ, 0x3 ;  /* 0x0000000904047211 */ /* 0x000fe200078f18ff */
[----:B------:R-:W-:Y:S01]  /*0dc0*/  IMAD.IADD R0, R12, 0x1, -R0 ;  /* 0x000000010c007824 */ /* 0x000fe200078e0a00 */
[----:B------:R-:W-:Y:S01]  /*0dd0*/  LEA.HI R0, R6, R6, RZ, 0x1 ;  /* 0x0000000606007211 */ /* 0x000fe200078f08ff */
[----:B------:R-:W-:Y:S01]  /*0de0*/  IMAD.IADD R5, R154, 0x1, -R5 ;  /* 0x000000019a057824 */ /* 0x000fe200078e0a05 */
[----:B------:R-:W-:Y:S01]  /*0df0*/  STL [R1+0x60], R10 ;  /* 0x0000600a01007387 */ /* 0x000fe20000100800 */
[C---:B------:R-:W-:Y:S01]  /*0e00*/  IMAD.SHL.U32 R16, R6.reuse, 0x8, RZ ;  /* 0x0000000806107824 */ /* 0x040fe200078e00ff */
[----:B------:R-:W-:Y:S01]  /*0e10*/  SHF.L.U32 R152, R6, 0x2, RZ ;  /* 0x0000000206987819 */ /* 0x000fe200000006ff */
[----:B------:R-:W-:Y:S01]  /*0e20*/  IMAD.SHL.U32 R4, R4, 0x40, RZ ;  /* 0x0000004004047824 */ /* 0x000fe200078e00ff */
[----:B------:R-:W-:Y:S01]  /*0e30*/  LOP3.LUT R3, R3, 0x1c0, RZ, 0xc0, !PT ;  /* 0x000001c003037812 */ /* 0x000fe200078ec0ff */
[----:B------:R-:W-:Y:S01]  /*0e40*/  STL [R1+0x54], RZ ;  /* 0x000054ff01007387 */ /* 0x000fe20000100800 */
[----:B------:R-:W-:-:S02]  /*0e50*/  LOP3.LUT R0, R0, 0x1ffffffe, RZ, 0xc0, !PT ;  /* 0x1ffffffe00007812 */ /* 0x000fc400078ec0ff */
[----:B------:R-:W-:Y:S01]  /*0e60*/  LOP3.LUT R8, R8, 0x7ffffffc, RZ, 0xc0, !PT ;  /* 0x7ffffffc08087812 */ /* 0x000fe200078ec0ff */
[----:B------:R-:W-:Y:S01]  /*0e70*/  STL [R1], RZ ;  /* 0x000000ff01007387 */ /* 0x000fe20000100800 */
[----:B------:R-:W-:Y:S01]  /*0e80*/  LOP3.LUT R4, R4, 0xfffffe00, RZ, 0xc0, !PT ;  /* 0xfffffe0004047812 */ /* 0x000fe200078ec0ff */
[----:B------:R-:W-:Y:S02]  /*0e90*/  VIADD R9, R152, 0x10 ;  /* 0x0000001098097836 */ /* 0x000fe40000000000 */
[----:B------:R0:W-:Y:S01]  /*0ea0*/  STL [R1+0x3c], R5 ;  /* 0x00003c0501007387 */ /* 0x0001e20000100800 */
[----:B------:R-:W-:Y:S02]  /*0eb0*/  IMAD.IADD R0, R6, 0x1, -R0 ;  /* 0x0000000106007824 */ /* 0x000fe400078e0a00 */
[----:B------:R-:W-:Y:S01]  /*0ec0*/  IMAD.IADD R8, R11, 0x1, -R8 ;  /* 0x000000010b087824 */ /* 0x000fe200078e0a08 */
[----:B------:R-:W-:Y:S01]  /*0ed0*/  STL [R1+0x4], R9 ;  /* 0x0000040901007387 */ /* 0x000fe20000100800 */
[----:B0-----:R-:W-:-:S02]  /*0ee0*/  SHF.R.U32.HI R5, RZ, 0x3, R3 ;  /* 0x00000003ff057819 */ /* 0x001fc40000011603 */
[----:B------:R-:W-:Y:S01]  /*0ef0*/  LOP3.LUT R3, R3, 0x38, R16, 0xf8, !PT ;  /* 0x0000003803037812 */ /* 0x000fe200078ef810 */
[----:B------:R0:W-:Y:S03]  /*0f00*/  STL [R1+0x40], R4 ;  /* 0x0000400401007387 */ /* 0x0001e60000100800 */
[----:B------:R-:W-:Y:S01]  /*0f10*/  LOP3.LUT R3, R4, R3, R5, 0xf6, !PT ;  /* 0x0000000304037212 */ /* 0x000fe200078ef605 */
[----:B------:R-:W-:Y:S01]  /*0f20*/  IMAD.SHL.U32 R5, R7, 0x8, RZ ;  /* 0x0000000807057824 */ /* 0x000fe200078e00ff */
[----:B------:R-:W-:-:S03]  /*0f30*/  LEA R0, R0, R10, 0x3 ;  /* 0x0000000a00007211 */ /* 0x000fc600078e18ff */
[----:B------:R-:W-:Y:S02]  /*0f40*/  IMAD R3, R3, 0x2, R2 ;  /* 0x0000000203037824 */ /* 0x000fe400078e0202 */
[----:B0-----:R-:W-:Y:S01]  /*0f50*/  IMAD.SHL.U32 R4, R8, 0x2, RZ ;  /* 0x0000000208047824 */ /* 0x001fe200078e00ff */
[----:B------:R0:W-:Y:S04]  /*0f60*/  STL [R1+0x64], R5 ;  /* 0x0000640501007387 */ /* 0x0001e80000100800 */
[----:B------:R0:W-:Y:S04]  /*0f70*/  STL [R1+0x2c], R4 ;  /* 0x00002c0401007387 */ /* 0x0001e80000100800 */
[----:B------:R0:W-:Y:S04]  /*0f80*/  STL [R1+0x44], R0 ;  /* 0x0000440001007387 */ /* 0x0001e80000100800 */
[----:B------:R0:W-:Y:S01]  /*0f90*/  STL [R1+0x5c], R3 ;  /* 0x00005c0301007387 */ /* 0x0001e20000100800 */
[----:B------:R-:W-:Y:S01]  /*0fa0*/  VIADD R18, R16, 0x20 ;  /* 0x0000002010127836 */ /* 0x000fe20000000000 */
[----:B------:R-:W-:Y:S01]  /*0fb0*/  SHF.R.S32.HI R17, RZ, 0x1f, R16 ;  /* 0x0000001fff117819 */ /* 0x000fe20000011410 */
[----:B------:R-:W-:-:S02]  /*0fc0*/  IMAD.MOV.U32 R19, RZ, RZ, RZ ;  /* 0x000000ffff137224 */ /* 0x000fc400078e00ff */
[----:B------:R-:W-:Y:S01]  /*0fd0*/  IMAD.MOV.U32 R155, RZ, RZ, RZ ;  /* 0x000000ffff9b7224 */ /* 0x000fe200078e00ff */
[----:B------:R-:W-:Y:S01]  /*0fe0*/  SHF.R.S32.HI R156, RZ, 0x1f, R18 ;  /* 0x0000001fff9c7819 */ /* 0x000fe20000011412 */
[----:B------:R-:W-:Y:S01]  /*0ff0*/  IMAD.MOV.U32 R22, RZ, RZ, RZ ;  /* 0x000000ffff167224 */ /* 0x000fe200078e00ff */
[----:B0-2---:R-:W-:-:S07]  /*1000*/  LOP3.LUT R157, R13, 0x1, RZ, 0xfc, !PT ;  /* 0x000000010d9d7812 */ /* 0x005fce00078efcff */
.L_x_2816:
[----:B01----:R-:W0:Y:S02]  /*1010*/  LDC.64 R4, c[0x0][0xc88] ;  /* 0x00032200ff047b82 */ /* 0x003e240000000a00 */
[----:B0-----:R-:W-:-:S05]  /*1020*/  IMAD.WIDE R4, R31, 0x4, R4 ;  /* 0x000000041f047825 */ /* 0x001fca00078e0204 */
[----:B--2---:R-:W2:Y:S01]  /*1030*/  LDG.E R33, desc[UR40][R4.64] ;  /* 0x0000002804217981 */ /* 0x004ea2000c1e1900 */
[----:B------:R-:W-:Y:S05]  /*1040*/  YIELD ;  /* 0x0000000000007946 */ /* 0x000fea0003800000 */
[----:B------:R-:W-:Y:S01]  /*1050*/  ULDC.64 UR4, c[0x0][0xa28] ;  /* 0x00028a0000047ab9 */ /* 0x000fe20000000a00 */
[----:B------:R-:W-:Y:S01]  /*1060*/  ULDC.64 UR8, c[0x0][0xa18] ;  /* 0x0002860000087ab9 */ /* 0x000fe20000000a00 */
[----:B------:R-:W-:Y:S01]  /*1070*/  ISETP.NE.U32.AND P1, PT, RZ, UR4, PT ;  /* 0x00000004ff007c0c */ /* 0x000fe2000bf25070 */
[----:B------:R-:W-:Y:S01]  /*1080*/  IMAD.MOV.U32 R10, RZ, RZ, RZ ;  /* 0x000000ffff0a7224 */ /* 0x000fe200078e00ff */
[----:B------:R-:W-:Y:S01]  /*1090*/  ULDC.64 UR6, c[0x0][0xa08] ;  /* 0x0002820000067ab9 */ /* 0x000fe20000000a00 */
[----:B------:R-:W-:Y:S01]  /*10a0*/  IMAD.MOV.U32 R66, RZ, RZ, RZ ;  /* 0x000000ffff427224 */ /* 0x000fe200078e00ff */
[----:B------:R-:W-:-:S02]  /*10b0*/  ISETP.NE.AND.EX P1, PT, RZ, UR5, PT, P1 ;  /* 0x00000005ff007c0c */ /* 0x000fc4000bf25310 */
[----:B------:R-:W-:-:S04]  /*10c0*/  ISETP.NE.U32.AND P0, PT, RZ, UR6, PT ;  /* 0x00000006ff007c0c */ /* 0x000fc8000bf05070 */
[----:B------:R-:W-:Y:S02]  /*10d0*/  ISETP.NE.AND.EX P0, PT, RZ, UR7, PT, P0 ;  /* 0x00000007ff007c0c */ /* 0x000fe4000bf05300 */
[----:B--2---:R-:W-:Y:S01]  /*10e0*/  SHF.R.S32.HI R0, RZ, 0x1f, R33 ;  /* 0x0000001fff007819 */ /* 0x004fe20000011421 */
[----:B------:R-:W-:-:S04]  /*10f0*/  IMAD.SHL.U32 R34, R33, 0x4, RZ ;  /* 0x0000000421227824 */ /* 0x000fc800078e00ff */
[C---:B------:R-:W-:Y:S01]  /*1100*/  @P1 LEA R6, P2, R33.reuse, UR4, 0x2 ;  /* 0x0000000421061c11 */ /* 0x040fe2000f8410ff */
[----:B------:R0:W-:Y:S01]  /*1110*/  STL [R1+0x48], R33 ;  /* 0x0000482101007387 */ /* 0x0001e20000100800 */
[C-C-:B------:R-:W-:Y:S02]  /*1120*/  SHF.L.U64.HI R32, R33.reuse, 0x2, R0.reuse ;  /* 0x0000000221207819 */ /* 0x140fe40000010200 */
[----:B------:R-:W-:Y:S01]  /*1130*/  @P1 LEA.HI.X R7, R33, UR5, R0, 0x2, P2 ;  /* 0x0000000521071c11 */ /* 0x000fe200090f1400 */
[----:B------:R-:W-:Y:S01]  /*1140*/  ULDC UR4, c[0x0][0x288] ;  /* 0x0000a20000047ab9 */ /* 0x000fe20000000800 */
[----:B------:R-:W-:Y:S01]  /*1150*/  ISETP.NE.U32.AND P2, PT, RZ, UR8, PT ;  /* 0x00000008ff007c0c */ /* 0x000fe2000bf45070 */
[----:B------:R0:W-:Y:S01]  /*1160*/  STL [R1+0x50], R34 ;  /* 0x0000502201007387 */ /* 0x0001e20000100800 */
[----:B------:R-:W-:Y:S02]  /*1170*/  IADD3 R8, P3, R34, UR6, RZ ;  /* 0x0000000622087c10 */ /* 0x000fe4000ff7e0ff */
[----:B------:R-:W-:Y:S01]  /*1180*/  ISETP.NE.AND.EX P2, PT, RZ, UR9, PT, P2 ;  /* 0x00000009ff007c0c */ /* 0x000fe2000bf45320 */
[----:B------:R0:W5:Y:S01]  /*1190*/  @P1 LDG.E R10, desc[UR40][R6.64] ;  /* 0x00000028060a1981 */ /* 0x000162000c1e1900 */
[----:B----4-:R-:W-:Y:S01]  /*11a0*/  IMAD.U32 R3, RZ, RZ, UR4 ;  /* 0x00000004ff037e24 */ /* 0x010fe2000f8e00ff */
[----:B------:R-:W-:Y:S01]  /*11b0*/  IADD3.X R9, R32, UR7, RZ, P3, !PT ;  /* 0x0000000720097c10 */ /* 0x000fe20009ffe4ff */
[----:B------:R-:W-:-:S04]  /*11c0*/  ULDC.64 UR4, c[0x0][0x418] ;  /* 0x0001060000047ab9 */ /* 0x000fc80000000a00 */
[----:B------:R0:W5:Y:S05]  /*11d0*/  @P0 LDG.E R66, desc[UR40][R8.64] ;  /* 0x0000002808420981 */ /* 0x00016a000c1e1900 */
[----:B------:R-:W-:-:S04]  /*11e0*/  @P2 IADD3 R4, P1, R34, UR8, RZ ;  /* 0x0000000822042c10 */ /* 0x000fc8000ff3e0ff */
[----:B------:R-:W-:-:S05]  /*11f0*/  @P2 IADD3.X R5, R32, UR9, RZ, P1, !PT ;  /* 0x0000000920052c10 */ /* 0x000fca0008ffe4ff */
[----:B------:R-:W2:Y:S01]  /*1200*/  @P2 LDG.E R3, desc[UR40][R4.64] ;  /* 0x0000002804032981 */ /* 0x000ea2000c1e1900 */
        /* <DEDUP_REMOVED lines=9> */
[----:B--2---:R0:W-:Y:S01]  /*12a0*/  STL [R1+0x14], R3 ;  /* 0x0000140301007387 */ /* 0x0041e20000100800 */
[----:B------:R-:W-:Y:S01]  /*12b0*/  IMAD.MOV.U32 R12, RZ, RZ, R3 ;  /* 0x000000ffff0c7224 */ /* 0x000fe200078e0003 */
[----:B------:R-:W-:Y:S06]  /*12c0*/  @P2 BRA `(.L_x_2662) ;  /* 0x0000000000282947 */ /* 0x000fec0003800000 */
[----:B------:R-:W-:Y:S02]  /*12d0*/  ULDC.64 UR4, c[0x0][0xa00] ;  /* 0x0002800000047ab9 */ /* 0x000fe40000000a00 */
[----:B------:R-:W-:-:S04]  /*12e0*/  ISETP.NE.U32.AND P1, PT, RZ, UR4, PT ;  /* 0x00000004ff007c0c */ /* 0x000fc8000bf25070 */
[----:B------:R-:W-:-:S13]  /*12f0*/  ISETP.NE.AND.EX P1, PT, RZ, UR5, PT, P1 ;  /* 0x00000005ff007c0c */ /* 0x000fda000bf25310 */
[----:B------:R-:W-:Y:S05]  /*1300*/  @!P1 BRA `(.L_x_2662) ;  /* 0x0000000000189947 */ /* 0x000fea0003800000 */
[----:B------:R-:W1:Y:S02]  /*1310*/  LDC.64 R4, c[0x0][0xa00] ;  /* 0x00028000ff047b82 */ /* 0x000e640000000a00 */
[----:B-1----:R-:W-:-:S05]  /*1320*/  IMAD.WIDE R4, R33, 0x4, R4 ;  /* 0x0000000421047825 */ /* 0x002fca00078e0204 */
[----:B------:R-:W2:Y:S04]  /*1330*/  LDG.E R0, desc[UR40][R4.64] ;  /* 0x0000002804007981 */ /* 0x000ea8000c1e1900 */
[----:B0-----:R-:W2:Y:S02]  /*1340*/  LDG.E R3, desc[UR40][R4.64+0x4] ;  /* 0x0000042804037981 */ /* 0x001ea4000c1e1900 */
[----:B--2---:R-:W-:-:S05]  /*1350*/  IMAD.IADD R12, R3, 0x1, -R0 ;  /* 0x00000001030c7824 */ /* 0x004fca00078e0a00 */
[----:B------:R1:W-:Y:S02]  /*1360*/  STL [R1+0x14], R12 ;  /* 0x0000140c01007387 */ /* 0x0003e40000100800 */
.L_x_2662:
[----:B------:R-:W-:Y:S01]  /*1370*/  ULDC.64 UR4, c[0x0][0xa20] ;  /* 0x0002880000047ab9 */ /* 0x000fe20000000a00 */
[C---:B0-----:R-:W-:Y:S02]  /*1380*/  LOP3.LUT R3, R30.reuse, 0xff000000, RZ, 0xc0, !PT ;  /* 0xff0000001e037812 */ /* 0x041fe400078ec0ff */
[----:B------:R-:W-:Y:S02]  /*1390*/  ISETP.NE.U32.AND P1, PT, RZ, UR4, PT ;  /* 0x00000004ff007c0c */ /* 0x000fe4000bf25070 */
[C---:B------:R-:W-:Y:S02]  /*13a0*/  LOP3.LUT R0, R30.reuse, 0xff0000, RZ, 0xc0, !PT ;  /* 0x00ff00001e007812 */ /* 0x040fe400078ec0ff */
[----:B------:R-:W-:Y:S02]  /*13b0*/  ISETP.NE.AND.EX P1, PT, RZ, UR5, PT, P1 ;  /* 0x00000005ff007c0c */ /* 0x000fe4000bf25310 */
[----:B------:R-:W-:Y:S02]  /*13c0*/  SHF.R.U32.HI R3, RZ, 0x8, R3 ;  /* 0x00000008ff037819 */ /* 0x000fe40000011603 */
[----:B------:R-:W-:-:S02]  /*13d0*/  LOP3.LUT R23, R30, 0xffff, RZ, 0xc0, !PT ;  /* 0x0000ffff1e177812 */ /* 0x000fc400078ec0ff */
[----:B------:R-:W-:-:S07]  /*13e0*/  LEA.HI R11, R0, R3, RZ, 0x10 ;  /* 0x00000003000b7211 */ /* 0x000fce00078f80ff */
[----:B------:R-:W-:Y:S05]  /*13f0*/  @!P1 BRA `(.L_x_2663) ;  /* 0x0000000000109947 */ /* 0x000fea0003800000 */
[----:B------:R-:W-:-:S04]  /*1400*/  IADD3 R4, P0, R34, UR4, RZ ;  /* 0x0000000422047c10 */ /* 0x000fc8000ff1e0ff */
[----:B------:R-:W-:-:S05]  /*1410*/  IADD3.X R5, R32, UR5, RZ, P0, !PT ;  /* 0x0000000520057c10 */ /* 0x000fca00087fe4ff */
[----:B------:R0:W5:Y:S01]  /*1420*/  LDG.E R31, desc[UR40][R4.64] ;  /* 0x00000028041f7981 */ /* 0x000162000c1e1900 */
[----:B------:R-:W-:Y:S05]  /*1430*/  BRA `(.L_x_2664) ;  /* 0x0000000000107947 */ /* 0x000fea0003800000 */
.L_x_2663:
[----:B------:R-:W-:Y:S05]  /*1440*/  @!P0 BRA `(.L_x_2664) ;  /* 0x00000000000c8947 */ /* 0x000fea0003800000 */
[----:B------:R-:W2:Y:S04]  /*1450*/  LDG.E R0, desc[UR40][R8.64] ;  /* 0x0000002808007981 */ /* 0x000ea8000c1e1900 */
[----:B------:R-:W2:Y:S02]  /*1460*/  LDG.E R31, desc[UR40][R8.64+0x4] ;  /* 0x00000428081f7981 */ /* 0x000ea4000c1e1900 */
[----:B--2---:R-:W-:-:S07]  /*1470*/  IMAD.IADD R31, R31, 0x1, -R0 ;  /* 0x000000011f1f7824 */ /* 0x004fce00078e0a00 */
.L_x_2664:
[----:B------:R-:W-:Y:S01]  /*1480*/  ULDC.64 UR4, c[0x0][0xa10] ;  /* 0x0002840000047ab9 */ /* 0x000fe20000000a00 */
[----:B------:R-:W2:Y:S01]  /*1490*/  LDC R8, c[0x0][0x448] ;  /* 0x00011200ff087b82 */ /* 0x000ea20000000800 */
[----:B------:R-:W-:-:S04]  /*14a0*/  ISETP.NE.U32.AND P0, PT, RZ, UR4, PT ;  /* 0x00000004ff007c0c */ /* 0x000fc8000bf05070 */
[----:B------:R-:W-:Y:S01]  /*14b0*/  ISETP.NE.AND.EX P0, PT, RZ, UR5, PT, P0 ;  /* 0x00000005ff007c0c */ /* 0x000fe2000bf05300 */
[----:B------:R-:W-:-:S12]  /*14c0*/  ULDC.64 UR4, c[0x0][0xa30] ;  /* 0x00028c0000047ab9 */ /* 0x000fd80000000a00 */
[----:B0-----:R-:W0:Y:S02]  /*14d0*/  @P0 LDC.64 R4, c[0x0][0xa10] ;  /* 0x00028400ff040b82 */ /* 0x001e240000000a00 */
[----:B0-----:R-:W-:-:S05]  /*14e0*/  @P0 IMAD.WIDE R4, R33, 0x4, R4 ;  /* 0x0000000421040825 */ /* 0x001fca00078e0204 */
[----:B------:R-:W3:Y:S04]  /*14f0*/  @P0 LDG.E R0, desc[UR40][R4.64] ;  /* 0x0000002804000981 */ /* 0x000ee8000c1e1900 */
[----:B------:R0:W3:Y:S01]  /*1500*/  @P0 LDG.E R3, desc[UR40][R4.64+0x4] ;  /* 0x0000042804030981 */ /* 0x0000e2000c1e1900 */
[----:B------:R-:W-:Y:S02]  /*1510*/  ISETP.NE.U32.AND P1, PT, RZ, UR4, PT ;  /* 0x00000004ff007c0c */ /* 0x000fe4000bf25070 */
[----:B-----5:R-:W-:Y:S02]  /*1520*/  MOV R24, R31 ;  /* 0x0000001f00187202 */ /* 0x020fe40000000f00 */
[----:B------:R-:W-:-:S13]  /*1530*/  ISETP.NE.AND.EX P1, PT, RZ, UR5, PT, P1 ;  /* 0x00000005ff007c0c */ /* 0x000fda000bf25310 */
[----:B------:R-:W-:-:S04]  /*1540*/  @P1 IADD3 R6, P2, R34, UR4, RZ ;  /* 0x0000000422061c10 */ /* 0x000fc8000ff5e0ff */
[----:B------:R-:W-:-:S05]  /*1550*/  @P1 IADD3.X R7, R32, UR5, RZ, P2, !PT ;  /* 0x0000000520071c10 */ /* 0x000fca00097fe4ff */
[----:B------:R4:W5:Y:S01]  /*1560*/  @P1 LDG.E R24, desc[UR40][R6.64] ;  /* 0x0000002806181981 */ /* 0x000962000c1e1900 */
[----:B--2---:R-:W-:Y:S01]  /*1570*/  ISETP.NE.AND P1, PT, R8, 0x1, PT ;  /* 0x000000010800780c */ /* 0x004fe20003f25270 */
[----:B------:R-:W-:Y:S01]  /*1580*/  IMAD R13, R29, 0xc0, RZ ;  /* 0x000000c01d0d7824 */ /* 0x000fe200078e02ff */
[----:B------:R-:W-:Y:S01]  /*1590*/  BSSY B0, `(.L_x_2665) ;  /* 0x0000039000007945 */ /* 0x000fe20003800000 */
[----:B------:R-:W-:Y:S02]  /*15a0*/  IMAD.IADD R10, R31, 0x1, -R10 ;  /* 0x000000011f0a7824 */ /* 0x000fe400078e0a0a */
[----:B0-----:R-:W-:Y:S01]  /*15b0*/  VIADD R4, R13, 0xbf ;  /* 0x000000bf0d047836 */ /* 0x001fe20000000000 */
[----:B------:R0:W-:Y:S07]  /*15c0*/  STL [R1+0x28], R13 ;  /* 0x0000280d01007387 */ /* 0x0001ee0000100800 */
[----:B------:R-:W2:Y:S01]  /*15d0*/  @P1 LDC R9, c[0x0][0x44c] ;  /* 0x00011300ff091b82 */ /* 0x000ea20000000800 */
[----:B0-----:R-:W-:-:S07]  /*15e0*/  LOP3.LUT R13, R11, 0xff, RZ, 0xc0, !PT ;  /* 0x000000ff0b0d7812 */ /* 0x001fce00078ec0ff */
[----:B------:R-:W0:Y:S01]  /*15f0*/  @P1 LDC R5, c[0x0][0x450] ;  /* 0x00011400ff051b82 */ /* 0x000e220000000800 */
[----:B---3--:R-:W-:Y:S02]  /*1600*/  @P0 IMAD.IADD R25, R3, 0x1, -R0 ;  /* 0x0000000103190824 */ /* 0x008fe400078e0a00 */
[----:B--2---:R-:W-:-:S04]  /*1610*/  @P1 IMAD.HI.U32 R0, R4, R9, RZ ;  /* 0x0000000904001227 */ /* 0x004fc800078e00ff */
[----:B----4-:R-:W-:Y:S01]  /*1620*/  IMAD.IADD R6, R10, 0x1, R25 ;  /* 0x000000010a067824 */ /* 0x010fe200078e0219 */
[----:B0-----:R-:W-:-:S03]  /*1630*/  @P1 SHF.R.U32.HI R4, RZ, R5, R0 ;  /* 0x00000005ff041219 */ /* 0x001fc60000011600 */
[C---:B------:R-:W-:Y:S01]  /*1640*/  VIADD R0, R6.reuse, 0x7f ;  /* 0x0000007f06007836 */ /* 0x040fe20000000000 */
[----:B------:R-:W-:Y:S01]  /*1650*/  IADD3 R82, R6, 0x80, -R12 ;  /* 0x0000008006527810 */ /* 0x000fe20007ffe80c */
[----:B------:R0:W-:Y:S03]  /*1660*/  STL [R1+0x20], R6 ;  /* 0x0000200601007387 */ /* 0x0001e60000100800 */
[----:B------:R-:W-:Y:S01]  /*1670*/  SHF.R.S32.HI R3, RZ, 0x1f, R0 ;  /* 0x0000001fff037819 */ /* 0x000fe20000011400 */
[----:B------:R-:W-:Y:S01]  /*1680*/  IMAD.IADD R4, R82, 0x1, R4 ;  /* 0x0000000152047824 */ /* 0x000fe200078e0204 */
[----:B------:R2:W-:Y:S02]  /*1690*/  STL [R1+0x58], R13 ;  /* 0x0000580d01007387 */ /* 0x0005e40000100800 */
[----:B------:R-:W-:Y:S02]  /*16a0*/  LEA.HI R3, R3, R0, RZ, 0x7 ;  /* 0x0000000003037211 */ /* 0x000fe400078f38ff */
[----:B------:R-:W-:-:S02]  /*16b0*/  SHF.R.S32.HI R5, RZ, 0x1f, R4 ;  /* 0x0000001fff057819 */ /* 0x000fc40000011404 */
[----:B0-----:R-:W-:Y:S02]  /*16c0*/  SHF.R.U32.HI R6, RZ, 0x10, R11 ;  /* 0x00000010ff067819 */ /* 0x001fe4000001160b */
[----:B------:R-:W-:Y:S02]  /*16d0*/  LEA.HI R5, R5, R4, RZ, 0x7 ;  /* 0x0000000405057211 */ /* 0x000fe400078f38ff */
[----:B------:R-:W-:Y:S01]  /*16e0*/  SHF.R.S32.HI R83, RZ, 0x7, R3 ;  /* 0x00000007ff537819 */ /* 0x000fe20000011403 */
[----:B------:R2:W-:Y:S01]  /*16f0*/  STL [R1+0x4c], R6 ;  /* 0x00004c0601007387 */ /* 0x0005e20000100800 */
[----:B------:R-:W-:-:S04]  /*1700*/  SHF.R.S32.HI R0, RZ, 0x7, R5 ;  /* 0x00000007ff007819 */ /* 0x000fc80000011405 */
[----:B------:R-:W-:Y:S01]  /*1710*/  VIMNMX R9, R83, R0, PT ;  /* 0x0000000053097248 */ /* 0x000fe20003fe0100 */
[----:B------:R-:W-:-:S03]  /*1720*/  IMAD.MOV.U32 R0, RZ, RZ, RZ ;  /* 0x000000ffff007224 */ /* 0x000fc600078e00ff */
[----:B------:R-:W-:-:S13]  /*1730*/  ISETP.GE.AND P0, PT, R9, 0x1, PT ;  /* 0x000000010900780c */ /* 0x000fda0003f06270 */
[----:B--2---:R-:W-:Y:S05]  /*1740*/  @!P0 BRA `(.L_x_2666) ;  /* 0x0000000000748947 */ /* 0x004fea0003800000 */
[----:B------:R-:W-:Y:S01]  /*1750*/  ISETP.NE.AND P0, PT, R6, RZ, PT ;  /* 0x000000ff0600720c */ /* 0x000fe20003f05270 */
[----:B------:R-:W-:-:S03]  /*1760*/  ULDC UR4, c[0x0][0x9f0] ;  /* 0x00027c0000047ab9 */ /* 0x000fc60000000800 */
[----:B------:R-:W-:-:S04]  /*1770*/  SEL R11, R6, UR4, P0 ;  /* 0x00000004060b7c07 */ /* 0x000fc80008000000 */
[-C--:B------:R-:W-:Y:S02]  /*1780*/  IABS R6, R11.reuse ;  /* 0x0000000b00067213 */ /* 0x080fe40000000000 */
[----:B------:R-:W-:Y:S02]  /*1790*/  IADD3 R0, R11, -0x1, R9 ;  /* 0xffffffff0b007810 */ /* 0x000fe40007ffe009 */
[----:B------:R-:W0:Y:S01]  /*17a0*/  I2F.RP R3, R6 ;  /* 0x0000000600037306 */ /* 0x000e220000209400 */
[-C--:B-1----:R-:W-:Y:S02]  /*17b0*/  IABS R12, R11.reuse ;  /* 0x0000000b000c7213 */ /* 0x082fe40000000000 */
[----:B------:R-:W-:Y:S02]  /*17c0*/  IABS R8, R0 ;  /* 0x0000000000087213 */ /* 0x000fe40000000000 */
[----:B------:R-:W-:-:S04]  /*17d0*/  LOP3.LUT R0, R0, R11, RZ, 0x3c, !PT ;  /* 0x0000000b00007212 */ /* 0x000fc800078e3cff */
[----:B------:R-:W-:Y:S01]  /*17e0*/  ISETP.GE.AND P2, PT, R0, RZ, PT ;  /* 0x000000ff0000720c */ /* 0x000fe20003f46270 */
[----:B0-----:R-:W0:Y:S02]  /*17f0*/  MUFU.RCP R3, R3 ;  /* 0x0000000300037308 */ /* 0x001e240000001000 */
[----:B0-----:R-:W-:Y:S01]  /*1800*/  VIADD R4, R3, 0xffffffe ;  /* 0x0ffffffe03047836 */ /* 0x001fe20000000000 */
[----:B------:R-:W-:-:S05]  /*1810*/  IADD3 R3, RZ, -R12, RZ ;  /* 0x8000000cff037210 */ /* 0x000fca0007ffe0ff */
        /* <DEDUP_REMOVED lines=16> */
.L_x_2666:
[----:B------:R-:W-:Y:S05]  /*1920*/  BSYNC B0 ;  /* 0x0000000000007941 */ /* 0x000fea0003800000 */
.L_x_2665:
[----:B------:R-:W-:-:S05]  /*1930*/  IMAD R3, R13, R0, RZ ;  /* 0x000000000d037224 */ /* 0x000fca00078e02ff */
[C---:B------:R-:W-:Y:S01]  /*1940*/  VIADDMNMX R0, R3.reuse, R0, R9, PT ;  /* 0x0000000003007246 */ /* 0x040fe20003800109 */
[----:B------:R-:W-:-:S04]  /*1950*/  IMAD R3, R3, 0x80, -R10 ;  /* 0x0000008003037824 */ /* 0x000fc800078e0a0a */
[----:B------:R-:W-:Y:S01]  /*1960*/  IMAD R0, R0, 0x80, -R10 ;  /* 0x0000008000007824 */ /* 0x000fe200078e0a0a */
[----:B------:R-:W-:-:S04]  /*1970*/  VIMNMX R3, RZ, R3, !PT ;  /* 0x00000003ff037248 */ /* 0x000fc80007fe0100 */
[----:B------:R-:W-:Y:S02]  /*1980*/  VIMNMX R0, R0, R25, PT ;  /* 0x0000001900007248 */ /* 0x000fe40003fe0100 */
[----:B------:R-:W-:Y:S02]  /*1990*/  SHF.R.U32.HI R28, RZ, 0x7, R3 ;  /* 0x00000007ff1c7819 */ /* 0x000fe40000011603 */
[----:B------:R-:W-:Y:S02]  /*19a0*/  ISETP.GT.AND P0, PT, R0, R3, PT ;  /* 0x000000030000720c */ /* 0x000fe40003f04270 */
[----:B------:R-:W-:-:S11]  /*19b0*/  MOV R27, R28 ;  /* 0x0000001c001b7202 */ /* 0x000fd60000000f00 */
        /* <DEDUP_REMOVED lines=18> */
[----:B------:R-:W-:Y:S01]  /*1ae0*/  IMAD.U32 R10, RZ, RZ, UR6 ;  /* 0x00000006ff0a7e24 */ /* 0x000fe2000f8e00ff */
[----:B------:R-:W-:Y:S01]  /*1af0*/  MOV R13, RZ ;  /* 0x000000ff000d7202 */ /* 0x000fe20000000f00 */
[----:B------:R-:W-:Y:S02]  /*1b00*/  IMAD.U32 R6, RZ, RZ, UR4 ;  /* 0x00000004ff067e24 */ /* 0x000fe4000f8e00ff */
[----:B------:R-:W-:-:S02]  /*1b10*/  IMAD.U32 R7, RZ, RZ, UR5 ;  /* 0x00000005ff077e24 */ /* 0x000fc4000f8e00ff */
[----:B------:R-:W-:Y:S02]  /*1b20*/  IMAD.U32 R11, RZ, RZ, UR7 ;  /* 0x00000007ff0b7e24 */ /* 0x000fe4000f8e00ff */
[----:B------:R-:W-:Y:S02]  /*1b30*/  IMAD.MOV.U32 R8, RZ, RZ, 0x70 ;  /* 0x00000070ff087424 */ /* 0x000fe400078e00ff */
[----:B01----:R-:W-:-:S07]  /*1b40*/  IMAD.MOV.U32 R12, RZ, RZ, 0x1 ;  /* 0x00000001ff0c7424 */ /* 0x003fce00078e00ff */
[----:B------:R-:W-:-:S07]  /*1b50*/  LEPC R20, `(.L_x_2669) ;  /* 0x000000001014794e */ /* 0x000fce0000000000 */
[----:B--2--5:R-:W-:Y:S05]  /*1b60*/  CALL.ABS.NOINC R14 ;  /* 0x000000000e007343 */ /* 0x024fea0003c00000 */
.L_x_2669:
[----:B------:R-:W-:Y:S05]  /*1b70*/  BSYNC B6 ;  /* 0x0000000000067941 */ /* 0x000fea0003800000 */
.L_x_2668:
        /* <DEDUP_REMOVED lines=20> */
.L_x_2671:
[----:B------:R-:W-:Y:S05]  /*1cc0*/  BSYNC B6 ;  /* 0x0000000000067941 */ /* 0x000fea0003800000 */
.L_x_2670:
[----:B------:R-:W-:Y:S01]  /*1cd0*/  ULDC.64 UR4, c[0x0][0x9f8] ;  /* 0x00027e0000047ab9 */ /* 0x000fe20000000a00 */
[----:B------:R-:W2:Y:S01]  /*1ce0*/  LDL R36, [R1+0x3c] ;  /* 0x00003c0001247983 */ /* 0x000ea20000100800 */
[----:B------:R-:W-:Y:S01]  /*1cf0*/  ISETP.NE.U32.AND P0, PT, RZ, UR4, PT ;  /* 0x00000004ff007c0c */ /* 0x000fe2000bf05070 */
[----:B------:R-:W-:Y:S01]  /*1d00*/  IMAD.MOV.U32 R67, RZ, RZ, R33 ;  /* 0x000000ffff437224 */ /* 0x000fe200078e0021 */
[----:B------:R-:W0:Y:S02]  /*1d10*/  LDC.64 R4, c[0x0][0x3f8] ;  /* 0x0000fe00ff047b82 */ /* 0x000e240000000a00 */
[----:B------:R-:W-:-:S06]  /*1d20*/  ISETP.NE.AND.EX P0, PT, RZ, UR5, PT, P0 ;  /* 0x00000005ff007c0c */ /* 0x000fcc000bf05300 */
[----:B------:R-:W3:Y:S07]  /*1d30*/  LDC.64 R60, c[0x0][0x408] ;  /* 0x00010200ff3c7b82 */ /* 0x000eee0000000a00 */
[----:B------:R-:W-:Y:S01]  /*1d40*/  @P0 IADD3 R6, P1, R34, UR4, RZ ;  /* 0x0000000422060c10 */ /* 0x000fe2000ff3e0ff */
[----:B------:R-:W4:Y:S03]  /*1d50*/  LDC R33, c[0x0][0x3f4] ;  /* 0x0000fd00ff217b82 */ /* 0x000f260000000800 */
[----:B------:R-:W-:-:S02]  /*1d60*/  @P0 IADD3.X R7, R32, UR5, RZ, P1, !PT ;  /* 0x0000000520070c10 */ /* 0x000fc40008ffe4ff */
[----:B------:R-:W2:Y:S04]  /*1d70*/  LDL.LU R32, [R1+0x10] ;  /* 0x0000100001207983 */ /* 0x000ea80000300800 */
[----:B------:R-:W2:Y:S04]  /*1d80*/  LDL R14, [R1+0x40] ;  /* 0x00004000010e7983 */ /* 0x000ea80000100800 */
[----:B------:R1:W2:Y:S01]  /*1d90*/  @P0 LDG.E R67, desc[UR40][R6.64] ;  /* 0x0000002806430981 */ /* 0x0002a2000c1e1900 */
[----:B------:R-:W1:Y:S01]  /*1da0*/  S2R R34, SR_TID.X ;  /* 0x0000000000227919 */ /* 0x000e620000002100 */
[----:B------:R-:W-:-:S02]  /*1db0*/  SHF.R.S32.HI R3, RZ, 0x1f, R154 ;  /* 0x0000001fff037819 */ /* 0x000fc4000001149a */
[----:B------:R-:W-:-:S03]  /*1dc0*/  SHF.R.S32.HI R153, RZ, 0x1f, R152 ;  /* 0x0000001fff997819 */ /* 0x000fc60000011498 */
[-C--:B0-----:R-:W-:Y:S02]  /*1dd0*/  IMAD R0, R3, R4.reuse, RZ ;  /* 0x0000000403007224 */ /* 0x081fe400078e02ff */
[----:B------:R-:W-:-:S04]  /*1de0*/  IMAD.WIDE.U32 R8, R154, R4, R152 ;  /* 0x000000049a087225 */ /* 0x000fc800078e0098 */
[C---:B------:R-:W-:Y:S02]  /*1df0*/  IMAD R13, R154.reuse, R5, R0 ;  /* 0x000000059a0d7224 */ /* 0x040fe400078e0200 */
[----:B------:R-:W-:Y:S01]  /*1e00*/  IMAD.WIDE.U32 R10, R154, R4, R16 ;  /* 0x000000049a0a7225 */ /* 0x000fe200078e0010 */
[----:B----4-:R-:W-:-:S03]  /*1e10*/  ISETP.GE.AND P0, PT, R16, R33, PT ;  /* 0x000000211000720c */ /* 0x010fc60003f06270 */
[----:B---3--:R-:W-:Y:S02]  /*1e20*/  IMAD R3, R3, R60, RZ ;  /* 0x0000003c03037224 */ /* 0x008fe400078e02ff */
[----:B------:R-:W-:Y:S02]  /*1e30*/  IMAD.IADD R9, R9, 0x1, R13 ;  /* 0x0000000109097824 */ /* 0x000fe400078e020d */
[----:B------:R-:W-:Y:S01]  /*1e40*/  IMAD.IADD R11, R13, 0x1, R11 ;  /* 0x000000010d0b7824 */ /* 0x000fe200078e020b */
[----:B-1----:R-:W-:Y:S02]  /*1e50*/  SHF.R.U32.HI R35, RZ, 0x7, R34 ;  /* 0x00000007ff237819 */ /* 0x002fe40000011622 */
[----:B-----5:R-:W-:Y:S01]  /*1e60*/  SHF.R.S32.HI R13, RZ, 0x1f, R24 ;  /* 0x0000001fff0d7819 */ /* 0x020fe20000011418 */
[----:B------:R-:W-:Y:S01]  /*1e70*/  IMAD R15, R154, R61, R3 ;  /* 0x0000003d9a0f7224 */ /* 0x000fe200078e0203 */
[----:B------:R-:W-:-:S03]  /*1e80*/  SEL R3, R33, RZ, P0 ;  /* 0x000000ff21037207 */ /* 0x000fc60000000000 */
[C---:B------:R-:W-:Y:S02]  /*1e90*/  IMAD R12, R13.reuse, R4, RZ ;  /* 0x000000040d0c7224 */ /* 0x040fe400078e02ff */
[----:B------:R-:W-:Y:S02]  /*1ea0*/  IMAD R13, R13, R60, RZ ;  /* 0x0000003c0d0d7224 */ /* 0x000fe400078e02ff */
[----:B------:R-:W-:Y:S01]  /*1eb0*/  IMAD.IADD R3, R16, 0x1, R3 ;  /* 0x0000000110037824 */ /* 0x000fe200078e0203 */
[----:B------:R-:W-:Y:S01]  /*1ec0*/  SHF.L.U64.HI R64, R4, 0x7, R5 ;  /* 0x0000000704407819 */ /* 0x000fe20000010205 */
[----:B------:R-:W-:Y:S01]  /*1ed0*/  IMAD.IADD R66, R66, 0x1, R31 ;  /* 0x0000000142427824 */ /* 0x000fe200078e021f */
[----:B------:R-:W-:Y:S01]  /*1ee0*/  SHF.L.U64.HI R62, R60, 0x7, R61 ;  /* 0x000000073c3e7819 */ /* 0x000fe2000001023d */
[----:B------:R-:W-:Y:S01]  /*1ef0*/  IMAD.WIDE.U32 R20, R24, R4, R8 ;  /* 0x0000000418147225 */ /* 0x000fe200078e0008 */
[----:B------:R-:W-:-:S03]  /*1f00*/  ISETP.NE.AND P6, PT, R35, 0x1, PT ;  /* 0x000000012300780c */ /* 0x000fc60003fc5270 */
[----:B------:R-:W-:Y:S01]  /*1f10*/  IMAD.WIDE.U32 R30, R24, R4, R10 ;  /* 0x00000004181e7225 */ /* 0x000fe200078e000a */
[----:B------:R-:W-:-:S03]  /*1f20*/  SHF.R.S32.HI R0, RZ, 0x1f, R3 ;  /* 0x0000001fff007819 */ /* 0x000fc60000011403 */
[----:B------:R-:W-:Y:S02]  /*1f30*/  IMAD.SHL.U32 R63, R4, 0x80, RZ ;  /* 0x00000080043f7824 */ /* 0x000fe400078e00ff */
[----:B------:R-:W-:Y:S01]  /*1f40*/  IMAD R13, R24, R61, R13 ;  /* 0x0000003d180d7224 */ /* 0x000fe200078e020d */
[----:B------:R-:W-:-:S04]  /*1f50*/  LEA.HI R0, R0, R3, RZ, 0x3 ;  /* 0x0000000300007211 */ /* 0x000fc800078f18ff */
[----:B------:R-:W-:Y:S02]  /*1f60*/  SHF.R.S32.HI R52, RZ, 0x3, R0 ;  /* 0x00000003ff347819 */ /* 0x000fe40000011400 */
[----:B------:R-:W-:Y:S01]  /*1f70*/  LOP3.LUT R10, R0, 0xfffffff8, RZ, 0xc0, !PT ;  /* 0xfffffff8000a7812 */ /* 0x000fe200078ec0ff */
[----:B------:R-:W-:Y:S05]  /*1f80*/  @!P6 WARPSYNC.ALL ;  /* 0x000000000000e948 */ /* 0x000fea0003800000 */
[----:B------:R-:W-:Y:S01]  /*1f90*/  IMAD.WIDE.U32 R48, R154, R60, R152 ;  /* 0x0000003c9a307225 */ /* 0x000fe200078e0098 */
[----:B------:R-:W-:-:S03]  /*1fa0*/  ULDC UR4, c[0x0][0x2f4] ;  /* 0x0000bd0000047ab9 */ /* 0x000fc60000000800 */
[----:B------:R-:W-:-:S04]  /*1fb0*/  IMAD.WIDE.U32 R6, R154, R60, R16 ;  /* 0x0000003c9a067225 */ /* 0x000fc800078e0010 */
[----:B------:R-:W-:Y:S02]  /*1fc0*/  IMAD.IADD R49, R49, 0x1, R15 ;  /* 0x0000000131317824 */ /* 0x000fe400078e020f */
[----:B------:R-:W-:Y:S02]  /*1fd0*/  IMAD.IADD R7, R15, 0x1, R7 ;  /* 0x000000010f077824 */ /* 0x000fe400078e0207 */
[C---:B------:R-:W-:Y:S02]  /*1fe0*/  IMAD R55, R24.reuse, R5, R12 ;  /* 0x0000000518377224 */ /* 0x040fe400078e020c */
[----:B------:R-:W-:-:S04]  /*1ff0*/  IMAD.WIDE.U32 R48, R24, R60, R48 ;  /* 0x0000003c18307225 */ /* 0x000fc800078e0030 */
[----:B------:R-:W-:Y:S01]  /*2000*/  IMAD.WIDE.U32 R50, R24, R60, R6 ;  /* 0x0000003c18327225 */ /* 0x000fe200078e0006 */
[----:B------:R-:W-:Y:S02]  /*2010*/  SHF.L.U32 R60, R60, 0x7, RZ ;  /* 0x000000073c3c7819 */ /* 0x000fe400000006ff */
[----:B------:R-:W-:Y:S01]  /*2020*/  ISETP.GE.AND P2, PT, R18, UR4, PT ;  /* 0x0000000412007c0c */ /* 0x000fe2000bf46270 */
[----:B------:R-:W-:Y:S01]  /*2030*/  IMAD.IADD R56, R21, 0x1, R55 ;  /* 0x0000000115387824 */ /* 0x000fe200078e0237 */
[----:B------:R-:W-:Y:S01]  /*2040*/  SHF.R.S32.HI R8, RZ, 0x1f, R10 ;  /* 0x0000001fff087819 */ /* 0x000fe2000001140a */
[----:B------:R-:W-:Y:S02]  /*2050*/  VIADD R76, R35, 0x8 ;  /* 0x00000008234c7836 */ /* 0x000fe40000000000 */
[----:B------:R-:W-:Y:S02]  /*2060*/  IMAD.SHL.U32 R58, R33, 0x2, RZ ;  /* 0x00000002213a7824 */ /* 0x000fe400078e00ff */
[----:B------:R-:W-:-:S02]  /*2070*/  IMAD.IADD R55, R55, 0x1, R31 ;  /* 0x0000000137377824 */ /* 0x000fc400078e021f */
[----:B------:R-:W-:Y:S02]  /*2080*/  IMAD.IADD R54, R49, 0x1, R13 ;  /* 0x0000000131367824 */ /* 0x000fe400078e020d */
[----:B------:R-:W-:Y:S02]  /*2090*/  IMAD.IADD R53, R13, 0x1, R51 ;  /* 0x000000010d357824 */ /* 0x000fe400078e0233 */
[C---:B--2---:R-:W-:Y:S01]  /*20a0*/  IMAD.SHL.U32 R65, R36.reuse, 0x40, RZ ;  /* 0x0000004024417824 */ /* 0x044fe200078e00ff */
[----:B------:R-:W-:Y:S01]  /*20b0*/  @!P6 BAR.SYNC.DEFER_BLOCKING 0x9, 0x100 ;  /* 0x024400000000eb1d */ /* 0x000fe20000010000 */
[----:B------:R-:W-:Y:S01]  /*20c0*/  LOP3.LUT P1, RZ, R36, 0x4, RZ, 0xc0, !PT ;  /* 0x0000000424ff7812 */ /* 0x000fe2000782c0ff */
[----:B------:R-:W-:-:S05]  /*20d0*/  VIADD R36, R34, 0xffffff80 ;  /* 0xffffff8022247836 */ /* 0x000fca0000000000 */
[----:B------:R-:W-:-:S04]  /*20e0*/  SHF.R.S32.HI R34, RZ, 0x1f, R36 ;  /* 0x0000001fff227819 */ /* 0x000fc80000011424 */
[----:B------:R-:W-:-:S04]  /*20f0*/  LEA.HI R34, R34, R36, RZ, 0x2 ;  /* 0x0000002422227211 */ /* 0x000fc800078f10ff */
[----:B------:R-:W-:Y:S02]  /*2100*/  LOP3.LUT R34, R34, 0xfffffffc, RZ, 0xc0, !PT ;  /* 0xfffffffc22227812 */ /* 0x000fe400078ec0ff */
[----:B------:R-:W-:-:S03]  /*2110*/  LOP3.LUT R32, R32, 0xfffffffd, RZ, 0xc0, !PT ;  /* 0xfffffffd20207812 */ /* 0x000fc600078ec0ff */
[----:B------:R-:W-:Y:S01]  /*2120*/  IMAD.IADD R34, R36, 0x1, -R34 ;  /* 0x0000000124227824 */ /* 0x000fe200078e0a22 */
[----:B------:R-:W-:-:S03]  /*2130*/  @P1 LOP3.LUT R32, R32, 0x2, RZ, 0xfc, !PT ;  /* 0x0000000220201812 */ /* 0x000fc600078efcff */
[----:B------:R-:W-:Y:S01]  /*2140*/  IMAD R59, R34, 0x60, R154 ;  /* 0x00000060223b7824 */ /* 0x000fe200078e029a */
[----:B------:R-:W-:Y:S01]  /*2150*/  LOP3.LUT R65, R65, 0x1c0, RZ, 0xc0, !PT ;  /* 0x000001c041417812 */ /* 0x000fe200078ec0ff */
[----:B------:R0:W-:Y:S01]  /*2160*/  STL [R1+0x10], R32 ;  /* 0x0000102001007387 */ /* 0x0001e20000100800 */
[----:B------:R-:W-:Y:S02]  /*2170*/  IADD3 R34, R154, 0x60, RZ ;  /* 0x000000609a227810 */ /* 0x000fe40007ffe0ff */
[----:B------:R-:W-:Y:S02]  /*2180*/  SHF.R.U32.HI R61, RZ, 0x3, R65 ;  /* 0x00000003ff3d7819 */ /* 0x000fe40000011641 */
[----:B------:R-:W-:Y:S02]  /*2190*/  LOP3.LUT R4, R65, 0x18, R16, 0xf8, !PT ;  /* 0x0000001841047812 */ /* 0x000fe400078ef810 */
[----:B0-----:R-:W-:Y:S01]  /*21a0*/  SHF.R.S32.HI R32, RZ, 0x1f, R36 ;  /* 0x0000001fff207819 */ /* 0x001fe20000011424 */
[----:B------:R-:W-:-:S03]  /*21b0*/  IMAD.SHL.U32 R34, R34, 0x40, RZ ;  /* 0x0000004022227824 */ /* 0x000fc600078e00ff */
[----:B------:R-:W-:Y:S02]  /*21c0*/  LEA.HI R32, R32, R36, RZ, 0x5 ;  /* 0x0000002420207211 */ /* 0x000fe400078f28ff */
[----:B------:R-:W-:Y:S02]  /*21d0*/  LOP3.LUT R4, R4, R61, RZ, 0x3c, !PT ;  /* 0x0000003d04047212 */ /* 0x000fe400078e3cff */
[----:B------:R-:W-:Y:S02]  /*21e0*/  SHF.R.S32.HI R32, RZ, 0x5, R32 ;  /* 0x00000005ff207819 */ /* 0x000fe40000011420 */
[----:B------:R-:W-:-:S03]  /*21f0*/  LOP3.LUT R34, R34, 0x1c0, RZ, 0xc0, !PT ;  /* 0x000001c022227812 */ /* 0x000fc600078ec0ff */
[----:B------:R-:W-:Y:S01]  /*2200*/  IMAD R57, R32, 0x200, R4 ;  /* 0x0000020020397824 */ /* 0x000fe200078e0204 */
[--C-:B------:R-:W-:Y:S02]  /*2210*/  LOP3.LUT R4, R65, 0x38, R0.reuse, 0xf8, !PT ;  /* 0x0000003841047812 */ /* 0x100fe400078ef800 */
[----:B------:R-:W-:Y:S01]  /*2220*/  LOP3.LUT R0, R34, 0x38, R0, 0xf8, !PT ;  /* 0x0000003822007812 */ /* 0x000fe200078ef800 */
[----:B------:R-:W-:-:S04]  /*2230*/  VIADD R34, R154, 0x60 ;  /* 0x000000609a227836 */ /* 0x000fc80000000000 */
[----:B------:R-:W-:-:S05]  /*2240*/  IMAD.SHL.U32 R34, R34, 0x40, RZ ;  /* 0x0000004022227824 */ /* 0x000fca00078e00ff */
[----:B------:R-:W-:-:S04]  /*2250*/  LOP3.LUT R34, R34, 0x1c0, RZ, 0xc0, !PT ;  /* 0x000001c022227812 */ /* 0x000fc800078ec0ff */
[----:B------:R-:W-:Y:S02]  /*2260*/  SHF.R.U32.HI R34, RZ, 0x3, R34 ;  /* 0x00000003ff227819 */ /* 0x000fe40000011622 */
[----:B------:R-:W-:Y:S02]  /*2270*/  LOP3.LUT R3, R4, R61, RZ, 0x3c, !PT ;  /* 0x0000003d04037212 */ /* 0x000fe400078e3cff */
[----:B------:R-:W-:Y:S02]  /*2280*/  LOP3.LUT R0, R0, R34, RZ, 0x3c, !PT ;  /* 0x0000002200007212 */ /* 0x000fe400078e3cff */
[----:B------:R-:W-:Y:S01]  /*2290*/  ISETP.GE.AND P1, PT, R16, UR4, PT ;  /* 0x0000000410007c0c */ /* 0x000fe2000bf26270 */
[----:B------:R-:W-:Y:S01]  /*22a0*/  IMAD R3, R32, 0x200, R3 ;  /* 0x0000020020037824 */ /* 0x000fe200078e0203 */
[----:B------:R-:W-:Y:S01]  /*22b0*/  SHF.R.S32.HI R9, RZ, 0x1f, R67 ;  /* 0x0000001fff097819 */ /* 0x000fe20000011443 */
[----:B------:R-:W-:-:S10]  /*22c0*/  IMAD.IADD R0, R14, 0x1, R0 ;  /* 0x000000010e007824 */ /* 0x000fd400078e0200 */
.L_x_2727:
[----:B--2---:R-:W2:Y:S01]  /*22d0*/  LDL R33, [R1+0x3c] ;  /* 0x00003c0001217983 */ /* 0x004ea20000100800 */
[----:B0-----:R-:W0:Y:S03]  /*22e0*/  LDC R72, c[0x0][0x430] ;  /* 0x00010c00ff487b82 */ /* 0x001e260000000800 */
[----:B------:R-:W3:Y:S01]  /*22f0*/  LDL.LU R15, [R1+0x10] ;  /* 0x00001000010f7983 */ /* 0x000ee20000300800 */
[----:B------:R-:W-:Y:S02]  /*2300*/  VIADD R27, R27, 0xffffffff ;  /* 0xffffffff1b1b7836 */ /* 0x000fe40000000000 */
[----:B------:R-:W-:Y:S02]  /*2310*/  IMAD.MOV.U32 R71, RZ, RZ, RZ ;  /* 0x000000ffff477224 */ /* 0x000fe400078e00ff */
[----:B------:R-:W-:Y:S01]  /*2320*/  IMAD R4, R27, 0x80, R59 ;  /* 0x000000801b047824 */ /* 0x000fe200078e023b */
[----:B------:R-:W1:Y:S03]  /*2330*/  LDC R78, c[0x0][0x3f4] ;  /* 0x0000fd00ff4e7b82 */ /* 0x000e660000000800 */
[----:B------:R-:W-:Y:S01]  /*2340*/  IMAD.IADD R32, R66, 0x1, R4 ;  /* 0x0000000142207824 */ /* 0x000fe200078e0204 */
[----:B------:R-:W-:-:S03]  /*2350*/  ISETP.GE.AND P3, PT, R4, R25, PT ;  /* 0x000000190400720c */ /* 0x000fc60003f66270 */
[----:B------:R-:W-:Y:S01]  /*2360*/  IMAD.MOV.U32 R12, RZ, RZ, R32 ;  /* 0x000000ffff0c7224 */ /* 0x000fe200078e0020 */
[----:B------:R-:W-:Y:S02]  /*2370*/  ISETP.GT.OR P3, PT, R59, 0x7f, P3 ;  /* 0x0000007f3b00780c */ /* 0x000fe40001f64670 */
[----:B0-----:R-:W-:-:S11]  /*2380*/  ISETP.NE.AND P4, PT, R72, 0x1, PT ;  /* 0x000000014800780c */ /* 0x001fd60003f85270 */
[----:B------:R-:W0:Y:S08]  /*2390*/  @!P3 LDC.64 R6, c[0x0][0x428] ;  /* 0x00010a00ff06bb82 */ /* 0x000e300000000a00 */
[----:B----4-:R-:W4:Y:S08]  /*23a0*/  @P4 LDC R11, c[0x0][0x434] ;  /* 0x00010d00ff0b4b82 */ /* 0x010f300000000800 */
[----:B------:R-:W1:Y:S08]  /*23b0*/  @P4 LDC R14, c[0x0][0x438] ;  /* 0x00010e00ff0e4b82 */ /* 0x000e700000000800 */
[----:B------:R-:W0:Y:S01]  /*23c0*/  @!P3 LDC.64 R4, c[0x0][0x418] ;  /* 0x00010600ff04bb82 */ /* 0x000e220000000a00 */
[----:B----4-:R-:W-:-:S05]  /*23d0*/  @P4 IMAD.HI.U32 R11, R32, R11, RZ ;  /* 0x0000000b200b4227 */ /* 0x010fca00078e00ff */
[----:B-1----:R-:W-:Y:S01]  /*23e0*/  @P4 SHF.R.U32.HI R12, RZ, R14, R11 ;  /* 0x0000000eff0c4219 */ /* 0x002fe2000001160b */
[----:B0-----:R-:W-:-:S03]  /*23f0*/  @!P3 IMAD R14, R9, R6, RZ ;  /* 0x00000006090eb224 */ /* 0x001fc600078e02ff */
[----:B------:R-:W-:Y:S01]  /*2400*/  @!P3 SHF.R.S32.HI R13, RZ, 0x1f, R12 ;  /* 0x0000001fff0db819 */ /* 0x000fe2000001140c */
[C---:B------:R-:W-:Y:S02]  /*2410*/  @!P3 IMAD R11, R67.reuse, R7, R14 ;  /* 0x00000007430bb224 */ /* 0x040fe400078e020e */
[----:B------:R-:W-:-:S05]  /*2420*/  @!P3 IMAD.WIDE.U32 R6, R67, R6, R12 ;  /* 0x000000064306b225 */ /* 0x000fca00078e000c */
[----:B------:R-:W-:Y:S02]  /*2430*/  @!P3 IADD3 R7, R7, R11, RZ ;  /* 0x0000000b0707b210 */ /* 0x000fe40007ffe0ff */
[----:B------:R-:W-:-:S04]  /*2440*/  @!P3 LEA R4, P4, R6, R4, 0x2 ;  /* 0x000000040604b211 */ /* 0x000fc800078810ff */
        /* <DEDUP_REMOVED lines=13> */
[----:B------:R-:W-:-:S03]  /*2520*/  ISETP.GE.AND P3, PT, R78, 0x1, PT ;  /* 0x000000014e00780c */ /* 0x000fc60003f66270 */
[----:B------:R0:W-:Y:S02]  /*2530*/  STL [R1+0x10], R15 ;  /* 0x0000100f01007387 */ /* 0x0001e40000100800 */
[----:B------:R-:W-:-:S04]  /*2540*/  @P5 VIADD R69, R7, 0xffffffe0 ;  /* 0xffffffe007455836 */ /* 0x000fc80000000000 */
[----:B------:R-:W-:-:S04]  /*2550*/  IMAD R69, R69, 0x2, R26 ;  /* 0x0000000245457824 */ /* 0x000fc800078e021a */
[----:B0-----:R-:W-:Y:S05]  /*2560*/  @!P3 BRA `(.L_x_2673) ;  /* 0x0000002c006cb947 */ /* 0x001fea0003800000 */
        /* <DEDUP_REMOVED lines=8> */
[----:B------:R-:W-:Y:S01]  /*25f0*/  IMAD.WIDE.U32 R14, R63, R27, RZ ;  /* 0x0000001b3f0e7225 */ /* 0x000fe200078e00ff */
[----:B------:R-:W-:-:S03]  /*2600*/  VIMNMX R75, R75, 0x80, PT ;  /* 0x000000804b4b7848 */ /* 0x000fc60003fe0100 */
[----:B------:R-:W-:Y:S02]  /*2610*/  IMAD R6, R74, UR4, RZ ;  /* 0x000000044a067c24 */ /* 0x000fe4000f8e02ff */
[----:B------:R-:W-:Y:S02]  /*2620*/  IMAD.IADD R5, R5, 0x1, R7 ;  /* 0x0000000105057824 */ /* 0x000fe400078e0207 */
[C---:B------:R-:W-:Y:S01]  /*2630*/  IMAD R7, R71.reuse, UR5, R6 ;  /* 0x0000000547077c24 */ /* 0x040fe2000f8e0206 */
[----:B------:R-:W-:Y:S01]  /*2640*/  SHF.R.S32.HI R6, RZ, 0x1f, R27 ;  /* 0x0000001fff067819 */ /* 0x000fe2000001141b */
[----:B------:R-:W-:Y:S01]  /*2650*/  IMAD.WIDE.U32 R4, R71, UR4, R4 ;  /* 0x0000000447047c25 */ /* 0x000fe2000f8e0004 */
[----:B------:R-:W-:-:S03]  /*2660*/  ULDC.64 UR4, c[0x0][0x308] ;  /* 0x0000c20000047ab9 */ /* 0x000fc60000000a00 */
[----:B------:R-:W-:Y:S02]  /*2670*/  IMAD.IADD R5, R5, 0x1, R7 ;  /* 0x0000000105057824 */ /* 0x000fe400078e0207 */
[----:B------:R-:W-:Y:S02]  /*2680*/  IMAD R7, R64, R27, RZ ;  /* 0x0000001b40077224 */ /* 0x000fe400078e02ff */
[----:B------:R-:W-:-:S04]  /*2690*/  IMAD.WIDE.U32 R4, R23, UR4, R4 ;  /* 0x0000000417047c25 */ /* 0x000fc8000f8e0004 */
[----:B------:R-:W-:Y:S01]  /*26a0*/  IMAD R85, R23, UR5, R5 ;  /* 0x0000000517557c24 */ /* 0x000fe2000f8e0205 */
[----:B------:R-:W-:Y:S01]  /*26b0*/  ULDC.64 UR4, c[0x0][0x2e8] ;  /* 0x0000ba0000047ab9 */ /* 0x000fe20000000a00 */
[----:B------:R-:W-:Y:S01]  /*26c0*/  IMAD R5, R62, R27, RZ ;  /* 0x0000001b3e057224 */ /* 0x000fe200078e02ff */
[----:B------:R-:W-:Y:S01]  /*26d0*/  LEA R84, P3, R4, UR4, 0x1 ;  /* 0x0000000404547c11 */ /* 0x000fe2000f8608ff */
[----:B------:R-:W-:Y:S01]  /*26e0*/  ULDC.U8 UR4, c[0x0][0x410] ;  /* 0x0001040000047ab9 */ /* 0x000fe20000000000 */
[----:B------:R-:W-:Y:S02]  /*26f0*/  IMAD R7, R6, R63, R7 ;  /* 0x0000003f06077224 */ /* 0x000fe400078e0207 */
[----:B------:R-:W-:Y:S01]  /*2700*/  LEA.HI.X R85, R4, UR5, R85, 0x1, P3 ;  /* 0x0000000504557c11 */ /* 0x000fe200098f0c55 */
[----:B------:R-:W-:Y:S01]  /*2710*/  IMAD R5, R6, R60, R5 ;  /* 0x0000003c06057224 */ /* 0x000fe200078e0205 */
[----:B------:R-:W-:Y:S01]  /*2720*/  ISETP.NE.AND P3, PT, RZ, UR4, PT ;  /* 0x00000004ff007c0c */ /* 0x000fe2000bf65270 */
[----:B------:R-:W-:Y:S01]  /*2730*/  IMAD.WIDE.U32 R12, R60, R27, RZ ;  /* 0x0000001b3c0c7225 */ /* 0x000fe200078e00ff */
[----:B------:R-:W-:-:S03]  /*2740*/  IADD3 R77, R15, R7, RZ ;  /* 0x000000070f4d7210 */ /* 0x000fc60007ffe0ff */
[----:B------:R-:W-:-:S08]  /*2750*/  IMAD.IADD R11, R13, 0x1, R5 ;  /* 0x000000010d0b7824 */ /* 0x000fd000078e0205 */
[----:B------:R-:W-:Y:S05]  /*2760*/  @!P3 BRA `(.L_x_2674) ;  /* 0x000000140068b947 */ /* 0x000fea0003800000 */
[----:B------:R0:W5:Y:S01]  /*2770*/  LDL R80, [R1+0x4] ;  /* 0x0000040001507983 */ /* 0x0001620000100800 */
        /* <DEDUP_REMOVED lines=31> */
.L_x_2676:
[----:B------:R-:W-:Y:S05]  /*2970*/  BSYNC B1 ;  /* 0x0000000000017941 */ /* 0x000fea0003800000 */
.L_x_2675:
        /* <DEDUP_REMOVED lines=34> */
.L_x_2678:
[----:B------:R-:W-:Y:S05]  /*2ba0*/  BSYNC B1 ;  /* 0x0000000000017941 */ /* 0x000fea0003800000 */
.L_x_2677:
[----:B0-----:R-:W-:Y:S01]  /*2bb0*/  IMAD.MOV.U32 R4, RZ, RZ, R44 ;  /* 0x000000ffff047224 */ /* 0x001fe200078e002c */
[----:B------:R-:W-:Y:S01]  /*2bc0*/  MOV R5, R45 ;  /* 0x0000002d00057202 */ /* 0x000fe20000000f00 */
[----:B------:R-:W-:Y:S01]  /*2bd0*/  IMAD.MOV.U32 R6, RZ, RZ, R46 ;  /* 0x000000ffff067224 */ /* 0x000fe200078e002e */
[----:B------:R-:W-:Y:S01]  /*2be0*/  ISETP.NE.AND P5, PT, R157, 0x3, PT ;  /* 0x000000039d00780c */ /* 0x000fe20003fa5270 */
[----:B------:R-:W-:Y:S01]  /*2bf0*/  IMAD.MOV.U32 R7, RZ, RZ, R47 ;  /* 0x000000ffff077224 */ /* 0x000fe200078e002f */
[----:B------:R-:W-:Y:S01]  /*2c00*/  PRMT R80, R80, 0x5410, R4 ;  /* 0x0000541050507816 */ /* 0x000fe20000000004 */
[----:B------:R-:W-:Y:S01]  /*2c10*/  IMAD.MOV.U32 R4, RZ, RZ, R42 ;  /* 0x000000ffff047224 */ /* 0x000fe200078e002a */
[----:B------:R-:W-:Y:S01]  /*2c20*/  PRMT R81, R81, 0x5410, R5 ;  /* 0x0000541051517816 */ /* 0x000fe20000000005 */
        /* <DEDUP_REMOVED lines=16> */
[----:B------:R-:W-:Y:S02]  /*2d30*/  MOV R5, R35 ;  /* 0x0000002300057202 */ /* 0x000fe40000000f00 */
[----:B------:R-:W-:Y:S02]  /*2d40*/  PRMT R95, R68, 0x7610, R95 ;  /* 0x00007610445f7816 */ /* 0x000fe4000000005f */
[----:B------:R-:W-:Y:S02]  /*2d50*/  PRMT R94, R79, 0x7610, R94 ;  /* 0x000076104f5e7816 */ /* 0x000fe4000000005e */
[----:B------:R-:W-:Y:S02]  /*2d60*/  PRMT R86, R4, 0x7610, R86 ;  /* 0x0000761004567816 */ /* 0x000fe40000000056 */
[----:B------:R-:W-:Y:S02]  /*2d70*/  PRMT R87, R5, 0x7610, R87 ;  /* 0x0000761005577816 */ /* 0x000fe40000000057 */
[----:B------:R-:W-:-:S02]  /*2d80*/  PRMT R90, R6, 0x7610, R90 ;  /* 0x00007610065a7816 */ /* 0x000fc4000000005a */
[----:B------:R-:W-:Y:S01]  /*2d90*/  PRMT R91, R7, 0x7610, R91 ;  /* 0x00007610075b7816 */ /* 0x000fe2000000005b */
[----:B------:R-:W-:Y:S06]  /*2da0*/  @!P5 BRA `(.L_x_2679) ;  /* 0x000000000004d947 */ /* 0x000fec0003800000 */
[----:B------:R-:W-:Y:S01]  /*2db0*/  BPT.TRAP 0x1 ;  /* 0x000000040000795c */ /* 0x000fe20000300000 */
.L_x_2679:
[----:B------:R-:W2:Y:S01]  /*2dc0*/  LDL R4, [R1] ;  /* 0x0000000001047983 */ /* 0x000ea20000100800 */
[----:B------:R-:W-:Y:S01]  /*2dd0*/  IMAD R68, R19, 0x8, R2 ;  /* 0x0000000813447824 */ /* 0x000fe200078e0202 */
[----:B------:R-:W-:Y:S01]  /*2de0*/  BSSY B1, `(.L_x_2680) ;  /* 0x0000004000017945 */ /* 0x000fe20003800000 */
[----:B--2---:R-:W-:-:S04]  /*2df0*/  SHF.L.U32 R77, R4, 0x1f, RZ ;  /* 0x0000001f044d7819 */ /* 0x004fc800000006ff */
[----:B------:R-:W0:Y:S02]  /*2e00*/  SYNCS.PHASECHK.TRANS64.TRYWAIT P6, [R68+URZ+0x16890], R77 ;  /* 0x0168904d440075a7 */ /* 0x000e2400080c017f */
[----:B0-----:R-:W-:Y:S05]  /*2e10*/  @!P6 BRA `(.L_x_2681) ;  /* 0x0000019000c4e947 */ /* 0x001fea0003800000 */
.L_x_2935:
[----:B------:R-:W-:Y:S05]  /*2e20*/  BSYNC B1 ;  /* 0x0000000000017941 */ /* 0x000fea0003800000 */
.L_x_2680:
[----:B------:R-:W-:-:S03]  /*2e30*/  UMOV UR4, 0xffffffff ;  /* 0xffffffff00047882 */ /* 0x000fc60000000000 */
[----:B------:R-:W-:Y:S05]  /*2e40*/  BRA.DIV UR4, `(.L_x_2682) ;  /* 0x0000019204cc7947 */ /* 0x000fea000b800000 */
[----:B------:R1:W2:Y:S04]  /*2e50*/  SHFL.IDX PT, R79, R85, RZ, 0x1c1f ;  /* 0x001c1fff554f7589 */ /* 0x0002a800000e0000 */
[----:B------:R1:W3:Y:S02]  /*2e60*/  SHFL.IDX PT, R14, R84, RZ, 0x1c1f ;  /* 0x001c1fff540e7589 */ /* 0x0002e400000e0000 */
.L_x_2939:
        /* <DEDUP_REMOVED lines=10> */
[----:B------:R-:W-:Y:S01]  /*2f10*/  SHF.R.U64 R97, R46, 0x10, R47 ;  /* 0x000000102e617819 */ /* 0x000fe2000000122f */
[----:B0-----:R-:W-:Y:S01]  /*2f20*/  IMAD.U32 R15, R6, 0x10000, RZ ;  /* 0x00010000060f7824 */ /* 0x001fe200078e00ff */
[----:B------:R-:W-:Y:S02]  /*2f30*/  SHF.R.U64 R44, R44, 0x10, R45 ;  /* 0x000000102c2c7819 */ /* 0x000fe4000000122d */
[----:B------:R-:W-:Y:S02]  /*2f40*/  PRMT R97, R98, 0x5410, R97 ;  /* 0x0000541062617816 */ /* 0x000fe40000000061 */
[----:B------:R-:W-:Y:S02]  /*2f50*/  SHF.R.U32.HI R100, RZ, 0x10, R47 ;  /* 0x00000010ff647819 */ /* 0x000fe4000001162f */
[----:B------:R-:W-:Y:S02]  /*2f60*/  PRMT R46, R80, 0x5432, R44 ;  /* 0x00005432502e7816 */ /* 0x000fe4000000002c */
[----:B------:R-:W-:-:S02]  /*2f70*/  SHF.R.U32.HI R96, RZ, 0x10, R45 ;  /* 0x00000010ff607819 */ /* 0x000fc4000001162d */
[----:B------:R-:W-:Y:S02]  /*2f80*/  LOP3.LUT R44, R5, 0xffff0000, RZ, 0xc0, !PT ;  /* 0xffff0000052c7812 */ /* 0x000fe400078ec0ff */
[----:B------:R-:W-:Y:S02]  /*2f90*/  LOP3.LUT R99, R97, 0xffff0000, RZ, 0xc0, !PT ;  /* 0xffff000061637812 */ /* 0x000fe400078ec0ff */
[----:B------:R-:W-:Y:S02]  /*2fa0*/  PRMT R100, R86, 0x5432, R100 ;  /* 0x0000543256647816 */ /* 0x000fe40000000064 */
[----:B------:R-:W-:Y:S01]  /*2fb0*/  LOP3.LUT R47, R46, 0xffff0000, RZ, 0xc0, !PT ;  /* 0xffff00002e2f7812 */ /* 0x000fe200078ec0ff */
[----:B------:R-:W-:Y:S01]  /*2fc0*/  FMUL.FTZ R104, R44, R99 ;  /* 0x000000632c687220 */ /* 0x000fe20000410000 */
[----:B------:R-:W-:Y:S01]  /*2fd0*/  PRMT R96, R81, 0x5432, R96 ;  /* 0x0000543251607816 */ /* 0x000fe20000000060 */
[----:B------:R-:W-:Y:S01]  /*2fe0*/  IMAD.U32 R102, R100, 0x10000, RZ ;  /* 0x0001000064667824 */ /* 0x000fe200078e00ff */
[----:B------:R-:W-:Y:S01]  /*2ff0*/  LOP3.LUT R45, R6, 0xffff0000, RZ, 0xc0, !PT ;  /* 0xffff0000062d7812 */ /* 0x000fe200078ec0ff */
[C---:B------:R-:W-:Y:S01]  /*3000*/  IMAD.U32 R6, R7.reuse, 0x10000, RZ ;  /* 0x0001000007067824 */ /* 0x040fe200078e00ff */
[----:B------:R-:W-:Y:S01]  /*3010*/  LOP3.LUT R11, R7, 0xffff0000, RZ, 0xc0, !PT ;  /* 0xffff0000070b7812 */ /* 0x000fe200078ec0ff */
[----:B------:R-:W-:-:S02]  /*3020*/  IMAD.U32 R7, R5, 0x10000, RZ ;  /* 0x0001000005077824 */ /* 0x000fc400078e00ff */
[-C--:B------:R-:W-:Y:S01]  /*3030*/  FMUL.FTZ R44, R44, R47.reuse ;  /* 0x0000002f2c2c7220 */ /* 0x080fe20000410000 */
[----:B------:R-:W-:Y:S02]  /*3040*/  IMAD.U32 R98, R96, 0x10000, RZ ;  /* 0x0001000060627824 */ /* 0x000fe400078e00ff */
[----:B------:R-:W-:Y:S01]  /*3050*/  FMUL.FTZ R106, R45, R102 ;  /* 0x000000662d6a7220 */ /* 0x000fe20000410000 */
[C---:B------:R-:W-:Y:S01]  /*3060*/  FFMA.FTZ R104, R7.reuse, R47, -R104 ;  /* 0x0000002f07687223 */ /* 0x040fe20000010868 */
[C---:B------:R-:W-:Y:S02]  /*3070*/  IMAD.U32 R5, R4.reuse, 0x10000, RZ ;  /* 0x0001000004057824 */ /* 0x040fe400078e00ff */
[----:B------:R-:W-:Y:S01]  /*3080*/  FFMA.FTZ R7, R7, R99, R44 ;  /* 0x0000006307077223 */ /* 0x000fe2000001002c */
[----:B------:R-:W-:Y:S01]  /*3090*/  LOP3.LUT R4, R4, 0xffff0000, RZ, 0xc0, !PT ;  /* 0xffff000004047812 */ /* 0x000fe200078ec0ff */
[-C--:B------:R-:W-:Y:S01]  /*30a0*/  FMUL.FTZ R44, R45, R98.reuse ;  /* 0x000000622d2c7220 */ /* 0x080fe20000410000 */
[----:B------:R-:W-:Y:S01]  /*30b0*/  LOP3.LUT R100, R100, 0xffff0000, RZ, 0xc0, !PT ;  /* 0xffff000064647812 */ /* 0x000fe200078ec0ff */
[----:B------:R-:W-:Y:S01]  /*30c0*/  IMAD.U32 R46, R46, 0x10000, RZ ;  /* 0x000100002e2e7824 */ /* 0x000fe200078e00ff */
[----:B------:R-:W-:Y:S01]  /*30d0*/  SHF.L.U32 R97, R97, 0x10, RZ ;  /* 0x0000001061617819 */ /* 0x000fe200000006ff */
[C---:B------:R-:W-:Y:S01]  /*30e0*/  FFMA.FTZ R106, R15.reuse, R98, -R106 ;  /* 0x000000620f6a7223 */ /* 0x040fe2000001086a */
[----:B------:R-:W-:Y:S01]  /*30f0*/  LOP3.LUT R96, R96, 0xffff0000, RZ, 0xc0, !PT ;  /* 0xffff000060607812 */ /* 0x000fe200078ec0ff */
[----:B------:R-:W-:Y:S01]  /*3100*/  FFMA.FTZ R15, R15, R102, R44 ;  /* 0x000000660f0f7223 */ /* 0x000fe2000001002c */
[C---:B------:R-:W-:Y:S01]  /*3110*/  FMUL.FTZ R45, R11.reuse, R100 ;  /* 0x000000640b2d7220 */ /* 0x040fe20000410000 */
[CC--:B------:R-:W-:Y:S01]  /*3120*/  FMUL.FTZ R44, R4.reuse, R97.reuse ;  /* 0x00000061042c7220 */ /* 0x0c0fe20000410000 */
[----:B------:R-:W-:Y:S01]  /*3130*/  FMUL.FTZ R4, R4, R46 ;  /* 0x0000002e04047220 */ /* 0x000fe20000410000 */
[-C--:B------:R-:W-:Y:S01]  /*3140*/  FMUL.FTZ R11, R11, R96.reuse ;  /* 0x000000600b0b7220 */ /* 0x080fe20000410000 */
[C---:B------:R-:W-:Y:S01]  /*3150*/  FFMA.FTZ R45, R6.reuse, R96, -R45 ;  /* 0x00000060062d7223 */ /* 0x040fe2000001082d */
[C---:B------:R-:W-:Y:S01]  /*3160*/  FFMA.FTZ R44, R5.reuse, R46, -R44 ;  /* 0x0000002e052c7223 */ /* 0x040fe2000001082c */
[----:B------:R-:W-:Y:S01]  /*3170*/  FFMA.FTZ R5, R5, R97, R4 ;  /* 0x0000006105057223 */ /* 0x000fe20000010004 */
[----:B------:R-:W-:Y:S01]  /*3180*/  FFMA.FTZ R6, R6, R100, R11 ;  /* 0x0000006406067223 */ /* 0x000fe2000001000b */
[----:B------:R-:W-:-:S03]  /*3190*/  F2FP.BF16.F32.PACK_AB R104, R7, R104 ;  /* 0x000000680768723e */ /* 0x000fc600000010ff */
[----:B------:R-:W-:Y:S02]  /*31a0*/  F2FP.BF16.F32.PACK_AB R4, R5, R44 ;  /* 0x0000002c0504723e */ /* 0x000fe400000010ff */
[----:B------:R-:W-:Y:S01]  /*31b0*/  F2FP.BF16.F32.PACK_AB R7, R6, R45 ;  /* 0x0000002d0607723e */ /* 0x000fe200000010ff */
[----:B------:R-:W-:Y:S01]  /*31c0*/  IMAD.MOV.U32 R5, RZ, RZ, R104 ;  /* 0x000000ffff057224 */ /* 0x000fe200078e0068 */
[----:B------:R-:W-:-:S07]  /*31d0*/  F2FP.BF16.F32.PACK_AB R6, R15, R106 ;  /* 0x0000006a0f06723e */ /* 0x000fce00000010ff */
.L_x_2688:
[----:B------:R-:W-:Y:S05]  /*31e0*/  BSYNC B3 ;  /* 0x0000000000037941 */ /* 0x000fea0003800000 */
.L_x_2687:
[----:B0-----:R4:W-:Y:S02]  /*31f0*/  ST.E.128 desc[UR40][R12.64], R4 ;  /* 0x000000040c007985 */ /* 0x0019e4000c101d28 */
.L_x_2686:
[----:B------:R-:W-:Y:S05]  /*3200*/  BSYNC B2 ;  /* 0x0000000000027941 */ /* 0x000fea0003800000 */
.L_x_2685:
[----:B------:R-:W-:Y:S05]  /*3210*/  @P2 BRA `(.L_x_2684) ;  /* 0x0000000000dc2947 */ /* 0x000fea0003800000 */
[----:B------:R-:W5:Y:S01]  /*3220*/  LDL R11, [R1+0x4] ;  /* 0x00000400010b7983 */ /* 0x000f620000100800 */
[C---:B---34-:R-:W-:Y:S01]  /*3230*/  LEA R12, P3, R18.reuse, R14, 0x1 ;  /* 0x0000000e120c7211 */ /* 0x058fe200078608ff */
[----:B------:R-:W-:Y:S02]  /*3240*/  BSSY B2, `(.L_x_2689) ;  /* 0x0000033000027945 */ /* 0x000fe40003800000 */
[----:B------:R3:W4:Y:S01]  /*3250*/  LDS.128 R4, [R69+0xe000] ;  /* 0x00e0000045047984 */ /* 0x0007220000000c00 */
[----:B--2---:R-:W-:Y:S02]  /*3260*/  LEA.HI.X R13, R18, R79, R156, 0x1, P3 ;  /* 0x0000004f120d7211 */ /* 0x004fe400018f0c9c */
[----:B-----5:R-:W-:-:S13]  /*3270*/  ISETP.GE.AND P3, PT, R11, R78, PT ;  /* 0x0000004e0b00720c */ /* 0x020fda0003f66270 */
[----:B---34-:R-:W-:Y:S05]  /*3280*/  @P3 BRA `(.L_x_2690) ;  /* 0x0000000000b83947 */ /* 0x018fea0003800000 */
[----:B------:R-:W-:Y:S01]  /*3290*/  SHF.R.U64 R44, R40, 0x10, R41 ;  /* 0x00000010282c7819 */ /* 0x000fe20000001229 */
[----:B------:R-:W-:Y:S01]  /*32a0*/  IMAD.U32 R15, R7, 0x10000, RZ ;  /* 0x00010000070f7824 */ /* 0x000fe200078e00ff */
[--C-:B------:R-:W-:Y:S01]  /*32b0*/  SHF.R.U64 R42, R42, 0x10, R43.reuse ;  /* 0x000000102a2a7819 */ /* 0x100fe2000000122b */
[----:B------:R-:W-:Y:S01]  /*32c0*/  IMAD.U32 R11, R6, 0x10000, RZ ;  /* 0x00010000060b7824 */ /* 0x000fe200078e00ff */
[----:B------:R-:W-:Y:S02]  /*32d0*/  SHF.R.U32.HI R43, RZ, 0x10, R43 ;  /* 0x00000010ff2b7819 */ /* 0x000fe4000001162b */
[----:B------:R-:W-:Y:S02]  /*32e0*/  SHF.R.U32.HI R41, RZ, 0x10, R41 ;  /* 0x00000010ff297819 */ /* 0x000fe40000011629 */
        /* <DEDUP_REMOVED lines=10> */
[----:B------:R-:W-:-:S02]  /*3390*/  LOP3.LUT R41, R95, 0xffff0000, RZ, 0xc0, !PT ;  /* 0xffff00005f297812 */ /* 0x000fc400078ec0ff */
[----:B------:R-:W-:Y:S01]  /*33a0*/  LOP3.LUT R14, R6, 0xffff0000, RZ, 0xc0, !PT ;  /* 0xffff0000060e7812 */ /* 0x000fe200078ec0ff */
[----:B------:R-:W-:Y:S02]  /*33b0*/  IMAD.U32 R6, R5, 0x10000, RZ ;  /* 0x0001000005067824 */ /* 0x000fe400078e00ff */
[C---:B------:R-:W-:Y:S01]  /*33c0*/  FMUL.FTZ R45, R7.reuse, R43 ;  /* 0x0000002b072d7220 */ /* 0x040fe20000410000 */
[C---:B------:R-:W-:Y:S02]  /*33d0*/  IMAD.U32 R5, R4.reuse, 0x10000, RZ ;  /* 0x0001000004057824 */ /* 0x040fe400078e00ff */
[-C--:B------:R-:W-:Y:S01]  /*33e0*/  FMUL.FTZ R46, R7, R41.reuse ;  /* 0x00000029072e7220 */ /* 0x080fe20000410000 */
[----:B------:R-:W-:Y:S01]  /*33f0*/  LOP3.LUT R4, R4, 0xffff0000, RZ, 0xc0, !PT ;  /* 0xffff000004047812 */ /* 0x000fe200078ec0ff */
[C---:B------:R-:W-:Y:S01]  /*3400*/  FMUL.FTZ R96, R14.reuse, R44 ;  /* 0x0000002c0e607220 */ /* 0x040fe20000410000 */
[----:B------:R-:W-:Y:S01]  /*3410*/  SHF.L.U32 R95, R95, 0x10, RZ ;  /* 0x000000105f5f7819 */ /* 0x000fe200000006ff */
[-C--:B------:R-:W-:Y:S01]  /*3420*/  FMUL.FTZ R14, R14, R42.reuse ;  /* 0x0000002a0e0e7220 */ /* 0x080fe20000410000 */
[----:B------:R-:W-:Y:S01]  /*3430*/  LOP3.LUT R92, R92, 0xffff0000, RZ, 0xc0, !PT ;  /* 0xffff00005c5c7812 */ /* 0x000fe200078ec0ff */
[----:B------:R-:W-:Y:S01]  /*3440*/  FFMA.FTZ R45, R6, R41, -R45 ;  /* 0x00000029062d7223 */ /* 0x000fe2000001082d */
[----:B------:R-:W-:Y:S01]  /*3450*/  LOP3.LUT R94, R94, 0xffff0000, RZ, 0xc0, !PT ;  /* 0xffff00005e5e7812 */ /* 0x000fe200078ec0ff */
[----:B------:R-:W-:Y:S01]  /*3460*/  FFMA.FTZ R46, R6, R43, R46 ;  /* 0x0000002b062e7223 */ /* 0x000fe2000001002e */
[C---:B------:R-:W-:Y:S01]  /*3470*/  FFMA.FTZ R96, R11.reuse, R42, -R96 ;  /* 0x0000002a0b607223 */ /* 0x040fe20000010860 */
[C---:B------:R-:W-:Y:S01]  /*3480*/  FMUL.FTZ R6, R4.reuse, R93 ;  /* 0x0000005d04067220 */ /* 0x040fe20000410000 */
[----:B------:R-:W-:Y:S01]  /*3490*/  FFMA.FTZ R11, R11, R44, R14 ;  /* 0x0000002c0b0b7223 */ /* 0x000fe2000001000e */
        /* <DEDUP_REMOVED lines=13> */
.L_x_2690:
[----:B------:R-:W-:Y:S05]  /*3570*/  BSYNC B2 ;  /* 0x0000000000027941 */ /* 0x000fea0003800000 */
.L_x_2689:
[----:B------:R2:W-:Y:S02]  /*3580*/  ST.E.128 desc[UR40][R12.64], R4 ;  /* 0x000000040c007985 */ /* 0x0005e4000c101d28 */
.L_x_2684:
[----:B------:R-:W-:Y:S05]  /*3590*/  BSYNC B1 ;  /* 0x0000000000017941 */ /* 0x000fea0003800000 */
.L_x_2683:
[----:B------:R-:W-:-:S03]  /*35a0*/  UMOV UR4, 0xffffffff ;  /* 0xffffffff00047882 */ /* 0x000fc60000000000 */
[----:B------:R-:W-:Y:S05]  /*35b0*/  BRA.DIV UR4, `(.L_x_2691) ;  /* 0x0000018e04387947 */ /* 0x000fea000b800000 */
[----:B-1----:R-:W1:Y:S04]  /*35c0*/  SHFL.IDX PT, R85, R85, 0x1, 0x1c1f ;  /* 0x003c1f0055557f89 */ /* 0x002e6800000e0000 */
[----:B---3--:R3:W0:Y:S02]  /*35d0*/  SHFL.IDX PT, R14, R84, 0x1, 0x1c1f ;  /* 0x003c1f00540e7f89 */ /* 0x00862400000e0000 */
.L_x_2943:
        /* <DEDUP_REMOVED lines=11> */
[--C-:B------:R-:W-:Y:S01]  /*3690*/  SHF.R.U64 R41, R38, 0x10, R39.reuse ;  /* 0x0000001026297819 */ /* 0x100fe20000001227 */
[----:B------:R-:W-:Y:S01]  /*36a0*/  IMAD.U32 R11, R6, 0x10000, RZ ;  /* 0x00010000060b7824 */ /* 0x000fe200078e00ff */
[----:B------:R-:W-:Y:S02]  /*36b0*/  SHF.R.U32.HI R38, RZ, 0x10, R39 ;  /* 0x00000010ff267819 */ /* 0x000fe40000011627 */
[----:B------:R-:W-:Y:S02]  /*36c0*/  SHF.R.U32.HI R40, RZ, 0x10, R37 ;  /* 0x00000010ff287819 */ /* 0x000fe40000011625 */
[----:B------:R-:W-:Y:S02]  /*36d0*/  PRMT R88, R88, 0x5410, R43 ;  /* 0x0000541058587816 */ /* 0x000fe4000000002b */
[----:B------:R-:W-:-:S02]  /*36e0*/  PRMT R90, R90, 0x5410, R41 ;  /* 0x000054105a5a7816 */ /* 0x000fc40000000029 */
[----:B------:R-:W-:Y:S02]  /*36f0*/  LOP3.LUT R37, R7, 0xffff0000, RZ, 0xc0, !PT ;  /* 0xffff000007257812 */ /* 0x000fe400078ec0ff */
[----:B------:R-:W-:Y:S02]  /*3700*/  PRMT R91, R91, 0x5410, R38 ;  /* 0x000054105b5b7816 */ /* 0x000fe40000000026 */
[----:B------:R-:W-:Y:S02]  /*3710*/  PRMT R89, R89, 0x5410, R40 ;  /* 0x0000541059597816 */ /* 0x000fe40000000028 */
[----:B------:R-:W-:Y:S01]  /*3720*/  LOP3.LUT R7, R5, 0xffff0000, RZ, 0xc0, !PT ;  /* 0xffff000005077812 */ /* 0x000fe200078ec0ff */
[----:B------:R-:W-:Y:S01]  /*3730*/  IMAD.U32 R42, R91, 0x10000, RZ ;  /* 0x000100005b2a7824 */ /* 0x000fe200078e00ff */
[----:B------:R-:W-:Y:S01]  /*3740*/  LOP3.LUT R39, R90, 0xffff0000, RZ, 0xc0, !PT ;  /* 0xffff00005a277812 */ /* 0x000fe200078ec0ff */
[----:B------:R-:W-:Y:S01]  /*3750*/  IMAD.U32 R40, R89, 0x10000, RZ ;  /* 0x0001000059287824 */ /* 0x000fe200078e00ff */
[----:B------:R-:W-:Y:S01]  /*3760*/  LOP3.LUT R38, R88, 0xffff0000, RZ, 0xc0, !PT ;  /* 0xffff000058267812 */ /* 0x000fe200078ec0ff */
[----:B------:R-:W-:Y:S01]  /*3770*/  IMAD.U32 R90, R90, 0x10000, RZ ;  /* 0x000100005a5a7824 */ /* 0x000fe200078e00ff */
[----:B------:R-:W-:Y:S01]  /*3780*/  LOP3.LUT R15, R6, 0xffff0000, RZ, 0xc0, !PT ;  /* 0xffff0000060f7812 */ /* 0x000fe200078ec0ff */
[----:B------:R-:W-:-:S02]  /*3790*/  IMAD.U32 R6, R5, 0x10000, RZ ;  /* 0x0001000005067824 */ /* 0x000fc400078e00ff */
[CC--:B------:R-:W-:Y:S01]  /*37a0*/  FMUL.FTZ R41, R7.reuse, R39.reuse ;  /* 0x0000002707297220 */ /* 0x0c0fe20000410000 */
[----:B------:R-:W-:Y:S01]  /*37b0*/  FMUL.FTZ R44, R7, R38 ;  /* 0x00000026072c7220 */ /* 0x000fe20000410000 */
[----:B------:R-:W-:Y:S01]  /*37c0*/  LOP3.LUT R91, R91, 0xffff0000, RZ, 0xc0, !PT ;  /* 0xffff00005b5b7812 */ /* 0x000fe200078ec0ff */
[----:B------:R-:W-:Y:S01]  /*37d0*/  IMAD.U32 R5, R4, 0x10000, RZ ;  /* 0x0001000004057824 */ /* 0x000fe200078e00ff */
[----:B------:R-:W-:Y:S01]  /*37e0*/  LOP3.LUT R89, R89, 0xffff0000, RZ, 0xc0, !PT ;  /* 0xffff000059597812 */ /* 0x000fe200078ec0ff */
[C---:B------:R-:W-:Y:S01]  /*37f0*/  FMUL.FTZ R46, R15.reuse, R42 ;  /* 0x0000002a0f2e7220 */ /* 0x040fe20000410000 */
[C---:B------:R-:W-:Y:S01]  /*3800*/  FFMA.FTZ R41, R6.reuse, R38, -R41 ;  /* 0x0000002606297223 */ /* 0x040fe20000010829 */
[----:B------:R-:W-:Y:S01]  /*3810*/  FFMA.FTZ R44, R6, R39, R44 ;  /* 0x00000027062c7223 */ /* 0x000fe2000001002c */
[----:B------:R-:W-:Y:S01]  /*3820*/  LOP3.LUT R4, R4, 0xffff0000, RZ, 0xc0, !PT ;  /* 0xffff000004047812 */ /* 0x000fe200078ec0ff */
[-C--:B------:R-:W-:Y:S01]  /*3830*/  FMUL.FTZ R6, R15, R40.reuse ;  /* 0x000000280f067220 */ /* 0x080fe20000410000 */
[----:B------:R-:W-:Y:S01]  /*3840*/  SHF.L.U32 R88, R88, 0x10, RZ ;  /* 0x0000001058587819 */ /* 0x000fe200000006ff */
[C---:B------:R-:W-:Y:S01]  /*3850*/  FMUL.FTZ R15, R37.reuse, R91 ;  /* 0x0000005b250f7220 */ /* 0x040fe20000410000 */
[-C--:B------:R-:W-:Y:S01]  /*3860*/  FMUL.FTZ R38, R37, R89.reuse ;  /* 0x0000005925267220 */ /* 0x080fe20000410000 */
[C---:B------:R-:W-:Y:S01]  /*3870*/  FFMA.FTZ R46, R11.reuse, R40, -R46 ;  /* 0x000000280b2e7223 */ /* 0x040fe2000001082e */
        /* <DEDUP_REMOVED lines=13> */
.L_x_2696:
[----:B------:R-:W-:Y:S05]  /*3950*/  BSYNC B2 ;  /* 0x0000000000027941 */ /* 0x000fea0003800000 */
.L_x_2695:
[----:B----4-:R0:W-:Y:S02]  /*3960*/  ST.E.128 desc[UR40][R12.64], R4 ;  /* 0x000000040c007985 */ /* 0x0101e4000c101d28 */
.L_x_2694:
[----:B------:R-:W-:Y:S05]  /*3970*/  BSYNC B1 ;  /* 0x0000000000017941 */ /* 0x000fea0003800000 */
.L_x_2693:
[----:B------:R-:W-:Y:S05]  /*3980*/  @P2 BRA `(.L_x_2692) ;  /* 0x0000001c00702947 */ /* 0x000fea0003800000 */
[----:B------:R-:W5:Y:S01]  /*3990*/  LDL R11, [R1+0x4] ;  /* 0x00000400010b7983 */ /* 0x000f620000100800 */
[C---:B0-2-4-:R-:W-:Y:S01]  /*39a0*/  LEA R12, P3, R18.reuse, R14, 0x1 ;  /* 0x0000000e120c7211 */ /* 0x055fe200078608ff */
[----:B------:R-:W-:Y:S02]  /*39b0*/  BSSY B1, `(.L_x_2697) ;  /* 0x0000033000017945 */ /* 0x000fe40003800000 */
[----:B------:R0:W2:Y:S01]  /*39c0*/  LDS.128 R4, [R69+0x11000] ;  /* 0x0110000045047984 */ /* 0x0000a20000000c00 */
[----:B-1----:R-:W-:Y:S02]  /*39d0*/  LEA.HI.X R13, R18, R85, R156, 0x1, P3 ;  /* 0x00000055120d7211 */ /* 0x002fe400018f0c9c */
[----:B-----5:R-:W-:-:S13]  /*39e0*/  ISETP.GE.AND P3, PT, R11, R78, PT ;  /* 0x0000004e0b00720c */ /* 0x020fda0003f66270 */
[----:B0-2---:R-:W-:Y:S05]  /*39f0*/  @P3 BRA `(.L_x_2698) ;  /* 0x0000000000b83947 */ /* 0x005fea0003800000 */
[--C-:B------:R-:W-:Y:S01]  /*3a00*/  SHF.R.U64 R37, R32, 0x10, R33.reuse ;  /* 0x0000001020257819 */ /* 0x100fe20000001221 */
[----:B------:R-:W-:Y:S01]  /*3a10*/  IMAD.U32 R11, R6, 0x10000, RZ ;  /* 0x00010000060b7824 */ /* 0x000fe200078e00ff */
[----:B------:R-:W-:Y:S01]  /*3a20*/  SHF.R.U32.HI R36, RZ, 0x10, R33 ;  /* 0x00000010ff247819 */ /* 0x000fe20000011621 */
[----:B------:R-:W-:Y:S01]  /*3a30*/  IMAD.U32 R15, R7, 0x10000, RZ ;  /* 0x00010000070f7824 */ /* 0x000fe200078e00ff */
[--C-:B------:R-:W-:Y:S02]  /*3a40*/  SHF.R.U64 R33, R34, 0x10, R35.reuse ;  /* 0x0000001022217819 */ /* 0x100fe40000001223 */
[----:B------:R-:W-:Y:S02]  /*3a50*/  SHF.R.U32.HI R34, RZ, 0x10, R35 ;  /* 0x00000010ff227819 */ /* 0x000fe40000011623 */
[----:B------:R-:W-:Y:S02]  /*3a60*/  PRMT R81, R81, 0x5410, R36 ;  /* 0x0000541051517816 */ /* 0x000fe40000000024 */
[----:B------:R-:W-:-:S02]  /*3a70*/  PRMT R87, R87, 0x5410, R34 ;  /* 0x0000541057577816 */ /* 0x000fc40000000022 */
[----:B------:R-:W-:Y:S01]  /*3a80*/  LOP3.LUT R14, R6, 0xffff0000, RZ, 0xc0, !PT ;  /* 0xffff0000060e7812 */ /* 0x000fe200078ec0ff */
[----:B------:R-:W-:Y:S01]  /*3a90*/  IMAD.U32 R34, R81, 0x10000, RZ ;  /* 0x0001000051227824 */ /* 0x000fe200078e00ff */
[----:B------:R-:W-:Y:S01]  /*3aa0*/  PRMT R80, R80, 0x5410, R37 ;  /* 0x0000541050507816 */ /* 0x000fe20000000025 */
[----:B------:R-:W-:Y:S01]  /*3ab0*/  IMAD.U32 R36, R87, 0x10000, RZ ;  /* 0x0001000057247824 */ /* 0x000fe200078e00ff */
[----:B------:R-:W-:Y:S01]  /*3ac0*/  PRMT R86, R86, 0x5410, R33 ;  /* 0x0000541056567816 */ /* 0x000fe20000000021 */
[----:B------:R-:W-:Y:S01]  /*3ad0*/  IMAD.U32 R6, R5, 0x10000, RZ ;  /* 0x0001000005067824 */ /* 0x000fe200078e00ff */
[----:B------:R-:W-:Y:S01]  /*3ae0*/  LOP3.LUT R32, R7, 0xffff0000, RZ, 0xc0, !PT ;  /* 0xffff000007207812 */ /* 0x000fe200078ec0ff */
[C---:B------:R-:W-:Y:S01]  /*3af0*/  FMUL.FTZ R40, R14.reuse, R36 ;  /* 0x000000240e287220 */ /* 0x040fe20000410000 */
[----:B------:R-:W-:Y:S01]  /*3b00*/  LOP3.LUT R7, R5, 0xffff0000, RZ, 0xc0, !PT ;  /* 0xffff000005077812 */ /* 0x000fe200078ec0ff */
[-C--:B------:R-:W-:Y:S01]  /*3b10*/  FMUL.FTZ R14, R14, R34.reuse ;  /* 0x000000220e0e7220 */ /* 0x080fe20000410000 */
[----:B------:R-:W-:Y:S01]  /*3b20*/  LOP3.LUT R35, R86, 0xffff0000, RZ, 0xc0, !PT ;  /* 0xffff000056237812 */ /* 0x000fe200078ec0ff */
[----:B------:R-:W-:Y:S01]  /*3b30*/  FFMA.FTZ R40, R11, R34, -R40 ;  /* 0x000000220b287223 */ /* 0x000fe20000010828 */
        /* <DEDUP_REMOVED lines=8> */
[----:B------:R-:W-:Y:S01]  /*3bc0*/  FMUL.FTZ R14, R32, R87 ;  /* 0x00000057200e7220 */ /* 0x000fe20000410000 */
[----:B------:R-:W-:Y:S01]  /*3bd0*/  SHF.L.U32 R80, R80, 0x10, RZ ;  /* 0x0000001050507819 */ /* 0x000fe200000006ff */
[----:B------:R-:W-:-:S02]  /*3be0*/  IMAD.U32 R86, R86, 0x10000, RZ ;  /* 0x0001000056567824 */ /* 0x000fc400078e00ff */
[----:B------:R-:W-:Y:S01]  /*3bf0*/  FMUL.FTZ R32, R32, R81 ;  /* 0x0000005120207220 */ /* 0x000fe20000410000 */
        /* <DEDUP_REMOVED lines=11> */
[----:B------:R-:W-:Y:S01]  /*3cb0*/  F2FP.BF16.F32.PACK_AB R4, R7, R6 ;  /* 0x000000060704723e */ /* 0x000fe200000010ff */
[----:B------:R-:W-:Y:S02]  /*3cc0*/  IMAD.MOV.U32 R6, RZ, RZ, R11 ;  /* 0x000000ffff067224 */ /* 0x000fe400078e000b */
[----:B------:R-:W-:-:S07]  /*3cd0*/  IMAD.MOV.U32 R7, RZ, RZ, R14 ;  /* 0x000000ffff077224 */ /* 0x000fce00078e000e */
.L_x_2698:
[----:B------:R-:W-:Y:S05]  /*3ce0*/  BSYNC B1 ;  /* 0x0000000000017941 */ /* 0x000fea0003800000 */
.L_x_2697:
[----:B------:R0:W-:Y:S01]  /*3cf0*/  ST.E.128 desc[UR40][R12.64], R4 ;  /* 0x000000040c007985 */ /* 0x0001e2000c101d28 */
[----:B------:R-:W-:Y:S05]  /*3d00*/  BRA `(.L_x_2692) ;  /* 0x0000001800907947 */ /* 0x000fea0003800000 */
.L_x_2674:
[C---:B------:R-:W-:Y:S01]  /*3d10*/  ISETP.GE.AND P3, PT, R154.reuse, R75, PT ;  /* 0x0000004b9a00720c */ /* 0x040fe20003f66270 */
[----:B------:R-:W-:Y:S01]  /*3d20*/  VIADD R40, R154, 0x60 ;  /* 0x000000609a287836 */ /* 0x000fe20000000000 */
[----:B------:R-:W-:Y:S02]  /*3d30*/  CS2R R34, SRZ ;  /* 0x0000000000227805 */ /* 0x000fe4000001ff00 */
[----:B------:R-:W-:Y:S02]  /*3d40*/  CS2R R32, SRZ ;  /* 0x0000000000207805 */ /* 0x000fe4000001ff00 */
[----:B------:R-:W-:-:S13]  /*3d50*/  ISETP.GE.OR P3, PT, R16, R78, P3 ;  /* 0x0000004e1000720c */ /* 0x000fda0001f66670 */
[----:B------:R-:W0:Y:S01]  /*3d60*/  @!P3 LDC.64 R36, c[0x0][0x3e8] ;  /* 0x0000fa00ff24bb82 */ /* 0x000e220000000a00 */
[----:B------:R-:W-:-:S05]  /*3d70*/  @!P3 IADD3 R6, P4, R30, R14, RZ ;  /* 0x0000000e1e06b210 */ /* 0x000fca0007f9e0ff */
[----:B------:R-:W-:Y:S01]  /*3d80*/  @!P3 IMAD.X R7, R77, 0x1, R55, P4 ;  /* 0x000000014d07b824 */ /* 0x000fe200020e0637 */
[----:B------:R-:W-:Y:S01]  /*3d90*/  @!P3 IADD3 R4, P4, R50, R12, RZ ;  /* 0x0000000c3204b210 */ /* 0x000fe20007f9e0ff */
[----:B------:R-:W1:Y:S04]  /*3da0*/  @!P3 LDC.64 R38, c[0x0][0x400] ;  /* 0x00010000ff26bb82 */ /* 0x000e680000000a00 */
[----:B------:R-:W-:Y:S01]  /*3db0*/  @!P3 IMAD.X R5, R11, 0x1, R53, P4 ;  /* 0x000000010b05b824 */ /* 0x000fe200020e0635 */
[----:B0-----:R-:W-:-:S04]  /*3dc0*/  @!P3 LEA R36, P4, R6, R36, 0x1 ;  /* 0x000000240624b211 */ /* 0x001fc800078808ff */
[----:B------:R-:W-:Y:S02]  /*3dd0*/  @!P3 LEA.HI.X R37, R6, R37, R7, 0x1, P4 ;  /* 0x000000250625b211 */ /* 0x000fe400020f0c07 */
[----:B------:R-:W-:Y:S02]  /*3de0*/  CS2R R6, SRZ ;  /* 0x0000000000067805 */ /* 0x000fe4000001ff00 */
[----:B-1----:R-:W-:-:S04]  /*3df0*/  @!P3 LEA R38, P4, R4, R38, 0x1 ;  /* 0x000000260426b211 */ /* 0x002fc800078808ff */
[----:B------:R-:W-:Y:S02]  /*3e00*/  @!P3 LEA.HI.X R39, R4, R39, R5, 0x1, P4 ;  /* 0x000000270427b211 */ /* 0x000fe400020f0c05 */
[----:B------:R-:W-:Y:S02]  /*3e10*/  CS2R R4, SRZ ;  /* 0x0000000000047805 */ /* 0x000fe4000001ff00 */
[----:B------:R-:W-:Y:S01]  /*3e20*/  ISETP.GE.AND P4, PT, R40, R75, PT ;  /* 0x0000004b2800720c */ /* 0x000fe20003f86270 */
[----:B------:R-:W-:Y:S01]  /*3e30*/  BSSY B1, `(.L_x_2699) ;  /* 0x000001e000017945 */ /* 0x000fe20003800000 */
[----:B------:R-:W-:Y:S01]  /*3e40*/  CS2R R42, SRZ ;  /* 0x00000000002a7805 */ /* 0x000fe2000001ff00 */
[----:B------:R0:W5:Y:S01]  /*3e50*/  @!P3 LDG.E.128 R32, desc[UR40][R38.64] ;  /* 0x000000282620b981 */ /* 0x000162000c1e1d00 */
[CC--:B------:R-:W-:Y:S02]  /*3e60*/  ISETP.GE.OR P4, PT, R16.reuse, R78.reuse, P4 ;  /* 0x0000004e1000720c */ /* 0x0c0fe40002786670 */
[----:B------:R-:W-:Y:S01]  /*3e70*/  CS2R R40, SRZ ;  /* 0x0000000000287805 */ /* 0x000fe2000001ff00 */
[----:B------:R1:W5:Y:S01]  /*3e80*/  @!P3 LDG.E.128 R4, desc[UR40][R36.64] ;  /* 0x000000282404b981 */ /* 0x000362000c1e1d00 */
[----:B------:R-:W-:-:S02]  /*3e90*/  ISETP.GE.AND P3, PT, R16, R78, PT ;  /* 0x0000004e1000720c */ /* 0x000fc40003f66270 */
[----:B0-----:R-:W-:Y:S02]  /*3ea0*/  CS2R R38, SRZ ;  /* 0x0000000000267805 */ /* 0x001fe4000001ff00 */
[----:B-1----:R-:W-:-:S05]  /*3eb0*/  CS2R R36, SRZ ;  /* 0x0000000000247805 */ /* 0x002fca000001ff00 */
[----:B------:R-:W-:Y:S05]  /*3ec0*/  @P4 BRA `(.L_x_2700) ;  /* 0x0000000000504947 */ /* 0x000fea0003800000 */
        /* <DEDUP_REMOVED lines=20> */
.L_x_2700:
[----:B------:R-:W-:Y:S05]  /*4010*/  BSYNC B1 ;  /* 0x0000000000017941 */ /* 0x000fea0003800000 */
.L_x_2699:
[----:B-----5:R-:W-:Y:S01]  /*4020*/  IMAD.MOV.U32 R12, RZ, RZ, R39 ;  /* 0x000000ffff0c7224 */ /* 0x020fe200078e0027 */
        /* <DEDUP_REMOVED lines=31> */
[----:B------:R-:W-:Y:S01]  /*4220*/  PRMT R92, R92, 0x5410, R14 ;  /* 0x000054105c5c7816 */ /* 0x000fe2000000000e */
[----:B------:R-:W-:Y:S06]  /*4230*/  @!P5 BRA `(.L_x_2701) ;  /* 0x000000000004d947 */ /* 0x000fec0003800000 */
[----:B------:R-:W-:Y:S01]  /*4240*/  BPT.TRAP 0x1 ;  /* 0x000000040000795c */ /* 0x000fe20000300000 */
.L_x_2701:
[----:B------:R-:W2:Y:S01]  /*4250*/  LDL R11, [R1] ;  /* 0x00000000010b7983 */ /* 0x000ea20000100800 */
[----:B------:R-:W-:Y:S01]  /*4260*/  IMAD R68, R19, 0x8, R2 ;  /* 0x0000000813447824 */ /* 0x000fe200078e0202 */
[----:B------:R-:W0:Y:S01]  /*4270*/  LDC R87, c[0x0][0x2f4] ;  /* 0x0000bd00ff577b82 */ /* 0x000e220000000800 */
[----:B------:R-:W-:Y:S01]  /*4280*/  BSSY B1, `(.L_x_2702) ;  /* 0x0000004000017945 */ /* 0x000fe20003800000 */
[----:B--2---:R-:W-:-:S04]  /*4290*/  SHF.L.U32 R77, R11, 0x1f, RZ ;  /* 0x0000001f0b4d7819 */ /* 0x004fc800000006ff */
[----:B------:R-:W1:Y:S02]  /*42a0*/  SYNCS.PHASECHK.TRANS64.TRYWAIT P4, [R68+URZ+0x16890], R77 ;  /* 0x0168904d440075a7 */ /* 0x000e64000808017f */
[----:B01----:R-:W-:Y:S05]  /*42b0*/  @!P4 BRA `(.L_x_2703) ;  /* 0x000001800040c947 */ /* 0x003fea0003800000 */
.L_x_2944:
[----:B------:R-:W-:Y:S05]  /*42c0*/  BSYNC B1 ;  /* 0x0000000000017941 */ /* 0x000fea0003800000 */
.L_x_2702:
[----:B------:R-:W-:Y:S01]  /*42d0*/  UMOV UR4, 0xffffffff ;  /* 0xffffffff00047882 */ /* 0x000fe20000000000 */
[----:B------:R-:W-:Y:S02]  /*42e0*/  IMAD.IADD R89, R87, 0x1, -R58 ;  /* 0x0000000157597824 */ /* 0x000fe400078e0a3a */
[----:B------:R-:W-:Y:S05]  /*42f0*/  BRA.DIV UR4, `(.L_x_2704) ;  /* 0x0000018204447947 */ /* 0x000fea000b800000 */
[----:B------:R1:W2:Y:S04]  /*4300*/  SHFL.IDX PT, R81, R85, RZ, 0x1c1f ;  /* 0x001c1fff55517589 */ /* 0x0002a800000e0000 */
[----:B------:R1:W3:Y:S02]  /*4310*/  SHFL.IDX PT, R80, R84, RZ, 0x1c1f ;  /* 0x001c1fff54507589 */ /* 0x0002e400000e0000 */
.L_x_2948:
[----:B------:R-:W-:Y:S01]  /*4320*/  ISETP.GE.OR P4, PT, R154, R75, P1 ;  /* 0x0000004b9a00720c */ /* 0x000fe20000f86670 */
[----:B------:R-:W-:-:S12]  /*4330*/  BSSY B1, `(.L_x_2705) ;  /* 0x000007b000017945 */ /* 0x000fd80003800000 */
[----:B------:R-:W-:Y:S05]  /*4340*/  @P4 BRA `(.L_x_2706) ;  /* 0x0000000400e44947 */ /* 0x000fea0003800000 */
[----:B------:R-:W4:Y:S01]  /*4350*/  S2R R12, SR_TID.X ;  /* 0x00000000000c7919 */ /* 0x000f220000002100 */
[----:B------:R-:W-:Y:S01]  /*4360*/  SEL R11, R58, R89, !P0 ;  /* 0x000000593a0b7207 */ /* 0x000fe20004000000 */
[----:B------:R-:W-:Y:S01]  /*4370*/  BSSY B2, `(.L_x_2707) ;  /* 0x0000072000027945 */ /* 0x000fe20003800000 */
[----:B---3--:R-:W-:-:S04]  /*4380*/  LEA R78, P4, R10, R80, 0x1 ;  /* 0x000000500a4e7211 */ /* 0x008fc800078808ff */
[----:B--2---:R-:W-:Y:S01]  /*4390*/  LEA.HI.X R79, R10, R81, R8, 0x1, P4 ;  /* 0x000000510a4f7211 */ /* 0x004fe200020f0c08 */
[----:B----4-:R-:W-:Y:S01]  /*43a0*/  VIADD R14, R12, 0xffffff80 ;  /* 0xffffff800c0e7836 */ /* 0x010fe20000000000 */
[----:B------:R-:W-:-:S04]  /*43b0*/  SHF.R.S32.HI R12, RZ, 0x1f, R11 ;  /* 0x0000001fff0c7819 */ /* 0x000fc8000001140b */
[----:B------:R-:W-:Y:S02]  /*43c0*/  LEA.HI R11, R12, R11, RZ, 0x4 ;  /* 0x0000000b0c0b7211 */ /* 0x000fe400078f20ff */
[----:B------:R-:W-:Y:S02]  /*43d0*/  SHF.R.S32.HI R13, RZ, 0x1f, R14 ;  /* 0x0000001fff0d7819 */ /* 0x000fe4000001140e */
[----:B------:R-:W-:Y:S02]  /*43e0*/  LEA.HI.SX32 R11, R11, R52, 0x1c ;  /* 0x000000340b0b7211 */ /* 0x000fe400078fe2ff */
[----:B------:R-:W-:-:S03]  /*43f0*/  LEA.HI R13, R13, R14, RZ, 0x5 ;  /* 0x0000000e0d0d7211 */ /* 0x000fc600078f28ff */
[----:B------:R-:W-:Y:S01]  /*4400*/  IMAD.SHL.U32 R86, R11, 0x8, RZ ;  /* 0x000000080b567824 */ /* 0x000fe200078e00ff */
[----:B------:R-:W-:Y:S01]  /*4410*/  SHF.R.S32.HI R13, RZ, 0x5, R13 ;  /* 0x00000005ff0d7819 */ /* 0x000fe2000001140d */
[----:B------:R-:W-:-:S03]  /*4420*/  IMAD R11, R19, 0x2000, R3 ;  /* 0x00002000130b7824 */ /* 0x000fc600078e0203 */
[----:B------:R-:W-:Y:S01]  /*4430*/  LOP3.LUT R12, R65, 0x38, R86, 0xf8, !PT ;  /* 0x00000038410c7812 */ /* 0x000fe200078ef856 */
[----:B------:R-:W-:-:S03]  /*4440*/  IMAD R11, R11, 0x2, R2 ;  /* 0x000000020b0b7824 */ /* 0x000fc600078e0202 */
[----:B------:R-:W-:-:S05]  /*4450*/  LOP3.LUT R12, R12, R61, RZ, 0x3c, !PT ;  /* 0x0000003d0c0c7212 */ /* 0x000fca00078e3cff */
[----:B------:R-:W-:-:S05]  /*4460*/  IMAD R12, R13, 0x200, R12 ;  /* 0x000002000d0c7824 */ /* 0x000fca00078e020c */
[----:B------:R-:W-:-:S05]  /*4470*/  LEA R13, R19, R12, 0xd ;  /* 0x0000000c130d7211 */ /* 0x000fca00078e68ff */
[----:B------:R-:W-:Y:S02]  /*4480*/  IMAD R44, R13, 0x2, R2 ;  /* 0x000000020d2c7824 */ /* 0x000fe400078e0202 */
[----:B------:R2:W3:Y:S04]  /*4490*/  LDS.128 R12, [R11+0xe400] ;  /* 0x00e400000b0c7984 */ /* 0x0004e80000000c00 */
[----:B------:R-:W4:Y:S01]  /*44a0*/  LDS.128 R44, [R44+0xe400] ;  /* 0x00e400002c2c7984 */ /* 0x000f220000000c00 */
[----:B------:R-:W-:Y:S05]  /*44b0*/  @P3 BRA `(.L_x_2708) ;  /* 0x0000000400743947 */ /* 0x000fea0003800000 */
[----:B------:R-:W-:Y:S01]  /*44c0*/  SHF.R.U32.HI R106, RZ, 0x10, R33 ;  /* 0x00000010ff6a7819 */ /* 0x000fe20000011621 */
[----:B----4-:R-:W-:Y:S01]  /*44d0*/  IMAD.U32 R101, R45, 0x10000, RZ ;  /* 0x000100002d657824 */ /* 0x010fe200078e00ff */
[----:B------:R-:W-:Y:S01]  /*44e0*/  SHF.R.U32.HI R105, RZ, 0x10, R5 ;  /* 0x00000010ff697819 */ /* 0x000fe20000011605 */
[----:B------:R-:W-:Y:S01]  /*44f0*/  IMAD.U32 R99, R47, 0x10000, RZ ;  /* 0x000100002f637824 */ /* 0x000fe200078e00ff */
[----:B------:R-:W-:Y:S02]  /*4500*/  PRMT R106, R92, 0x5432, R106 ;  /* 0x000054325c6a7816 */ /* 0x000fe4000000006a */
[----:B------:R-:W-:Y:S01]  /*4510*/  SHF.R.U64 R104, R6, 0x10, R7 ;  /* 0x0000001006687819 */ /* 0x000fe20000001207 */
[----:B---3--:R-:W-:Y:S01]  /*4520*/  IMAD.U32 R6, R14, 0x10000, RZ ;  /* 0x000100000e067824 */ /* 0x008fe200078e00ff */
[----:B------:R-:W-:Y:S02]  /*4530*/  SHF.R.U64 R98, R34, 0x10, R35 ;  /* 0x0000001022627819 */ /* 0x000fe40000001223 */
[----:B------:R-:W-:Y:S01]  /*4540*/  PRMT R105, R108, 0x5410, R105 ;  /* 0x000054106c697816 */ /* 0x000fe20000000069 */
[----:B------:R-:W-:Y:S01]  /*4550*/  IMAD.U32 R108, R106, 0x10000, RZ ;  /* 0x000100006a6c7824 */ /* 0x000fe200078e00ff */
[----:B------:R-:W-:-:S02]  /*4560*/  SHF.R.U32.HI R103, RZ, 0x10, R7 ;  /* 0x00000010ff677819 */ /* 0x000fc40000011607 */
[----:B------:R-:W-:Y:S01]  /*4570*/  SHF.R.U64 R97, R32, 0x10, R33 ;  /* 0x0000001020617819 */ /* 0x000fe20000001221 */
[----:B------:R-:W-:Y:S01]  /*4580*/  IMAD.U32 R33, R15, 0x10000, RZ ;  /* 0x000100000f217824 */ /* 0x000fe200078e00ff */
[----:B------:R-:W-:Y:S01]  /*4590*/  SHF.R.U32.HI R102, RZ, 0x10, R35 ;  /* 0x00000010ff667819 */ /* 0x000fe20000011623 */
[----:B------:R-:W-:Y:S01]  /*45a0*/  IMAD.U32 R35, R13, 0x10000, RZ ;  /* 0x000100000d237824 */ /* 0x000fe200078e00ff */
[----:B--2---:R-:W-:Y:S02]  /*45b0*/  LOP3.LUT R11, R15, 0xffff0000, RZ, 0xc0, !PT ;  /* 0xffff00000f0b7812 */ /* 0x004fe400078ec0ff */
[----:B------:R-:W-:Y:S01]  /*45c0*/  SHF.R.U64 R100, R4, 0x10, R5 ;  /* 0x0000001004647819 */ /* 0x000fe20000001205 */
[----:B------:R-:W-:Y:S01]  /*45d0*/  IMAD.U32 R5, R44, 0x10000, RZ ;  /* 0x000100002c057824 */ /* 0x000fe200078e00ff */
[----:B------:R-:W-:Y:S01]  /*45e0*/  LOP3.LUT R15, R47, 0xffff0000, RZ, 0xc0, !PT ;  /* 0xffff00002f0f7812 */ /* 0x000fe200078ec0ff */
[----:B------:R-:W-:Y:S01]  /*45f0*/  IMAD.U32 R4, R12, 0x10000, RZ ;  /* 0x000100000c047824 */ /* 0x000fe200078e00ff */
[----:B------:R-:W-:Y:S01]  /*4600*/  PRMT R32, R88, 0x5432, R104 ;  /* 0x0000543258207816 */ /* 0x000fe20000000068 */
[----:B------:R-:W-:Y:S01]  /*4610*/  IMAD.U32 R104, R105, 0x10000, RZ ;  /* 0x0001000069687824 */ /* 0x000fe200078e00ff */
[----:B------:R-:W-:Y:S01]  /*4620*/  PRMT R47, R91, 0x5432, R98 ;  /* 0x000054325b2f7816 */ /* 0x000fe20000000062 */
[----:B------:R-:W-:Y:S01]  /*4630*/  FMUL.FTZ R98, R101, R108 ;  /* 0x0000006c65627220 */ /* 0x000fe20000410000 */
[----:B------:R-:W-:Y:S01]  /*4640*/  PRMT R103, R107, 0x5410, R103 ;  /* 0x000054106b677816 */ /* 0x000fe20000000067 */
[----:B------:R-:W-:Y:S01]  /*4650*/  FMUL.FTZ R110, R101, R104 ;  /* 0x00000068656e7220 */ /* 0x000fe20000410000 */
[----:B------:R-:W-:-:S02]  /*4660*/  PRMT R107, R107, 0x5432, R102 ;  /* 0x000054326b6b7816 */ /* 0x000fc40000000066 */
[----:B------:R-:W-:Y:S02]  /*4670*/  LOP3.LUT R45, R45, 0xffff0000, RZ, 0xc0, !PT ;  /* 0xffff00002d2d7812 */ /* 0x000fe400078ec0ff */
[----:B------:R-:W-:Y:S02]  /*4680*/  PRMT R34, R90, 0x5432, R100 ;  /* 0x000054325a227816 */ /* 0x000fe40000000064 */
[----:B------:R-:W-:Y:S01]  /*4690*/  LOP3.LUT R102, R106, 0xffff0000, RZ, 0xc0, !PT ;  /* 0xffff00006a667812 */ /* 0x000fe200078ec0ff */
[----:B------:R-:W-:Y:S01]  /*46a0*/  IMAD.U32 R106, R107, 0x10000, RZ ;  /* 0x000100006b6a7824 */ /* 0x000fe200078e00ff */
[----:B------:R-:W-:Y:S01]  /*46b0*/  PRMT R100, R109, 0x5410, R97 ;  /* 0x000054106d647816 */ /* 0x000fe20000000061 */
[----:B------:R-:W-:Y:S01]  /*46c0*/  FFMA.FTZ R97, R35, R104, -R98 ;  /* 0x0000006823617223 */ /* 0x000fe20000010862 */
[----:B------:R-:W-:Y:S01]  /*46d0*/  LOP3.LUT R98, R105, 0xffff0000, RZ, 0xc0, !PT ;  /* 0xffff000069627812 */ /* 0x000fe200078ec0ff */
[----:B------:R-:W-:Y:S01]  /*46e0*/  FMUL.FTZ R112, R45, R102 ;  /* 0x000000662d707220 */ /* 0x000fe20000410000 */
[----:B------:R-:W-:Y:S01]  /*46f0*/  LOP3.LUT R13, R13, 0xffff0000, RZ, 0xc0, !PT ;  /* 0xffff00000d0d7812 */ /* 0x000fe200078ec0ff */
[----:B------:R-:W-:Y:S01]  /*4700*/  FFMA.FTZ R35, R35, R108, R110 ;  /* 0x0000006c23237223 */ /* 0x000fe2000001006e */
[----:B------:R-:W-:-:S02]  /*4710*/  IMAD.U32 R104, R103, 0x10000, RZ ;  /* 0x0001000067687824 */ /* 0x000fc400078e00ff */
[-C--:B------:R-:W-:Y:S01]  /*4720*/  FMUL.FTZ R110, R45, R98.reuse ;  /* 0x000000622d6e7220 */ /* 0x080fe20000410000 */
[----:B------:R-:W-:Y:S01]  /*4730*/  LOP3.LUT R108, R107, 0xffff0000, RZ, 0xc0, !PT ;  /* 0xffff00006b6c7812 */ /* 0x000fe200078ec0ff */
[----:B------:R-:W-:Y:S01]  /*4740*/  FFMA.FTZ R98, R13, R98, -R112 ;  /* 0x000000620d627223 */ /* 0x000fe20000010870 */
[----:B------:R-:W-:Y:S01]  /*4750*/  FMUL.FTZ R112, R99, R106 ;  /* 0x0000006a63707220 */ /* 0x000fe20000410000 */
[----:B------:R-:W-:Y:S01]  /*4760*/  FFMA.FTZ R102, R13, R102, R110 ;  /* 0x000000660d667223 */ /* 0x000fe2000001006e */
[-C--:B------:R-:W-:Y:S01]  /*4770*/  FMUL.FTZ R99, R99, R104.reuse ;  /* 0x0000006863637220 */ /* 0x080fe20000410000 */
[----:B------:R-:W-:Y:S01]  /*4780*/  LOP3.LUT R44, R44, 0xffff0000, RZ, 0xc0, !PT ;  /* 0xffff00002c2c7812 */ /* 0x000fe200078ec0ff */
[----:B------:R-:W-:Y:S01]  /*4790*/  FFMA.FTZ R13, R33, R104, -R112 ;  /* 0x00000068210d7223 */ /* 0x000fe20000010870 */
[----:B------:R-:W-:Y:S01]  /*47a0*/  LOP3.LUT R104, R103, 0xffff0000, RZ, 0xc0, !PT ;  /* 0xffff000067687812 */ /* 0x000fe200078ec0ff */
[----:B------:R-:W-:Y:S01]  /*47b0*/  FFMA.FTZ R33, R33, R106, R99 ;  /* 0x0000006a21217223 */ /* 0x000fe20000010063 */
[----:B------:R-:W-:-:S02]  /*47c0*/  IMAD.U32 R99, R100, 0x10000, RZ ;  /* 0x0001000064637824 */ /* 0x000fc400078e00ff */
[C---:B------:R-:W-:Y:S01]  /*47d0*/  FMUL.FTZ R106, R15.reuse, R108 ;  /* 0x0000006c0f6a7220 */ /* 0x040fe20000410000 */
[----:B------:R-:W-:Y:S01]  /*47e0*/  LOP3.LUT R101, R100, 0xffff0000, RZ, 0xc0, !PT ;  /* 0xffff000064657812 */ /* 0x000fe200078ec0ff */
[-C--:B------:R-:W-:Y:S01]  /*47f0*/  FMUL.FTZ R110, R15, R104.reuse ;  /* 0x000000680f6e7220 */ /* 0x080fe20000410000 */
[C---:B------:R-:W-:Y:S01]  /*4800*/  IMAD.U32 R45, R34.reuse, 0x10000, RZ ;  /* 0x00010000222d7824 */ /* 0x040fe200078e00ff */
[----:B------:R-:W-:Y:S01]  /*4810*/  LOP3.LUT R15, R34, 0xffff0000, RZ, 0xc0, !PT ;  /* 0xffff0000220f7812 */ /* 0x000fe200078ec0ff */
[----:B------:R-:W-:Y:S01]  /*4820*/  FMUL.FTZ R103, R5, R99 ;  /* 0x0000006305677220 */ /* 0x000fe20000410000 */
[----:B------:R-:W-:Y:S01]  /*4830*/  LOP3.LUT R12, R12, 0xffff0000, RZ, 0xc0, !PT ;  /* 0xffff00000c0c7812 */ /* 0x000fe200078ec0ff */
[C---:B------:R-:W-:Y:S01]  /*4840*/  FFMA.FTZ R104, R11.reuse, R104, -R106 ;  /* 0x000000680b687223 */ /* 0x040fe2000001086a */
[----:B------:R-:W-:Y:S01]  /*4850*/  FFMA.FTZ R34, R11, R108, R110 ;  /* 0x0000006c0b227223 */ /* 0x000fe2000001006e */
[----:B------:R-:W-:Y:S01]  /*4860*/  FMUL.FTZ R11, R44, R101 ;  /* 0x000000652c0b7220 */ /* 0x000fe20000410000 */
[-C--:B------:R-:W-:Y:S01]  /*4870*/  FMUL.FTZ R100, R5, R45.reuse ;  /* 0x0000002d05647220 */ /* 0x080fe20000410000 */
[----:B------:R-:W-:Y:S01]  /*4880*/  FFMA.FTZ R5, R4, R45, -R103 ;  /* 0x0000002d04057223 */ /* 0x000fe20000010867 */
[-C--:B------:R-:W-:Y:S01]  /*4890*/  FMUL.FTZ R45, R44, R15.reuse ;  /* 0x0000000f2c2d7220 */ /* 0x080fe20000410000 */
[----:B------:R-:W-:Y:S01]  /*48a0*/  FFMA.FTZ R44, R12, R15, -R11 ;  /* 0x0000000f0c2c7223 */ /* 0x000fe2000001080b */
[----:B------:R-:W-:Y:S01]  /*48b0*/  SHF.L.U32 R7, R46, 0x10, RZ ;  /* 0x000000102e077819 */ /* 0x000fe200000006ff */
[----:B------:R-:W-:Y:S01]  /*48c0*/  FFMA.FTZ R100, R4, R99, R100 ;  /* 0x0000006304647223 */ /* 0x000fe20000010064 */
[C---:B------:R-:W-:Y:S01]  /*48d0*/  IMAD.U32 R15, R47.reuse, 0x10000, RZ ;  /* 0x000100002f0f7824 */ /* 0x040fe200078e00ff */
[----:B------:R-:W-:Y:S01]  /*48e0*/  LOP3.LUT R46, R46, 0xffff0000, RZ, 0xc0, !PT ;  /* 0xffff00002e2e7812 */ /* 0x000fe200078ec0ff */
[----:B------:R-:W-:Y:S01]  /*48f0*/  IMAD.U32 R4, R32, 0x10000, RZ ;  /* 0x0001000020047824 */ /* 0x000fe200078e00ff */
[----:B------:R-:W-:Y:S01]  /*4900*/  LOP3.LUT R47, R47, 0xffff0000, RZ, 0xc0, !PT ;  /* 0xffff00002f2f7812 */ /* 0x000fe200078ec0ff */
[----:B------:R-:W-:Y:S01]  /*4910*/  FFMA.FTZ R45, R12, R101, R45 ;  /* 0x000000650c2d7223 */ /* 0x000fe2000001002d */
[----:B------:R-:W-:Y:S01]  /*4920*/  LOP3.LUT R11, R32, 0xffff0000, RZ, 0xc0, !PT ;  /* 0xffff0000200b7812 */ /* 0x000fe200078ec0ff */
[C---:B------:R-:W-:Y:S01]  /*4930*/  FMUL.FTZ R99, R7.reuse, R15 ;  /* 0x0000000f07637220 */ /* 0x040fe20000410000 */
[-C--:B------:R-:W-:Y:S01]  /*4940*/  FMUL.FTZ R12, R7, R4.reuse ;  /* 0x00000004070c7220 */ /* 0x080fe20000410000 */
[----:B------:R-:W-:Y:S01]  /*4950*/  LOP3.LUT R14, R14, 0xffff0000, RZ, 0xc0, !PT ;  /* 0xffff00000e0e7812 */ /* 0x000fe200078ec0ff */
[C---:B------:R-:W-:Y:S01]  /*4960*/  FMUL.FTZ R7, R46.reuse, R47 ;  /* 0x0000002f2e077220 */ /* 0x040fe20000410000 */
[----:B------:R-:W-:Y:S01]  /*4970*/  FMUL.FTZ R46, R46, R11 ;  /* 0x0000000b2e2e7220 */ /* 0x000fe20000410000 */
[C---:B------:R-:W-:Y:S01]  /*4980*/  FFMA.FTZ R12, R6.reuse, R15, R12 ;  /* 0x0000000f060c7223 */ /* 0x040fe2000001000c */
[----:B------:R-:W-:Y:S01]  /*4990*/  FFMA.FTZ R99, R6, R4, -R99 ;  /* 0x0000000406637223 */ /* 0x000fe20000010863 */
[----:B------:R-:W-:Y:S01]  /*49a0*/  F2FP.BF16.F32.PACK_AB R33, R34, R33 ;  /* 0x000000212221723e */ /* 0x000fe200000010ff */
[----:B------:R-:W-:Y:S01]  /*49b0*/  FFMA.FTZ R47, R14, R47, R46 ;  /* 0x0000002f0e2f7223 */ /* 0x000fe2000001002e */
[----:B------:R-:W-:Y:S01]  /*49c0*/  F2FP.BF16.F32.PACK_AB R44, R44, R5 ;  /* 0x000000052c2c723e */ /* 0x000fe200000010ff */
[----:B------:R-:W-:Y:S01]  /*49d0*/  FFMA.FTZ R4, R14, R11, -R7 ;  /* 0x0000000b0e047223 */ /* 0x000fe20000010807 */
[----:B------:R-:W-:-:S02]  /*49e0*/  F2FP.BF16.F32.PACK_AB R35, R102, R35 ;  /* 0x000000236623723e */ /* 0x000fc400000010ff */
[----:B------:R-:W-:Y:S02]  /*49f0*/  F2FP.BF16.F32.PACK_AB R34, R45, R100 ;  /* 0x000000642d22723e */ /* 0x000fe400000010ff */
        /* <DEDUP_REMOVED lines=8> */
[----:B------:R-:W-:-:S07]  /*4a80*/  MOV R13, R97 ;  /* 0x00000061000d7202 */ /* 0x000fce0000000f00 */
.L_x_2708:
[----:B------:R-:W-:Y:S05]  /*4a90*/  BSYNC B2 ;  /* 0x0000000000027941 */ /* 0x000fea0003800000 */
.L_x_2707:
[----:B------:R-:W-:Y:S01]  /*4aa0*/  ISETP.GE.AND P4, PT, R86, R87, PT ;  /* 0x000000575600720c */ /* 0x000fe20003f86270 */
[----:B---3--:R3:W-:-:S12]  /*4ab0*/  ST.E.128 desc[UR40][R78.64], R12 ;  /* 0x0000000c4e007985 */ /* 0x0087d8000c101d28 */
[----:B------:R-:W-:-:S05]  /*4ac0*/  @!P4 IMAD.WIDE R80, R86, 0x2, R80 ;  /* 0x000000025650c825 */ /* 0x000fca00078e0250 */
[----:B----4-:R3:W-:Y:S02]  /*4ad0*/  @!P4 ST.E.128 desc[UR40][R80.64], R44 ;  /* 0x0000002c5000c985 */ /* 0x0107e4000c101d28 */
.L_x_2706:
[----:B------:R-:W-:Y:S05]  /*4ae0*/  BSYNC B1 ;  /* 0x0000000000017941 */ /* 0x000fea0003800000 */
.L_x_2705:
[----:B------:R-:W-:-:S03]  /*4af0*/  UMOV UR4, 0xffffffff ;  /* 0xffffffff00047882 */ /* 0x000fc60000000000 */
[----:B------:R-:W-:Y:S05]  /*4b00*/  BRA.DIV UR4, `(.L_x_2709) ;  /* 0x0000017a048c7947 */ /* 0x000fea000b800000 */
[----:B-1----:R-:W1:Y:S04]  /*4b10*/  SHFL.IDX PT, R85, R85, 0x1, 0x1c1f ;  /* 0x003c1f0055557f89 */ /* 0x002e6800000e0000 */
[----:B------:R-:W4:Y:S02]  /*4b20*/  SHFL.IDX PT, R84, R84, 0x1, 0x1c1f ;  /* 0x003c1f0054547f89 */ /* 0x000f2400000e0000 */
.L_x_2952:
[----:B------:R-:W-:-:S05]  /*4b30*/  VIADD R4, R154, 0x60 ;  /* 0x000000609a047836 */ /* 0x000fca0000000000 */
[----:B------:R-:W-:-:S13]  /*4b40*/  ISETP.GE.OR P4, PT, R4, R75, P1 ;  /* 0x0000004b0400720c */ /* 0x000fda0000f86670 */
[----:B------:R-:W-:Y:S05]  /*4b50*/  @P4 BRA `(.L_x_2692) ;  /* 0x0000000800fc4947 */ /* 0x000fea0003800000 */
[----:B------:R-:W5:Y:S01]  /*4b60*/  LDL R5, [R1+0x40] ;  /* 0x0000400001057983 */ /* 0x000f620000100800 */
[----:B------:R-:W-:Y:S01]  /*4b70*/  SEL R89, R58, R89, !P0 ;  /* 0x000000593a597207 */ /* 0x000fe20004000000 */
[----:B------:R-:W-:Y:S01]  /*4b80*/  VIADD R6, R154, 0x60 ;  /* 0x000000609a067836 */ /* 0x000fe20000000000 */
[----:B----4-:R-:W-:Y:S01]  /*4b90*/  LEA R32, P4, R10, R84, 0x1 ;  /* 0x000000540a207211 */ /* 0x010fe200078808ff */
[----:B------:R-:W-:Y:S01]  /*4ba0*/  VIADD R7, R154, 0x60 ;  /* 0x000000609a077836 */ /* 0x000fe20000000000 */
[----:B------:R-:W-:Y:S01]  /*4bb0*/  SHF.R.S32.HI R4, RZ, 0x1f, R89 ;  /* 0x0000001fff047819 */ /* 0x000fe20000011459 */
[----:B------:R-:W-:Y:S01]  /*4bc0*/  IMAD.SHL.U32 R6, R6, 0x40, RZ ;  /* 0x0000004006067824 */ /* 0x000fe200078e00ff */
[----:B------:R-:W-:Y:S01]  /*4bd0*/  BSSY B1, `(.L_x_2710) ;  /* 0x000006c000017945 */ /* 0x000fe20003800000 */
[----:B------:R-:W-:Y:S01]  /*4be0*/  IMAD.SHL.U32 R7, R7, 0x40, RZ ;  /* 0x0000004007077824 */ /* 0x000fe200078e00ff */
[----:B------:R-:W-:Y:S02]  /*4bf0*/  LEA.HI R89, R4, R89, RZ, 0x4 ;  /* 0x0000005904597211 */ /* 0x000fe400078f20ff */
[----:B------:R-:W-:-:S02]  /*4c00*/  LOP3.LUT R6, R6, 0x1c0, RZ, 0xc0, !PT ;  /* 0x000001c006067812 */ /* 0x000fc400078ec0ff */
[----:B--2---:R-:W-:Y:S02]  /*4c10*/  LEA.HI.SX32 R11, R89, R52, 0x1c ;  /* 0x00000034590b7211 */ /* 0x004fe400078fe2ff */
[----:B------:R-:W-:Y:S02]  /*4c20*/  LOP3.LUT R7, R7, 0x1c0, RZ, 0xc0, !PT ;  /* 0x000001c007077812 */ /* 0x000fe400078ec0ff */
[----:B------:R-:W-:Y:S01]  /*4c30*/  SHF.R.U32.HI R6, RZ, 0x3, R6 ;  /* 0x00000003ff067819 */ /* 0x000fe20000011606 */
[----:B------:R-:W-:Y:S01]  /*4c40*/  IMAD.SHL.U32 R11, R11, 0x8, RZ ;  /* 0x000000080b0b7824 */ /* 0x000fe200078e00ff */
[----:B-1----:R-:W-:-:S04]  /*4c50*/  LEA.HI.X R33, R10, R85, R8, 0x1, P4 ;  /* 0x000000550a217211 */ /* 0x002fc800020f0c08 */
[----:B------:R-:W-:-:S04]  /*4c60*/  LOP3.LUT R4, R7, 0x38, R11, 0xf8, !PT ;  /* 0x0000003807047812 */ /* 0x000fc800078ef80b */
[----:B------:R-:W-:-:S04]  /*4c70*/  LOP3.LUT R4, R4, R6, RZ, 0x3c, !PT ;  /* 0x0000000604047212 */ /* 0x000fc800078e3cff */
[----:B-----5:R-:W-:Y:S01]  /*4c80*/  IADD3 R4, R5, R4, RZ ;  /* 0x0000000405047210 */ /* 0x020fe20007ffe0ff */
[----:B------:R-:W-:-:S04]  /*4c90*/  IMAD R5, R19, 0x2000, R0 ;  /* 0x0000200013057824 */ /* 0x000fc800078e0200 */
[----:B------:R-:W-:Y:S02]  /*4ca0*/  IMAD R7, R19, 0x2000, R4 ;  /* 0x0000200013077824 */ /* 0x000fe400078e0204 */
[--C-:B------:R-:W-:Y:S02]  /*4cb0*/  IMAD R5, R5, 0x2, R2.reuse ;  /* 0x0000000205057824 */ /* 0x100fe400078e0202 */
[----:B---3--:R-:W-:-:S04]  /*4cc0*/  IMAD R12, R7, 0x2, R2 ;  /* 0x00000002070c7824 */ /* 0x008fc800078e0202 */
[----:B------:R-:W1:Y:S04]  /*4cd0*/  LDS.128 R4, [R5+0xe400] ;  /* 0x00e4000005047984 */ /* 0x000e680000000c00 */
[----:B------:R-:W2:Y:S01]  /*4ce0*/  LDS.128 R12, [R12+0xe400] ;  /* 0x00e400000c0c7984 */ /* 0x000ea20000000c00 */
[----:B------:R-:W-:Y:S05]  /*4cf0*/  @P3 BRA `(.L_x_2711) ;  /* 0x0000000400643947 */ /* 0x000fea0003800000 */
[----:B------:R-:W-:Y:S01]  /*4d00*/  SHF.R.U32.HI R46, RZ, 0x10, R41 ;  /* 0x00000010ff2e7819 */ /* 0x000fe20000011629 */
[----:B--2---:R-:W-:Y:S01]  /*4d10*/  IMAD.U32 R35, R12, 0x10000, RZ ;  /* 0x000100000c237824 */ /* 0x004fe200078e00ff */
[----:B------:R-:W-:Y:S01]  /*4d20*/  SHF.R.U32.HI R81, RZ, 0x10, R37 ;  /* 0x00000010ff517819 */ /* 0x000fe20000011625 */
[----:B-1----:R-:W-:Y:S01]  /*4d30*/  IMAD.U32 R34, R4, 0x10000, RZ ;  /* 0x0001000004227824 */ /* 0x002fe200078e00ff */
[----:B------:R-:W-:Y:S02]  /*4d40*/  PRMT R93, R93, 0x5410, R46 ;  /* 0x000054105d5d7816 */ /* 0x000fe4000000002e */
[----:B------:R-:W-:Y:S02]  /*4d50*/  PRMT R96, R96, 0x5410, R81 ;  /* 0x0000541060607816 */ /* 0x000fe40000000051 */
[----:B------:R-:W-:Y:S02]  /*4d60*/  SHF.R.U64 R89, R36, 0x10, R37 ;  /* 0x0000001024597819 */ /* 0x000fe40000001225 */
[----:B------:R-:W-:-:S02]  /*4d70*/  SHF.R.U64 R45, R42, 0x10, R43 ;  /* 0x000000102a2d7819 */ /* 0x000fc4000000122b */
[----:B------:R-:W-:Y:S01]  /*4d80*/  SHF.R.U32.HI R44, RZ, 0x10, R43 ;  /* 0x00000010ff2c7819 */ /* 0x000fe2000001162b */
[----:B------:R-:W-:Y:S01]  /*4d90*/  IMAD.U32 R43, R15, 0x10000, RZ ;  /* 0x000100000f2b7824 */ /* 0x000fe200078e00ff */
[----:B------:R-:W-:Y:S01]  /*4da0*/  SHF.R.U64 R47, R40, 0x10, R41 ;  /* 0x00000010282f7819 */ /* 0x000fe20000001229 */
[----:B------:R-:W-:Y:S01]  /*4db0*/  IMAD.U32 R41, R13, 0x10000, RZ ;  /* 0x000100000d297824 */ /* 0x000fe200078e00ff */
[----:B------:R-:W-:Y:S01]  /*4dc0*/  LOP3.LUT R37, R15, 0xffff0000, RZ, 0xc0, !PT ;  /* 0xffff00000f257812 */ /* 0x000fe200078ec0ff */
[----:B------:R-:W-:Y:S01]  /*4dd0*/  IMAD.U32 R15, R93, 0x10000, RZ ;  /* 0x000100005d0f7824 */ /* 0x000fe200078e00ff */
[----:B------:R-:W-:Y:S01]  /*4de0*/  LOP3.LUT R42, R13, 0xffff0000, RZ, 0xc0, !PT ;  /* 0xffff00000d2a7812 */ /* 0x000fe200078ec0ff */
[----:B------:R-:W-:Y:S01]  /*4df0*/  IMAD.U32 R13, R96, 0x10000, RZ ;  /* 0x00010000600d7824 */ /* 0x000fe200078e00ff */
[----:B------:R-:W-:Y:S01]  /*4e00*/  SHF.R.U32.HI R79, RZ, 0x10, R39 ;  /* 0x00000010ff4f7819 */ /* 0x000fe20000011627 */
[----:B------:R-:W-:Y:S01]  /*4e10*/  IMAD.U32 R40, R7, 0x10000, RZ ;  /* 0x0001000007287824 */ /* 0x000fe200078e00ff */
[----:B------:R-:W-:Y:S01]  /*4e20*/  PRMT R90, R90, 0x5410, R45 ;  /* 0x000054105a5a7816 */ /* 0x000fe2000000002d */
[----:B------:R-:W-:Y:S01]  /*4e30*/  FMUL.FTZ R45, R41, R15 ;  /* 0x0000000f292d7220 */ /* 0x000fe20000410000 */
[----:B------:R-:W-:Y:S01]  /*4e40*/  SHF.R.U64 R78, R38, 0x10, R39 ;  /* 0x00000010264e7819 */ /* 0x000fe20000001227 */
[----:B------:R-:W-:Y:S01]  /*4e50*/  IMAD.U32 R38, R5, 0x10000, RZ ;  /* 0x0001000005267824 */ /* 0x000fe200078e00ff */
[----:B------:R-:W-:Y:S01]  /*4e60*/  PRMT R91, R91, 0x5410, R44 ;  /* 0x000054105b5b7816 */ /* 0x000fe2000000002c */
[-C--:B------:R-:W-:Y:S01]  /*4e70*/  FMUL.FTZ R41, R41, R13.reuse ;  /* 0x0000000d29297220 */ /* 0x080fe20000410000 */
[----:B------:R-:W-:Y:S01]  /*4e80*/  PRMT R88, R88, 0x5410, R79 ;  /* 0x0000541058587816 */ /* 0x000fe2000000004f */
[----:B------:R-:W-:Y:S01]  /*4e90*/  FFMA.FTZ R13, R38, R13, -R45 ;  /* 0x0000000d260d7223 */ /* 0x000fe2000001082d */
[----:B------:R-:W-:Y:S01]  /*4ea0*/  LOP3.LUT R93, R93, 0xffff0000, RZ, 0xc0, !PT ;  /* 0xffff00005d5d7812 */ /* 0x000fe200078ec0ff */
[----:B------:R-:W-:-:S02]  /*4eb0*/  IMAD.U32 R44, R91, 0x10000, RZ ;  /* 0x000100005b2c7824 */ /* 0x000fc400078e00ff */
[----:B------:R-:W-:Y:S01]  /*4ec0*/  FFMA.FTZ R15, R38, R15, R41 ;  /* 0x0000000f260f7223 */ /* 0x000fe20000010029 */
[----:B------:R-:W-:Y:S01]  /*4ed0*/  LOP3.LUT R96, R96, 0xffff0000, RZ, 0xc0, !PT ;  /* 0xffff000060607812 */ /* 0x000fe200078ec0ff */
[----:B------:R-:W-:Y:S01]  /*4ee0*/  IMAD.U32 R41, R88, 0x10000, RZ ;  /* 0x0001000058297824 */ /* 0x000fe200078e00ff */
[----:B------:R-:W-:Y:S01]  /*4ef0*/  LOP3.LUT R39, R5, 0xffff0000, RZ, 0xc0, !PT ;  /* 0xffff000005277812 */ /* 0x000fe200078ec0ff */
[----:B------:R-:W-:Y:S01]  /*4f00*/  FMUL.FTZ R46, R42, R93 ;  /* 0x0000005d2a2e7220 */ /* 0x000fe20000410000 */
[----:B------:R-:W-:Y:S01]  /*4f10*/  FMUL.FTZ R45, R43, R44 ;  /* 0x0000002c2b2d7220 */ /* 0x000fe20000410000 */
[----:B------:R-:W-:Y:S01]  /*4f20*/  LOP3.LUT R91, R91, 0xffff0000, RZ, 0xc0, !PT ;  /* 0xffff00005b5b7812 */ /* 0x000fe200078ec0ff */
[-C--:B------:R-:W-:Y:S01]  /*4f30*/  FMUL.FTZ R43, R43, R41.reuse ;  /* 0x000000292b2b7220 */ /* 0x080fe20000410000 */
[----:B------:R-:W-:Y:S01]  /*4f40*/  PRMT R92, R92, 0x5410, R47 ;  /* 0x000054105c5c7816 */ /* 0x000fe2000000002f */
[-C--:B------:R-:W-:Y:S01]  /*4f50*/  FMUL.FTZ R42, R42, R96.reuse ;  /* 0x000000602a2a7220 */ /* 0x080fe20000410000 */
[----:B------:R-:W-:Y:S01]  /*4f60*/  PRMT R94, R94, 0x5410, R89 ;  /* 0x000054105e5e7816 */ /* 0x000fe20000000059 */
[----:B------:R-:W-:Y:S01]  /*4f70*/  FFMA.FTZ R38, R39, R96, -R46 ;  /* 0x0000006027267223 */ /* 0x000fe2000001082e */
[----:B------:R-:W-:Y:S01]  /*4f80*/  LOP3.LUT R36, R7, 0xffff0000, RZ, 0xc0, !PT ;  /* 0xffff000007247812 */ /* 0x000fe200078ec0ff */
[----:B------:R-:W-:Y:S01]  /*4f90*/  FFMA.FTZ R46, R40, R41, -R45 ;  /* 0x00000029282e7223 */ /* 0x000fe2000001082d */
[----:B------:R-:W-:Y:S01]  /*4fa0*/  LOP3.LUT R88, R88, 0xffff0000, RZ, 0xc0, !PT ;  /* 0xffff000058587812 */ /* 0x000fe200078ec0ff */
[----:B------:R-:W-:Y:S01]  /*4fb0*/  FFMA.FTZ R44, R40, R44, R43 ;  /* 0x0000002c282c7223 */ /* 0x000fe2000001002b */
[----:B------:R-:W-:Y:S01]  /*4fc0*/  FMUL.FTZ R41, R37, R91 ;  /* 0x0000005b25297220 */ /* 0x000fe20000410000 */
[----:B------:R-:W-:Y:S01]  /*4fd0*/  FFMA.FTZ R42, R39, R93, R42 ;  /* 0x0000005d272a7223 */ /* 0x000fe2000001002a */
[----:B------:R-:W-:-:S02]  /*4fe0*/  IMAD.U32 R40, R92, 0x10000, RZ ;  /* 0x000100005c287824 */ /* 0x000fc400078e00ff */
[-C--:B------:R-:W-:Y:S01]  /*4ff0*/  FMUL.FTZ R45, R37, R88.reuse ;  /* 0x00000058252d7220 */ /* 0x080fe20000410000 */
[----:B------:R-:W-:Y:S02]  /*5000*/  IMAD.U32 R39, R94, 0x10000, RZ ;  /* 0x000100005e277824 */ /* 0x000fe400078e00ff */
[----:B------:R-:W-:Y:S01]  /*5010*/  FFMA.FTZ R47, R36, R88, -R41 ;  /* 0x00000058242f7223 */ /* 0x000fe20000010829 */
[----:B------:R-:W-:Y:S01]  /*5020*/  LOP3.LUT R12, R12, 0xffff0000, RZ, 0xc0, !PT ;  /* 0xffff00000c0c7812 */ /* 0x000fe200078ec0ff */
[CC--:B------:R-:W-:Y:S01]  /*5030*/  FMUL.FTZ R43, R35.reuse, R40.reuse ;  /* 0x00000028232b7220 */ /* 0x0c0fe20000410000 */
[----:B------:R-:W-:Y:S01]  /*5040*/  LOP3.LUT R41, R92, 0xffff0000, RZ, 0xc0, !PT ;  /* 0xffff00005c297812 */ /* 0x000fe200078ec0ff */
[----:B------:R-:W-:Y:S01]  /*5050*/  FMUL.FTZ R35, R35, R39 ;  /* 0x0000002723237220 */ /* 0x000fe20000410000 */
[----:B------:R-:W-:Y:S01]  /*5060*/  LOP3.LUT R37, R94, 0xffff0000, RZ, 0xc0, !PT ;  /* 0xffff00005e257812 */ /* 0x000fe200078ec0ff */
[----:B------:R-:W-:Y:S01]  /*5070*/  FFMA.FTZ R91, R36, R91, R45 ;  /* 0x0000005b245b7223 */ /* 0x000fe2000001002d */
[----:B------:R-:W-:Y:S01]  /*5080*/  PRMT R95, R95, 0x5410, R78 ;  /* 0x000054105f5f7816 */ /* 0x000fe2000000004e */
[----:B------:R-:W-:Y:S01]  /*5090*/  FFMA.FTZ R43, R34, R39, -R43 ;  /* 0x00000027222b7223 */ /* 0x000fe2000001082b */
[----:B------:R-:W-:Y:S01]  /*50a0*/  LOP3.LUT R4, R4, 0xffff0000, RZ, 0xc0, !PT ;  /* 0xffff000004047812 */ /* 0x000fe200078ec0ff */
[----:B------:R-:W-:Y:S01]  /*50b0*/  FMUL.FTZ R45, R12, R41 ;  /* 0x000000290c2d7220 */ /* 0x000fe20000410000 */
[----:B------:R-:W-:Y:S01]  /*50c0*/  SHF.L.U32 R5, R6, 0x10, RZ ;  /* 0x0000001006057819 */ /* 0x000fe200000006ff */
[----:B------:R-:W-:Y:S01]  /*50d0*/  FFMA.FTZ R35, R34, R40, R35 ;  /* 0x0000002822237223 */ /* 0x000fe20000010023 */
[----:B------:R-:W-:Y:S01]  /*50e0*/  LOP3.LUT R7, R6, 0xffff0000, RZ, 0xc0, !PT ;  /* 0xffff000006077812 */ /* 0x000fe200078ec0ff */
[-C--:B------:R-:W-:Y:S01]  /*50f0*/  FMUL.FTZ R39, R12, R37.reuse ;  /* 0x000000250c277220 */ /* 0x080fe20000410000 */
[----:B------:R-:W-:Y:S01]  /*5100*/  IMAD.U32 R6, R14, 0x10000, RZ ;  /* 0x000100000e067824 */ /* 0x000fe200078e00ff */
[C---:B------:R-:W-:Y:S01]  /*5110*/  SHF.L.U32 R12, R95.reuse, 0x10, RZ ;  /* 0x000000105f0c7819 */ /* 0x040fe200000006ff */
[----:B------:R-:W-:Y:S01]  /*5120*/  IMAD.U32 R34, R90, 0x10000, RZ ;  /* 0x000100005a227824 */ /* 0x000fe200078e00ff */
[----:B------:R-:W-:Y:S01]  /*5130*/  LOP3.LUT R14, R14, 0xffff0000, RZ, 0xc0, !PT ;  /* 0xffff00000e0e7812 */ /* 0x000fe200078ec0ff */
[----:B------:R-:W-:Y:S01]  /*5140*/  FFMA.FTZ R36, R4, R37, -R45 ;  /* 0x0000002504247223 */ /* 0x000fe2000001082d */
[----:B------:R-:W-:Y:S01]  /*5150*/  LOP3.LUT R90, R90, 0xffff0000, RZ, 0xc0, !PT ;  /* 0xffff00005a5a7812 */ /* 0x000fe200078ec0ff */
[----:B------:R-:W-:Y:S01]  /*5160*/  FFMA.FTZ R4, R4, R41, R39 ;  /* 0x0000002904047223 */ /* 0x000fe20000010027 */
[----:B------:R-:W-:Y:S01]  /*5170*/  LOP3.LUT R95, R95, 0xffff0000, RZ, 0xc0, !PT ;  /* 0xffff00005f5f7812 */ /* 0x000fe200078ec0ff */
[C---:B------:R-:W-:Y:S01]  /*5180*/  FMUL.FTZ R40, R6.reuse, R34 ;  /* 0x0000002206287220 */ /* 0x040fe20000410000 */
[----:B------:R-:W-:Y:S01]  /*5190*/  FMUL.FTZ R37, R6, R12 ;  /* 0x0000000c06257220 */ /* 0x000fe20000410000 */
[----:B------:R-:W-:Y:S01]  /*51a0*/  FMUL.FTZ R6, R14, R90 ;  /* 0x0000005a0e067220 */ /* 0x000fe20000410000 */
[----:B------:R-:W-:Y:S01]  /*51b0*/  F2FP.BF16.F32.PACK_AB R36, R36, R43 ;  /* 0x0000002b2424723e */ /* 0x000fe200000010ff */
        /* <DEDUP_REMOVED lines=9> */
[----:B------:R-:W-:Y:S02]  /*5250*/  F2FP.BF16.F32.PACK_AB R7, R47, R46 ;  /* 0x0000002e2f07723e */ /* 0x000fe400000010ff */
[----:B------:R-:W-:Y:S02]  /*5260*/  F2FP.BF16.F32.PACK_AB R15, R91, R44 ;  /* 0x0000002c5b0f723e */ /* 0x000fe400000010ff */
[----:B------:R-:W-:Y:S02]  /*5270*/  F2FP.BF16.F32.PACK_AB R6, R95, R40 ;  /* 0x000000285f06723e */ /* 0x000fe400000010ff */
[----:B------:R-:W-:-:S07]  /*5280*/  F2FP.BF16.F32.PACK_AB R14, R90, R37 ;  /* 0x000000255a0e723e */ /* 0x000fce00000010ff */
.L_x_2711:
[----:B------:R-:W-:Y:S05]  /*5290*/  BSYNC B1 ;  /* 0x0000000000017941 */ /* 0x000fea0003800000 */
.L_x_2710:
[----:B------:R-:W-:Y:S01]  /*52a0*/  ISETP.GE.AND P3, PT, R11, R87, PT ;  /* 0x000000570b00720c */ /* 0x000fe20003f66270 */
[----:B-1----:R1:W-:Y:S02]  /*52b0*/  ST.E.128 desc[UR40][R32.64], R4 ;  /* 0x0000000420007985 */ /* 0x0023e4000c101d28 */
[----:B-1----:R-:W-:Y:S02]  /*52c0*/  IMAD.MOV.U32 R4, RZ, RZ, R84 ;  /* 0x000000ffff047224 */ /* 0x002fe400078e0054 */
[----:B------:R-:W-:-:S08]  /*52d0*/  IMAD.MOV.U32 R5, RZ, RZ, R85 ;  /* 0x000000ffff057224 */ /* 0x000fd000078e0055 */
[----:B------:R-:W-:Y:S05]  /*52e0*/  @P3 BRA `(.L_x_2692) ;  /* 0x0000000400183947 */ /* 0x000fea0003800000 */
[----:B------:R-:W-:-:S05]  /*52f0*/  IMAD.WIDE R4, R11, 0x2, R4 ;  /* 0x000000020b047825 */ /* 0x000fca00078e0204 */
[----:B--2---:R1:W-:Y:S01]  /*5300*/  ST.E.128 desc[UR40][R4.64], R12 ;  /* 0x0000000c04007985 */ /* 0x0043e2000c101d28 */
[----:B------:R-:W-:Y:S05]  /*5310*/  BRA `(.L_x_2692) ;  /* 0x00000004000c7947 */ /* 0x000fea0003800000 */
.L_x_2673:
[----:B------:R-:W-:-:S13]  /*5320*/  ISETP.NE.AND P5, PT, R157, 0x3, PT ;  /* 0x000000039d00780c */ /* 0x000fda0003fa5270 */
[----:B------:R-:W-:Y:S05]  /*5330*/  @!P5 BRA `(.L_x_2712) ;  /* 0x000000000004d947 */ /* 0x000fea0003800000 */
[----:B------:R-:W-:Y:S01]  /*5340*/  BPT.TRAP 0x1 ;  /* 0x000000040000795c */ /* 0x000fe20000300000 */
.L_x_2712:
[----:B------:R-:W2:Y:S01]  /*5350*/  LDL R4, [R1] ;  /* 0x0000000001047983 */ /* 0x000ea20000100800 */
[----:B------:R-:W-:Y:S01]  /*5360*/  IMAD R68, R19, 0x8, R2 ;  /* 0x0000000813447824 */ /* 0x000fe200078e0202 */
[----:B------:R-:W-:Y:S01]  /*5370*/  BSSY B1, `(.L_x_2713) ;  /* 0x0000005000017945 */ /* 0x000fe20003800000 */
[----:B------:R-:W-:Y:S02]  /*5380*/  SHF.R.S32.HI R73, RZ, 0x1f, R72 ;  /* 0x0000001fff497819 */ /* 0x000fe40000011448 */
[----:B--2---:R-:W-:-:S04]  /*5390*/  SHF.L.U32 R77, R4, 0x1f, RZ ;  /* 0x0000001f044d7819 */ /* 0x004fc800000006ff */
[----:B------:R-:W0:Y:S02]  /*53a0*/  SYNCS.PHASECHK.TRANS64.TRYWAIT P3, [R68+URZ+0x16890], R77 ;  /* 0x0168904d440075a7 */ /* 0x000e24000806017f */
[----:B0-----:R-:W-:Y:S05]  /*53b0*/  @!P3 BRA `(.L_x_2714) ;  /* 0x0000017000acb947 */ /* 0x001fea0003800000 */
.L_x_2953:
[----:B------:R-:W-:Y:S05]  /*53c0*/  BSYNC B1 ;  /* 0x0000000000017941 */ /* 0x000fea0003800000 */
.L_x_2713:
        /* <DEDUP_REMOVED lines=25> */
.L_x_2957:
        /* <DEDUP_REMOVED lines=13> */
.L_x_2717:
[----:B------:R-:W-:Y:S05]  /*5630*/  BSYNC B1 ;  /* 0x0000000000017941 */ /* 0x000fea0003800000 */
.L_x_2716:
[----:B------:R-:W-:-:S03]  /*5640*/  UMOV UR4, 0xffffffff ;  /* 0xffffffff00047882 */ /* 0x000fc60000000000 */
[----:B------:R-:W-:Y:S05]  /*5650*/  BRA.DIV UR4, `(.L_x_2718) ;  /* 0x0000017204647947 */ /* 0x000fea000b800000 */
[----:B--2-4-:R2:W4:Y:S04]  /*5660*/  SHFL.IDX PT, R5, R33, 0x1, 0x1c1f ;  /* 0x003c1f0021057f89 */ /* 0x01452800000e0000 */
[----:B---3--:R2:W3:Y:S02]  /*5670*/  SHFL.IDX PT, R7, R32, 0x1, 0x1c1f ;  /* 0x003c1f0020077f89 */ /* 0x0084e400000e0000 */
.L_x_2961:
        /* <DEDUP_REMOVED lines=13> */
.L_x_2692:
[----:B------:R-:W-:Y:S05]  /*5750*/  BSYNC B0 ;  /* 0x0000000000007941 */ /* 0x000fea0003800000 */
.L_x_2672:
[----:B01234-:R-:W0:Y:S01]  /*5760*/  S2R R4, SR_TID.X ;  /* 0x0000000000047919 */ /* 0x01fe220000002100 */
[----:B------:R-:W-:Y:S01]  /*5770*/  @!PT LDS RZ, [RZ] ;  /* 0x00000000fffff984 */ /* 0x000fe20000000800 */
[----:B------:R-:W-:Y:S01]  /*5780*/  @!PT LDS RZ, [RZ] ;  /* 0x00000000fffff984 */ /* 0x000fe20000000800 */
[----:B------:R-:W-:Y:S01]  /*5790*/  @!PT LDS RZ, [RZ] ;  /* 0x00000000fffff984 */ /* 0x000fe20000000800 */
[----:B------:R-:W-:Y:S01]  /*57a0*/  @!PT LDS RZ, [RZ] ;  /* 0x00000000fffff984 */ /* 0x000fe20000000800 */
[----:B------:R1:W-:Y:S06]  /*57b0*/  MEMBAR.ALL.CTA ;  /* 0x0000000000007992 */ /* 0x0003ec0000008000 */
[----:B-1----:R-:W1:Y:S01]  /*57c0*/  FENCE.VIEW.ASYNC.S ;  /* 0x00000000000073c6 */ /* 0x002e620000000000 */
[----:B------:R-:W-:Y:S05]  /*57d0*/  WARPSYNC.ALL ;  /* 0x0000000000007948 */ /* 0x000fea0003800000 */
[----:B------:R-:W-:Y:S01]  /*57e0*/  BSSY B0, `(.L_x_2719) ;  /* 0x0000008000007945 */ /* 0x000fe20003800000 */
[----:B-1----:R1:W-:Y:S01]  /*57f0*/  BAR.SYNC.DEFER_BLOCKING R76, 0x80 ;  /* 0x0002004c0000751d */ /* 0x0023e20000010000 */
[----:B0-----:R-:W-:-:S13]  /*5800*/  LOP3.LUT P3, RZ, R4, 0x7f, RZ, 0xc0, !PT ;  /* 0x0000007f04ff7812 */ /* 0x001fda000786c0ff */
[----:B------:R-:W-:-:S05]  /*5810*/  @!P3 VIADD R4, R68, 0x168a0 ;  /* 0x000168a04404b836 */ /* 0x000fca0000000000 */
[----:B------:R-:W-:-:S04]  /*5820*/  @!P3 PRMT R4, RZ, 0x654, R4 ;  /* 0x00000654ff04b816 */ /* 0x000fc80000000004 */
[----:B------:R1:W-:Y:S01]  /*5830*/  @!P3 SYNCS.ARRIVE.TRANS64.RED.A1T0 RZ, [R4+URZ], RZ ;  /* 0x000000ff04ffb9a7 */ /* 0x0003e2000810043f */
[----:B------:R-:W-:Y:S05]  /*5840*/  @!P5 BRA `(.L_x_2720) ;  /* 0x000000000004d947 */ /* 0x000fea0003800000 */
[----:B------:R-:W-:Y:S01]  /*5850*/  BPT.TRAP 0x1 ;  /* 0x000000040000795c */ /* 0x000fe20000300000 */
.L_x_2720:
[----:B------:R-:W-:Y:S05]  /*5860*/  BSYNC B0 ;  /* 0x0000000000007941 */ /* 0x000fea0003800000 */
.L_x_2719:
[----:B------:R-:W0:Y:S01]  /*5870*/  SYNCS.PHASECHK.TRANS64.TRYWAIT P4, [R68+URZ+0x168b0], R77 ;  /* 0x0168b04d440075a7 */ /* 0x000e22000808017f */
[----:B------:R-:W-:Y:S01]  /*5880*/  ULDC UR36, c[0x0][0x2f4] ;  /* 0x0000bd0000247ab9 */ /* 0x000fe20000000800 */
[----:B------:R-:W-:Y:S04]  /*5890*/  BSSY B0, `(.L_x_2721) ;  /* 0x0000002000007945 */ /* 0x000fe80003800000 */
[----:B0-----:R-:W-:Y:S05]  /*58a0*/  @!P4 BRA `(.L_x_2722) ;  /* 0x00000170001cc947 */ /* 0x001fea0003800000 */
.L_x_2962:
[----:B------:R-:W-:Y:S05]  /*58b0*/  BSYNC B0 ;  /* 0x0000000000007941 */ /* 0x000fea0003800000 */
.L_x_2721:
[----:B------:R-:W-:Y:S01]  /*58c0*/  ULDC.64 UR4, c[0x0][0x328] ;  /* 0x0000ca0000047ab9 */ /* 0x000fe20000000a00 */
[----:B------:R-:W-:Y:S01]  /*58d0*/  ULDC.64 UR6, c[0x0][0x318] ;  /* 0x0000c60000067ab9 */ /* 0x000fe20000000a00 */
[----:B------:R-:W-:Y:S01]  /*58e0*/  IMAD R73, R73, UR4, RZ ;  /* 0x0000000449497c24 */ /* 0x000fe2000f8e02ff */
[----:B------:R-:W-:Y:S01]  /*58f0*/  BSSY B0, `(.L_x_2723) ;  /* 0x000001d000007945 */ /* 0x000fe20003800000 */
[----:B-1----:R-:W-:-:S04]  /*5900*/  IMAD.WIDE.U32 R4, R72, UR4, RZ ;  /* 0x0000000448047c25 */ /* 0x002fc8000f8e00ff */
[----:B------:R-:W-:Y:S01]  /*5910*/  IMAD R73, R72, UR5, R73 ;  /* 0x0000000548497c24 */ /* 0x000fe2000f8e0249 */
[----:B------:R-:W-:Y:S01]  /*5920*/  ULDC.64 UR4, c[0x0][0x338] ;  /* 0x0000ce0000047ab9 */ /* 0x000fe20000000a00 */
[----:B------:R-:W-:Y:S02]  /*5930*/  IMAD.IADD R75, R75, 0x1, -R154 ;  /* 0x000000014b4b7824 */ /* 0x000fe400078e0a9a */
[----:B------:R-:W-:Y:S02]  /*5940*/  IMAD R74, R74, UR4, RZ ;  /* 0x000000044a4a7c24 */ /* 0x000fe4000f8e02ff */
[----:B------:R-:W-:Y:S02]  /*5950*/  IMAD.IADD R5, R5, 0x1, R73 ;  /* 0x0000000105057824 */ /* 0x000fe400078e0249 */
[C---:B------:R-:W-:Y:S02]  /*5960*/  IMAD R7, R71.reuse, UR5, R74 ;  /* 0x0000000547077c24 */ /* 0x040fe4000f8e024a */
[----:B------:R-:W-:Y:S01]  /*5970*/  IMAD.WIDE.U32 R4, R71, UR4, R4 ;  /* 0x0000000447047c25 */ /* 0x000fe2000f8e0004 */
[----:B------:R-:W-:-:S04]  /*5980*/  ULDC.64 UR4, c[0x0][0x330] ;  /* 0x0000cc0000047ab9 */ /* 0x000fc80000000a00 */
[----:B------:R-:W-:-:S03]  /*5990*/  IADD3 R5, R5, R7, RZ ;  /* 0x0000000705057210 */ /* 0x000fc60007ffe0ff */
[----:B------:R-:W-:-:S04]  /*59a0*/  IMAD.WIDE.U32 R4, R23, UR4, R4 ;  /* 0x0000000417047c25 */ /* 0x000fc8000f8e0004 */
        /* <DEDUP_REMOVED lines=17> */
.L_x_2724:
[----:B------:R-:W-:Y:S05]  /*5ac0*/  BSYNC B0 ;  /* 0x0000000000007941 */ /* 0x000fea0003800000 */
.L_x_2723:
[----:B------:R-:W-:Y:S01]  /*5ad0*/  ISETP.GE.AND P4, PT, R75, 0x61, PT ;  /* 0x000000614b00780c */ /* 0x000fe20003f86270 */
[----:B-1-3--:R1:W3:Y:S01]  /*5ae0*/  SHFL.IDX PT, R5, R32, 0x1, 0x1c1f ;  /* 0x003c1f0020057f89 */ /* 0x00a2e200000e0000 */
[----:B------:R-:W-:Y:S03]  /*5af0*/  BSSY B0, `(.L_x_2725) ;  /* 0x000000d000007945 */ /* 0x000fe60003800000 */
[----:B------:R-:W4:Y:S08]  /*5b00*/  SHFL.IDX PT, R11, R11, 0x1, 0x1c1f ;  /* 0x003c1f000b0b7f89 */ /* 0x000f3000000e0000 */
[----:B-1----:R-:W-:Y:S05]  /*5b10*/  @!P4 BRA `(.L_x_2726) ;  /* 0x000000000028c947 */ /* 0x002fea0003800000 */
[----:B------:R-:W-:-:S13]  /*5b20*/  ISETP.GE.AND P4, PT, R16, UR36, PT ;  /* 0x0000002410007c0c */ /* 0x000fda000bf86270 */
[----:B----4-:R-:W-:-:S04]  /*5b30*/  @!P4 LEA R14, P5, R16, R11, 0x1 ;  /* 0x0000000b100ec211 */ /* 0x010fc800078a08ff */
[----:B---3--:R-:W-:Y:S02]  /*5b40*/  @!P4 LEA.HI.X R15, R16, R5, R17, 0x1, P5 ;  /* 0x00000005100fc211 */ /* 0x008fe400028f0c11 */
[----:B------:R-:W-:-:S13]  /*5b50*/  ISETP.GE.AND P5, PT, R18, UR36, PT ;  /* 0x0000002412007c0c */ /* 0x000fda000bfa6270 */
[----:B------:R-:W-:-:S04]  /*5b60*/  @!P5 LEA R12, P6, R18, R11, 0x1 ;  /* 0x0000000b120cd211 */ /* 0x000fc800078c08ff */
[----:B--2---:R-:W-:Y:S02]  /*5b70*/  @!P5 LEA.HI.X R13, R18, R5, R156, 0x1, P6 ;  /* 0x00000005120dd211 */ /* 0x004fe400030f0c9c */
[----:B------:R-:W1:Y:S04]  /*5b80*/  @!P4 LDS.128 R4, [R70+0x3000] ;  /* 0x003000004604c984 */ /* 0x000e680000000c00 */
[----:B-1----:R-:W-:Y:S04]  /*5b90*/  @!P4 ST.E.128 desc[UR40][R14.64], R4 ;  /* 0x000000040e00c985 */ /* 0x002fe8000c101d28 */
[----:B------:R-:W1:Y:S04]  /*5ba0*/  @!P5 LDS.128 R4, [R69+0x3000] ;  /* 0x003000004504d984 */ /* 0x000e680000000c00 */
[----:B-1----:R1:W-:Y:S02]  /*5bb0*/  @!P5 ST.E.128 desc[UR40][R12.64], R4 ;  /* 0x000000040c00d985 */ /* 0x0023e4000c101d28 */
.L_x_2726:
[----:B------:R-:W-:Y:S05]  /*5bc0*/  BSYNC B0 ;  /* 0x0000000000007941 */ /* 0x000fea0003800000 */
.L_x_2725:
[----:B-1----:R-:W5:Y:S04]  /*5bd0*/  LDL R4, [R1+0x10] ;  /* 0x0000100001047983 */ /* 0x002f680000100800 */
[----:B---3--:R-:W3:Y:S01]  /*5be0*/  LDL.LU R5, [R1] ;  /* 0x0000000001057983 */ /* 0x008ee20000300800 */
[----:B0-----:R-:W-:Y:S02]  /*5bf0*/  @!P3 VIADD R68, R68, 0x168c0 ;  /* 0x000168c04444b836 */ /* 0x001fe40000000000 */
        /* <DEDUP_REMOVED lines=14> */
[----:B---3--:R-:W-:-:S05]  /*5ce0*/  LOP3.LUT R5, R5, R4, RZ, 0x3c, !PT ;  /* 0x0000000405057212 */ /* 0x008fca00078e3cff */
[----:B------:R0:W-:Y:S02]  /*5cf0*/  STL [R1], R5 ;  /* 0x0000000501007387 */ /* 0x0001e40000100800 */
[----:B------:R-:W-:Y:S05]  /*5d00*/  @P4 BRA `(.L_x_2727) ;  /* 0xffffffc400704947 */ /* 0x000fea000383ffff */
[----:B0-----:R-:W0:Y:S01]  /*5d10*/  S2R R5, SR_TID.X ;  /* 0x0000000000057919 */ /* 0x001e220000002100 */
[----:B------:R-:W-:Y:S02]  /*5d20*/  PLOP3.LUT P0, PT, PT, PT, PT, 0x8, 0x0 ;  /* 0x000000000000781c */ /* 0x000fe40003f0e170 */
[----:B0-----:R-:W-:-:S04]  /*5d30*/  SHF.R.U32.HI R5, RZ, 0x7, R5 ;  /* 0x00000007ff057819 */ /* 0x001fc80000011605 */
[----:B------:R-:W-:-:S13]  /*5d40*/  ISETP.NE.AND P4, PT, R5, 0x1, PT ;  /* 0x000000010500780c */ /* 0x000fda0003f85270 */
[----:B------:R-:W-:Y:S06]  /*5d50*/  @!P4 BAR.ARV 0x9, 0x100 ;  /* 0x024400000000cb1d */ /* 0x000fec0000002000 */
.L_x_2667:
[----:B------:R-:W3:Y:S01]  /*5d60*/  LDL R3, [R1+0x28] ;  /* 0x0000280001037983 */ /* 0x000ee20000100800 */
[----:B------:R-:W0:Y:S01]  /*5d70*/  LDC R0, c[0x0][0x448] ;  /* 0x00011200ff007b82 */ /* 0x000e220000000800 */
[----:B------:R-:W-:Y:S01]  /*5d80*/  IMAD.MOV.U32 R88, RZ, RZ, RZ ;  /* 0x000000ffff587224 */ /* 0x000fe200078e00ff */
[----:B0-----:R-:W-:-:S13]  /*5d90*/  ISETP.NE.AND P1, PT, R0, 0x1, PT ;  /* 0x000000010000780c */ /* 0x001fda0003f25270 */
[----:B------:R-:W0:Y:S08]  /*5da0*/  @P1 LDC R0, c[0x0][0x44c] ;  /* 0x00011300ff001b82 */ /* 0x000e300000000800 */
[----:B------:R-:W1:Y:S01]  /*5db0*/  @P1 LDC R5, c[0x0][0x450] ;  /* 0x00011400ff051b82 */ /* 0x000e620000000800 */
[----:B---3--:R-:W-:-:S04]  /*5dc0*/  VIADD R3, R3, 0xbf ;  /* 0x000000bf03037836 */ /* 0x008fc80000000000 */
[----:B0-----:R-:W-:-:S05]  /*5dd0*/  @P1 IMAD.HI.U32 R0, R3, R0, RZ ;  /* 0x0000000003001227 */ /* 0x001fca00078e00ff */
[----:B-1----:R-:W-:-:S05]  /*5de0*/  @P1 SHF.R.U32.HI R3, RZ, R5, R0 ;  /* 0x00000005ff031219 */ /* 0x002fca0000011600 */
[----:B------:R-:W-:-:S05]  /*5df0*/  IMAD.IADD R3, R82, 0x1, R3 ;  /* 0x0000000152037824 */ /* 0x000fca00078e0203 */
[----:B------:R-:W-:-:S04]  /*5e00*/  SHF.R.S32.HI R0, RZ, 0x1f, R3 ;  /* 0x0000001fff007819 */ /* 0x000fc80000011403 */
[----:B------:R-:W-:-:S04]  /*5e10*/  LEA.HI R0, R0, R3, RZ, 0x7 ;  /* 0x0000000300007211 */ /* 0x000fc800078f38ff */
[----:B------:R-:W-:-:S04]  /*5e20*/  SHF.R.S32.HI R0, RZ, 0x7, R0 ;  /* 0x00000007ff007819 */ /* 0x000fc80000011400 */
[----:B------:R-:W-:-:S04]  /*5e30*/  VIMNMX R83, R83, R0, PT ;  /* 0x0000000053537248 */ /* 0x000fc80003fe0100 */
[----:B------:R-:W-:Y:S01]  /*5e40*/  ISETP.GE.AND P1, PT, R83, 0x1, PT ;  /* 0x000000015300780c */ /* 0x000fe20003f26270 */
[----:B------:R-:W-:-:S12]  /*5e50*/  @P0 BRA `(.L_x_2728) ;  /* 0x00000000000c0947 */ /* 0x000fd80003800000 */
[----:B------:R-:W0:Y:S01]  /*5e60*/  FENCE.VIEW.ASYNC.G ;  /* 0x00000000000073c6 */ /* 0x000e220000000100 */
[----:B------:R-:W-:Y:S05]  /*5e70*/  WARPSYNC.ALL ;  /* 0x0000000000007948 */ /* 0x000fea0003800000 */
[----:B0-----:R-:W-:Y:S06]  /*5e80*/  BAR.ARV 0xc, 0x200 ;  /* 0x0308000000007b1d */ /* 0x001fec0000002000 */
.L_x_2728:
[----:B------:R-:W-:Y:S04]  /*5e90*/  BSSY B0, `(.L_x_2729) ;  /* 0x0000020000007945 */ /* 0x000fe80003800000 */
[----:B------:R-:W-:Y:S05]  /*5ea0*/  @!P1 BRA `(.L_x_2730) ;  /* 0x0000000000789947 */ /* 0x000fea0003800000 */
[----:B------:R-:W3:Y:S01]  /*5eb0*/  LDL R0, [R1+0x4c] ;  /* 0x00004c0001007983 */ /* 0x000ee20000100800 */
[----:B------:R-:W-:Y:S01]  /*5ec0*/  ULDC UR4, c[0x0][0x9f0] ;  /* 0x00027c0000047ab9 */ /* 0x000fe20000000800 */
[----:B---3--:R-:W-:-:S04]  /*5ed0*/  ISETP.NE.AND P0, PT, R0, RZ, PT ;  /* 0x000000ff0000720c */ /* 0x008fc80003f05270 */
[----:B------:R-:W-:-:S04]  /*5ee0*/  SEL R9, R0, UR4, P0 ;  /* 0x0000000400097c07 */ /* 0x000fc80008000000 */
[-C--:B------:R-:W-:Y:S02]  /*5ef0*/  IABS R6, R9.reuse ;  /* 0x0000000900067213 */ /* 0x080fe40000000000 */
        /* <DEDUP_REMOVED lines=25> */
.L_x_2730:
[----:B------:R-:W-:Y:S05]  /*6090*/  BSYNC B0 ;  /* 0x0000000000007941 */ /* 0x000fea0003800000 */
.L_x_2729:
[----:B------:R-:W3:Y:S01]  /*60a0*/  LDL R0, [R1+0x58] ;  /* 0x0000580001007983 */ /* 0x000ee20000100800 */
        /* <DEDUP_REMOVED lines=18> */
[----:B---3--:R-:W-:Y:S02]  /*61d0*/  IMAD R4, R0, R88, RZ ;  /* 0x0000005800047224 */ /* 0x008fe400078e02ff */
        /* <DEDUP_REMOVED lines=14> */
.L_x_2965:
[----:B------:R-:W0:Y:S01]  /*62c0*/  LDL R3, [R1+0x18] ;  /* 0x0000180001037983 */ /* 0x000e220000100800 */
[----:B------:R-:W-:Y:S01]  /*62d0*/  BSSY B6, `(.L_x_2733) ;  /* 0x000001b000067945 */ /* 0x000fe20003800000 */
[----:B0-----:R-:W-:-:S05]  /*62e0*/  IMAD.HI R0, R3, 0x55555556, RZ ;  /* 0x5555555603007827 */ /* 0x001fca00078e02ff */
[----:B------:R-:W-:-:S05]  /*62f0*/  LEA.HI R0, R0, R0, RZ, 0x1 ;  /* 0x0000000000007211 */ /* 0x000fca00078f08ff */
[----:B------:R-:W-:Y:S02]  /*6300*/  IMAD R0, R0, -0x3, R3 ;  /* 0xfffffffd00007824 */ /* 0x000fe400078e0203 */
[----:B------:R-:W-:-:S05]  /*6310*/  VIADD R3, R2, 0x8400 ;  /* 0x0000840002037836 */ /* 0x000fca0000000000 */
[----:B------:R-:W-:Y:S02]  /*6320*/  LOP3.LUT P0, RZ, R3, 0x3ff, RZ, 0xc0, !PT ;  /* 0x000003ff03ff7812 */ /* 0x000fe4000780c0ff */
[----:B------:R-:W-:Y:S02]  /*6330*/  LEA R0, R0, R3, 0xd ;  /* 0x0000000300007211 */ /* 0x000fe400078e68ff */
[----:B------:R-:W-:Y:S02]  /*6340*/  P2R R25, PR, RZ, 0x1 ;  /* 0x00000001ff197803 */ /* 0x000fe40000000000 */
[----:B------:R-:W-:-:S04]  /*6350*/  SHF.R.U32.HI R0, RZ, 0x4, R0 ;  /* 0x00000004ff007819 */ /* 0x000fc80000011600 */
[----:B------:R-:W-:-:S03]  /*6360*/  LOP3.LUT R28, R0, 0x3fff, RZ, 0xc0, !PT ;  /* 0x00003fff001c7812 */ /* 0x000fc600078ec0ff */
[----:B------:R-:W-:Y:S05]  /*6370*/  @!P0 BRA `(.L_x_2734) ;  /* 0x0000000000408947 */ /* 0x000fea0003800000 */
[----:B------:R-:W-:Y:S01]  /*6380*/  MOV R0, 0x0 ;  /* 0x0000000000007802 */ /* 0x000fe20000000f00 */
[----:B------:R-:W-:Y:S01]  /*6390*/  ULDC.64 UR4, c[0x4][0x88] ;  /* 0x0100220000047ab9 */ /* 0x000fe20000000a00 */
[----:B------:R-:W-:Y:S01]  /*63a0*/  ULDC.64 UR6, c[0x4][0x90] ;  /* 0x0100240000067ab9 */ /* 0x000fe20000000a00 */
[----:B------:R-:W-:Y:S01]  /*63b0*/  IMAD.U32 R4, RZ, RZ, UR4 ;  /* 0x00000004ff047e24 */ /* 0x000fe2000f8e00ff */
[----:B-1----:R0:W1:Y:S01]  /*63c0*/  LDC.64 R14, c[0x4][R0] ;  /* 0x01000000000e7b82 */ /* 0x0020620000000a00 */
[----:B------:R-:W-:Y:S01]  /*63d0*/  IMAD.U32 R5, RZ, RZ, UR5 ;  /* 0x00000005ff057e24 */ /* 0x000fe2000f8e00ff */
[----:B------:R-:W-:Y:S01]  /*63e0*/  ULDC.64 UR4, c[0x4][0x28] ;  /* 0x01000a0000047ab9 */ /* 0x000fe20000000a00 */
[----:B------:R-:W-:Y:S02]  /*63f0*/  IMAD.U32 R6, RZ, RZ, UR6 ;  /* 0x00000006ff067e24 */ /* 0x000fe4000f8e00ff */
[----:B------:R-:W-:Y:S02]  /*6400*/  IMAD.U32 R7, RZ, RZ, UR7 ;  /* 0x00000007ff077e24 */ /* 0x000fe4000f8e00ff */
[----:B------:R-:W-:-:S02]  /*6410*/  IMAD.U32 R10, RZ, RZ, UR4 ;  /* 0x00000004ff0a7e24 */ /* 0x000fc4000f8e00ff */
[----:B----4-:R-:W-:Y:S02]  /*6420*/  IMAD.U32 R11, RZ, RZ, UR5 ;  /* 0x00000005ff0b7e24 */ /* 0x010fe4000f8e00ff */
[----:B------:R-:W-:Y:S02]  /*6430*/  IMAD.MOV.U32 R8, RZ, RZ, 0x70 ;  /* 0x00000070ff087424 */ /* 0x000fe400078e00ff */
[----:B------:R-:W-:Y:S02]  /*6440*/  IMAD.MOV.U32 R12, RZ, RZ, 0x1 ;  /* 0x00000001ff0c7424 */ /* 0x000fe400078e00ff */
[----:B0-2---:R-:W-:-:S07]  /*6450*/  IMAD.MOV.U32 R13, RZ, RZ, RZ ;  /* 0x000000ffff0d7224 */ /* 0x005fce00078e00ff */
[----:B------:R-:W-:-:S07]  /*6460*/  LEPC R20, `(.L_x_2734) ;  /* 0x000000001014794e */ /* 0x000fce0000000000 */
[----:B-1---5:R-:W-:Y:S05]  /*6470*/  CALL.ABS.NOINC R14 ;  /* 0x000000000e007343 */ /* 0x022fea0003c00000 */
.L_x_2734:
[----:B------:R-:W-:Y:S05]  /*6480*/  BSYNC B6 ;  /* 0x0000000000067941 */ /* 0x000fea0003800000 */
.L_x_2733:
[----:B------:R-:W-:Y:S02]  /*6490*/  ULDC UR4, c[0x0][0x3f4] ;  /* 0x0000fd0000047ab9 */ /* 0x000fe40000000800 */
[----:B------:R-:W-:-:S13]  /*64a0*/  ISETP.LT.AND P0, PT, RZ, UR4, PT ;  /* 0x00000004ff007c0c */ /* 0x000fda000bf01270 */
[----:B------:R-:W-:Y:S05]  /*64b0*/  @P0 BRA `(.L_x_2735) ;  /* 0x0000000000400947 */ /* 0x000fea0003800000 */
[----:B------:R-:W3:Y:S02]  /*64c0*/  LDL R20, [R1+0x54] ;  /* 0x0000540001147983 */ /* 0x000ee40000100800 */
[----:B---3--:R-:W-:-:S04]  /*64d0*/  LEA.HI R0, R20, R20, RZ, 0x1 ;  /* 0x0000001414007211 */ /* 0x008fc800078f08ff */
[----:B------:R-:W-:-:S04]  /*64e0*/  LOP3.LUT R0, R0, 0xfffffffe, RZ, 0xc0, !PT ;  /* 0xfffffffe00007812 */ /* 0x000fc800078ec0ff */
[----:B------:R-:W-:-:S04]  /*64f0*/  IADD3 R0, R20, -R0, RZ ;  /* 0x8000000014007210 */ /* 0x000fc80007ffe0ff */
[----:B------:R-:W-:-:S04]  /*6500*/  SHF.L.U32 R3, R0, 0x1f, RZ ;  /* 0x0000001f00037819 */ /* 0x000fc800000006ff */
[----:B------:R0:W3:Y:S03]  /*6510*/  SYNCS.PHASECHK.TRANS64.TRYWAIT P0, [R2+URZ+0x16800], R3 ;  /* 0x01680003020075a7 */ /* 0x0000e6000800017f */
[----:B---3--:R-:W-:Y:S05]  /*6520*/  @!P0 NANOSLEEP.SYNCS 0x989680 ;  /* 0x009896800000895d */ /* 0x008fea0003900000 */
[----:B------:R-:W3:Y:S01]  /*6530*/  @!P0 SYNCS.PHASECHK.TRANS64 P0, [R2+URZ+0x16800], R3 ;  /* 0x01680003020085a7 */ /* 0x000ee2000800007f */
[----:B------:R-:W-:Y:S04]  /*6540*/  BSSY B0, `(.L_x_2736) ;  /* 0x0000006000007945 */ /* 0x000fe80003800000 */
[----:B---3--:R-:W-:Y:S05]  /*6550*/  @P0 BRA `(.L_x_2737) ;  /* 0x0000000000100947 */ /* 0x008fea0003800000 */
.L_x_2738:
[----:B---3--:R3:W0:Y:S02]  /*6560*/  SYNCS.PHASECHK.TRANS64.TRYWAIT P0, [R2+URZ+0x16800], R3 ;  /* 0x01680003020075a7 */ /* 0x008624000800017f */
[----:B0-----:R-:W-:Y:S05]  /*6570*/  @!P0 NANOSLEEP.SYNCS 0x989680 ;  /* 0x009896800000895d */ /* 0x001fea0003900000 */
[----:B------:R-:W0:Y:S02]  /*6580*/  @!P0 SYNCS.PHASECHK.TRANS64 P0, [R2+URZ+0x16800], R3 ;  /* 0x01680003020085a7 */ /* 0x000e24000800007f */
[----:B0-----:R-:W-:Y:S05]  /*6590*/  @!P0 BRA `(.L_x_2738) ;  /* 0xfffffffc00f08947 */ /* 0x001fea000383ffff */
.L_x_2737:
[----:B------:R-:W-:Y:S05]  /*65a0*/  BSYNC B0 ;  /* 0x0000000000007941 */ /* 0x000fea0003800000 */
.L_x_2736:
[----:B------:R-:W-:Y:S05]  /*65b0*/  BRA `(.L_x_2739) ;  /* 0x0000003000387947 */ /* 0x000fea0003800000 */
.L_x_2735:
        /* <DEDUP_REMOVED lines=18> */
[----:B-1----:R0:W1:Y:S01]  /*66e0*/  LDC.64 R14, c[0x4][R0] ;  /* 0x01000000000e7b82 */ /* 0x0020620000000a00 */
[----:B------:R-:W-:Y:S01]  /*66f0*/  IMAD.U32 R5, RZ, RZ, UR5 ;  /* 0x00000005ff057e24 */ /* 0x000fe2000f8e00ff */
[----:B------:R-:W-:Y:S01]  /*6700*/  ULDC.64 UR4, c[0x4][0x20] ;  /* 0x0100080000047ab9 */ /* 0x000fe20000000a00 */
[----:B------:R-:W-:Y:S01]  /*6710*/  IMAD.U32 R6, RZ, RZ, UR6 ;  /* 0x00000006ff067e24 */ /* 0x000fe2000f8e00ff */
[----:B------:R-:W-:Y:S01]  /*6720*/  MOV R12, 0x1 ;  /* 0x00000001000c7802 */ /* 0x000fe20000000f00 */
[----:B------:R-:W-:Y:S02]  /*6730*/  IMAD.U32 R7, RZ, RZ, UR7 ;  /* 0x00000007ff077e24 */ /* 0x000fe4000f8e00ff */
[----:B------:R-:W-:-:S02]  /*6740*/  IMAD.U32 R10, RZ, RZ, UR4 ;  /* 0x00000004ff0a7e24 */ /* 0x000fc4000f8e00ff */
[----:B----4-:R-:W-:Y:S02]  /*6750*/  IMAD.U32 R11, RZ, RZ, UR5 ;  /* 0x00000005ff0b7e24 */ /* 0x010fe4000f8e00ff */
[----:B------:R-:W-:Y:S02]  /*6760*/  IMAD.MOV.U32 R8, RZ, RZ, 0x70 ;  /* 0x00000070ff087424 */ /* 0x000fe400078e00ff */
[----:B0-2---:R-:W-:-:S07]  /*6770*/  IMAD.MOV.U32 R13, RZ, RZ, RZ ;  /* 0x000000ffff0d7224 */ /* 0x005fce00078e00ff */
[----:B------:R-:W-:-:S07]  /*6780*/  LEPC R20, `(.L_x_2741) ;  /* 0x000000001014794e */ /* 0x000fce0000000000 */
[----:B-1----:R-:W-:Y:S05]  /*6790*/  CALL.ABS.NOINC R14 ;  /* 0x000000000e007343 */ /* 0x002fea0003c00000 */
.L_x_2741:
[----:B------:R-:W-:Y:S05]  /*67a0*/  BSYNC B6 ;  /* 0x0000000000067941 */ /* 0x000fea0003800000 */
.L_x_2740:
[----:B------:R-:W3:Y:S01]  /*67b0*/  LDL R20, [R1+0x28] ;  /* 0x0000280001147983 */ /* 0x000ee20000100800 */
[----:B------:R-:W-:Y:S01]  /*67c0*/  ULDC.U8 UR4, c[0x0][0x410] ;  /* 0x0001040000047ab9 */ /* 0x000fe20000000000 */
[----:B------:R-:W-:Y:S01]  /*67d0*/  BSSY B0, `(.L_x_2742) ;  /* 0x00002e4000007945 */ /* 0x000fe20003800000 */
[----:B------:R-:W-:Y:S01]  /*67e0*/  ISETP.NE.AND P0, PT, RZ, UR4, PT ;  /* 0x00000004ff007c0c */ /* 0x000fe2000bf05270 */
[----:B---3--:R-:W-:-:S12]  /*67f0*/  IMAD.IADD R35, R154, 0x1, R20 ;  /* 0x000000019a237824 */ /* 0x008fd800078e0214 */
[----:B------:R-:W-:Y:S05]  /*6800*/  @!P0 BRA `(.L_x_2743) ;  /* 0x0000001400ec8947 */ /* 0x000fea0003800000 */
[----:B------:R-:W3:Y:S01]  /*6810*/  LDL R44, [R1+0x4] ;  /* 0x00000400012c7983 */ /* 0x000ee20000100800 */
[----:B------:R-:W0:Y:S01]  /*6820*/  LDC R40, c[0x0][0x448] ;  /* 0x00011200ff287b82 */ /* 0x000e220000000800 */
[----:B------:R-:W-:Y:S01]  /*6830*/  ULDC.64 UR4, c[0x0][0x3f8] ;  /* 0x0000fe0000047ab9 */ /* 0x000fe20000000a00 */
[----:B------:R-:W-:Y:S01]  /*6840*/  ULDC.64 UR6, c[0x0][0x408] ;  /* 0x0001020000067ab9 */ /* 0x000fe20000000a00 */
[----:B------:R-:W5:Y:S01]  /*6850*/  S2R R20, SR_TID.X ;  /* 0x0000000000147919 */ /* 0x000f620000002100 */
[----:B0-----:R-:W-:Y:S01]  /*6860*/  ISETP.NE.AND P0, PT, R40, 0x1, PT ;  /* 0x000000012800780c */ /* 0x001fe20003f05270 */
[----:B-----5:R-:W-:-:S12]  /*6870*/  VIADD R21, R20, 0xffffff80 ;  /* 0xffffff8014157836 */ /* 0x020fd80000000000 */
[----:B------:R-:W0:Y:S01]  /*6880*/  @P0 LDC R0, c[0x0][0x44c] ;  /* 0x00011300ff000b82 */ /* 0x000e220000000800 */
[----:B------:R-:W-:-:S07]  /*6890*/  SHF.R.S32.HI R20, RZ, 0x1f, R21 ;  /* 0x0000001fff147819 */ /* 0x000fce0000011415 */
[----:B------:R-:W5:Y:S01]  /*68a0*/  @P0 LDC R5, c[0x0][0x450] ;  /* 0x00011400ff050b82 */ /* 0x000f620000000800 */
[----:B------:R-:W-:-:S04]  /*68b0*/  LEA.HI R20, R20, R21, RZ, 0x2 ;  /* 0x0000001514147211 */ /* 0x000fc800078f10ff */
[----:B------:R-:W-:-:S05]  /*68c0*/  LOP3.LUT R20, R20, 0xfffffffc, RZ, 0xc0, !PT ;  /* 0xfffffffc14147812 */ /* 0x000fca00078ec0ff */
[----:B------:R-:W-:-:S04]  /*68d0*/  IMAD.IADD R20, R21, 0x1, -R20 ;  /* 0x0000000115147824 */ /* 0x000fc800078e0a14 */
[----:B------:R-:W-:-:S04]  /*68e0*/  IMAD R3, R20, 0x60, R35 ;  /* 0x0000006014037824 */ /* 0x000fc800078e0223 */
[----:B0-----:R-:W-:-:S05]  /*68f0*/  @P0 IMAD.HI.U32 R0, R3, R0, RZ ;  /* 0x0000000003000227 */ /* 0x001fca00078e00ff */
[----:B-----5:R-:W-:-:S04]  /*6900*/  @P0 SHF.R.U32.HI R3, RZ, R5, R0 ;  /* 0x00000005ff030219 */ /* 0x020fc80000011600 */
[----:B------:R-:W-:Y:S01]  /*6910*/  SHF.R.S32.HI R0, RZ, 0x1f, R3 ;  /* 0x0000001fff007819 */ /* 0x000fe20000011403 */
[----:B------:R-:W-:Y:S02]  /*6920*/  IMAD.MOV.U32 R8, RZ, RZ, R26 ;  /* 0x000000ffff087224 */ /* 0x000fe400078e001a */
[----:B------:R-:W-:Y:S02]  /*6930*/  IMAD.MOV.U32 R9, RZ, RZ, R31 ;  /* 0x000000ffff097224 */ /* 0x000fe400078e001f */
[C---:B------:R-:W-:Y:S02]  /*6940*/  IMAD R4, R0.reuse, UR4, RZ ;  /* 0x0000000400047c24 */ /* 0x040fe4000f8e02ff */
[----:B------:R-:W-:Y:S02]  /*6950*/  IMAD.MOV.U32 R10, RZ, RZ, R24 ;  /* 0x000000ffff0a7224 */ /* 0x000fe400078e0018 */
[----:B----4-:R-:W-:Y:S02]  /*6960*/  IMAD.MOV.U32 R11, RZ, RZ, R33 ;  /* 0x000000ffff0b7224 */ /* 0x010fe400078e0021 */
        /* <DEDUP_REMOVED lines=8> */
[----:B------:R-:W-:Y:S02]  /*69f0*/  LEA R4, P0, R8, UR4, 0x1 ;  /* 0x0000000408047c11 */ /* 0x000fe4000f8008ff */
[----:B------:R-:W-:Y:S02]  /*6a00*/  LEA R7, P1, R10, UR6, 0x1 ;  /* 0x000000060a077c11 */ /* 0x000fe4000f8208ff */
[----:B------:R-:W-:Y:S01]  /*6a10*/  IADD3 R3, R11, R3, RZ ;  /* 0x000000030b037210 */ /* 0x000fe20007ffe0ff */
[----:B------:R-:W-:Y:S01]  /*6a20*/  UMOV UR4, 0xffffffff ;  /* 0xffffffff00047882 */ /* 0x000fe20000000000 */
[----:B------:R-:W-:Y:S02]  /*6a30*/  LEA.HI.X R6, R8, UR5, R5, 0x1, P0 ;  /* 0x0000000508067c11 */ /* 0x000fe400080f0c05 */
[----:B------:R-:W-:-:S02]  /*6a40*/  LEA.HI.X R8, R10, UR7, R3, 0x1, P1 ;  /* 0x000000070a087c11 */ /* 0x000fc400088f0c03 */
[----:B---3--:R-:W-:Y:S01]  /*6a50*/  SHF.R.S32.HI R34, RZ, 0x1f, R44 ;  /* 0x0000001fff227819 */ /* 0x008fe2000001142c */
[----:B------:R-:W-:Y:S06]  /*6a60*/  BRA.DIV UR4, `(.L_x_2744) ;  /* 0x0000016204007947 */ /* 0x000fec000b800000 */
[----:B------:R0:W3:Y:S04]  /*6a70*/  SHFL.IDX PT, R3, R6, RZ, 0x1c1f ;  /* 0x001c1fff06037589 */ /* 0x0000e800000e0000 */
[----:B------:R0:W4:Y:S04]  /*6a80*/  SHFL.IDX PT, R0, R4, RZ, 0x1c1f ;  /* 0x001c1fff04007589 */ /* 0x00012800000e0000 */
[----:B------:R0:W0:Y:S04]  /*6a90*/  SHFL.IDX PT, R5, R8, RZ, 0x1c1f ;  /* 0x001c1fff08057589 */ /* 0x00002800000e0000 */
[----:B-1----:R1:W0:Y:S02]  /*6aa0*/  SHFL.IDX PT, R14, R7, RZ, 0x1c1f ;  /* 0x001c1fff070e7589 */ /* 0x00222400000e0000 */
.L_x_2971:
[----:B------:R-:W5:Y:S01]  /*6ab0*/  LDL R9, [R1+0x14] ;  /* 0x0000140001097983 */ /* 0x000f620000100800 */
        /* <DEDUP_REMOVED lines=9> */
[----:B----4-:R-:W-:Y:S01]  /*6b50*/  IMAD.MOV.U32 R10, RZ, RZ, R0 ;  /* 0x000000ffff0a7224 */ /* 0x010fe200078e0000 */
[----:B------:R-:W-:Y:S01]  /*6b60*/  ISETP.GE.AND P3, PT, R44, UR4, PT ;  /* 0x000000042c007c0c */ /* 0x000fe2000bf66270 */
[----:B---3--:R-:W-:Y:S01]  /*6b70*/  IMAD.MOV.U32 R11, RZ, RZ, R3 ;  /* 0x000000ffff0b7224 */ /* 0x008fe200078e0003 */
[----:B------:R-:W-:Y:S01]  /*6b80*/  ISETP.GE.AND P2, PT, R152, UR4, PT ;  /* 0x0000000498007c0c */ /* 0x000fe2000bf46270 */
[----:B0-----:R-:W-:Y:S01]  /*6b90*/  IMAD.MOV.U32 R15, RZ, RZ, R5 ;  /* 0x000000ffff0f7224 */ /* 0x001fe200078e0005 */
[----:B------:R-:W-:-:S09]  /*6ba0*/  CS2R R30, SRZ ;  /* 0x00000000001e7805 */ /* 0x000fd2000001ff00 */
[C---:B------:R-:W-:Y:S01]  /*6bb0*/  @!P3 IMAD.SHL.U32 R37, R44.reuse, 0x2, RZ ;  /* 0x000000022c25b824 */ /* 0x040fe200078e00ff */
[----:B------:R-:W-:Y:S02]  /*6bc0*/  @!P3 SHF.L.U64.HI R20, R44, 0x1, R34 ;  /* 0x000000012c14b819 */ /* 0x000fe40000010222 */
[----:B------:R-:W-:Y:S02]  /*6bd0*/  CS2R R32, SRZ ;  /* 0x0000000000207805 */ /* 0x000fe4000001ff00 */
[----:B------:R-:W-:Y:S01]  /*6be0*/  CS2R R24, SRZ ;  /* 0x0000000000187805 */ /* 0x000fe2000001ff00 */
[----:B------:R-:W-:Y:S01]  /*6bf0*/  @!P2 IMAD.WIDE R10, R152, 0x2, R10 ;  /* 0x00000002980aa825 */ /* 0x000fe200078e020a */
[-C--:B------:R-:W-:Y:S02]  /*6c00*/  @!P3 IADD3 R26, P0, R0, R37.reuse, RZ ;  /* 0x00000025001ab210 */ /* 0x080fe40007f1e0ff */
[----:B------:R-:W-:Y:S01]  /*6c10*/  @!P3 IADD3 R36, P1, R14, R37, RZ ;  /* 0x000000250e24b210 */ /* 0x000fe20007f3e0ff */
[----:B--2---:R-:W-:Y:S01]  /*6c20*/  @!P2 IMAD.WIDE R12, R152, 0x2, R14 ;  /* 0x00000002980ca825 */ /* 0x004fe200078e020e */
[----:B------:R0:W5:Y:S03]  /*6c30*/  @!P2 LD.E.64 R30, desc[UR40][R10.64] ;  /* 0x000000280a1ea980 */ /* 0x000166000c101b00 */
[--C-:B------:R-:W-:Y:S01]  /*6c40*/  @!P3 IMAD.X R27, R3, 0x1, R20.reuse, P0 ;  /* 0x00000001031bb824 */ /* 0x100fe200000e0614 */
[----:B------:R0:W5:Y:S01]  /*6c50*/  @!P2 LD.E.64 R32, desc[UR40][R12.64] ;  /* 0x000000280c20a980 */ /* 0x000162000c101b00 */
[----:B------:R-:W-:Y:S01]  /*6c60*/  @!P3 IMAD.X R37, R5, 0x1, R20, P1 ;  /* 0x000000010525b824 */ /* 0x000fe200008e0614 */
[----:B------:R-:W-:-:S02]  /*6c70*/  CS2R R20, SRZ ;  /* 0x0000000000147805 */ /* 0x000fc4000001ff00 */
[----:B------:R0:W5:Y:S04]  /*6c80*/  @!P3 LD.E.64 R24, desc[UR40][R26.64] ;  /* 0x000000281a18b980 */ /* 0x000168000c101b00 */
[----:B------:R0:W5:Y:S02]  /*6c90*/  @!P3 LD.E.64 R20, desc[UR40][R36.64] ;  /* 0x000000282414b980 */ /* 0x000164000c101b00 */
.L_x_2746:
[----:B------:R-:W-:Y:S05]  /*6ca0*/  BSYNC B1 ;  /* 0x0000000000017941 */ /* 0x000fea0003800000 */
.L_x_2745:
[----:B----45:R-:W-:Y:S01]  /*6cb0*/  IMAD.MOV.U32 R0, RZ, RZ, R32 ;  /* 0x000000ffff007224 */ /* 0x030fe200078e0020 */
[----:B------:R-:W-:Y:S01]  /*6cc0*/  MOV R9, R21 ;  /* 0x0000001500097202 */ /* 0x000fe20000000f00 */
[----:B---3--:R-:W-:Y:S01]  /*6cd0*/  IMAD.MOV.U32 R3, RZ, RZ, R33 ;  /* 0x000000ffff037224 */ /* 0x008fe200078e0021 */
[----:B------:R-:W-:Y:S01]  /*6ce0*/  UMOV UR4, 0xffffffff ;  /* 0xffffffff00047882 */ /* 0x000fe20000000000 */
[----:B0-----:R-:W-:Y:S01]  /*6cf0*/  IMAD.MOV.U32 R5, RZ, RZ, R20 ;  /* 0x000000ffff057224 */ /* 0x001fe200078e0014 */
        /* <DEDUP_REMOVED lines=9> */
[----:B------:R-:W-:Y:S02]  /*6d90*/  CS2R R26, SRZ ;  /* 0x00000000001a7805 */ /* 0x000fe4000001ff00 */
[----:B------:R-:W-:Y:S02]  /*6da0*/  PRMT R38, R38, 0x5410, R3 ;  /* 0x0000541026267816 */ /* 0x000fe40000000003 */
[----:B------:R-:W-:Y:S02]  /*6db0*/  PRMT R39, R39, 0x5410, R5 ;  /* 0x0000541027277816 */ /* 0x000fe40000000005 */
[----:B------:R-:W-:Y:S01]  /*6dc0*/  PRMT R50, R9, 0x7610, R50 ;  /* 0x0000761009327816 */ /* 0x000fe20000000032 */
[----:B------:R-:W-:Y:S06]  /*6dd0*/  BRA.DIV UR4, `(.L_x_2747) ;  /* 0x0000015e04947947 */ /* 0x000fec000b800000 */
[----:B------:R0:W3:Y:S04]  /*6de0*/  SHFL.IDX PT, R3, R6, 0x1, 0x1c1f ;  /* 0x003c1f0006037f89 */ /* 0x0000e800000e0000 */
[----:B------:R0:W4:Y:S04]  /*6df0*/  SHFL.IDX PT, R0, R4, 0x1, 0x1c1f ;  /* 0x003c1f0004007f89 */ /* 0x00012800000e0000 */
[----:B------:R0:W0:Y:S04]  /*6e00*/  SHFL.IDX PT, R5, R8, 0x1, 0x1c1f ;  /* 0x003c1f0008057f89 */ /* 0x00002800000e0000 */
[----:B------:R0:W0:Y:S02]  /*6e10*/  SHFL.IDX PT, R14, R7, 0x1, 0x1c1f ;  /* 0x003c1f00070e7f89 */ /* 0x00002400000e0000 */
.L_x_2977:
[----:B0-----:R-:W5:Y:S04]  /*6e20*/  LDL R6, [R1+0x54] ;  /* 0x0000540001067983 */ /* 0x001f680000100800 */
[----:B------:R-:W3:Y:S01]  /*6e30*/  LDL R42, [R1+0x3c] ;  /* 0x00003c00012a7983 */ /* 0x000ee20000100800 */
[----:B------:R-:W-:Y:S01]  /*6e40*/  VIADD R35, R35, 0x60 ;  /* 0x0000006023237836 */ /* 0x000fe20000000000 */
[----:B------:R-:W-:Y:S01]  /*6e50*/  BSSY B1, `(.L_x_2748) ;  /* 0x0000021000017945 */ /* 0x000fe20003800000 */
[----:B------:R-:W-:Y:S02]  /*6e60*/  CS2R R10, SRZ ;  /* 0x00000000000a7805 */ /* 0x000fe4000001ff00 */
[----:B--2---:R-:W-:Y:S02]  /*6e70*/  CS2R R12, SRZ ;  /* 0x00000000000c7805 */ /* 0x004fe4000001ff00 */
[----:B------:R-:W-:-:S02]  /*6e80*/  CS2R R8, SRZ ;  /* 0x0000000000087805 */ /* 0x000fc4000001ff00 */
[----:B------:R-:W-:Y:S02]  /*6e90*/  ISETP.GE.AND P0, PT, R35, R40, PT ;  /* 0x000000282300720c */ /* 0x000fe40003f06270 */
[----:B-----5:R-:W-:-:S04]  /*6ea0*/  LEA.HI R4, R6, R6, RZ, 0x1 ;  /* 0x0000000606047211 */ /* 0x020fc800078f08ff */
[----:B------:R-:W-:Y:S01]  /*6eb0*/  LOP3.LUT R4, R4, 0xfffffffe, RZ, 0xc0, !PT ;  /* 0xfffffffe04047812 */ /* 0x000fe200078ec0ff */
[----:B---3--:R-:W-:-:S04]  /*6ec0*/  IMAD.SHL.U32 R36, R42, 0x40, RZ ;  /* 0x000000402a247824 */ /* 0x008fc800078e00ff */
[----:B------:R-:W-:-:S05]  /*6ed0*/  IMAD.IADD R4, R6, 0x1, -R4 ;  /* 0x0000000106047824 */ /* 0x000fca00078e0a04 */
[----:B------:R-:W-:Y:S01]  /*6ee0*/  SHF.L.U32 R41, R4, 0x1f, RZ ;  /* 0x0000001f04297819 */ /* 0x000fe200000006ff */
[----:B------:R-:W-:Y:S06]  /*6ef0*/  @P0 BRA `(.L_x_2749) ;  /* 0x0000000000580947 */ /* 0x000fec0003800000 */
[----:B------:R-:W-:Y:S01]  /*6f00*/  ULDC UR4, c[0x0][0x3f4] ;  /* 0x0000fd0000047ab9 */ /* 0x000fe20000000800 */
[----:B----4-:R-:W-:Y:S01]  /*6f10*/  IMAD.MOV.U32 R6, RZ, RZ, R0 ;  /* 0x000000ffff067224 */ /* 0x010fe200078e0000 */
[----:B------:R-:W-:Y:S01]  /*6f20*/  ISETP.GE.AND P3, PT, R44, UR4, PT ;  /* 0x000000042c007c0c */ /* 0x000fe2000bf66270 */
[----:B-1----:R-:W-:Y:S01]  /*6f30*/  IMAD.MOV.U32 R7, RZ, RZ, R3 ;  /* 0x000000ffff077224 */ /* 0x002fe200078e0003 */
[----:B------:R-:W-:Y:S01]  /*6f40*/  ISETP.GE.AND P2, PT, R152, UR4, PT ;  /* 0x0000000498007c0c */ /* 0x000fe2000bf46270 */
[----:B------:R-:W-:Y:S01]  /*6f50*/  IMAD.MOV.U32 R15, RZ, RZ, R5 ;  /* 0x000000ffff0f7224 */ /* 0x000fe200078e0005 */
[----:B------:R-:W-:-:S09]  /*6f60*/  CS2R R12, SRZ ;  /* 0x00000000000c7805 */ /* 0x000fd2000001ff00 */
[C---:B------:R-:W-:Y:S02]  /*6f70*/  @!P3 SHF.L.U32 R9, R44.reuse, 0x1, RZ ;  /* 0x000000012c09b819 */ /* 0x040fe400000006ff */
[----:B------:R-:W-:Y:S02]  /*6f80*/  @!P3 SHF.L.U64.HI R10, R44, 0x1, R34 ;  /* 0x000000012c0ab819 */ /* 0x000fe40000010222 */
[----:B------:R-:W-:Y:S02]  /*6f90*/  CS2R R26, SRZ ;  /* 0x00000000001a7805 */ /* 0x000fe4000001ff00 */
[-C--:B------:R-:W-:Y:S01]  /*6fa0*/  @!P3 IADD3 R34, P0, R0, R9.reuse, RZ ;  /* 0x000000090022b210 */ /* 0x080fe20007f1e0ff */
[----:B------:R-:W-:Y:S01]  /*6fb0*/  @!P2 IMAD.WIDE R6, R152, 0x2, R6 ;  /* 0x000000029806a825 */ /* 0x000fe200078e0206 */
[----:B------:R-:W-:Y:S02]  /*6fc0*/  @!P3 IADD3 R4, P1, R14, R9, RZ ;  /* 0x000000090e04b210 */ /* 0x000fe40007f3e0ff */
[----:B------:R-:W-:Y:S01]  /*6fd0*/  CS2R R8, SRZ ;  /* 0x0000000000087805 */ /* 0x000fe2000001ff00 */
[--C-:B------:R-:W-:Y:S01]  /*6fe0*/  @!P3 IMAD.X R35, R3, 0x1, R10.reuse, P0 ;  /* 0x000000010323b824 */ /* 0x100fe200000e060a */
[----:B------:R0:W5:Y:S01]  /*6ff0*/  @!P2 LD.E.64 R12, desc[UR40][R6.64] ;  /* 0x00000028060ca980 */ /* 0x000162000c101b00 */
[----:B------:R-:W-:Y:S01]  /*7000*/  @!P3 IMAD.X R5, R5, 0x1, R10, P1 ;  /* 0x000000010505b824 */ /* 0x000fe200008e060a */
[----:B------:R-:W-:Y:S01]  /*7010*/  CS2R R10, SRZ ;  /* 0x00000000000a7805 */ /* 0x000fe2000001ff00 */
[----:B------:R-:W-:Y:S01]  /*7020*/  @!P2 IMAD.WIDE R14, R152, 0x2, R14 ;  /* 0x00000002980ea825 */ /* 0x000fe200078e020e */
[----:B------:R0:W5:Y:S04]  /*7030*/  @!P3 LD.E.64 R8, desc[UR40][R34.64] ;  /* 0x000000282208b980 */ /* 0x000168000c101b00 */
[----:B------:R0:W5:Y:S04]  /*7040*/  @!P2 LD.E.64 R26, desc[UR40][R14.64] ;  /* 0x000000280e1aa980 */ /* 0x000168000c101b00 */
[----:B------:R0:W5:Y:S02]  /*7050*/  @!P3 LD.E.64 R10, desc[UR40][R4.64] ;  /* 0x00000028040ab980 */ /* 0x000164000c101b00 */
.L_x_2749:
[----:B------:R-:W-:Y:S05]  /*7060*/  BSYNC B1 ;  /* 0x0000000000017941 */ /* 0x000fea0003800000 */
.L_x_2748:
[----:B01----:R-:W0:Y:S01]  /*7070*/  S2R R7, SR_TID.X ;  /* 0x0000000000077919 */ /* 0x003e220000002100 */
[----:B------:R-:W1:Y:S01]  /*7080*/  SYNCS.PHASECHK.TRANS64.TRYWAIT P0, [R2+URZ+0x16800], R41 ;  /* 0x01680029020075a7 */ /* 0x000e62000800017f */
[----:B------:R-:W-:Y:S01]  /*7090*/  LOP3.LUT R3, R36, 0x1c0, RZ, 0xc0, !PT ;  /* 0x000001c024037812 */ /* 0x000fe200078ec0ff */
[----:B-----5:R-:W-:Y:S01]  /*70a0*/  IMAD.MOV.U32 R4, RZ, RZ, R26 ;  /* 0x000000ffff047224 */ /* 0x020fe200078e001a */
[----:B------:R-:W-:Y:S01]  /*70b0*/  BSSY B1, `(.L_x_2750) ;  /* 0x000001f000017945 */ /* 0x000fe20003800000 */
[----:B------:R-:W-:Y:S01]  /*70c0*/  IMAD R15, R29, -0xc0, R40 ;  /* 0xffffff401d0f7824 */ /* 0x000fe200078e0228 */
[----:B----4-:R-:W-:Y:S01]  /*70d0*/  LOP3.LUT R0, R3, 0x18, R16, 0xf8, !PT ;  /* 0x0000001803007812 */ /* 0x010fe200078ef810 */
[----:B------:R-:W-:Y:S01]  /*70e0*/  IMAD.MOV.U32 R5, RZ, RZ, R11 ;  /* 0x000000ffff057224 */ /* 0x000fe200078e000b */
[----:B------:R-:W-:Y:S01]  /*70f0*/  SHF.R.U32.HI R3, RZ, 0x3, R3 ;  /* 0x00000003ff037819 */ /* 0x000fe20000011603 */
[----:B------:R-:W-:Y:S01]  /*7100*/  IMAD.MOV.U32 R6, RZ, RZ, R12 ;  /* 0x000000ffff067224 */ /* 0x000fe200078e000c */
[----:B------:R-:W-:Y:S01]  /*7110*/  PRMT R37, R4, 0x7610, R37 ;  /* 0x0000761004257816 */ /* 0x000fe20000000025 */
[----:B------:R-:W-:Y:S01]  /*7120*/  IMAD.MOV.U32 R4, RZ, RZ, R10 ;  /* 0x000000ffff047224 */ /* 0x000fe200078e000a */
[----:B------:R-:W-:Y:S01]  /*7130*/  LOP3.LUT R0, R0, R3, RZ, 0x3c, !PT ;  /* 0x0000000300007212 */ /* 0x000fe200078e3cff */
[----:B------:R-:W-:Y:S01]  /*7140*/  IMAD.MOV.U32 R3, RZ, RZ, R27 ;  /* 0x000000ffff037224 */ /* 0x000fe200078e001b */
[----:B------:R-:W-:-:S02]  /*7150*/  VIMNMX R15, R15, 0xc0, PT ;  /* 0x000000c00f0f7848 */ /* 0x000fc40003fe0100 */
[----:B------:R-:W-:Y:S01]  /*7160*/  PRMT R14, R4, 0x7610, R14 ;  /* 0x00007610040e7816 */ /* 0x000fe2000000000e */
[----:B------:R-:W-:Y:S01]  /*7170*/  IMAD.MOV.U32 R4, RZ, RZ, R8 ;  /* 0x000000ffff047224 */ /* 0x000fe200078e0008 */
[----:B------:R-:W-:Y:S02]  /*7180*/  PRMT R36, R3, 0x7610, R36 ;  /* 0x0000761003247816 */ /* 0x000fe40000000024 */
[----:B------:R-:W-:Y:S01]  /*7190*/  PRMT R29, R5, 0x7610, R29 ;  /* 0x00007610051d7816 */ /* 0x000fe2000000001d */
[----:B------:R-:W-:Y:S01]  /*71a0*/  IMAD.MOV.U32 R5, RZ, RZ, R9 ;  /* 0x000000ffff057224 */ /* 0x000fe200078e0009 */
[----:B------:R-:W-:Y:S02]  /*71b0*/  PRMT R34, R4, 0x7610, R34 ;  /* 0x0000761004227816 */ /* 0x000fe40000000022 */
[----:B------:R-:W-:Y:S02]  /*71c0*/  PRMT R40, R6, 0x7610, R40 ;  /* 0x0000761006287816 */ /* 0x000fe40000000028 */
[----:B------:R-:W-:-:S02]  /*71d0*/  LOP3.LUT P2, RZ, R42, 0x4, RZ, 0xc0, !PT ;  /* 0x000000042aff7812 */ /* 0x000fc4000784c0ff */
[----:B------:R-:W-:Y:S01]  /*71e0*/  ISETP.GE.AND P1, PT, R154, R15, PT ;  /* 0x0000000f9a00720c */ /* 0x000fe20003f26270 */
[----:B0-----:R-:W-:-:S05]  /*71f0*/  VIADD R35, R7, 0xffffff80 ;  /* 0xffffff8007237836 */ /* 0x001fca0000000000 */
[----:B------:R-:W-:-:S04]  /*7200*/  SHF.R.S32.HI R7, RZ, 0x1f, R35 ;  /* 0x0000001fff077819 */ /* 0x000fc80000011423 */
[----:B------:R-:W-:-:S04]  /*7210*/  LEA.HI R7, R7, R35, RZ, 0x5 ;  /* 0x0000002307077211 */ /* 0x000fc800078f28ff */
[----:B------:R-:W-:-:S04]  /*7220*/  SHF.R.S32.HI R7, RZ, 0x5, R7 ;  /* 0x00000005ff077819 */ /* 0x000fc80000011407 */
[----:B------:R-:W-:Y:S01]  /*7230*/  LEA R3, R7, R0, 0x9 ;  /* 0x0000000007037211 */ /* 0x000fe200078e48ff */
[----:B------:R-:W-:-:S04]  /*7240*/  IMAD.MOV.U32 R0, RZ, RZ, R13 ;  /* 0x000000ffff007224 */ /* 0x000fc800078e000d */
[----:B------:R-:W-:Y:S01]  /*7250*/  IMAD R3, R3, 0x2, R2 ;  /* 0x0000000203037824 */ /* 0x000fe200078e0202 */
[----:B------:R-:W-:-:S03]  /*7260*/  PRMT R51, R0, 0x7610, R51 ;  /* 0x0000761000337816 */ /* 0x000fc60000000033 */
[C---:B------:R-:W-:Y:S02]  /*7270*/  VIADD R4, R3.reuse, 0x8400 ;  /* 0x0000840003047836 */ /* 0x040fe40000000000 */
[----:B------:R-:W-:Y:S01]  /*7280*/  VIADD R0, R3, 0x8440 ;  /* 0x0000844003007836 */ /* 0x000fe20000000000 */
[----:B-1----:R-:W-:Y:S06]  /*7290*/  @!P0 BRA `(.L_x_2751) ;  /* 0x0000015800d48947 */ /* 0x002fec0003800000 */
.L_x_2978:
[----:B------:R-:W-:Y:S05]  /*72a0*/  BSYNC B1 ;  /* 0x0000000000017941 */ /* 0x000fea0003800000 */
.L_x_2750:
[----:B------:R-:W-:Y:S01]  /*72b0*/  BSSY B1, `(.L_x_2752) ;  /* 0x0000068000017945 */ /* 0x000fe20003800000 */
[----:B------:R-:W-:Y:S01]  /*72c0*/  PRMT R35, R5, 0x7610, R35 ;  /* 0x0000761005237816 */ /* 0x000fe20000000023 */
[----:B------:R-:W-:Y:S02]  /*72d0*/  @P2 VIADD R0, R4, 0xffffffc0 ;  /* 0xffffffc004002836 */ /* 0x000fe40000000000 */
[----:B------:R-:W-:Y:S05]  /*72e0*/  @P1 BRA `(.L_x_2753) ;  /* 0x0000000400901947 */ /* 0x000fea0003800000 */
[----:B------:R-:W2:Y:S01]  /*72f0*/  LDL R6, [R1+0x4] ;  /* 0x0000040001067983 */ /* 0x000ea20000100800 */
[----:B------:R-:W1:Y:S01]  /*7300*/  LDC R5, c[0x0][0x3f4] ;  /* 0x0000fd00ff057b82 */ /* 0x000e620000000800 */
[----:B------:R-:W-:Y:S01]  /*7310*/  BSSY B2, `(.L_x_2754) ;  /* 0x0000032000027945 */ /* 0x000fe20003800000 */
[-C--:B-1----:R-:W-:Y:S02]  /*7320*/  ISETP.GE.AND P0, PT, R152, R5.reuse, PT ;  /* 0x000000059800720c */ /* 0x082fe40003f06270 */
[----:B--2---:R-:W-:-:S11]  /*7330*/  ISETP.GE.AND P1, PT, R6, R5, PT ;  /* 0x000000050600720c */ /* 0x004fd60003f26270 */
[----:B------:R-:W-:Y:S05]  /*7340*/  @P0 BRA `(.L_x_2755) ;  /* 0x0000000000b80947 */ /* 0x000fea0003800000 */
[----:B------:R-:W1:Y:S01]  /*7350*/  LDS.128 R4, [R3+0x8400] ;  /* 0x0084000003047984 */ /* 0x000e620000000c00 */
[----:B------:R-:W-:Y:S02]  /*7360*/  SHF.R.U32.HI R45, RZ, 0x10, R33 ;  /* 0x00000010ff2d7819 */ /* 0x000fe40000011621 */
[--C-:B------:R-:W-:Y:S02]  /*7370*/  SHF.R.U32.HI R42, RZ, 0x10, R31.reuse ;  /* 0x00000010ff2a7819 */ /* 0x100fe4000001161f */
[----:B0-----:R-:W-:Y:S02]  /*7380*/  SHF.R.U64 R41, R30, 0x10, R31 ;  /* 0x000000101e297819 */ /* 0x001fe4000000121f */
[----:B------:R-:W-:Y:S02]  /*7390*/  PRMT R45, R43, 0x5410, R45 ;  /* 0x000054102b2d7816 */ /* 0x000fe4000000002d */
[----:B------:R-:W-:Y:S02]  /*73a0*/  PRMT R42, R38, 0x5432, R42 ;  /* 0x00005432262a7816 */ /* 0x000fe4000000002a */
[----:B------:R-:W-:Y:S01]  /*73b0*/  PRMT R41, R46, 0x5410, R41 ;  /* 0x000054102e297816 */ /* 0x000fe20000000029 */
[C---:B------:R-:W-:Y:S01]  /*73c0*/  IMAD.U32 R46, R45.reuse, 0x10000, RZ ;  /* 0x000100002d2e7824 */ /* 0x040fe200078e00ff */
[----:B------:R-:W-:Y:S01]  /*73d0*/  SHF.R.U64 R44, R32, 0x10, R33 ;  /* 0x00000010202c7819 */ /* 0x000fe20000001221 */
[----:B------:R-:W-:Y:S01]  /*73e0*/  IMAD.U32 R43, R42, 0x10000, RZ ;  /* 0x000100002a2b7824 */ /* 0x000fe200078e00ff */
[----:B------:R-:W-:-:S02]  /*73f0*/  LOP3.LUT R45, R45, 0xffff0000, RZ, 0xc0, !PT ;  /* 0xffff00002d2d7812 */ /* 0x000fc400078ec0ff */
[----:B------:R-:W-:Y:S02]  /*7400*/  LOP3.LUT R42, R42, 0xffff0000, RZ, 0xc0, !PT ;  /* 0xffff00002a2a7812 */ /* 0x000fe400078ec0ff */
[----:B------:R-:W-:Y:S02]  /*7410*/  PRMT R44, R37, 0x5432, R44 ;  /* 0x00005432252c7816 */ /* 0x000fe4000000002c */
[C---:B-1----:R-:W-:Y:S01]  /*7420*/  LOP3.LUT R31, R6.reuse, 0xffff0000, RZ, 0xc0, !PT ;  /* 0xffff0000061f7812 */ /* 0x042fe200078ec0ff */
[----:B------:R-:W-:Y:S01]  /*7430*/  IMAD.U32 R30, R6, 0x10000, RZ ;  /* 0x00010000061e7824 */ /* 0x000fe200078e00ff */
[C---:B------:R-:W-:Y:S01]  /*7440*/  LOP3.LUT R33, R7.reuse, 0xffff0000, RZ, 0xc0, !PT ;  /* 0xffff000007217812 */ /* 0x040fe200078ec0ff */
[----:B------:R-:W-:Y:S01]  /*7450*/  IMAD.U32 R32, R7, 0x10000, RZ ;  /* 0x0001000007207824 */ /* 0x000fe200078e00ff */
[----:B------:R-:W-:Y:S01]  /*7460*/  SHF.L.U32 R6, R4, 0x10, RZ ;  /* 0x0000001004067819 */ /* 0x000fe200000006ff */
[C---:B------:R-:W-:Y:S01]  /*7470*/  FMUL.FTZ R47, R31.reuse, R46 ;  /* 0x0000002e1f2f7220 */ /* 0x040fe20000410000 */
[----:B------:R-:W-:Y:S01]  /*7480*/  FMUL.FTZ R31, R31, R43 ;  /* 0x0000002b1f1f7220 */ /* 0x000fe20000410000 */
[----:B------:R-:W-:Y:S01]  /*7490*/  FMUL.FTZ R49, R33, R45 ;  /* 0x0000002d21317220 */ /* 0x000fe20000410000 */
[----:B------:R-:W-:-:S02]  /*74a0*/  IMAD.U32 R7, R5, 0x10000, RZ ;  /* 0x0001000005077824 */ /* 0x000fc400078e00ff */
[C---:B------:R-:W-:Y:S01]  /*74b0*/  FFMA.FTZ R47, R30.reuse, R43, -R47 ;  /* 0x0000002b1e2f7223 */ /* 0x040fe2000001082f */
[----:B------:R-:W-:Y:S01]  /*74c0*/  FMUL.FTZ R43, R33, R42 ;  /* 0x0000002a212b7220 */ /* 0x000fe20000410000 */
[----:B------:R-:W-:Y:S01]  /*74d0*/  FFMA.FTZ R46, R30, R46, R31 ;  /* 0x0000002e1e2e7223 */ /* 0x000fe2000001001f */
[----:B------:R-:W-:Y:S01]  /*74e0*/  IMAD.U32 R33, R44, 0x10000, RZ ;  /* 0x000100002c217824 */ /* 0x000fe200078e00ff */
[----:B------:R-:W-:Y:S01]  /*74f0*/  LOP3.LUT R4, R4, 0xffff0000, RZ, 0xc0, !PT ;  /* 0xffff000004047812 */ /* 0x000fe200078ec0ff */
        /* <DEDUP_REMOVED lines=18> */
[----:B------:R1:W-:Y:S02]  /*7620*/  STS.128 [R3+0x8400], R4 ;  /* 0x0084000403007388 */ /* 0x0003e40000000c00 */
.L_x_2755:
[----:B------:R-:W-:Y:S05]  /*7630*/  BSYNC B2 ;  /* 0x0000000000027941 */ /* 0x000fea0003800000 */
.L_x_2754:
[----:B------:R-:W-:Y:S05]  /*7640*/  @P1 BRA `(.L_x_2753) ;  /* 0x0000000000b81947 */ /* 0x000fea0003800000 */
[----:B-1----:R-:W1:Y:S01]  /*7650*/  LDS.128 R4, [R0] ;  /* 0x0000000000047984 */ /* 0x002e620000000c00 */
[--C-:B------:R-:W-:Y:S02]  /*7660*/  SHF.R.U64 R30, R24, 0x10, R25.reuse ;  /* 0x00000010181e7819 */ /* 0x100fe40000001219 */
[----:B------:R-:W-:Y:S02]  /*7670*/  SHF.R.U32.HI R31, RZ, 0x10, R25 ;  /* 0x00000010ff1f7819 */ /* 0x000fe40000011619 */
[--C-:B------:R-:W-:Y:S02]  /*7680*/  SHF.R.U64 R25, R20, 0x10, R21.reuse ;  /* 0x0000001014197819 */ /* 0x100fe40000001215 */
[----:B------:R-:W-:Y:S02]  /*7690*/  SHF.R.U32.HI R20, RZ, 0x10, R21 ;  /* 0x00000010ff147819 */ /* 0x000fe40000011615 */
[C---:B------:R-:W-:Y:S02]  /*76a0*/  PRMT R30, R39.reuse, 0x5432, R30 ;  /* 0x00005432271e7816 */ /* 0x040fe4000000001e */
[----:B------:R-:W-:-:S02]  /*76b0*/  PRMT R39, R39, 0x5410, R20 ;  /* 0x0000541027277816 */ /* 0x000fc40000000014 */
[----:B------:R-:W-:Y:S02]  /*76c0*/  PRMT R31, R50, 0x5410, R31 ;  /* 0x00005410321f7816 */ /* 0x000fe4000000001f */
[----:B------:R-:W-:Y:S01]  /*76d0*/  PRMT R38, R38, 0x5410, R25 ;  /* 0x0000541026267816 */ /* 0x000fe20000000019 */
[----:B------:R-:W-:Y:S01]  /*76e0*/  IMAD.U32 R33, R39, 0x10000, RZ ;  /* 0x0001000027217824 */ /* 0x000fe200078e00ff */
[----:B------:R-:W-:Y:S02]  /*76f0*/  SHF.L.U32 R32, R31, 0x10, RZ ;  /* 0x000000101f207819 */ /* 0x000fe400000006ff */
[----:B------:R-:W-:Y:S02]  /*7700*/  LOP3.LUT R39, R39, 0xffff0000, RZ, 0xc0, !PT ;  /* 0xffff000027277812 */ /* 0x000fe400078ec0ff */
[----:B------:R-:W-:Y:S02]  /*7710*/  LOP3.LUT R31, R31, 0xffff0000, RZ, 0xc0, !PT ;  /* 0xffff00001f1f7812 */ /* 0x000fe400078ec0ff */
[C---:B-1----:R-:W-:Y:S01]  /*7720*/  LOP3.LUT R21, R6.reuse, 0xffff0000, RZ, 0xc0, !PT ;  /* 0xffff000006157812 */ /* 0x042fe200078ec0ff */
[----:B------:R-:W-:Y:S01]  /*7730*/  IMAD.U32 R20, R6, 0x10000, RZ ;  /* 0x0001000006147824 */ /* 0x000fe200078e00ff */
[C---:B------:R-:W-:Y:S01]  /*7740*/  LOP3.LUT R25, R7.reuse, 0xffff0000, RZ, 0xc0, !PT ;  /* 0xffff000007197812 */ /* 0x040fe200078ec0ff */
[----:B------:R-:W-:-:S02]  /*7750*/  IMAD.U32 R24, R7, 0x10000, RZ ;  /* 0x0001000007187824 */ /* 0x000fc400078e00ff */
[C---:B0-----:R-:W-:Y:S01]  /*7760*/  FMUL.FTZ R41, R21.reuse, R33 ;  /* 0x0000002115297220 */ /* 0x041fe20000410000 */
[-C--:B------:R-:W-:Y:S01]  /*7770*/  FMUL.FTZ R42, R21, R32.reuse ;  /* 0x00000020152a7220 */ /* 0x080fe20000410000 */
[C---:B------:R-:W-:Y:S01]  /*7780*/  FMUL.FTZ R21, R25.reuse, R39 ;  /* 0x0000002719157220 */ /* 0x040fe20000410000 */
[----:B------:R-:W-:Y:S02]  /*7790*/  IMAD.U32 R6, R4, 0x10000, RZ ;  /* 0x0001000004067824 */ /* 0x000fe400078e00ff */
[C---:B------:R-:W-:Y:S01]  /*77a0*/  FFMA.FTZ R41, R20.reuse, R32, -R41 ;  /* 0x0000002014297223 */ /* 0x040fe20000010829 */
[----:B------:R-:W-:Y:S01]  /*77b0*/  FFMA.FTZ R42, R20, R33, R42 ;  /* 0x00000021142a7223 */ /* 0x000fe2000001002a */
[-C--:B------:R-:W-:Y:S01]  /*77c0*/  FMUL.FTZ R33, R25, R31.reuse ;  /* 0x0000001f19217220 */ /* 0x080fe20000410000 */
[----:B------:R-:W-:Y:S01]  /*77d0*/  FFMA.FTZ R32, R24, R31, -R21 ;  /* 0x0000001f18207223 */ /* 0x000fe20000010815 */
[C---:B------:R-:W-:Y:S01]  /*77e0*/  IMAD.U32 R7, R5.reuse, 0x10000, RZ ;  /* 0x0001000005077824 */ /* 0x040fe200078e00ff */
[----:B------:R-:W-:Y:S01]  /*77f0*/  LOP3.LUT R4, R4, 0xffff0000, RZ, 0xc0, !PT ;  /* 0xffff000004047812 */ /* 0x000fe200078ec0ff */
[----:B------:R-:W-:Y:S01]  /*7800*/  IMAD.U32 R25, R38, 0x10000, RZ ;  /* 0x0001000026197824 */ /* 0x000fe200078e00ff */
[----:B------:R-:W-:Y:S01]  /*7810*/  LOP3.LUT R5, R5, 0xffff0000, RZ, 0xc0, !PT ;  /* 0xffff000005057812 */ /* 0x000fe200078ec0ff */
[----:B------:R-:W-:Y:S01]  /*7820*/  IMAD.U32 R21, R30, 0x10000, RZ ;  /* 0x000100001e157824 */ /* 0x000fe200078e00ff */
        /* <DEDUP_REMOVED lines=16> */
.L_x_2753:
[----:B------:R-:W-:Y:S05]  /*7930*/  BSYNC B1 ;  /* 0x0000000000017941 */ /* 0x000fea0003800000 */
.L_x_2752:
[----:B-12---:R-:W-:-:S05]  /*7940*/  VIADD R4, R154, 0x60 ;  /* 0x000000609a047836 */ /* 0x006fca0000000000 */
[----:B------:R-:W-:-:S13]  /*7950*/  ISETP.GE.AND P0, PT, R4, R15, PT ;  /* 0x0000000f0400720c */ /* 0x000fda0003f06270 */
        /* <DEDUP_REMOVED lines=17> */
[----:B------:R-:W-:Y:S01]  /*7a70*/  IMAD.U32 R24, R21, 0x10000, RZ ;  /* 0x0001000015187824 */ /* 0x000fe200078e00ff */
[----:B------:R-:W-:Y:S02]  /*7a80*/  PRMT R37, R37, 0x5410, R12 ;  /* 0x0000541025257816 */ /* 0x000fe4000000000c */
[----:B------:R-:W-:Y:S02]  /*7a90*/  LOP3.LUT R21, R21, 0xffff0000, RZ, 0xc0, !PT ;  /* 0xffff000015157812 */ /* 0x000fe400078ec0ff */
        /* <DEDUP_REMOVED lines=10> */
[----:B------:R-:W-:Y:S01]  /*7b40*/  FFMA.FTZ R26, R12, R25, R26 ;  /* 0x000000190c1a7223 */ /* 0x000fe2000001001a */
[----:B------:R-:W-:Y:S01]  /*7b50*/  IMAD.U32 R13, R40, 0x10000, RZ ;  /* 0x00010000280d7824 */ /* 0x000fe200078e00ff */
[----:B------:R-:W-:Y:S01]  /*7b60*/  LOP3.LUT R4, R4, 0xffff0000, RZ, 0xc0, !PT ;  /* 0xffff000004047812 */ /* 0x000fe200078ec0ff */
[-C--:B------:R-:W-:Y:S01]  /*7b70*/  FMUL.FTZ R20, R20, R21.reuse ;  /* 0x0000001514147220 */ /* 0x080fe20000410000 */
[----:B------:R-:W-:Y:S01]  /*7b80*/  LOP3.LUT R5, R5, 0xffff0000, RZ, 0xc0, !PT ;  /* 0xffff000005057812 */ /* 0x000fe200078ec0ff */
[----:B------:R-:W-:Y:S01]  /*7b90*/  FFMA.FTZ R30, R15, R21, -R30 ;  /* 0x000000150f1e7223 */ /* 0x000fe2000001081e */
        /* <DEDUP_REMOVED lines=17> */
.L_x_2758:
[----:B------:R-:W-:Y:S05]  /*7cb0*/  BSYNC B1 ;  /* 0x0000000000017941 */ /* 0x000fea0003800000 */
.L_x_2757:
[----:B------:R-:W-:Y:S05]  /*7cc0*/  @P1 BRA `(.L_x_2756) ;  /* 0x0000001800501947 */ /* 0x000fea0003800000 */
[----:B-1----:R-:W1:Y:S01]  /*7cd0*/  LDS.128 R4, [R0+0x3000] ;  /* 0x0030000000047984 */ /* 0x002e620000000c00 */
[----:B------:R-:W-:Y:S02]  /*7ce0*/  SHF.R.U64 R3, R10, 0x10, R11 ;  /* 0x000000100a037819 */ /* 0x000fe4000000120b */
[----:B------:R-:W-:Y:S02]  /*7cf0*/  SHF.R.U64 R13, R8, 0x10, R9 ;  /* 0x00000010080d7819 */ /* 0x000fe40000001209 */
        /* <DEDUP_REMOVED lines=10> */
[C---:B-1----:R-:W-:Y:S01]  /*7da0*/  LOP3.LUT R9, R6.reuse, 0xffff0000, RZ, 0xc0, !PT ;  /* 0xffff000006097812 */ /* 0x042fe200078ec0ff */
        /* <DEDUP_REMOVED lines=10> */
[C---:B------:R-:W-:Y:S01]  /*7e50*/  IMAD.U32 R6, R5.reuse, 0x10000, RZ ;  /* 0x0001000005067824 */ /* 0x040fe200078e00ff */
[----:B------:R-:W-:Y:S01]  /*7e60*/  SHF.L.U32 R7, R34, 0x10, RZ ;  /* 0x0000001022077819 */ /* 0x000fe200000006ff */
[----:B------:R-:W-:Y:S01]  /*7e70*/  IMAD.U32 R8, R14, 0x10000, RZ ;  /* 0x000100000e087824 */ /* 0x000fe200078e00ff */
[----:B------:R-:W-:Y:S01]  /*7e80*/  LOP3.LUT R4, R4, 0xffff0000, RZ, 0xc0, !PT ;  /* 0xffff000004047812 */ /* 0x000fe200078ec0ff */
[C---:B------:R-:W-:Y:S01]  /*7e90*/  FFMA.FTZ R21, R10.reuse, R35, -R21 ;  /* 0x000000230a157223 */ /* 0x040fe20000010815 */
[----:B------:R-:W-:Y:S01]  /*7ea0*/  LOP3.LUT R5, R5, 0xffff0000, RZ, 0xc0, !PT ;  /* 0xffff000005057812 */ /* 0x000fe200078ec0ff */
[----:B------:R-:W-:Y:S01]  /*7eb0*/  FFMA.FTZ R20, R10, R29, R9 ;  /* 0x0000001d0a147223 */ /* 0x000fe20000010009 */
[----:B------:R-:W-:Y:S01]  /*7ec0*/  LOP3.LUT R14, R14, 0xffff0000, RZ, 0xc0, !PT ;  /* 0xffff00000e0e7812 */ /* 0x000fe200078ec0ff */
[----:B------:R-:W-:Y:S01]  /*7ed0*/  FMUL.FTZ R10, R4, R8 ;  /* 0x00000008040a7220 */ /* 0x000fe20000410000 */
[----:B------:R-:W-:Y:S01]  /*7ee0*/  LOP3.LUT R34, R34, 0xffff0000, RZ, 0xc0, !PT ;  /* 0xffff000022227812 */ /* 0x000fe200078ec0ff */
[----:B------:R-:W-:-:S02]  /*7ef0*/  FMUL.FTZ R9, R4, R7 ;  /* 0x0000000704097220 */ /* 0x000fc40000410000 */
[----:B------:R-:W-:Y:S01]  /*7f00*/  FMUL.FTZ R11, R5, R14 ;  /* 0x0000000e050b7220 */ /* 0x000fe20000410000 */
[----:B------:R-:W-:Y:S01]  /*7f10*/  FFMA.FTZ R4, R3, R7, -R10 ;  /* 0x0000000703047223 */ /* 0x000fe2000001080a */
[----:B------:R-:W-:Y:S01]  /*7f20*/  FMUL.FTZ R13, R5, R34 ;  /* 0x00000022050d7220 */ /* 0x000fe20000410000 */
[----:B------:R-:W-:Y:S01]  /*7f30*/  FFMA.FTZ R9, R3, R8, R9 ;  /* 0x0000000803097223 */ /* 0x000fe20000010009 */
[----:B------:R-:W-:Y:S01]  /*7f40*/  FFMA.FTZ R5, R6, R34, -R11 ;  /* 0x0000002206057223 */ /* 0x000fe2000001080b */
[----:B------:R-:W-:Y:S01]  /*7f50*/  F2FP.BF16.F32.PACK_AB R7, R20, R21 ;  /* 0x000000151407723e */ /* 0x000fe200000010ff */
[----:B------:R-:W-:Y:S01]  /*7f60*/  FFMA.FTZ R14, R6, R14, R13 ;  /* 0x0000000e060e7223 */ /* 0x000fe2000001000d */
[----:B------:R-:W-:Y:S02]  /*7f70*/  F2FP.BF16.F32.PACK_AB R6, R12, R15 ;  /* 0x0000000f0c06723e */ /* 0x000fe400000010ff */
[----:B------:R-:W-:Y:S02]  /*7f80*/  F2FP.BF16.F32.PACK_AB R4, R9, R4 ;  /* 0x000000040904723e */ /* 0x000fe400000010ff */
[----:B------:R-:W-:-:S05]  /*7f90*/  F2FP.BF16.F32.PACK_AB R5, R14, R5 ;  /* 0x000000050e05723e */ /* 0x000fca00000010ff */
[----:B------:R2:W-:Y:S01]  /*7fa0*/  STS.128 [R0+0x3000], R4 ;  /* 0x0030000400007388 */ /* 0x0005e20000000c00 */
[----:B------:R-:W-:Y:S05]  /*7fb0*/  BRA `(.L_x_2756) ;  /* 0x0000001400947947 */ /* 0x000fea0003800000 */
.L_x_2743:
[----:B------:R-:W0:Y:S01]  /*7fc0*/  S2R R0, SR_TID.X ;  /* 0x0000000000007919 */ /* 0x000e220000002100 */
[----:B------:R-:W3:Y:S01]  /*7fd0*/  LDC R32, c[0x0][0x448] ;  /* 0x00011200ff207b82 */ /* 0x000ee20000000800 */
[----:B------:R-:W-:Y:S01]  /*7fe0*/  ULDC.64 UR4, c[0x0][0x3f8] ;  /* 0x0000fe0000047ab9 */ /* 0x000fe20000000a00 */
[----:B------:R-:W-:Y:S01]  /*7ff0*/  ULDC.64 UR6, c[0x0][0x408] ;  /* 0x0001020000067ab9 */ /* 0x000fe20000000a00 */
[----:B------:R-:W-:Y:S02]  /*8000*/  IMAD.MOV.U32 R4, RZ, RZ, R26 ;  /* 0x000000ffff047224 */ /* 0x000fe400078e001a */
[----:B------:R-:W-:Y:S02]  /*8010*/  IMAD.MOV.U32 R6, RZ, RZ, R24 ;  /* 0x000000ffff067224 */ /* 0x000fe400078e0018 */
[----:B------:R-:W-:Y:S01]  /*8020*/  IMAD.MOV.U32 R7, RZ, RZ, R33 ;  /* 0x000000ffff077224 */ /* 0x000fe200078e0021 */
[----:B---3--:R-:W-:Y:S01]  /*8030*/  ISETP.NE.AND P0, PT, R32, 0x1, PT ;  /* 0x000000012000780c */ /* 0x008fe20003f05270 */
[----:B0-----:R-:W-:-:S05]  /*8040*/  VIADD R0, R0, 0xffffff80 ;  /* 0xffffff8000007836 */ /* 0x001fca0000000000 */
[----:B------:R-:W-:-:S07]  /*8050*/  SHF.R.S32.HI R3, RZ, 0x1f, R0 ;  /* 0x0000001fff037819 */ /* 0x000fce0000011400 */
[----:B------:R-:W0:Y:S01]  /*8060*/  @P0 LDC R5, c[0x0][0x450] ;  /* 0x00011400ff050b82 */ /* 0x000e220000000800 */
[----:B------:R-:W-:-:S04]  /*8070*/  LEA.HI R3, R3, R0, RZ, 0x2 ;  /* 0x0000000003037211 */ /* 0x000fc800078f10ff */
[----:B------:R-:W-:-:S05]  /*8080*/  LOP3.LUT R3, R3, 0xfffffffc, RZ, 0xc0, !PT ;  /* 0xfffffffc03037812 */ /* 0x000fca00078ec0ff */
[----:B------:R-:W-:Y:S02]  /*8090*/  IMAD.IADD R3, R0, 0x1, -R3 ;  /* 0x0000000100037824 */ /* 0x000fe400078e0a03 */
[----:B------:R-:W3:Y:S02]  /*80a0*/  @P0 LDC R0, c[0x0][0x44c] ;  /* 0x00011300ff000b82 */ /* 0x000ee40000000800 */
[----:B------:R-:W-:-:S04]  /*80b0*/  IMAD R3, R3, 0x60, R35 ;  /* 0x0000006003037824 */ /* 0x000fc800078e0223 */
[----:B---3--:R-:W-:-:S05]  /*80c0*/  @P0 IMAD.HI.U32 R0, R3, R0, RZ ;  /* 0x0000000003000227 */ /* 0x008fca00078e00ff */
[----:B0-----:R-:W-:Y:S01]  /*80d0*/  @P0 SHF.R.U32.HI R3, RZ, R5, R0 ;  /* 0x00000005ff030219 */ /* 0x001fe20000011600 */
        /* <DEDUP_REMOVED lines=18> */
[----:B------:R-:W3:Y:S01]  /*8200*/  LDL R6, [R1+0x14] ;  /* 0x0000140001067983 */ /* 0x000ee20000100800 */
[----:B------:R-:W0:Y:S03]  /*8210*/  LDC R41, c[0x0][0x3f4] ;  /* 0x0000fd00ff297b82 */ /* 0x000e260000000800 */
[----:B------:R-:W5:Y:S04]  /*8220*/  SHFL.IDX PT, R3, R25, RZ, 0x1c1f ;  /* 0x001c1fff19037589 */ /* 0x000f6800000e0000 */
[----:B------:R-:W2:Y:S04]  /*8230*/  SHFL.IDX PT, R0, R26, RZ, 0x1c1f ;  /* 0x001c1fff1a007589 */ /* 0x000ea800000e0000 */
[----:B-1----:R-:W1:Y:S04]  /*8240*/  SHFL.IDX PT, R14, R27, RZ, 0x1c1f ;  /* 0x001c1fff1b0e7589 */ /* 0x002e6800000e0000 */
[----:B------:R-:W1:Y:S01]  /*8250*/  SHFL.IDX PT, R4, R24, RZ, 0x1c1f ;  /* 0x001c1fff18047589 */ /* 0x000e6200000e0000 */
[----:B0-----:R-:W-:Y:S01]  /*8260*/  ISETP.GE.AND P0, PT, R16, R41, PT ;  /* 0x000000291000720c */ /* 0x001fe20003f06270 */
[----:B---3--:R-:W-:-:S05]  /*8270*/  IMAD R32, R6, R32, RZ ;  /* 0x0000002006207224 */ /* 0x008fca00078e02ff */
[----:B------:R-:W-:-:S13]  /*8280*/  ISETP.GE.OR P1, PT, R35, R32, P0 ;  /* 0x000000202300720c */ /* 0x000fda0000726670 */
[C---:B------:R-:W-:Y:S01]  /*8290*/  @!P1 IMAD.SHL.U32 R5, R16.reuse, 0x2, RZ ;  /* 0x0000000210059824 */ /* 0x040fe200078e00ff */
[----:B------:R-:W-:-:S04]  /*82a0*/  @!P1 SHF.L.U64.HI R21, R16, 0x1, R17 ;  /* 0x0000000110159819 */ /* 0x000fc80000010211 */
[----:B-----5:R-:W-:-:S04]  /*82b0*/  @!P1 IADD3 R6, P2, R3, R5, RZ ;  /* 0x0000000503069210 */ /* 0x020fc80007f5e0ff */
[----:B--2---:R-:W-:-:S05]  /*82c0*/  @!P1 IADD3.X R7, R0, R21, RZ, P2, !PT ;  /* 0x0000001500079210 */ /* 0x004fca00017fe4ff */
[----:B----4-:R-:W2:Y:S01]  /*82d0*/  @!P1 LD.E.128 R8, desc[UR40][R6.64] ;  /* 0x0000002806089980 */ /* 0x010ea2000c101d00 */
[----:B-1----:R-:W-:-:S05]  /*82e0*/  @!P1 IADD3 R14, P2, R14, R5, RZ ;  /* 0x000000050e0e9210 */ /* 0x002fca0007f5e0ff */
[----:B------:R-:W-:-:S04]  /*82f0*/  @!P1 IMAD.X R3, R4, 0x1, R21, P2 ;  /* 0x0000000104039824 */ /* 0x000fc800010e0615 */
        /* <DEDUP_REMOVED lines=35> */
.L_x_2988:
[----:B------:R-:W2:Y:S01]  /*8530*/  LDL R7, [R1+0x54] ;  /* 0x0000540001077983 */ /* 0x000ea20000100800 */
[----:B------:R-:W-:Y:S01]  /*8540*/  VIADD R35, R35, 0x60 ;  /* 0x0000006023237836 */ /* 0x000fe20000000000 */
[----:B------:R-:W-:Y:S01]  /*8550*/  BSSY B1, `(.L_x_2760) ;  /* 0x0000016000017945 */ /* 0x000fe20003800000 */
[----:B------:R-:W-:Y:S02]  /*8560*/  CS2R R8, SRZ ;  /* 0x0000000000087805 */ /* 0x000fe4000001ff00 */
[----:B------:R-:W-:Y:S02]  /*8570*/  CS2R R10, SRZ ;  /* 0x00000000000a7805 */ /* 0x000fe4000001ff00 */
[----:B------:R-:W-:Y:S02]  /*8580*/  ISETP.GE.AND P1, PT, R35, R32, PT ;  /* 0x000000202300720c */ /* 0x000fe40003f26270 */
[----:B--2---:R-:W-:-:S04]  /*8590*/  LEA.HI R6, R7, R7, RZ, 0x1 ;  /* 0x0000000707067211 */ /* 0x004fc800078f08ff */
[----:B------:R-:W-:-:S04]  /*85a0*/  LOP3.LUT R6, R6, 0xfffffffe, RZ, 0xc0, !PT ;  /* 0xfffffffe06067812 */ /* 0x000fc800078ec0ff */
[----:B------:R-:W-:Y:S02]  /*85b0*/  IADD3 R13, R7, -R6, RZ ;  /* 0x80000006070d7210 */ /* 0x000fe40007ffe0ff */
[----:B------:R-:W-:Y:S02]  /*85c0*/  CS2R R6, SRZ ;  /* 0x0000000000067805 */ /* 0x000fe4000001ff00 */
[----:B------:R-:W-:Y:S01]  /*85d0*/  SHF.L.U32 R13, R13, 0x1f, RZ ;  /* 0x0000001f0d0d7819 */ /* 0x000fe200000006ff */
[----:B------:R-:W-:Y:S06]  /*85e0*/  @P1 BRA `(.L_x_2761) ;  /* 0x0000000000301947 */ /* 0x000fec0003800000 */
        /* <DEDUP_REMOVED lines=12> */
.L_x_2761:
[----:B------:R-:W-:Y:S05]  /*86b0*/  BSYNC B1 ;  /* 0x0000000000017941 */ /* 0x000fea0003800000 */
.L_x_2760:
[----:B------:R-:W0:Y:S01]  /*86c0*/  SYNCS.PHASECHK.TRANS64.TRYWAIT P1, [R2+URZ+0x16800], R13 ;  /* 0x0168000d020075a7 */ /* 0x000e22000802017f */
[----:B------:R-:W-:Y:S01]  /*86d0*/  IMAD R29, R29, -0xc0, R32 ;  /* 0xffffff401d1d7824 */ /* 0x000fe200078e0220 */
[----:B-----5:R-:W-:Y:S01]  /*86e0*/  MOV R14, R9 ;  /* 0x00000009000e7202 */ /* 0x020fe20000000f00 */
[----:B------:R-:W-:Y:S01]  /*86f0*/  IMAD.MOV.U32 R0, RZ, RZ, R4 ;  /* 0x000000ffff007224 */ /* 0x000fe200078e0004 */
[----:B------:R-:W-:Y:S01]  /*8700*/  BSSY B1, `(.L_x_2762) ;  /* 0x0000012000017945 */ /* 0x000fe20003800000 */
[----:B---3--:R-:W-:Y:S01]  /*8710*/  IMAD.MOV.U32 R3, RZ, RZ, R5 ;  /* 0x000000ffff037224 */ /* 0x008fe200078e0005 */
[----:B------:R-:W-:Y:S01]  /*8720*/  VIMNMX R29, R29, 0xc0, PT ;  /* 0x000000c01d1d7848 */ /* 0x000fe20003fe0100 */
[----:B------:R-:W-:Y:S01]  /*8730*/  VIADD R12, R154, 0x60 ;  /* 0x000000609a0c7836 */ /* 0x000fe20000000000 */
[----:B------:R-:W-:Y:S01]  /*8740*/  PRMT R43, R0, 0x7610, R43 ;  /* 0x00007610002b7816 */ /* 0x000fe2000000002b */
[----:B------:R-:W-:Y:S01]  /*8750*/  IMAD.MOV.U32 R0, RZ, RZ, R6 ;  /* 0x000000ffff007224 */ /* 0x000fe200078e0006 */
[----:B------:R-:W-:-:S02]  /*8760*/  ISETP.GE.OR P2, PT, R154, R29, P0 ;  /* 0x0000001d9a00720c */ /* 0x000fc40000746670 */
[----:B------:R-:W-:Y:S01]  /*8770*/  PRMT R42, R3, 0x7610, R42 ;  /* 0x00007610032a7816 */ /* 0x000fe2000000002a */
[----:B------:R-:W-:Y:S01]  /*8780*/  IMAD.MOV.U32 R3, RZ, RZ, R7 ;  /* 0x000000ffff037224 */ /* 0x000fe200078e0007 */
[----:B------:R-:W-:Y:S01]  /*8790*/  ISETP.GE.OR P0, PT, R12, R29, P0 ;  /* 0x0000001d0c00720c */ /* 0x000fe20000706670 */
[----:B------:R-:W-:Y:S01]  /*87a0*/  IMAD.MOV.U32 R12, RZ, RZ, R8 ;  /* 0x000000ffff0c7224 */ /* 0x000fe200078e0008 */
[----:B------:R-:W-:Y:S01]  /*87b0*/  PRMT R40, R0, 0x7610, R40 ;  /* 0x0000761000287816 */ /* 0x000fe20000000028 */
[----:B------:R-:W-:Y:S01]  /*87c0*/  IMAD.MOV.U32 R0, RZ, RZ, R10 ;  /* 0x000000ffff007224 */ /* 0x000fe200078e000a */
[----:B------:R-:W-:Y:S01]  /*87d0*/  PRMT R35, R3, 0x7610, R35 ;  /* 0x0000761003237816 */ /* 0x000fe20000000023 */
[----:B------:R-:W-:Y:S01]  /*87e0*/  IMAD.MOV.U32 R3, RZ, RZ, R11 ;  /* 0x000000ffff037224 */ /* 0x000fe200078e000b */
[----:B------:R-:W-:Y:S02]  /*87f0*/  PRMT R45, R12, 0x7610, R45 ;  /* 0x000076100c2d7816 */ /* 0x000fe4000000002d */
[----:B------:R-:W-:Y:S01]  /*8800*/  PRMT R44, R14, 0x7610, R44 ;  /* 0x000076100e2c7816 */ /* 0x000fe2000000002c */
[----:B0-----:R-:W-:Y:S06]  /*8810*/  @!P1 BRA `(.L_x_2763) ;  /* 0x0000014800fc9947 */ /* 0x001fec0003800000 */
.L_x_2989:
[----:B------:R-:W-:Y:S05]  /*8820*/  BSYNC B1 ;  /* 0x0000000000017941 */ /* 0x000fea0003800000 */
.L_x_2762:
        /* <DEDUP_REMOVED lines=30> */
[----:B------:R-:W-:Y:S02]  /*8a10*/  SHF.R.U32.HI R15, RZ, 0x3, R14 ;  /* 0x00000003ff0f7819 */ /* 0x000fe4000001160e */
[C---:B------:R-:W-:Y:S02]  /*8a20*/  LOP3.LUT R13, R14.reuse, 0x38, R13, 0xf8, !PT ;  /* 0x000000380e0d7812 */ /* 0x040fe400078ef80d */
        /* <DEDUP_REMOVED lines=13> */
[CC--:B------:R-:W-:Y:S01]  /*8b00*/  FMUL.FTZ R55, R33.reuse, R50.reuse ;  /* 0x0000003221377220 */ /* 0x0c0fe20000410000 */
[C---:B-1----:R-:W-:Y:S01]  /*8b10*/  SHF.L.U32 R20, R12.reuse, 0x10, RZ ;  /* 0x000000100c147819 */ /* 0x042fe200000006ff */
[-C--:B------:R-:W-:Y:S01]  /*8b20*/  FMUL.FTZ R57, R33, R39.reuse ;  /* 0x0000002721397220 */ /* 0x080fe20000410000 */
[----:B------:R-:W-:Y:S01]  /*8b30*/  LOP3.LUT R12, R12, 0xffff0000, RZ, 0xc0, !PT ;  /* 0xffff00000c0c7812 */ /* 0x000fe200078ec0ff */
[----:B------:R-:W-:Y:S01]  /*8b40*/  IMAD.U32 R21, R13, 0x10000, RZ ;  /* 0x000100000d157824 */ /* 0x000fe200078e00ff */
[----:B------:R-:W-:Y:S01]  /*8b50*/  LOP3.LUT R33, R38, 0xffff0000, RZ, 0xc0, !PT ;  /* 0xffff000026217812 */ /* 0x000fe200078ec0ff */
[----:B------:R-:W-:Y:S01]  /*8b60*/  FFMA.FTZ R55, R20, R39, -R55 ;  /* 0x0000002714377223 */ /* 0x000fe20000010837 */
[----:B------:R-:W-:Y:S01]  /*8b70*/  FMUL.FTZ R39, R24, R49 ;  /* 0x0000003118277220 */ /* 0x000fe20000410000 */
[----:B------:R-:W-:Y:S01]  /*8b80*/  FFMA.FTZ R57, R20, R50, R57 ;  /* 0x0000003214397223 */ /* 0x000fe20000010039 */
[----:B------:R-:W-:Y:S01]  /*8b90*/  SHF.L.U32 R38, R51, 0x10, RZ ;  /* 0x0000001033267819 */ /* 0x000fe200000006ff */
[----:B------:R-:W-:-:S02]  /*8ba0*/  IMAD.U32 R20, R46, 0x10000, RZ ;  /* 0x000100002e147824 */ /* 0x000fc400078e00ff */
[-C--:B------:R-:W-:Y:S01]  /*8bb0*/  FMUL.FTZ R59, R24, R33.reuse ;  /* 0x00000021183b7220 */ /* 0x080fe20000410000 */
[----:B------:R-:W-:Y:S01]  /*8bc0*/  FFMA.FTZ R50, R12, R33, -R39 ;  /* 0x000000210c327223 */ /* 0x000fe20000010827 */
[----:B------:R-:W-:Y:S01]  /*8bd0*/  LOP3.LUT R24, R51, 0xffff0000, RZ, 0xc0, !PT ;  /* 0xffff000033187812 */ /* 0x000fe200078ec0ff */
[C---:B------:R-:W-:Y:S01]  /*8be0*/  FMUL.FTZ R33, R34.reuse, R20 ;  /* 0x0000001422217220 */ /* 0x040fe20000410000 */
[-C--:B------:R-:W-:Y:S01]  /*8bf0*/  FMUL.FTZ R54, R34, R38.reuse ;  /* 0x0000002622367220 */ /* 0x080fe20000410000 */
[----:B------:R-:W-:Y:S01]  /*8c00*/  LOP3.LUT R46, R46, 0xffff0000, RZ, 0xc0, !PT ;  /* 0xffff00002e2e7812 */ /* 0x000fe200078ec0ff */
[----:B------:R-:W-:Y:S02]  /*8c10*/  IMAD.U32 R36, R26, 0x10000, RZ ;  /* 0x000100001a247824 */ /* 0x000fe400078e00ff */
[----:B------:R-:W-:Y:S01]  /*8c20*/  FFMA.FTZ R38, R21, R38, R33 ;  /* 0x0000002615267223 */ /* 0x000fe20000010021 */
[----:B------:R-:W-:Y:S01]  /*8c30*/  LOP3.LUT R13, R13, 0xffff0000, RZ, 0xc0, !PT ;  /* 0xffff00000d0d7812 */ /* 0x000fe200078ec0ff */
        /* <DEDUP_REMOVED lines=47> */
.L_x_2765:
[----:B------:R-:W-:Y:S05]  /*8f30*/  BSYNC B1 ;  /* 0x0000000000017941 */ /* 0x000fea0003800000 */
.L_x_2764:
[----:B------:R-:W-:Y:S02]  /*8f40*/  PRMT R20, R0, 0x7610, R20 ;  /* 0x0000761000147816 */ /* 0x000fe40000000014 */
[----:B------:R-:W-:Y:S01]  /*8f50*/  PRMT R30, R3, 0x7610, R30 ;  /* 0x00007610031e7816 */ /* 0x000fe2000000001e */
[----:B------:R-:W-:Y:S06]  /*8f60*/  @P0 BRA `(.L_x_2756) ;  /* 0x0000000400a80947 */ /* 0x000fec0003800000 */
[----:B-1----:R-:W2:Y:S01]  /*8f70*/  LDL R12, [R1+0x40] ;  /* 0x00004000010c7983 */ /* 0x002ea20000100800 */
[C---:B0-----:R-:W-:Y:S02]  /*8f80*/  VIADD R13, R154.reuse, 0x60 ;  /* 0x000000609a0d7836 */ /* 0x041fe40000000000 */
[----:B------:R-:W-:Y:S01]  /*8f90*/  VIADD R14, R154, 0x60 ;  /* 0x000000609a0e7836 */ /* 0x000fe20000000000 */
[----:B------:R-:W3:Y:S01]  /*8fa0*/  LDL R31, [R1+0x5c] ;  /* 0x00005c00011f7983 */ /* 0x000ee20000100800 */
[----:B------:R-:W-:Y:S02]  /*8fb0*/  IMAD.SHL.U32 R13, R13, 0x40, RZ ;  /* 0x000000400d0d7824 */ /* 0x000fe400078e00ff */
[----:B------:R-:W-:Y:S01]  /*8fc0*/  IMAD.SHL.U32 R14, R14, 0x40, RZ ;  /* 0x000000400e0e7824 */ /* 0x000fe200078e00ff */
[----:B------:R-:W-:Y:S02]  /*8fd0*/  IADD3 R0, R16, R41, RZ ;  /* 0x0000002910007210 */ /* 0x000fe40007ffe0ff */
[----:B------:R-:W-:-:S02]  /*8fe0*/  LOP3.LUT R13, R13, 0x1c0, RZ, 0xc0, !PT ;  /* 0x000001c00d0d7812 */ /* 0x000fc400078ec0ff */
[----:B------:R-:W-:Y:S02]  /*8ff0*/  LOP3.LUT R14, R14, 0x1c0, RZ, 0xc0, !PT ;  /* 0x000001c00e0e7812 */ /* 0x000fe400078ec0ff */
[----:B------:R-:W-:Y:S02]  /*9000*/  SHF.R.U32.HI R13, RZ, 0x3, R13 ;  /* 0x00000003ff0d7819 */ /* 0x000fe4000001160d */
[----:B------:R-:W-:-:S04]  /*9010*/  LOP3.LUT R0, R14, 0x38, R0, 0xf8, !PT ;  /* 0x000000380e007812 */ /* 0x000fc800078ef800 */
[----:B------:R-:W-:Y:S02]  /*9020*/  LOP3.LUT R0, R0, R13, RZ, 0x3c, !PT ;  /* 0x0000000d00007212 */ /* 0x000fe400078e3cff */
[----:B------:R-:W-:Y:S02]  /*9030*/  SHF.R.U64 R4, R4, 0x10, R5 ;  /* 0x0000001004047819 */ /* 0x000fe40000001205 */
[--C-:B------:R-:W-:Y:S02]  /*9040*/  SHF.R.U64 R8, R8, 0x10, R9.reuse ;  /* 0x0000001008087819 */ /* 0x100fe40000001209 */
[----:B------:R-:W-:Y:S02]  /*9050*/  SHF.R.U32.HI R9, RZ, 0x10, R9 ;  /* 0x00000010ff097819 */ /* 0x000fe40000011609 */
[----:B------:R-:W-:Y:S02]  /*9060*/  PRMT R43, R43, 0x5410, R4 ;  /* 0x000054102b2b7816 */ /* 0x000fe40000000004 */
[----:B------:R-:W-:-:S02]  /*9070*/  SHF.R.U32.HI R29, RZ, 0x10, R11 ;  /* 0x00000010ff1d7819 */ /* 0x000fc4000001160b */
[----:B------:R-:W-:Y:S01]  /*9080*/  SHF.R.U32.HI R5, RZ, 0x10, R5 ;  /* 0x00000010ff057819 */ /* 0x000fe20000011605 */
[----:B------:R-:W-:Y:S01]  /*9090*/  IMAD.U32 R32, R43, 0x10000, RZ ;  /* 0x000100002b207824 */ /* 0x000fe200078e00ff */
[----:B------:R-:W-:Y:S02]  /*90a0*/  PRMT R45, R45, 0x5410, R8 ;  /* 0x000054102d2d7816 */ /* 0x000fe40000000008 */
[----:B------:R-:W-:Y:S02]  /*90b0*/  PRMT R44, R44, 0x5410, R9 ;  /* 0x000054102c2c7816 */ /* 0x000fe40000000009 */
[----:B------:R-:W-:Y:S02]  /*90c0*/  PRMT R29, R30, 0x5410, R29 ;  /* 0x000054101e1d7816 */ /* 0x000fe4000000001d */
[----:B------:R-:W-:Y:S02]  /*90d0*/  PRMT R42, R42, 0x5410, R5 ;  /* 0x000054102a2a7816 */ /* 0x000fe40000000005 */
[----:B------:R-:W-:-:S02]  /*90e0*/  SHF.L.U32 R30, R45, 0x10, RZ ;  /* 0x000000102d1e7819 */ /* 0x000fc400000006ff */
[----:B------:R-:W-:Y:S01]  /*90f0*/  SHF.R.U64 R21, R10, 0x10, R11 ;  /* 0x000000100a157819 */ /* 0x000fe2000000120b */
[----:B------:R-:W-:Y:S01]  /*9100*/  IMAD.U32 R34, R42, 0x10000, RZ ;  /* 0x000100002a227824 */ /* 0x000fe200078e00ff */
[----:B------:R-:W-:Y:S02]  /*9110*/  LOP3.LUT R43, R43, 0xffff0000, RZ, 0xc0, !PT ;  /* 0xffff00002b2b7812 */ /* 0x000fe400078ec0ff */
[----:B------:R-:W-:Y:S02]  /*9120*/  PRMT R21, R20, 0x5410, R21 ;  /* 0x0000541014157816 */ /* 0x000fe40000000015 */
[----:B------:R-:W-:Y:S01]  /*9130*/  LOP3.LUT R45, R45, 0xffff0000, RZ, 0xc0, !PT ;  /* 0xffff00002d2d7812 */ /* 0x000fe200078ec0ff */
[----:B--2---:R-:W-:-:S04]  /*9140*/  IMAD.IADD R3, R12, 0x1, R0 ;  /* 0x000000010c037824 */ /* 0x004fc800078e0200 */
[----:B------:R-:W-:Y:S01]  /*9150*/  IMAD R0, R3, 0x2, R2 ;  /* 0x0000000203007824 */ /* 0x000fe200078e0202 */
[----:B---3--:R-:W0:Y:S04]  /*9160*/  LDS.128 R12, [R31+0x8400] ;  /* 0x008400001f0c7984 */ /* 0x008e280000000c00 */
[----:B------:R-:W1:Y:S01]  /*9170*/  LDS.128 R24, [R0+0x8400] ;  /* 0x0084000000187984 */ /* 0x000e620000000c00 */
[--C-:B------:R-:W-:Y:S02]  /*9180*/  SHF.R.U64 R3, R6, 0x10, R7.reuse ;  /* 0x0000001006037819 */ /* 0x100fe40000001207 */
[----:B------:R-:W-:Y:S02]  /*9190*/  SHF.R.U32.HI R6, RZ, 0x10, R7 ;  /* 0x00000010ff067819 */ /* 0x000fe40000011607 */
[----:B------:R-:W-:-:S02]  /*91a0*/  PRMT R40, R40, 0x5410, R3 ;  /* 0x0000541028287816 */ /* 0x000fc40000000003 */
[----:B------:R-:W-:Y:S01]  /*91b0*/  PRMT R35, R35, 0x5410, R6 ;  /* 0x0000541023237816 */ /* 0x000fe20000000006 */
[----:B0-----:R-:W-:Y:S02]  /*91c0*/  IMAD.U32 R3, R12, 0x10000, RZ ;  /* 0x000100000c037824 */ /* 0x001fe400078e00ff */
[----:B-1----:R-:W-:-:S04]  /*91d0*/  IMAD.U32 R9, R24, 0x10000, RZ ;  /* 0x0001000018097824 */ /* 0x002fc800078e00ff */
[----:B------:R-:W-:Y:S01]  /*91e0*/  FMUL.FTZ R36, R9, R32 ;  /* 0x0000002009247220 */ /* 0x000fe20000410000 */
[----:B------:R-:W-:Y:S02]  /*91f0*/  IMAD.U32 R11, R25, 0x10000, RZ ;  /* 0x00010000190b7824 */ /* 0x000fe400078e00ff */
[-C--:B------:R-:W-:Y:S01]  /*9200*/  FMUL.FTZ R38, R9, R30.reuse ;  /* 0x0000001e09267220 */ /* 0x080fe20000410000 */
[----:B------:R-:W-:Y:S01]  /*9210*/  FFMA.FTZ R36, R3, R30, -R36 ;  /* 0x0000001e03247223 */ /* 0x000fe20000010824 */
[----:B------:R-:W-:Y:S02]  /*9220*/  IMAD.U32 R30, R44, 0x10000, RZ ;  /* 0x000100002c1e7824 */ /* 0x000fe400078e00ff */
[----:B------:R-:W-:Y:S01]  /*9230*/  FMUL.FTZ R46, R11, R34 ;  /* 0x000000220b2e7220 */ /* 0x000fe20000410000 */
[----:B------:R-:W-:Y:S02]  /*9240*/  IMAD.U32 R5, R13, 0x10000, RZ ;  /* 0x000100000d057824 */ /* 0x000fe400078e00ff */
[----:B------:R-:W-:Y:S01]  /*9250*/  FFMA.FTZ R38, R3, R32, R38 ;  /* 0x0000002003267223 */ /* 0x000fe20000010026 */
[----:B------:R-:W-:Y:S01]  /*9260*/  IMAD.U32 R20, R27, 0x10000, RZ ;  /* 0x000100001b147824 */ /* 0x000fe200078e00ff */
[----:B------:R-:W-:Y:S01]  /*9270*/  LOP3.LUT R10, R24, 0xffff0000, RZ, 0xc0, !PT ;  /* 0xffff0000180a7812 */ /* 0x000fe200078ec0ff */
[----:B------:R-:W-:-:S02]  /*9280*/  IMAD.U32 R9, R35, 0x10000, RZ ;  /* 0x0001000023097824 */ /* 0x000fc400078e00ff */
[-C--:B------:R-:W-:Y:S01]  /*9290*/  FMUL.FTZ R32, R11, R30.reuse ;  /* 0x0000001e0b207220 */ /* 0x080fe20000410000 */
[----:B------:R-:W-:Y:S02]  /*92a0*/  IMAD.U32 R3, R29, 0x10000, RZ ;  /* 0x000100001d037824 */ /* 0x000fe400078e00ff */
[----:B------:R-:W-:Y:S01]  /*92b0*/  FFMA.FTZ R46, R5, R30, -R46 ;  /* 0x0000001e052e7223 */ /* 0x000fe2000001082e */
[----:B------:R-:W-:Y:S02]  /*92c0*/  IMAD.U32 R8, R15, 0x10000, RZ ;  /* 0x000100000f087824 */ /* 0x000fe400078e00ff */
[----:B------:R-:W-:Y:S01]  /*92d0*/  FMUL.FTZ R11, R20, R9 ;  /* 0x00000009140b7220 */ /* 0x000fe20000410000 */
[----:B------:R-:W-:Y:S01]  /*92e0*/  LOP3.LUT R4, R12, 0xffff0000, RZ, 0xc0, !PT ;  /* 0xffff00000c047812 */ /* 0x000fe200078ec0ff */
[----:B------:R-:W-:Y:S01]  /*92f0*/  FMUL.FTZ R30, R20, R3 ;  /* 0x00000003141e7220 */ /* 0x000fe20000410000 */
[----:B------:R-:W-:Y:S01]  /*9300*/  FFMA.FTZ R32, R5, R34, R32 ;  /* 0x0000002205207223 */ /* 0x000fe20000010020 */
[----:B------:R-:W-:Y:S01]  /*9310*/  FMUL.FTZ R5, R10, R43 ;  /* 0x0000002b0a057220 */ /* 0x000fe20000410000 */
[C---:B------:R-:W-:Y:S01]  /*9320*/  FFMA.FTZ R20, R8.reuse, R3, -R11 ;  /* 0x0000000308147223 */ /* 0x040fe2000001080b */
[----:B------:R-:W-:Y:S01]  /*9330*/  LOP3.LUT R12, R13, 0xffff0000, RZ, 0xc0, !PT ;  /* 0xffff00000d0c7812 */ /* 0x000fe200078ec0ff */
[----:B------:R-:W-:Y:S01]  /*9340*/  FFMA.FTZ R30, R8, R9, R30 ;  /* 0x00000009081e7223 */ /* 0x000fe2000001001e */
[-C--:B------:R-:W-:Y:S01]  /*9350*/  FMUL.FTZ R11, R10, R45.reuse ;  /* 0x0000002d0a0b7220 */ /* 0x080fe20000410000 */
[C---:B------:R-:W-:Y:S01]  /*9360*/  IMAD.U32 R6, R14.reuse, 0x10000, RZ ;  /* 0x000100000e067824 */ /* 0x040fe200078e00ff */
[----:B------:R-:W-:Y:S01]  /*9370*/  LOP3.LUT R7, R14, 0xffff0000, RZ, 0xc0, !PT ;  /* 0xffff00000e077812 */ /* 0x000fe200078ec0ff */
[----:B------:R-:W-:Y:S01]  /*9380*/  IMAD.U32 R13, R26, 0x10000, RZ ;  /* 0x000100001a0d7824 */ /* 0x000fe200078e00ff */
[----:B------:R-:W-:Y:S01]  /*9390*/  LOP3.LUT R24, R25, 0xffff0000, RZ, 0xc0, !PT ;  /* 0xffff000019187812 */ /* 0x000fe200078ec0ff */
[----:B------:R-:W-:Y:S01]  /*93a0*/  FFMA.FTZ R45, R4, R45, -R5 ;  /* 0x0000002d042d7223 */ /* 0x000fe20000010805 */
[----:B------:R-:W-:Y:S01]  /*93b0*/  LOP3.LUT R9, R42, 0xffff0000, RZ, 0xc0, !PT ;  /* 0xffff00002a097812 */ /* 0x000fe200078ec0ff */
[----:B------:R-:W-:Y:S01]  /*93c0*/  IMAD.U32 R8, R40, 0x10000, RZ ;  /* 0x0001000028087824 */ /* 0x000fe200078e00ff */
[----:B------:R-:W-:Y:S01]  /*93d0*/  LOP3.LUT R14, R15, 0xffff0000, RZ, 0xc0, !PT ;  /* 0xffff00000f0e7812 */ /* 0x000fe200078ec0ff */
[----:B------:R-:W-:Y:S01]  /*93e0*/  IMAD.U32 R5, R21, 0x10000, RZ ;  /* 0x0001000015057824 */ /* 0x000fe200078e00ff */
[----:B------:R-:W-:-:S02]  /*93f0*/  LOP3.LUT R15, R26, 0xffff0000, RZ, 0xc0, !PT ;  /* 0xffff00001a0f7812 */ /* 0x000fc400078ec0ff */
[----:B------:R-:W-:Y:S01]  /*9400*/  LOP3.LUT R26, R27, 0xffff0000, RZ, 0xc0, !PT ;  /* 0xffff00001b1a7812 */ /* 0x000fe200078ec0ff */
[C---:B------:R-:W-:Y:S01]  /*9410*/  FMUL.FTZ R27, R13.reuse, R8 ;  /* 0x000000080d1b7220 */ /* 0x040fe20000410000 */
[----:B------:R-:W-:Y:S01]  /*9420*/  LOP3.LUT R3, R44, 0xffff0000, RZ, 0xc0, !PT ;  /* 0xffff00002c037812 */ /* 0x000fe200078ec0ff */
[----:B------:R-:W-:Y:S01]  /*9430*/  FMUL.FTZ R25, R24, R9 ;  /* 0x0000000918197220 */ /* 0x000fe20000410000 */
[----:B------:R-:W-:Y:S01]  /*9440*/  FFMA.FTZ R11, R4, R43, R11 ;  /* 0x0000002b040b7223 */ /* 0x000fe2000001000b */
[----:B------:R-:W-:Y:S01]  /*9450*/  FMUL.FTZ R13, R13, R5 ;  /* 0x000000050d0d7220 */ /* 0x000fe20000410000 */
[----:B------:R-:W-:Y:S02]  /*9460*/  LOP3.LUT R40, R40, 0xffff0000, RZ, 0xc0, !PT ;  /* 0xffff000028287812 */ /* 0x000fe400078ec0ff */
[----:B------:R-:W-:Y:S02]  /*9470*/  LOP3.LUT R35, R35, 0xffff0000, RZ, 0xc0, !PT ;  /* 0xffff000023237812 */ /* 0x000fe400078ec0ff */
[----:B------:R-:W-:-:S02]  /*9480*/  LOP3.LUT R4, R21, 0xffff0000, RZ, 0xc0, !PT ;  /* 0xffff000015047812 */ /* 0x000fc400078ec0ff */
[----:B------:R-:W-:Y:S01]  /*9490*/  LOP3.LUT R29, R29, 0xffff0000, RZ, 0xc0, !PT ;  /* 0xffff00001d1d7812 */ /* 0x000fe200078ec0ff */
[-C--:B------:R-:W-:Y:S01]  /*94a0*/  FMUL.FTZ R24, R24, R3.reuse ;  /* 0x0000000318187220 */ /* 0x080fe20000410000 */
[----:B------:R-:W-:Y:S01]  /*94b0*/  FFMA.FTZ R25, R12, R3, -R25 ;  /* 0x000000030c197223 */ /* 0x000fe20000010819 */
[C---:B------:R-:W-:Y:S01]  /*94c0*/  FFMA.FTZ R27, R6.reuse, R5, -R27 ;  /* 0x00000005061b7223 */ /* 0x040fe2000001081b */
[----:B------:R-:W-:Y:S01]  /*94d0*/  FFMA.FTZ R10, R6, R8, R13 ;  /* 0x00000008060a7223 */ /* 0x000fe2000001000d */
[C---:B------:R-:W-:Y:S01]  /*94e0*/  FMUL.FTZ R6, R15.reuse, R40 ;  /* 0x000000280f067220 */ /* 0x040fe20000410000 */
[C---:B------:R-:W-:Y:S01]  /*94f0*/  FMUL.FTZ R3, R26.reuse, R35 ;  /* 0x000000231a037220 */ /* 0x040fe20000410000 */
[-C--:B------:R-:W-:Y:S01]  /*9500*/  FMUL.FTZ R15, R15, R4.reuse ;  /* 0x000000040f0f7220 */ /* 0x080fe20000410000 */
[-C--:B------:R-:W-:Y:S01]  /*9510*/  FMUL.FTZ R26, R26, R29.reuse ;  /* 0x0000001d1a1a7220 */ /* 0x080fe20000410000 */
[C---:B------:R-:W-:Y:S01]  /*9520*/  FFMA.FTZ R6, R7.reuse, R4, -R6 ;  /* 0x0000000407067223 */ /* 0x040fe20000010806 */
        /* <DEDUP_REMOVED lines=14> */
.L_x_2756:
[----:B------:R-:W-:Y:S05]  /*9610*/  BSYNC B0 ;  /* 0x0000000000007941 */ /* 0x000fea0003800000 */
.L_x_2742:
        /* <DEDUP_REMOVED lines=8> */
.L_x_2739:
[----:B------:R-:W-:-:S13]  /*96a0*/  ISETP.NE.AND P0, PT, R157, 0x3, PT ;  /* 0x000000039d00780c */ /* 0x000fda0003f05270 */
[----:B------:R-:W-:Y:S05]  /*96b0*/  @!P0 BRA `(.L_x_2766) ;  /* 0x0000000000048947 */ /* 0x000fea0003800000 */
[----:B------:R-:W-:Y:S01]  /*96c0*/  BPT.TRAP 0x1 ;  /* 0x000000040000795c */ /* 0x000fe20000300000 */
.L_x_2766:
[----:B--23--:R-:W-:Y:S01]  /*96d0*/  IMAD R0, R22, 0x8, R2 ;  /* 0x0000000816007824 */ /* 0x00cfe200078e0202 */
[----:B-1----:R-:W-:-:S04]  /*96e0*/  SHF.L.U32 R5, R155, 0x1f, RZ ;  /* 0x0000001f9b057819 */ /* 0x002fc800000006ff */
[----:B------:R1:W2:Y:S01]  /*96f0*/  SYNCS.PHASECHK.TRANS64.TRYWAIT P1, [R0+URZ+0x16830], R5 ;  /* 0x01683005000075a7 */ /* 0x0002a2000802017f */
[----:B------:R-:W-:Y:S05]  /*9700*/  @!P0 BRA `(.L_x_2767) ;  /* 0x0000000000048947 */ /* 0x000fea0003800000 */
[----:B------:R-:W-:Y:S01]  /*9710*/  BPT.TRAP 0x1 ;  /* 0x000000040000795c */ /* 0x000fe20000300000 */
.L_x_2767:
[----:B0-----:R-:W-:Y:S01]  /*9720*/  IADD3 R3, R2, 0xe400, RZ ;  /* 0x0000e40002037810 */ /* 0x001fe20007ffe0ff */
[----:B------:R-:W-:Y:S01]  /*9730*/  IMAD.MOV.U32 R7, RZ, RZ, 0x40000040 ;  /* 0x40000040ff077424 */ /* 0x000fe200078e00ff */
[----:B------:R-:W-:Y:S02]  /*9740*/  LOP3.LUT R6, R28, 0x10000, RZ, 0xfc, !PT ;  /* 0x000100001c067812 */ /* 0x000fe400078efcff */
[----:B------:R-:W-:-:S04]  /*9750*/  SHF.R.U32.HI R3, RZ, 0x4, R3 ;  /* 0x00000004ff037819 */ /* 0x000fc80000011603 */
[----:B------:R-:W-:-:S04]  /*9760*/  LOP3.LUT R3, R3, 0x3fff, RZ, 0xc0, !PT ;  /* 0x00003fff03037812 */ /* 0x000fc800078ec0ff */
[----:B------:R-:W-:-:S05]  /*9770*/  LOP3.LUT R3, R3, 0x10000, RZ, 0xfc, !PT ;  /* 0x0001000003037812 */ /* 0x000fca00078efcff */
[----:B------:R0:W-:Y:S01]  /*9780*/  STL [R1+0x1c], R3 ;  /* 0x00001c0301007387 */ /* 0x0001e20000100800 */
[----:B--2---:R-:W-:Y:S05]  /*9790*/  @P1 BRA `(.L_x_2768) ;  /* 0x0000000000081947 */ /* 0x004fea0003800000 */
[----:B------:R-:W2:Y:S02]  /*97a0*/  SYNCS.PHASECHK.TRANS64.TRYWAIT P1, [R0+URZ+0x16830], R5 ;  /* 0x01683005000075a7 */ /* 0x000ea4000802017f */
[----:B--2---:R-:W-:Y:S05]  /*97b0*/  @!P1 BRA `(.L_x_2769) ;  /* 0x0000013c00289947 */ /* 0x004fea0003800000 */
.L_x_2768:
[----:B0-----:R-:W3:Y:S01]  /*97c0*/  LDL R3, [R1+0x1c] ;  /* 0x00001c0001037983 */ /* 0x001ee20000100800 */
[----:B-12---:R-:W-:Y:S01]  /*97d0*/  IMAD.MOV.U32 R5, RZ, RZ, 0x40000040 ;  /* 0x40000040ff057424 */ /* 0x006fe200078e00ff */
[----:B------:R-:W-:Y:S05]  /*97e0*/  WARPSYNC.ALL ;  /* 0x0000000000007948 */ /* 0x000fea0003800000 */
[C---:B------:R-:W-:Y:S01]  /*97f0*/  R2UR UR4, R6.reuse ;  /* 0x00000000060472ca */ /* 0x040fe200000e0000 */
[----:B-----5:R-:W-:Y:S01]  /*9800*/  WARPGROUP.ARRIVE ;  /* 0x00000000000079c5 */ /* 0x020fe20000000000 */
[----:B------:R-:W-:Y:S01]  /*9810*/  R2UR UR5, R7 ;  /* 0x00000000070572ca */ /* 0x000fe200000e0000 */
[----:B------:R-:W-:Y:S01]  /*9820*/  VIADD R10, R6, 0x2 ;  /* 0x00000002060a7836 */ /* 0x000fe20000000000 */
[----:B------:R-:W-:Y:S01]  /*9830*/  R2UR UR7, R5 ;  /* 0x00000000050772ca */ /* 0x000fe200000e0000 */
[----:B----4-:R-:W-:Y:S01]  /*9840*/  IMAD.MOV.U32 R11, RZ, RZ, 0x40000040 ;  /* 0x40000040ff0b7424 */ /* 0x010fe200078e00ff */
[----:B------:R-:W-:Y:S01]  /*9850*/  MOV R21, 0x40000040 ;  /* 0x4000004000157802 */ /* 0x000fe20000000f00 */
[----:B------:R-:W-:-:S02]  /*9860*/  IMAD.MOV.U32 R9, RZ, RZ, 0x40000040 ;  /* 0x40000040ff097424 */ /* 0x000fc400078e00ff */
[C---:B------:R-:W-:Y:S01]  /*9870*/  VIADD R20, R6.reuse, 0x4 ;  /* 0x0000000406147836 */ /* 0x040fe20000000000 */
[----:B------:R0:W-:Y:S01]  /*9880*/  STL.64 [R1+0x8], R10 ;  /* 0x0000080a01007387 */ /* 0x0001e20000100a00 */
[----:B------:R-:W-:Y:S02]  /*9890*/  VIADD R14, R6, 0x6 ;  /* 0x00000006060e7836 */ /* 0x000fe40000000000 */
[----:B------:R-:W-:Y:S02]  /*98a0*/  IMAD.MOV.U32 R15, RZ, RZ, 0x40000040 ;  /* 0x40000040ff0f7424 */ /* 0x000fe400078e00ff */
[----:B------:R-:W-:Y:S02]  /*98b0*/  IMAD.MOV.U32 R5, RZ, RZ, 0x40000040 ;  /* 0x40000040ff057424 */ /* 0x000fe400078e00ff */
[----:B---3--:R-:W-:-:S04]  /*98c0*/  IMAD R4, R22, 0x400, R3 ;  /* 0x0000040016047824 */ /* 0x008fc800078e0203 */
        /* <DEDUP_REMOVED lines=30> */
.L_x_2770:
[----:B------:R-:W2:Y:S01]  /*9ab0*/  LDL.LU R91, [R1+0x10] ;  /* 0x00001000015b7983 */ /* 0x000ea20000300800 */
[----:B------:R-:W-:Y:S01]  /*9ac0*/  ULDC UR4, c[0x0][0x9d8] ;  /* 0x0002760000047ab9 */ /* 0x000fe20000000800 */
[----:B------:R-:W0:Y:S01]  /*9ad0*/  LDC R93, c[0x0][0x448] ;  /* 0x00011200ff5d7b82 */ /* 0x000e220000000800 */
[----:B------:R-:W-:Y:S01]  /*9ae0*/  ULDC UR5, c[0x0][0x988] ;  /* 0x0002620000057ab9 */ /* 0x000fe20000000800 */
[----:B------:R-:W3:Y:S04]  /*9af0*/  LDL R89, [R1+0x44] ;  /* 0x0000440001597983 */ /* 0x000ee80000100800 */
[----:B------:R-:W3:Y:S01]  /*9b00*/  LDL R99, [R1+0x28] ;  /* 0x0000280001637983 */ /* 0x000ee20000100800 */
[----:B------:R-:W-:Y:S01]  /*9b10*/  FMUL.FTZ R12, R36, UR4 ;  /* 0x00000004240c7c20 */ /* 0x000fe20008410000 */
[----:B------:R-:W-:Y:S01]  /*9b20*/  FMUL.FTZ R3, R24, UR4 ;  /* 0x0000000418037c20 */ /* 0x000fe20008410000 */
[----:B------:R-:W-:Y:S01]  /*9b30*/  FMUL.FTZ R11, R33, UR4 ;  /* 0x00000004210b7c20 */ /* 0x000fe20008410000 */
[----:B------:R-:W4:Y:S01]  /*9b40*/  LDL R36, [R1+0x2c] ;  /* 0x00002c0001247983 */ /* 0x000f220000100800 */
[----:B------:R-:W-:Y:S01]  /*9b50*/  FMUL.FTZ R114, R26, UR4 ;  /* 0x000000041a727c20 */ /* 0x000fe20008410000 */
[----:B------:R-:W-:Y:S01]  /*9b60*/  FMUL.FTZ R110, R27, UR4 ;  /* 0x000000041b6e7c20 */ /* 0x000fe20008410000 */
[----:B------:R-:W-:Y:S01]  /*9b70*/  FMUL.FTZ R108, R30, UR4 ;  /* 0x000000041e6c7c20 */ /* 0x000fe20008410000 */
[----:B------:R-:W5:Y:S01]  /*9b80*/  LDL R95, [R1+0x20] ;  /* 0x00002000015f7983 */ /* 0x000f620000100800 */
[----:B------:R-:W-:Y:S01]  /*9b90*/  FMUL.FTZ R9, R31, UR4 ;  /* 0x000000041f097c20 */ /* 0x000fe20008410000 */
[----:B------:R-:W-:Y:S01]  /*9ba0*/  FMUL.FTZ R90, R34, UR4 ;  /* 0x00000004225a7c20 */ /* 0x000fe20008410000 */
[----:B------:R-:W1:Y:S01]  /*9bb0*/  MUFU.TANH R114, R114 ;  /* 0x0000007200727308 */ /* 0x000e620000002400 */
[----:B------:R-:W5:Y:S01]  /*9bc0*/  LDL R97, [R1+0x14] ;  /* 0x0000140001617983 */ /* 0x000f620000100800 */
[----:B------:R-:W-:Y:S01]  /*9bd0*/  FMUL.FTZ R35, R35, UR4 ;  /* 0x0000000423237c20 */ /* 0x000fe20008410000 */
[----:B------:R-:W-:Y:S01]  /*9be0*/  FMUL.FTZ R92, R38, UR4 ;  /* 0x00000004265c7c20 */ /* 0x000fe20008410000 */
[----:B------:R-:W-:Y:S01]  /*9bf0*/  FMUL.FTZ R13, R37, UR4 ;  /* 0x00000004250d7c20 */ /* 0x000fe20008410000 */
[----:B------:R-:W-:Y:S01]  /*9c00*/  FMUL.FTZ R37, R39, UR4 ;  /* 0x0000000427257c20 */ /* 0x000fe20008410000 */
[----:B------:R-:W-:Y:S01]  /*9c10*/  FMUL.FTZ R39, R42, UR4 ;  /* 0x000000042a277c20 */ /* 0x000fe20008410000 */
[----:B0-----:R-:W-:Y:S01]  /*9c20*/  ISETP.NE.AND P4, PT, R93, 0x1, PT ;  /* 0x000000015d00780c */ /* 0x001fe20003f85270 */
        /* <DEDUP_REMOVED lines=12> */
[----:B------:R-:W1:Y:S01]  /*9cf0*/  @P4 LDC R24, c[0x0][0x44c] ;  /* 0x00011300ff184b82 */ /* 0x000e620000000800 */
[----:B------:R-:W-:-:S03]  /*9d00*/  FMUL.FTZ R10, R32, UR4 ;  /* 0x00000004200a7c20 */ /* 0x000fc60008410000 */
[----:B------:R-:W0:Y:S04]  /*9d10*/  MUFU.TANH R9, R9 ;  /* 0x0000000900097308 */ /* 0x000e280000002400 */
[----:B------:R-:W0:Y:S04]  /*9d20*/  @P4 LDC R33, c[0x0][0x450] ;  /* 0x00011400ff214b82 */ /* 0x000e280000000800 */
[----:B------:R-:W5:Y:S08]  /*9d30*/  MUFU.TANH R90, R90 ;  /* 0x0000005a005a7308 */ /* 0x000f700000002400 */
[----:B------:R-:W5:Y:S08]  /*9d40*/  MUFU.TANH R35, R35 ;  /* 0x0000002300237308 */ /* 0x000f700000002400 */
[----:B------:R-:W5:Y:S08]  /*9d50*/  MUFU.TANH R92, R92 ;  /* 0x0000005c005c7308 */ /* 0x000f700000002400 */
[----:B------:R-:W5:Y:S08]  /*9d60*/  MUFU.TANH R37, R37 ;  /* 0x0000002500257308 */ /* 0x000f700000002400 */
[----:B------:R-:W5:Y:S01]  /*9d70*/  MUFU.TANH R39, R39 ;  /* 0x0000002700277308 */ /* 0x000f620000002400 */
[----:B------:R-:W-:Y:S01]  /*9d80*/  FMUL.FTZ R47, R50, UR4 ;  /* 0x00000004322f7c20 */ /* 0x000fe20008410000 */
[----:B------:R-:W-:-:S06]  /*9d90*/  FMUL.FTZ R30, R49, UR4 ;  /* 0x00000004311e7c20 */ /* 0x000fcc0008410000 */
[----:B------:R-:W5:Y:S01]  /*9da0*/  MUFU.TANH R41, R41 ;  /* 0x0000002900297308 */ /* 0x000f620000002400 */
[----:B------:R-:W-:Y:S01]  /*9db0*/  FMUL.FTZ R49, R51, UR4 ;  /* 0x0000000433317c20 */ /* 0x000fe20008410000 */
[----:B------:R-:W-:-:S06]  /*9dc0*/  FMUL.FTZ R29, R48, UR4 ;  /* 0x00000004301d7c20 */ /* 0x000fcc0008410000 */
[----:B------:R-:W5:Y:S01]  /*9dd0*/  MUFU.TANH R43, R43 ;  /* 0x0000002b002b7308 */ /* 0x000f620000002400 */
[----:B------:R-:W-:-:S07]  /*9de0*/  FMUL.FTZ R51, R54, UR4 ;  /* 0x0000000436337c20 */ /* 0x000fce0008410000 */
[----:B------:R-:W5:Y:S01]  /*9df0*/  MUFU.TANH R45, R45 ;  /* 0x0000002d002d7308 */ /* 0x000f620000002400 */
[----:B------:R-:W-:Y:S01]  /*9e00*/  FMUL.FTZ R32, R53, UR4 ;  /* 0x0000000435207c20 */ /* 0x000fe20008410000 */
[----:B------:R-:W-:-:S06]  /*9e10*/  FMUL.FTZ R53, R55, UR4 ;  /* 0x0000000437357c20 */ /* 0x000fcc0008410000 */
        /* <DEDUP_REMOVED lines=9> */
[----:B------:R-:W-:-:S07]  /*9eb0*/  FMUL.FTZ R63, R63, UR4 ;  /* 0x000000043f3f7c20 */ /* 0x000fce0008410000 */
[----:B------:R-:W5:Y:S08]  /*9ec0*/  MUFU.TANH R55, R55 ;  /* 0x0000003700377308 */ /* 0x000f700000002400 */
[----:B------:R-:W5:Y:S08]  /*9ed0*/  MUFU.TANH R57, R57 ;  /* 0x0000003900397308 */ /* 0x000f700000002400 */
[----:B------:R-:W5:Y:S08]  /*9ee0*/  MUFU.TANH R59, R59 ;  /* 0x0000003b003b7308 */ /* 0x000f700000002400 */
[----:B------:R-:W5:Y:S01]  /*9ef0*/  MUFU.TANH R63, R63 ;  /* 0x0000003f003f7308 */ /* 0x000f620000002400 */
[----:B------:R-:W-:Y:S01]  /*9f00*/  FMUL.FTZ R94, R71, UR4 ;  /* 0x00000004475e7c20 */ /* 0x000fe20008410000 */
[----:B--2---:R-:W-:Y:S01]  /*9f10*/  LOP3.LUT R91, R91, 0xfffffffe, RZ, 0xc0, !PT ;  /* 0xfffffffe5b5b7812 */ /* 0x004fe200078ec0ff */
[----:B------:R-:W-:Y:S01]  /*9f20*/  FMUL.FTZ R75, R75, UR4 ;  /* 0x000000044b4b7c20 */ /* 0x000fe20008410000 */
[----:B------:R-:W-:Y:S01]  /*9f30*/  FMUL.FTZ R79, R79, UR4 ;  /* 0x000000044f4f7c20 */ /* 0x000fe20008410000 */
[----:B------:R-:W-:Y:S01]  /*9f40*/  FMUL.FTZ R83, R83, UR4 ;  /* 0x0000000453537c20 */ /* 0x000fe20008410000 */
[----:B------:R-:W-:Y:S01]  /*9f50*/  @P4 LOP3.LUT R91, R91, 0x1, RZ, 0xfc, !PT ;  /* 0x000000015b5b4812 */ /* 0x000fe200078efcff */
[----:B------:R-:W-:Y:S01]  /*9f60*/  FMUL.FTZ R87, R87, UR4 ;  /* 0x0000000457577c20 */ /* 0x000fe20008410000 */
[----:B------:R-:W-:Y:S03]  /*9f70*/  MUFU.TANH R3, R3 ;  /* 0x0000000300037308 */ /* 0x000fe60000002400 */
[----:B------:R3:W-:Y:S05]  /*9f80*/  STL [R1+0x10], R91 ;  /* 0x0000105b01007387 */ /* 0x0007ea0000100800 */
[----:B------:R-:W-:Y:S01]  /*9f90*/  MUFU.TANH R4, R4 ;  /* 0x0000000400047308 */ /* 0x000fe20000002400 */
[----:B---3--:R-:W-:-:S07]  /*9fa0*/  IMAD.IADD R91, R89, 0x1, R99 ;  /* 0x00000001595b7824 */ /* 0x008fce00078e0263 */
[----:B------:R-:W-:Y:S01]  /*9fb0*/  MUFU.TANH R5, R5 ;  /* 0x0000000500057308 */ /* 0x000fe20000002400 */
[----:B-1----:R-:W-:-:S05]  /*9fc0*/  @P4 IMAD.HI.U32 R24, R91, R24, RZ ;  /* 0x000000185b184227 */ /* 0x002fca00078e00ff */
[----:B0-----:R-:W-:Y:S02]  /*9fd0*/  @P4 SHF.R.U32.HI R91, RZ, R33, R24 ;  /* 0x00000021ff5b4219 */ /* 0x001fe40000011618 */
[----:B------:R-:W-:Y:S03]  /*9fe0*/  MUFU.TANH R8, R8 ;  /* 0x0000000800087308 */ /* 0x000fe60000002400 */
[----:B------:R-:W0:Y:S01]  /*9ff0*/  SHFL.IDX PT, R24, R91, 0x1, 0x1c1f ;  /* 0x003c1f005b187f89 */ /* 0x000e2200000e0000 */
[----:B------:R-:W-:-:S04]  /*a000*/  IMAD.MOV.U32 R89, RZ, RZ, -0x80 ;  /* 0xffffff80ff597424 */ /* 0x000fc800078e00ff */
[----:B------:R-:W-:Y:S01]  /*a010*/  IMAD R89, R88, R89, 0x80 ;  /* 0x0000008058597424 */ /* 0x000fe200078e0259 */
[----:B------:R-:W-:Y:S04]  /*a020*/  MUFU.TANH R10, R10 ;  /* 0x0000000a000a7308 */ /* 0x000fe80000002400 */
[C-C-:B----4-:R-:W-:Y:S02]  /*a030*/  IADD3 R112, -R36.reuse, 0x1, R89.reuse ;  /* 0x0000000124707810 */ /* 0x150fe40007ffe159 */
[----:B-----5:R-:W-:Y:S02]  /*a040*/  IADD3 R89, -R36, R95, R89 ;  /* 0x0000005f24597210 */ /* 0x020fe40007ffe159 */
[----:B------:R-:W-:Y:S01]  /*a050*/  IADD3 R112, -R97, R112, R95 ;  /* 0x0000007061707210 */ /* 0x000fe20007ffe15f */
[----:B------:R-:W-:Y:S08]  /*a060*/  MUFU.TANH R11, R11 ;  /* 0x0000000b000b7308 */ /* 0x000ff00000002400 */
[----:B------:R-:W-:Y:S01]  /*a070*/  MUFU.TANH R12, R12 ;  /* 0x0000000c000c7308 */ /* 0x000fe20000002400 */
[----:B0-----:R-:W-:-:S04]  /*a080*/  VIADDMNMX R24, R24, R112, R89, PT ;  /* 0x0000007018187246 */ /* 0x001fc80003800159 */
[C---:B------:R-:W-:Y:S02]  /*a090*/  ISETP.GT.AND P1, PT, R24.reuse, RZ, PT ;  /* 0x000000ff1800720c */ /* 0x040fe40003f24270 */
[C---:B------:R-:W-:Y:S01]  /*a0a0*/  ISETP.GT.AND P2, PT, R24.reuse, 0x1, PT ;  /* 0x000000011800780c */ /* 0x040fe20003f44270 */
[----:B------:R-:W-:Y:S01]  /*a0b0*/  MUFU.TANH R13, R13 ;  /* 0x0000000d000d7308 */ /* 0x000fe20000002400 */
[----:B------:R-:W-:Y:S02]  /*a0c0*/  ISETP.GT.AND P3, PT, R24, 0x8, PT ;  /* 0x000000081800780c */ /* 0x000fe40003f64270 */
[----:B------:R-:W-:Y:S02]  /*a0d0*/  FSEL R114, R114, -INF , P1 ;  /* 0xff80000072727808 */ /* 0x000fe40000800000 */
[----:B------:R-:W-:Y:S02]  /*a0e0*/  FSEL R110, R110, -INF , P2 ;  /* 0xff8000006e6e7808 */ /* 0x000fe40001000000 */
[----:B------:R-:W-:Y:S01]  /*a0f0*/  ISETP.GT.AND P1, PT, R24, 0x9, PT ;  /* 0x000000091800780c */ /* 0x000fe20003f24270 */
[----:B------:R-:W-:Y:S01]  /*a100*/  MUFU.TANH R25, R25 ;  /* 0x0000001900197308 */ /* 0x000fe20000002400 */
[----:B------:R-:W-:-:S02]  /*a110*/  FSEL R108, R108, -INF , P3 ;  /* 0xff8000006c6c7808 */ /* 0x000fc40001800000 */
[----:B------:R-:W-:Y:S02]  /*a120*/  FMNMX.FTZ R93, R114, R110, !PT ;  /* 0x0000006e725d7209 */ /* 0x000fe40007810000 */
[----:B------:R-:W-:Y:S02]  /*a130*/  ISETP.GT.AND P2, PT, R24, 0x10, PT ;  /* 0x000000101800780c */ /* 0x000fe40003f44270 */
[----:B------:R-:W-:Y:S01]  /*a140*/  FSEL R36, R9, -INF , P1 ;  /* 0xff80000009247808 */ /* 0x000fe20000800000 */
[----:B------:R-:W-:Y:S01]  /*a150*/  MUFU.TANH R26, R26 ;  /* 0x0000001a001a7308 */ /* 0x000fe20000002400 */
[----:B------:R-:W-:Y:S02]  /*a160*/  FMNMX.FTZ R93, R108, R93, !PT ;  /* 0x0000005d6c5d7209 */ /* 0x000fe40007810000 */
[----:B------:R-:W-:Y:S02]  /*a170*/  ISETP.GT.AND P1, PT, R24, 0x11, PT ;  /* 0x000000111800780c */ /* 0x000fe40003f24270 */
[----:B------:R-:W-:-:S02]  /*a180*/  FSEL R40, R90, -INF , P2 ;  /* 0xff8000005a287808 */ /* 0x000fc40001000000 */
[----:B------:R-:W-:Y:S01]  /*a190*/  FMNMX.FTZ R93, R36, R93, !PT ;  /* 0x0000005d245d7209 */ /* 0x000fe20007810000 */
[----:B------:R-:W-:Y:S01]  /*a1a0*/  MUFU.TANH R27, R27 ;  /* 0x0000001b001b7308 */ /* 0x000fe20000002400 */
[----:B------:R-:W-:Y:S02]  /*a1b0*/  ISETP.GT.AND P2, PT, R24, 0x18, PT ;  /* 0x000000181800780c */ /* 0x000fe40003f44270 */
[----:B------:R-:W-:Y:S02]  /*a1c0*/  FSEL R38, R35, -INF , P1 ;  /* 0xff80000023267808 */ /* 0x000fe40000800000 */
[----:B------:R-:W-:Y:S02]  /*a1d0*/  FMNMX.FTZ R93, R40, R93, !PT ;  /* 0x0000005d285d7209 */ /* 0x000fe40007810000 */
        /* <DEDUP_REMOVED lines=10> */
[----:B------:R-:W-:Y:S02]  /*a280*/  FMNMX.FTZ R93, R42, R93, !PT ;  /* 0x0000005d2a5d7209 */ /* 0x000fe40007810000 */
[----:B------:R-:W-:Y:S02]  /*a290*/  ISETP.GT.AND P2, PT, R24, 0x28, PT ;  /* 0x000000281800780c */ /* 0x000fe40003f44270 */
[----:B------:R-:W-:Y:S02]  /*a2a0*/  FSEL R46, R41, -INF , P1 ;  /* 0xff800000292e7808 */ /* 0x000fe40000800000 */
[----:B------:R-:W-:Y:S02]  /*a2b0*/  FMNMX.FTZ R93, R48, R93, !PT ;  /* 0x0000005d305d7209 */ /* 0x000fe40007810000 */
[----:B------:R-:W-:Y:S02]  /*a2c0*/  ISETP.GT.AND P1, PT, R24, 0x29, PT ;  /* 0x000000291800780c */ /* 0x000fe40003f24270 */
[----:B------:R-:W-:-:S02]  /*a2d0*/  FSEL R52, R43, -INF , P2 ;  /* 0xff8000002b347808 */ /* 0x000fc40001000000 */
[----:B------:R-:W-:Y:S02]  /*a2e0*/  FMNMX.FTZ R93, R46, R93, !PT ;  /* 0x0000005d2e5d7209 */ /* 0x000fe40007810000 */
[----:B------:R-:W-:Y:S02]  /*a2f0*/  ISETP.GT.AND P2, PT, R24, 0x30, PT ;  /* 0x000000301800780c */ /* 0x000fe40003f44270 */
[----:B------:R-:W-:Y:S02]  /*a300*/  FSEL R50, R45, -INF , P1 ;  /* 0xff8000002d327808 */ /* 0x000fe40000800000 */
[----:B------:R-:W-:Y:S01]  /*a310*/  FMNMX.FTZ R93, R52, R93, !PT ;  /* 0x0000005d345d7209 */ /* 0x000fe20007810000 */
[----:B------:R-:W-:Y:S01]  /*a320*/  FMUL.FTZ R33, R56, UR4 ;  /* 0x0000000438217c20 */ /* 0x000fe20008410000 */
        /* <DEDUP_REMOVED lines=9> */
[----:B------:R-:W-:Y:S01]  /*a3c0*/  FMNMX.FTZ R93, R54, R93, !PT ;  /* 0x0000005d365d7209 */ /* 0x000fe20007810000 */
[----:B------:R-:W-:Y:S01]  /*a3d0*/  FMUL.FTZ R90, R67, UR4 ;  /* 0x00000004435a7c20 */ /* 0x000fe20008410000 */
[----:B------:R-:W-:Y:S02]  /*a3e0*/  ISETP.GT.AND P2, PT, R24, 0x40, PT ;  /* 0x000000401800780c */ /* 0x000fe40003f44270 */
[----:B------:R-:W-:Y:S02]  /*a3f0*/  FSEL R62, R53, -INF , P1 ;  /* 0xff800000353e7808 */ /* 0x000fe40000800000 */
[----:B------:R-:W-:Y:S01]  /*a400*/  FMNMX.FTZ R93, R58, R93, !PT ;  /* 0x0000005d3a5d7209 */ /* 0x000fe20007810000 */
[----:B------:R-:W-:Y:S01]  /*a410*/  MUFU.TANH R9, R9 ;  /* 0x0000000900097308 */ /* 0x000fe20000002400 */
[----:B------:R-:W-:Y:S01]  /*a420*/  FMUL.FTZ R92, R70, UR4 ;  /* 0x00000004465c7c20 */ /* 0x000fe20008410000 */
[----:B------:R-:W-:Y:S02]  /*a430*/  ISETP.GT.AND P1, PT, R24, 0x41, PT ;  /* 0x000000411800780c */ /* 0x000fe40003f24270 */
[----:B------:R-:W-:-:S02]  /*a440*/  FSEL R70, R55, -INF , P2 ;  /* 0xff80000037467808 */ /* 0x000fc40001000000 */
[----:B------:R-:W-:Y:S02]  /*a450*/  FMNMX.FTZ R93, R62, R93, !PT ;  /* 0x0000005d3e5d7209 */ /* 0x000fe40007810000 */
[----:B------:R-:W0:Y:S01]  /*a460*/  MUFU.TANH R90, R90 ;  /* 0x0000005a005a7308 */ /* 0x000e220000002400 */
[----:B------:R-:W-:Y:S02]  /*a470*/  ISETP.GT.AND P2, PT, R24, 0x48, PT ;  /* 0x000000481800780c */ /* 0x000fe40003f44270 */
[----:B------:R-:W-:Y:S02]  /*a480*/  FSEL R66, R57, -INF , P1 ;  /* 0xff80000039427808 */ /* 0x000fe40000800000 */
[----:B------:R-:W-:Y:S01]  /*a490*/  FMNMX.FTZ R93, R70, R93, !PT ;  /* 0x0000005d465d7209 */ /* 0x000fe20007810000 */
[----:B------:R-:W-:Y:S01]  /*a4a0*/  FMUL.FTZ R35, R74, UR4 ;  /* 0x000000044a237c20 */ /* 0x000fe20008410000 */
[----:B------:R-:W-:Y:S01]  /*a4b0*/  ISETP.GT.AND P1, PT, R24, 0x49, PT ;  /* 0x000000491800780c */ /* 0x000fe20003f24270 */
[----:B------:R-:W1:Y:S01]  /*a4c0*/  MUFU.TANH R92, R92 ;  /* 0x0000005c005c7308 */ /* 0x000e620000002400 */
[----:B------:R-:W-:-:S02]  /*a4d0*/  FSEL R74, R59, -INF , P2 ;  /* 0xff8000003b4a7808 */ /* 0x000fc40001000000 */
[----:B------:R-:W-:Y:S01]  /*a4e0*/  FMNMX.FTZ R93, R66, R93, !PT ;  /* 0x0000005d425d7209 */ /* 0x000fe20007810000 */
[----:B------:R-:W-:Y:S01]  /*a4f0*/  FMUL.FTZ R37, R78, UR4 ;  /* 0x000000044e257c20 */ /* 0x000fe20008410000 */
[----:B------:R-:W-:Y:S02]  /*a500*/  ISETP.GT.AND P2, PT, R24, 0x50, PT ;  /* 0x000000501800780c */ /* 0x000fe40003f44270 */
[----:B------:R-:W-:Y:S01]  /*a510*/  FSEL R78, R63, -INF , P1 ;  /* 0xff8000003f4e7808 */ /* 0x000fe20000800000 */
[----:B------:R-:W2:Y:S01]  /*a520*/  MUFU.TANH R94, R94 ;  /* 0x0000005e005e7308 */ /* 0x000ea20000002400 */
[----:B------:R-:W-:Y:S02]  /*a530*/  FMNMX.FTZ R93, R74, R93, !PT ;  /* 0x0000005d4a5d7209 */ /* 0x000fe40007810000 */
[----:B------:R-:W-:Y:S02]  /*a540*/  ISETP.GT.AND P1, PT, R24, 0x51, PT ;  /* 0x000000511800780c */ /* 0x000fe40003f24270 */
[----:B------:R-:W-:-:S03]  /*a550*/  FMNMX.FTZ R93, R78, R93, !PT ;  /* 0x0000005d4e5d7209 */ /* 0x000fc60007810000 */
[----:B------:R3:W-:Y:S01]  /*a560*/  MUFU.TANH R98, R37 ;  /* 0x0000002500627308 */ /* 0x0007e20000002400 */
[----:B0-----:R-:W-:-:S07]  /*a570*/  FSEL R90, R90, -INF , P1 ;  /* 0xff8000005a5a7808 */ /* 0x001fce0000800000 */
[----:B------:R-:W0:Y:S01]  /*a580*/  MUFU.TANH R35, R35 ;  /* 0x0000002300237308 */ /* 0x000e220000002400 */
[----:B---3--:R-:W-:Y:S01]  /*a590*/  FMUL.FTZ R37, R82, UR4 ;  /* 0x0000000452257c20 */ /* 0x008fe20008410000 */
[----:B------:R-:W-:Y:S02]  /*a5a0*/  FSEL R82, R9, -INF , P2 ;  /* 0xff80000009527808 */ /* 0x000fe40001000000 */
[----:B------:R-:W-:Y:S02]  /*a5b0*/  ISETP.GT.AND P2, PT, R24, 0x58, PT ;  /* 0x000000581800780c */ /* 0x000fe40003f44270 */
[----:B------:R-:W-:Y:S02]  /*a5c0*/  FMNMX.FTZ R93, R82, R93, !PT ;  /* 0x0000005d525d7209 */ /* 0x000fe40007810000 */
[----:B------:R-:W3:Y:S01]  /*a5d0*/  MUFU.TANH R75, R75 ;  /* 0x0000004b004b7308 */ /* 0x000ee20000002400 */
[----:B------:R-:W-:Y:S02]  /*a5e0*/  ISETP.GT.AND P1, PT, R24, 0x59, PT ;  /* 0x000000591800780c */ /* 0x000fe40003f24270 */
[----:B-1----:R-:W-:-:S02]  /*a5f0*/  FSEL R92, R92, -INF , P2 ;  /* 0xff8000005c5c7808 */ /* 0x002fc40001000000 */
[----:B------:R-:W-:Y:S02]  /*a600*/  FMNMX.FTZ R93, R90, R93, !PT ;  /* 0x0000005d5a5d7209 */ /* 0x000fe40007810000 */
[----:B------:R-:W-:Y:S01]  /*a610*/  ISETP.GT.AND P2, PT, R24, 0x60, PT ;  /* 0x000000601800780c */ /* 0x000fe20003f44270 */
[----:B------:R-:W1:Y:S01]  /*a620*/  MUFU.TANH R79, R79 ;  /* 0x0000004f004f7308 */ /* 0x000e620000002400 */
[----:B--2---:R-:W-:Y:S02]  /*a630*/  FSEL R94, R94, -INF , P1 ;  /* 0xff8000005e5e7808 */ /* 0x004fe40000800000 */
[----:B------:R-:W-:Y:S01]  /*a640*/  FMNMX.FTZ R93, R92, R93, !PT ;  /* 0x0000005d5c5d7209 */ /* 0x000fe20007810000 */
[----:B------:R-:W-:Y:S01]  /*a650*/  FMUL.FTZ R9, R86, UR4 ;  /* 0x0000000456097c20 */ /* 0x000fe20008410000 */
[----:B------:R-:W-:Y:S02]  /*a660*/  ISETP.GT.AND P1, PT, R24, 0x61, PT ;  /* 0x000000611800780c */ /* 0x000fe40003f24270 */
[----:B0-----:R-:W-:Y:S01]  /*a670*/  FSEL R86, R35, -INF , P2 ;  /* 0xff80000023567808 */ /* 0x001fe20001000000 */
[----:B------:R-:W0:Y:S01]  /*a680*/  MUFU.TANH R37, R37 ;  /* 0x0000002500257308 */ /* 0x000e220000002400 */
[----:B------:R-:W-:-:S02]  /*a690*/  FMNMX.FTZ R93, R94, R93, !PT ;  /* 0x0000005d5e5d7209 */ /* 0x000fc40007810000 */
[----:B------:R-:W-:Y:S02]  /*a6a0*/  ISETP.GT.AND P2, PT, R24, 0x68, PT ;  /* 0x000000681800780c */ /* 0x000fe40003f44270 */
[----:B---3--:R-:W-:Y:S02]  /*a6b0*/  FSEL R96, R75, -INF , P1 ;  /* 0xff8000004b607808 */ /* 0x008fe40000800000 */
[----:B------:R-:W-:Y:S01]  /*a6c0*/  FMNMX.FTZ R93, R86, R93, !PT ;  /* 0x0000005d565d7209 */ /* 0x000fe20007810000 */
[----:B------:R-:W2:Y:S01]  /*a6d0*/  MUFU.TANH R83, R83 ;  /* 0x0000005300537308 */ /* 0x000ea20000002400 */
[----:B------:R-:W-:Y:S02]  /*a6e0*/  ISETP.GT.AND P1, PT, R24, 0x69, PT ;  /* 0x000000691800780c */ /* 0x000fe40003f24270 */
[----:B------:R-:W-:Y:S02]  /*a6f0*/  FSEL R98, R98, -INF , P2 ;  /* 0xff80000062627808 */ /* 0x000fe40001000000 */
[----:B------:R-:W-:-:S03]  /*a700*/  FMNMX.FTZ R93, R96, R93, !PT ;  /* 0x0000005d605d7209 */ /* 0x000fc60007810000 */
[----:B------:R-:W3:Y:S01]  /*a710*/  MUFU.TANH R9, R9 ;  /* 0x0000000900097308 */ /* 0x000ee20000002400 */
[----:B------:R-:W-:Y:S02]  /*a720*/  ISETP.GT.AND P2, PT, R24, 0x70, PT ;  /* 0x000000701800780c */ /* 0x000fe40003f44270 */
[----:B-1----:R-:W-:Y:S02]  /*a730*/  FSEL R100, R79, -INF , P1 ;  /* 0xff8000004f647808 */ /* 0x002fe40000800000 */
[----:B------:R-:W-:-:S03]  /*a740*/  FMNMX.FTZ R93, R98, R93, !PT ;  /* 0x0000005d625d7209 */ /* 0x000fc60007810000 */
[----:B------:R-:W1:Y:S01]  /*a750*/  MUFU.TANH R87, R87 ;  /* 0x0000005700577308 */ /* 0x000e620000002400 */
[----:B------:R-:W-:Y:S01]  /*a760*/  FMUL.FTZ R35, R60, UR4 ;  /* 0x000000043c237c20 */ /* 0x000fe20008410000 */
[----:B------:R-:W-:Y:S02]  /*a770*/  ISETP.GT.AND P1, PT, R24, 0x71, PT ;  /* 0x000000711800780c */ /* 0x000fe40003f24270 */
[----:B0-----:R-:W-:Y:S02]  /*a780*/  FSEL R60, R37, -INF , P2 ;  /* 0xff800000253c7808 */ /* 0x001fe40001000000 */
[----:B------:R-:W-:Y:S02]  /*a790*/  FMNMX.FTZ R93, R100, R93, !PT ;  /* 0x0000005d645d7209 */ /* 0x000fe40007810000 */
[----:B------:R-:W-:Y:S02]  /*a7a0*/  ISETP.GT.AND P2, PT, R24, 0x78, PT ;  /* 0x000000781800780c */ /* 0x000fe40003f44270 */
[----:B--2---:R-:W-:-:S02]  /*a7b0*/  FSEL R102, R83, -INF , P1 ;  /* 0xff80000053667808 */ /* 0x004fc40000800000 */
[----:B------:R-:W-:Y:S02]  /*a7c0*/  FMNMX.FTZ R93, R60, R93, !PT ;  /* 0x0000005d3c5d7209 */ /* 0x000fe40007810000 */
[----:B------:R-:W-:Y:S02]  /*a7d0*/  ISETP.GT.AND P1, PT, R24, 0x79, PT ;  /* 0x000000791800780c */ /* 0x000fe40003f24270 */
[----:B---3--:R-:W-:Y:S02]  /*a7e0*/  FSEL R106, R9, -INF , P2 ;  /* 0xff800000096a7808 */ /* 0x008fe40001000000 */
[----:B------:R-:W-:Y:S02]  /*a7f0*/  FMNMX.FTZ R93, R102, R93, !PT ;  /* 0x0000005d665d7209 */ /* 0x000fe40007810000 */
[----:B-1----:R-:W-:Y:S02]  /*a800*/  FSEL R104, R87, -INF , P1 ;  /* 0xff80000057687808 */ /* 0x002fe40000800000 */
[----:B------:R-:W-:-:S04]  /*a810*/  FMNMX.FTZ R93, R106, R93, !PT ;  /* 0x0000005d6a5d7209 */ /* 0x000fc80007810000 */
[----:B------:R-:W-:-:S05]  /*a820*/  FMNMX.FTZ R93, R104, R93, !PT ;  /* 0x0000005d685d7209 */ /* 0x000fca0007810000 */
[----:B------:R-:W0:Y:S04]  /*a830*/  SHFL.BFLY PT, R24, R93, 0x2, 0x1f ;  /* 0x0c401f005d187f89 */ /* 0x000e2800000e0000 */
[----:B------:R-:W1:Y:S01]  /*a840*/  SHFL.IDX PT, R63, R91, RZ, 0x1c1f ;  /* 0x001c1fff5b3f7589 */ /* 0x000e6200000e0000 */
[----:B0-----:R-:W-:-:S05]  /*a850*/  FMNMX.FTZ R9, R93, R24, !PT ;  /* 0x000000185d097209 */ /* 0x001fca0007810000 */
[----:B------:R-:W0:Y:S01]  /*a860*/  SHFL.BFLY PT, R24, R9, 0x1, 0x1f ;  /* 0x0c201f0009187f89 */ /* 0x000e2200000e0000 */
[----:B-1----:R-:W-:Y:S01]  /*a870*/  VIADDMNMX R63, R63, R112, R89, PT ;  /* 0x000000703f3f7246 */ /* 0x002fe20003800159 */
[----:B------:R-:W-:-:S03]  /*a880*/  FMUL.FTZ R39, R64, UR4 ;  /* 0x0000000440277c20 */ /* 0x000fc60008410000 */
[C---:B------:R-:W-:Y:S02]  /*a890*/  ISETP.GT.AND P2, PT, R63.reuse, 0x1, PT ;  /* 0x000000013f00780c */ /* 0x040fe40003f44270 */
[----:B------:R-:W-:Y:S02]  /*a8a0*/  ISETP.GT.AND P3, PT, R63, 0x8, PT ;  /* 0x000000083f00780c */ /* 0x000fe40003f64270 */
[----:B------:R-:W-:Y:S02]  /*a8b0*/  FSEL R4, R4, -INF , P2 ;  /* 0xff80000004047808 */ /* 0x000fe40001000000 */
[----:B0-----:R-:W-:Y:S01]  /*a8c0*/  FMNMX.FTZ R24, R9, R24, !PT ;  /* 0x0000001809187209 */ /* 0x001fe20007810000 */
[----:B------:R-:W-:Y:S02]  /*a8d0*/  IMAD.U32 R9, RZ, RZ, UR5 ;  /* 0x00000005ff097e24 */ /* 0x000fe4000f8e00ff */
[----:B------:R-:W-:Y:S01]  /*a8e0*/  FMUL.FTZ R47, R72, UR4 ;  /* 0x00000004482f7c20 */ /* 0x000fe20008410000 */
[----:B------:R-:W-:Y:S01]  /*a8f0*/  ISETP.GT.AND P2, PT, R63, 0x10, PT ;  /* 0x000000103f00780c */ /* 0x000fe20003f44270 */
[----:B------:R-:W-:Y:S01]  /*a900*/  FMUL.FTZ R51, R76, UR4 ;  /* 0x000000044c337c20 */ /* 0x000fe20008410000 */
[C---:B------:R-:W-:Y:S01]  /*a910*/  FMUL.FTZ R59, R24.reuse, R9 ;  /* 0x00000009183b7220 */ /* 0x040fe20000410000 */
[----:B------:R-:W-:Y:S01]  /*a920*/  FSETP.NEU.FTZ.AND P1, PT, R24, -INF , PT ;  /* 0xff8000001800780b */ /* 0x000fe20003f3d000 */
[----:B------:R-:W-:Y:S01]  /*a930*/  FMUL.FTZ R55, R80, UR4 ;  /* 0x0000000450377c20 */ /* 0x000fe20008410000 */
[----:B------:R-:W-:Y:S01]  /*a940*/  FMUL.FTZ R37, R61, UR4 ;  /* 0x000000043d257c20 */ /* 0x000fe20008410000 */
[----:B------:R-:W0:Y:S01]  /*a950*/  MUFU.TANH R30, R30 ;  /* 0x0000001e001e7308 */ /* 0x000e220000002400 */
[----:B------:R-:W-:-:S07]  /*a960*/  FSEL R59, R59, RZ, P1 ;  /* 0x000000ff3b3b7208 */ /* 0x000fce0000800000 */
[----:B------:R-:W1:Y:S01]  /*a970*/  MUFU.TANH R31, R31 ;  /* 0x0000001f001f7308 */ /* 0x000e620000002400 */
[----:B------:R-:W-:-:S07]  /*a980*/  ISETP.GT.AND P1, PT, R63, RZ, PT ;  /* 0x000000ff3f00720c */ /* 0x000fce0003f24270 */
[----:B------:R-:W2:Y:S01]  /*a990*/  MUFU.TANH R32, R32 ;  /* 0x0000002000207308 */ /* 0x000ea20000002400 */
[----:B------:R-:W-:-:S07]  /*a9a0*/  FSEL R64, R3, -INF , P1 ;  /* 0xff80000003407808 */ /* 0x000fce0000800000 */
[----:B------:R-:W3:Y:S01]  /*a9b0*/  MUFU.TANH R33, R33 ;  /* 0x0000002100217308 */ /* 0x000ee20000002400 */
[----:B------:R-:W-:-:S07]  /*a9c0*/  ISETP.GT.AND P1, PT, R63, 0x9, PT ;  /* 0x000000093f00780c */ /* 0x000fce0003f24270 */
[----:B------:R-:W4:Y:S01]  /*a9d0*/  MUFU.TANH R34, R34 ;  /* 0x0000002200227308 */ /* 0x000f220000002400 */
[----:B------:R-:W-:Y:S01]  /*a9e0*/  FSEL R72, R5, -INF , P3 ;  /* 0xff80000005487808 */ /* 0x000fe20001800000 */
[----:B------:R-:W-:Y:S01]  /*a9f0*/  FMUL.FTZ R41, R65, UR4 ;  /* 0x0000000441297c20 */ /* 0x000fe20008410000 */
[----:B------:R-:W-:Y:S01]  /*aa00*/  FMNMX.FTZ R3, R64, R4, !PT ;  /* 0x0000000440037209 */ /* 0x000fe20007810000 */
[----:B------:R-:W-:Y:S01]  /*aa10*/  FMUL.FTZ R43, R68, UR4 ;  /* 0x00000004442b7c20 */ /* 0x000fe20008410000 */
[----:B------:R-:W-:Y:S01]  /*aa20*/  FSEL R8, R8, -INF , P1 ;  /* 0xff80000008087808 */ /* 0x000fe20000800000 */
[----:B------:R-:W-:Y:S01]  /*aa30*/  FMUL.FTZ R45, R69, UR4 ;  /* 0x00000004452d7c20 */ /* 0x000fe20008410000 */
[----:B------:R-:W-:Y:S01]  /*aa40*/  FMNMX.FTZ R3, R72, R3, !PT ;  /* 0x0000000348037209 */ /* 0x000fe20007810000 */
[----:B------:R-:W5:Y:S01]  /*aa50*/  MUFU.TANH R35, R35 ;  /* 0x0000002300237308 */ /* 0x000f620000002400 */
[----:B------:R-:W-:Y:S01]  /*aa60*/  ISETP.GT.AND P1, PT, R63, 0x11, PT ;  /* 0x000000113f00780c */ /* 0x000fe20003f24270 */
[----:B------:R-:W-:Y:S01]  /*aa70*/  FMUL.FTZ R49, R73, UR4 ;  /* 0x0000000449317c20 */ /* 0x000fe20008410000 */
[----:B------:R-:W-:Y:S01]  /*aa80*/  FSEL R10, R10, -INF , P2 ;  /* 0xff8000000a0a7808 */ /* 0x000fe20001000000 */
[----:B------:R-:W-:Y:S01]  /*aa90*/  FMUL.FTZ R53, R77, UR4 ;  /* 0x000000044d357c20 */ /* 0x000fe20008410000 */
[----:B------:R-:W-:Y:S01]  /*aaa0*/  FMNMX.FTZ R3, R8, R3, !PT ;  /* 0x0000000308037209 */ /* 0x000fe20007810000 */
[----:B------:R-:W-:Y:S01]  /*aab0*/  FMUL.FTZ R57, R81, UR4 ;  /* 0x0000000451397c20 */ /* 0x000fe20008410000 */
[----:B------:R-:W-:Y:S01]  /*aac0*/  ISETP.GT.AND P2, PT, R63, 0x18, PT ;  /* 0x000000183f00780c */ /* 0x000fe20003f44270 */
[----:B------:R-:W-:Y:S01]  /*aad0*/  MUFU.TANH R39, R39 ;  /* 0x0000002700277308 */ /* 0x000fe20000002400 */
[----:B------:R-:W-:Y:S01]  /*aae0*/  FSEL R76, R11, -INF , P1 ;  /* 0xff8000000b4c7808 */ /* 0x000fe20000800000 */
[----:B------:R-:W5:Y:S01]  /*aaf0*/  S2R R101, SR_CgaCtaId ;  /* 0x0000000000657919 */ /* 0x000f620000008800 */
[----:B------:R-:W-:Y:S01]  /*ab00*/  FMNMX.FTZ R3, R10, R3, !PT ;  /* 0x000000030a037209 */ /* 0x000fe20007810000 */
[----:B------:R-:W-:Y:S01]  /*ab10*/  FFMA.FTZ R5, R36, R9, -R59 ;  /* 0x0000000924057223 */ /* 0x000fe2000001083b */
[----:B------:R-:W-:Y:S01]  /*ab20*/  ISETP.GT.AND P1, PT, R63, 0x19, PT ;  /* 0x000000193f00780c */ /* 0x000fe20003f24270 */
[----:B------:R-:W-:Y:S01]  /*ab30*/  VIADD R0, R0, 0x16840 ;  /* 0x0001684000007836 */ /* 0x000fe20000000000 */
[----:B------:R-:W-:Y:S01]  /*ab40*/  FSEL R36, R12, -INF , P2 ;  /* 0xff8000000c247808 */ /* 0x000fe20001000000 */
[----:B------:R-:W-:Y:S01]  /*ab50*/  ULDC UR5, c[0x0][0x9d8] ;  /* 0x0002760000057ab9 */ /* 0x000fe20000000800 */
[----:B------:R-:W-:-:S02]  /*ab60*/  FMNMX.FTZ R3, R76, R3, !PT ;  /* 0x000000034c037209 */ /* 0x000fc40007810000 */
[----:B------:R-:W-:Y:S02]  /*ab70*/  ISETP.GT.AND P2, PT, R63, 0x20, PT ;  /* 0x000000203f00780c */ /* 0x000fe40003f44270 */
[----:B------:R-:W-:Y:S02]  /*ab80*/  FSEL R80, R13, -INF , P1 ;  /* 0xff8000000d507808 */ /* 0x000fe40000800000 */
[----:B------:R-:W-:Y:S01]  /*ab90*/  FMNMX.FTZ R3, R36, R3, !PT ;  /* 0x0000000324037209 */ /* 0x000fe20007810000 */
[----:B------:R-:W-:Y:S01]  /*aba0*/  FFMA.FTZ R145, R40, R9, -R59 ;  /* 0x0000000928917223 */ /* 0x000fe2000001083b */
[----:B------:R-:W-:Y:S02]  /*abb0*/  ISETP.GT.AND P1, PT, R63, 0x21, PT ;  /* 0x000000213f00780c */ /* 0x000fe40003f24270 */
[----:B------:R-:W-:Y:S02]  /*abc0*/  FSEL R40, R25, -INF , P2 ;  /* 0xff80000019287808 */ /* 0x000fe40001000000 */
[----:B------:R-:W-:Y:S01]  /*abd0*/  FMNMX.FTZ R3, R80, R3, !PT ;  /* 0x0000000350037209 */ /* 0x000fe20007810000 */
[----:B------:R-:W-:Y:S01]  /*abe0*/  FMUL.FTZ R61, R84, UR4 ;  /* 0x00000004543d7c20 */ /* 0x000fe20008410000 */
[----:B------:R-:W-:-:S02]  /*abf0*/  ISETP.GT.AND P2, PT, R63, 0x28, PT ;  /* 0x000000283f00780c */ /* 0x000fc40003f44270 */
[----:B------:R-:W-:Y:S02]  /*ac00*/  FSEL R84, R26, -INF , P1 ;  /* 0xff8000001a547808 */ /* 0x000fe40000800000 */
[----:B------:R-:W-:Y:S01]  /*ac10*/  FMNMX.FTZ R3, R40, R3, !PT ;  /* 0x0000000328037209 */ /* 0x000fe20007810000 */
[----:B------:R-:W-:Y:S01]  /*ac20*/  FFMA.FTZ R26, R38, R9, -R59 ;  /* 0x00000009261a7223 */ /* 0x000fe2000001083b */
[----:B------:R-:W-:Y:S02]  /*ac30*/  ISETP.GT.AND P1, PT, R63, 0x29, PT ;  /* 0x000000293f00780c */ /* 0x000fe40003f24270 */
[----:B------:R-:W-:Y:S02]  /*ac40*/  FSEL R38, R27, -INF , P2 ;  /* 0xff8000001b267808 */ /* 0x000fe40001000000 */
[----:B------:R-:W-:Y:S02]  /*ac50*/  FMNMX.FTZ R3, R84, R3, !PT ;  /* 0x0000000354037209 */ /* 0x000fe40007810000 */
[----:B------:R-:W-:-:S02]  /*ac60*/  ISETP.GT.AND P2, PT, R63, 0x30, PT ;  /* 0x000000303f00780c */ /* 0x000fc40003f44270 */
[----:B------:R-:W-:Y:S02]  /*ac70*/  FSEL R28, R28, -INF , P1 ;  /* 0xff8000001c1c7808 */ /* 0x000fe40000800000 */
[----:B------:R-:W-:Y:S01]  /*ac80*/  FMNMX.FTZ R3, R38, R3, !PT ;  /* 0x0000000326037209 */ /* 0x000fe20007810000 */
[--C-:B------:R-:W-:Y:S01]  /*ac90*/  FFMA.FTZ R147, R44, R9, -R59.reuse ;  /* 0x000000092c937223 */ /* 0x100fe2000001083b */
[----:B------:R-:W-:Y:S02]  /*aca0*/  ISETP.GT.AND P1, PT, R63, 0x31, PT ;  /* 0x000000313f00780c */ /* 0x000fe40003f24270 */
[----:B------:R-:W-:Y:S02]  /*acb0*/  FSEL R44, R29, -INF , P2 ;  /* 0xff8000001d2c7808 */ /* 0x000fe40001000000 */
[----:B------:R-:W-:Y:S01]  /*acc0*/  FMNMX.FTZ R3, R28, R3, !PT ;  /* 0x000000031c037209 */ /* 0x000fe20007810000 */
[----:B------:R-:W-:Y:S01]  /*acd0*/  FFMA.FTZ R151, R108, R9, -R59 ;  /* 0x000000096c977223 */ /* 0x000fe2000001083b */
[----:B------:R-:W-:-:S02]  /*ace0*/  ISETP.GT.AND P2, PT, R63, 0x38, PT ;  /* 0x000000383f00780c */ /* 0x000fc40003f44270 */
[----:B0-----:R-:W-:Y:S02]  /*acf0*/  FSEL R108, R30, -INF , P1 ;  /* 0xff8000001e6c7808 */ /* 0x001fe40000800000 */
[----:B------:R-:W-:Y:S01]  /*ad00*/  FMNMX.FTZ R3, R44, R3, !PT ;  /* 0x000000032c037209 */ /* 0x000fe20007810000 */
[----:B------:R-:W-:Y:S01]  /*ad10*/  FFMA.FTZ R30, R42, R9, -R59 ;  /* 0x000000092a1e7223 */ /* 0x000fe2000001083b */
[----:B------:R-:W-:Y:S02]  /*ad20*/  ISETP.GT.AND P1, PT, R63, 0x39, PT ;  /* 0x000000393f00780c */ /* 0x000fe40003f24270 */
[----:B-1----:R-:W-:Y:S02]  /*ad30*/  FSEL R42, R31, -INF , P2 ;  /* 0xff8000001f2a7808 */ /* 0x002fe40001000000 */
[----:B------:R-:W-:Y:S01]  /*ad40*/  FMNMX.FTZ R3, R108, R3, !PT ;  /* 0x000000036c037209 */ /* 0x000fe20007810000 */
[----:B------:R-:W0:Y:S01]  /*ad50*/  MUFU.TANH R37, R37 ;  /* 0x0000002500257308 */ /* 0x000e220000002400 */
[----:B------:R-:W-:-:S02]  /*ad60*/  ISETP.GT.AND P2, PT, R63, 0x40, PT ;  /* 0x000000403f00780c */ /* 0x000fc40003f44270 */
[----:B--2---:R-:W-:Y:S02]  /*ad70*/  FSEL R32, R32, -INF , P1 ;  /* 0xff80000020207808 */ /* 0x004fe40000800000 */
[----:B------:R-:W-:Y:S01]  /*ad80*/  FMNMX.FTZ R3, R42, R3, !PT ;  /* 0x000000032a037209 */ /* 0x000fe20007810000 */
[--C-:B------:R-:W-:Y:S01]  /*ad90*/  FFMA.FTZ R141, R48, R9, -R59.reuse ;  /* 0x00000009308d7223 */ /* 0x100fe2000001083b */
[----:B------:R-:W-:Y:S02]  /*ada0*/  ISETP.GT.AND P1, PT, R63, 0x41, PT ;  /* 0x000000413f00780c */ /* 0x000fe40003f24270 */
[----:B---3--:R-:W-:Y:S02]  /*adb0*/  FSEL R48, R33, -INF , P2 ;  /* 0xff80000021307808 */ /* 0x008fe40001000000 */
[----:B------:R-:W-:Y:S01]  /*adc0*/  FMNMX.FTZ R3, R32, R3, !PT ;  /* 0x0000000320037209 */ /* 0x000fe20007810000 */
[----:B------:R-:W1:Y:S01]  /*add0*/  MUFU.TANH R41, R41 ;  /* 0x0000002900297308 */ /* 0x000e620000002400 */
[----:B------:R-:W-:Y:S01]  /*ade0*/  FFMA.FTZ R68, R110, R9, -R59 ;  /* 0x000000096e447223 */ /* 0x000fe2000001083b */
[----:B------:R-:W-:-:S02]  /*adf0*/  ISETP.GT.AND P2, PT, R63, 0x48, PT ;  /* 0x000000483f00780c */ /* 0x000fc40003f44270 */
[----:B----4-:R-:W-:Y:S02]  /*ae00*/  FSEL R110, R34, -INF , P1 ;  /* 0xff800000226e7808 */ /* 0x010fe40000800000 */
[----:B------:R-:W-:Y:S02]  /*ae10*/  FMNMX.FTZ R3, R48, R3, !PT ;  /* 0x0000000330037209 */ /* 0x000fe40007810000 */
[----:B------:R-:W2:Y:S01]  /*ae20*/  MUFU.TANH R43, R43 ;  /* 0x0000002b002b7308 */ /* 0x000ea20000002400 */
[----:B------:R-:W-:Y:S02]  /*ae30*/  ISETP.GT.AND P1, PT, R63, 0x49, PT ;  /* 0x000000493f00780c */ /* 0x000fe40003f24270 */
[----:B-----5:R-:W-:Y:S02]  /*ae40*/  FSEL R112, R35, -INF , P2 ;  /* 0xff80000023707808 */ /* 0x020fe40001000000 */
[----:B------:R-:W-:Y:S01]  /*ae50*/  FMNMX.FTZ R3, R110, R3, !PT ;  /* 0x000000036e037209 */ /* 0x000fe20007810000 */
[----:B------:R-:W-:Y:S01]  /*ae60*/  FFMA.FTZ R149, R114, R9, -R59 ;  /* 0x0000000972957223 */ /* 0x000fe2000001083b */
[----:B------:R-:W-:Y:S01]  /*ae70*/  ISETP.GT.AND P2, PT, R63, 0x50, PT ;  /* 0x000000503f00780c */ /* 0x000fe20003f44270 */
[----:B------:R-:W3:Y:S01]  /*ae80*/  MUFU.TANH R45, R45 ;  /* 0x0000002d002d7308 */ /* 0x000ee20000002400 */
[----:B0-----:R-:W-:-:S02]  /*ae90*/  FSEL R114, R37, -INF , P1 ;  /* 0xff80000025727808 */ /* 0x001fc40000800000 */
[----:B------:R-:W-:Y:S01]  /*aea0*/  FMNMX.FTZ R3, R112, R3, !PT ;  /* 0x0000000370037209 */ /* 0x000fe20007810000 */
[----:B------:R-:W-:Y:S01]  /*aeb0*/  FFMA.FTZ R143, R52, R9, -R59 ;  /* 0x00000009348f7223 */ /* 0x000fe2000001083b */
[----:B------:R-:W-:Y:S02]  /*aec0*/  ISETP.GT.AND P1, PT, R63, 0x51, PT ;  /* 0x000000513f00780c */ /* 0x000fe40003f24270 */
[----:B------:R-:W-:Y:S01]  /*aed0*/  FSEL R52, R39, -INF , P2 ;  /* 0xff80000027347808 */ /* 0x000fe20001000000 */
[----:B------:R-:W0:Y:S01]  /*aee0*/  MUFU.TANH R47, R47 ;  /* 0x0000002f002f7308 */ /* 0x000e220000002400 */
[----:B------:R-:W-:Y:S02]  /*aef0*/  FMNMX.FTZ R3, R114, R3, !PT ;  /* 0x0000000372037209 */ /* 0x000fe40007810000 */
[----:B------:R-:W-:Y:S02]  /*af00*/  ISETP.GT.AND P2, PT, R63, 0x58, PT ;  /* 0x000000583f00780c */ /* 0x000fe40003f44270 */
[----:B-1----:R-:W-:-:S02]  /*af10*/  FSEL R116, R41, -INF , P1 ;  /* 0xff80000029747808 */ /* 0x002fc40000800000 */
[----:B------:R-:W-:Y:S01]  /*af20*/  FMNMX.FTZ R3, R52, R3, !PT ;  /* 0x0000000334037209 */ /* 0x000fe20007810000 */
[----:B------:R-:W1:Y:S01]  /*af30*/  MUFU.TANH R49, R49 ;  /* 0x0000003100317308 */ /* 0x000e620000002400 */
[----:B------:R-:W-:Y:S02]  /*af40*/  ISETP.GT.AND P1, PT, R63, 0x59, PT ;  /* 0x000000593f00780c */ /* 0x000fe40003f24270 */
[----:B--2---:R-:W-:Y:S02]  /*af50*/  FSEL R120, R43, -INF , P2 ;  /* 0xff8000002b787808 */ /* 0x004fe40001000000 */
[----:B------:R-:W-:-:S03]  /*af60*/  FMNMX.FTZ R3, R116, R3, !PT ;  /* 0x0000000374037209 */ /* 0x000fc60007810000 */
[----:B------:R-:W2:Y:S01]  /*af70*/  MUFU.TANH R51, R51 ;  /* 0x0000003300337308 */ /* 0x000ea20000002400 */
[----:B------:R-:W-:Y:S01]  /*af80*/  ISETP.GT.AND P2, PT, R63, 0x60, PT ;  /* 0x000000603f00780c */ /* 0x000fe20003f44270 */
[----:B------:R-:W-:Y:S01]  /*af90*/  FMUL.FTZ R65, R85, UR4 ;  /* 0x0000000455417c20 */ /* 0x000fe20008410000 */
[----:B---3--:R-:W-:-:S05]  /*afa0*/  FSEL R122, R45, -INF , P1 ;  /* 0xff8000002d7a7808 */ /* 0x008fca0000800000 */
[----:B------:R-:W-:Y:S01]  /*afb0*/  MUFU.TANH R55, R55 ;  /* 0x0000003700377308 */ /* 0x000fe20000002400 */
[----:B------:R-:W-:Y:S01]  /*afc0*/  FMNMX.FTZ R3, R120, R3, !PT ;  /* 0x0000000378037209 */ /* 0x000fe20007810000 */
[-CC-:B------:R-:W-:Y:S01]  /*afd0*/  FFMA.FTZ R137, R56, R9.reuse, -R59.reuse ;  /* 0x0000000938897223 */ /* 0x180fe2000001083b */
[----:B------:R-:W-:Y:S01]  /*afe0*/  ISETP.GT.AND P1, PT, R63, 0x61, PT ;  /* 0x000000613f00780c */ /* 0x000fe20003f24270 */
[----:B------:R-:W-:-:S04]  /*aff0*/  FFMA.FTZ R133, R70, R9, -R59 ;  /* 0x0000000946857223 */ /* 0x000fc8000001083b */
[----:B------:R-:W3:Y:S01]  /*b000*/  MUFU.TANH R53, R53 ;  /* 0x0000003500357308 */ /* 0x000ee20000002400 */
[----:B0-----:R-:W-:Y:S01]  /*b010*/  FSEL R124, R47, -INF , P2 ;  /* 0xff8000002f7c7808 */ /* 0x001fe20001000000 */
[----:B------:R-:W0:Y:S01]  /*b020*/  @P4 LDC R43, c[0x0][0x450] ;  /* 0x00011400ff2b4b82 */ /* 0x000e220000000800 */
[----:B------:R-:W-:-:S05]  /*b030*/  FMNMX.FTZ R3, R122, R3, !PT ;  /* 0x000000037a037209 */ /* 0x000fca0007810000 */
[----:B------:R-:W4:Y:S01]  /*b040*/  MUFU.TANH R57, R57 ;  /* 0x0000003900397308 */ /* 0x000f220000002400 */
[----:B------:R-:W-:-:S07]  /*b050*/  ISETP.GT.AND P2, PT, R63, 0x68, PT ;  /* 0x000000683f00780c */ /* 0x000fce0003f44270 */
[----:B------:R-:W5:Y:S01]  /*b060*/  MUFU.TANH R61, R61 ;  /* 0x0000003d003d7308 */ /* 0x000f620000002400 */
[----:B-1----:R-:W-:-:S07]  /*b070*/  FSEL R126, R49, -INF , P1 ;  /* 0xff800000317e7808 */ /* 0x002fce0000800000 */
[----:B------:R-:W-:Y:S01]  /*b080*/  MUFU.EX2 R12, R5 ;  /* 0x00000005000c7308 */ /* 0x000fe20000000800 */
[----:B------:R-:W-:-:S07]  /*b090*/  FMNMX.FTZ R3, R124, R3, !PT ;  /* 0x000000037c037209 */ /* 0x000fce0007810000 */
[----:B------:R-:W-:Y:S01]  /*b0a0*/  MUFU.EX2 R68, R68 ;  /* 0x0000004400447308 */ /* 0x000fe20000000800 */
[----:B------:R-:W-:-:S07]  /*b0b0*/  ISETP.GT.AND P1, PT, R63, 0x69, PT ;  /* 0x000000693f00780c */ /* 0x000fce0003f24270 */
[----:B------:R-:W-:Y:S01]  /*b0c0*/  MUFU.EX2 R151, R151 ;  /* 0x0000009700977308 */ /* 0x000fe20000000800 */
[----:B--2---:R-:W-:-:S07]  /*b0d0*/  FSEL R130, R51, -INF , P2 ;  /* 0xff80000033827808 */ /* 0x004fce0001000000 */
[----:B------:R-:W-:Y:S01]  /*b0e0*/  MUFU.EX2 R145, R145 ;  /* 0x0000009100917308 */ /* 0x000fe20000000800 */
[----:B------:R-:W-:-:S07]  /*b0f0*/  FMNMX.FTZ R3, R126, R3, !PT ;  /* 0x000000037e037209 */ /* 0x000fce0007810000 */
[----:B------:R-:W-:Y:S01]  /*b100*/  MUFU.EX2 R26, R26 ;  /* 0x0000001a001a7308 */ /* 0x000fe20000000800 */
[----:B------:R-:W-:Y:S01]  /*b110*/  ISETP.GT.AND P2, PT, R63, 0x70, PT ;  /* 0x000000703f00780c */ /* 0x000fe20003f44270 */
[-CC-:B------:R-:W-:Y:S01]  /*b120*/  FFMA.FTZ R34, R46, R9.reuse, -R59.reuse ;  /* 0x000000092e227223 */ /* 0x180fe2000001083b */
[----:B---3--:R-:W-:Y:S01]  /*b130*/  FSEL R132, R53, -INF , P1 ;  /* 0xff80000035847808 */ /* 0x008fe20000800000 */
[--C-:B------:R-:W-:Y:S01]  /*b140*/  FFMA.FTZ R118, R54, R9, -R59.reuse ;  /* 0x0000000936767223 */ /* 0x100fe2000001083b */
[----:B------:R-:W-:Y:S01]  /*b150*/  FMNMX.FTZ R3, R130, R3, !PT ;  /* 0x0000000382037209 */ /* 0x000fe20007810000 */
[-CC-:B------:R-:W-:Y:S01]  /*b160*/  FFMA.FTZ R139, R58, R9.reuse, -R59.reuse ;  /* 0x000000093a8b7223 */ /* 0x180fe2000001083b */
[-CC-:B------:R-:W-:Y:S01]  /*b170*/  FFMA.FTZ R128, R62, R9.reuse, -R59.reuse ;  /* 0x000000093e807223 */ /* 0x180fe2000001083b */
[----:B------:R-:W1:Y:S01]  /*b180*/  MUFU.TANH R65, R65 ;  /* 0x0000004100417308 */ /* 0x000e620000002400 */
[----:B------:R-:W-:Y:S01]  /*b190*/  ISETP.GT.AND P1, PT, R63, 0x71, PT ;  /* 0x000000713f00780c */ /* 0x000fe20003f24270 */
[-CC-:B------:R-:W-:Y:S01]  /*b1a0*/  FFMA.FTZ R135, R74, R9.reuse, -R59.reuse ;  /* 0x000000094a877223 */ /* 0x180fe2000001083b */
[----:B------:R-:W-:Y:S01]  /*b1b0*/  FSEL R134, R55, -INF , P2 ;  /* 0xff80000037867808 */ /* 0x000fe20001000000 */
[--C-:B------:R-:W-:Y:S01]  /*b1c0*/  FFMA.FTZ R129, R82, R9, -R59.reuse ;  /* 0x0000000952817223 */ /* 0x100fe2000001083b */
[----:B------:R-:W-:Y:S01]  /*b1d0*/  FMNMX.FTZ R3, R132, R3, !PT ;  /* 0x0000000384037209 */ /* 0x000fe20007810000 */
[-CC-:B------:R-:W-:Y:S01]  /*b1e0*/  FFMA.FTZ R131, R92, R9.reuse, -R59.reuse ;  /* 0x000000095c837223 */ /* 0x180fe2000001083b */
[----:B------:R-:W-:Y:S01]  /*b1f0*/  ISETP.GT.AND P2, PT, R63, 0x78, PT ;  /* 0x000000783f00780c */ /* 0x000fe20003f44270 */
[----:B------:R-:W-:Y:S01]  /*b200*/  MUFU.EX2 R149, R149 ;  /* 0x0000009500957308 */ /* 0x000fe20000000800 */
[----:B----4-:R-:W-:Y:S01]  /*b210*/  FSEL R136, R57, -INF , P1 ;  /* 0xff80000039887808 */ /* 0x010fe20000800000 */
[--C-:B------:R-:W-:Y:S01]  /*b220*/  FFMA.FTZ R125, R86, R9, -R59.reuse ;  /* 0x00000009567d7223 */ /* 0x100fe2000001083b */
[----:B------:R-:W-:Y:S01]  /*b230*/  FMNMX.FTZ R3, R134, R3, !PT ;  /* 0x0000000386037209 */ /* 0x000fe20007810000 */
[-CC-:B------:R-:W-:Y:S01]  /*b240*/  FFMA.FTZ R127, R98, R9.reuse, -R59.reuse ;  /* 0x00000009627f7223 */ /* 0x180fe2000001083b */
[----:B------:R-:W-:Y:S01]  /*b250*/  ISETP.GT.AND P1, PT, R63, 0x79, PT ;  /* 0x000000793f00780c */ /* 0x000fe20003f24270 */
[--C-:B------:R-:W-:Y:S01]  /*b260*/  FFMA.FTZ R121, R60, R9, -R59.reuse ;  /* 0x000000093c797223 */ /* 0x100fe2000001083b */
[----:B-----5:R-:W-:Y:S01]  /*b270*/  FSEL R138, R61, -INF , P2 ;  /* 0xff8000003d8a7808 */ /* 0x020fe20001000000 */
[----:B------:R-:W-:Y:S01]  /*b280*/  MUFU.EX2 R147, R147 ;  /* 0x0000009300937308 */ /* 0x000fe20000000800 */
[----:B------:R-:W-:Y:S01]  /*b290*/  FMNMX.FTZ R3, R136, R3, !PT ;  /* 0x0000000388037209 */ /* 0x000fe20007810000 */
[----:B------:R-:W-:Y:S01]  /*b2a0*/  FFMA.FTZ R123, R106, R9, -R59 ;  /* 0x000000096a7b7223 */ /* 0x000fe2000001083b */
[----:B-1----:R-:W-:Y:S01]  /*b2b0*/  FSEL R140, R65, -INF , P1 ;  /* 0xff800000418c7808 */ /* 0x002fe20000800000 */
[----:B------:R-:W-:Y:S01]  /*b2c0*/  ULDC UR4, c[0x0][0x9d8] ;  /* 0x0002760000047ab9 */ /* 0x000fe20000000800 */
[----:B------:R-:W-:-:S04]  /*b2d0*/  FMNMX.FTZ R3, R138, R3, !PT ;  /* 0x000000038a037209 */ /* 0x000fc80007810000 */
[----:B------:R-:W-:-:S05]  /*b2e0*/  FMNMX.FTZ R3, R140, R3, !PT ;  /* 0x000000038c037209 */ /* 0x000fca0007810000 */
[----:B------:R-:W1:Y:S02]  /*b2f0*/  SHFL.BFLY PT, R56, R3, 0x2, 0x1f ;  /* 0x0c401f0003387f89 */ /* 0x000e6400000e0000 */
[----:B-1----:R-:W-:-:S05]  /*b300*/  FMNMX.FTZ R11, R3, R56, !PT ;  /* 0x00000038030b7209 */ /* 0x002fca0007810000 */
[----:B------:R-:W1:Y:S02]  /*b310*/  SHFL.BFLY PT, R70, R11, 0x1, 0x1f ;  /* 0x0c201f000b467f89 */ /* 0x000e6400000e0000 */
[----:B-1----:R-:W-:-:S04]  /*b320*/  FMNMX.FTZ R5, R11, R70, !PT ;  /* 0x000000460b057209 */ /* 0x002fc80007810000 */
[C---:B------:R-:W-:Y:S01]  /*b330*/  FSETP.NEU.FTZ.AND P1, PT, R5.reuse, -INF , PT ;  /* 0xff8000000500780b */ /* 0x040fe20003f3d000 */
[----:B------:R-:W-:-:S05]  /*b340*/  FMUL.FTZ R37, R5, R9 ;  /* 0x0000000905257220 */ /* 0x000fca0000410000 */
[----:B------:R-:W-:-:S05]  /*b350*/  FSEL R37, R37, RZ, P1 ;  /* 0x000000ff25257208 */ /* 0x000fca0000800000 */
[-CC-:B------:R-:W-:Y:S02]  /*b360*/  FFMA.FTZ R146, R36, R9.reuse, -R37.reuse ;  /* 0x0000000924927223 */ /* 0x180fe40000010825 */
[----:B------:R-:W1:Y:S01]  /*b370*/  @P4 LDC R36, c[0x0][0x44c] ;  /* 0x00011300ff244b82 */ /* 0x000e620000000800 */
[-CC-:B------:R-:W-:Y:S01]  /*b380*/  FFMA.FTZ R11, R8, R9.reuse, -R37.reuse ;  /* 0x00000009080b7223 */ /* 0x180fe20000010825 */
[----:B------:R-:W-:Y:S01]  /*b390*/  FFMA.FTZ R8, R40, R9, -R37 ;  /* 0x0000000928087223 */ /* 0x000fe20000010825 */
[----:B------:R-:W-:Y:S01]  /*b3a0*/  MOV R40, R99 ;  /* 0x0000006300287202 */ /* 0x000fe20000000f00 */
[----:B-1----:R-:W-:-:S05]  /*b3b0*/  @P4 IMAD.HI.U32 R36, R99, R36, RZ ;  /* 0x0000002463244227 */ /* 0x002fca00078e00ff */
[----:B0-----:R-:W-:Y:S01]  /*b3c0*/  @P4 SHF.R.U32.HI R40, RZ, R43, R36 ;  /* 0x0000002bff284219 */ /* 0x001fe20000011624 */
[-CC-:B------:R-:W-:Y:S02]  /*b3d0*/  FFMA.FTZ R36, R52, R9.reuse, -R37.reuse ;  /* 0x0000000934247223 */ /* 0x180fe40000010825 */
[----:B------:R-:W2:Y:S01]  /*b3e0*/  LDL R52, [R1+0x34] ;  /* 0x0000340001347983 */ /* 0x000ea20000100800 */
[-CC-:B------:R-:W-:Y:S01]  /*b3f0*/  FFMA.FTZ R148, R64, R9.reuse, -R37.reuse ;  /* 0x0000000940947223 */ /* 0x180fe20000010825 */
[-CC-:B------:R-:W-:Y:S01]  /*b400*/  FFMA.FTZ R3, R4, R9.reuse, -R37.reuse ;  /* 0x0000000904037223 */ /* 0x180fe20000010825 */
[----:B------:R-:W-:-:S04]  /*b410*/  FFMA.FTZ R150, R72, R9, -R37 ;  /* 0x0000000948967223 */ /* 0x000fc80000010825 */
[----:B------:R-:W-:Y:S01]  /*b420*/  MUFU.EX2 R148, R148 ;  /* 0x0000009400947308 */ /* 0x000fe20000000800 */
[----:B------:R-:W-:-:S07]  /*b430*/  FFMA.FTZ R144, R10, R9, -R37 ;  /* 0x000000090a907223 */ /* 0x000fce0000010825 */
[----:B------:R-:W0:Y:S01]  /*b440*/  MUFU.EX2 R3, R3 ;  /* 0x0000000300037308 */ /* 0x000e220000000800 */
[----:B------:R-:W-:-:S07]  /*b450*/  FFMA.FTZ R13, R76, R9, -R37 ;  /* 0x000000094c0d7223 */ /* 0x000fce0000010825 */
[----:B------:R-:W1:Y:S01]  /*b460*/  MUFU.EX2 R150, R150 ;  /* 0x0000009600967308 */ /* 0x000e620000000800 */
[----:B------:R-:W-:Y:S01]  /*b470*/  PRMT R4, R101, 0x654, R0 ;  /* 0x0000065465047816 */ /* 0x000fe20000000000 */
[-CC-:B------:R-:W-:Y:S01]  /*b480*/  FFMA.FTZ R25, R80, R9.reuse, -R37.reuse ;  /* 0x0000000950197223 */ /* 0x180fe20000010825 */
[----:B------:R-:W-:Y:S02]  /*b490*/  FFMA.FTZ R142, R38, R9, -R37 ;  /* 0x00000009268e7223 */ /* 0x000fe40000010825 */
[----:B------:R3:W-:Y:S03]  /*b4a0*/  SYNCS.ARRIVE.TRANS64.RED.A1T0 RZ, [R4+URZ], RZ ;  /* 0x000000ff04ff79a7 */ /* 0x0007e6000810043f */
[----:B------:R-:W4:Y:S01]  /*b4b0*/  MUFU.EX2 R11, R11 ;  /* 0x0000000b000b7308 */ /* 0x000f220000000800 */
[----:B0-----:R-:W-:-:S07]  /*b4c0*/  FADD.FTZ R41, R148, R3 ;  /* 0x0000000394297221 */ /* 0x001fce0000010000 */
[----:B------:R-:W0:Y:S01]  /*b4d0*/  MUFU.EX2 R144, R144 ;  /* 0x0000009000907308 */ /* 0x000e220000000800 */
[----:B---3--:R-:W-:Y:S01]  /*b4e0*/  FADD.FTZ R4, R149, R68 ;  /* 0x0000004495047221 */ /* 0x008fe20000010000 */
[----:B-1----:R-:W-:-:S06]  /*b4f0*/  FADD.FTZ R38, R150, R41 ;  /* 0x0000002996267221 */ /* 0x002fcc0000010000 */
[----:B------:R-:W1:Y:S01]  /*b500*/  MUFU.EX2 R13, R13 ;  /* 0x0000000d000d7308 */ /* 0x000e620000000800 */
[----:B------:R-:W-:Y:S01]  /*b510*/  FADD.FTZ R41, R151, R4 ;  /* 0x0000000497297221 */ /* 0x000fe20000010000 */
[----:B----4-:R-:W-:-:S06]  /*b520*/  FADD.FTZ R43, R11, R38 ;  /* 0x000000260b2b7221 */ /* 0x010fcc0000010000 */
[----:B------:R-:W3:Y:S01]  /*b530*/  MUFU.EX2 R146, R146 ;  /* 0x0000009200927308 */ /* 0x000ee20000000800 */
[----:B------:R-:W-:Y:S01]  /*b540*/  FFMA.FTZ R27, R84, R9, -R37 ;  /* 0x00000009541b7223 */ /* 0x000fe20000010825 */
[----:B------:R-:W-:Y:S01]  /*b550*/  IADD3 R4, R40, R95, -R97 ;  /* 0x0000005f28047210 */ /* 0x000fe20007ffe861 */
[----:B------:R-:W-:-:S05]  /*b560*/  FADD.FTZ R38, R12, R41 ;  /* 0x000000290c267221 */ /* 0x000fca0000010000 */
[----:B------:R-:W4:Y:S01]  /*b570*/  MUFU.EX2 R25, R25 ;  /* 0x0000001900197308 */ /* 0x000f220000000800 */
[----:B0-----:R-:W-:Y:S01]  /*b580*/  FADD.FTZ R40, R144, R43 ;  /* 0x0000002b90287221 */ /* 0x001fe20000010000 */
[----:B------:R-:W-:-:S06]  /*b590*/  FADD.FTZ R45, R145, R38 ;  /* 0x00000026912d7221 */ /* 0x000fcc0000010000 */
[----:B------:R-:W0:Y:S01]  /*b5a0*/  MUFU.EX2 R30, R30 ;  /* 0x0000001e001e7308 */ /* 0x000e220000000800 */
[----:B-1----:R-:W-:Y:S01]  /*b5b0*/  FADD.FTZ R47, R13, R40 ;  /* 0x000000280d2f7221 */ /* 0x002fe20000010000 */
[----:B------:R-:W-:-:S06]  /*b5c0*/  FFMA.FTZ R29, R28, R9, -R37 ;  /* 0x000000091c1d7223 */ /* 0x000fcc0000010825 */
[----:B------:R-:W1:Y:S01]  /*b5d0*/  MUFU.EX2 R8, R8 ;  /* 0x0000000800087308 */ /* 0x000e620000000800 */
[----:B------:R-:W-:Y:S01]  /*b5e0*/  FADD.FTZ R38, R26, R45 ;  /* 0x0000002d1a267221 */ /* 0x000fe20000010000 */
[----:B------:R-:W-:-:S06]  /*b5f0*/  FFMA.FTZ R46, R50, R9, -R59 ;  /* 0x00000009322e7223 */ /* 0x000fcc000001083b */
[----:B------:R-:W5:Y:S01]  /*b600*/  MUFU.EX2 R141, R141 ;  /* 0x0000008d008d7308 */ /* 0x000f620000000800 */
[----:B---3--:R-:W-:Y:S01]  /*b610*/  FADD.FTZ R40, R146, R47 ;  /* 0x0000002f92287221 */ /* 0x008fe20000010000 */
[----:B------:R-:W-:-:S06]  /*b620*/  FFMA.FTZ R10, R44, R9, -R37 ;  /* 0x000000092c0a7223 */ /* 0x000fcc0000010825 */
[----:B------:R-:W3:Y:S01]  /*b630*/  MUFU.EX2 R27, R27 ;  /* 0x0000001b001b7308 */ /* 0x000ee20000000800 */
[----:B------:R-:W-:Y:S01]  /*b640*/  FADD.FTZ R47, R147, R38 ;  /* 0x00000026932f7221 */ /* 0x000fe20000010000 */
[----:B----4-:R-:W-:-:S06]  /*b650*/  FADD.FTZ R49, R25, R40 ;  /* 0x0000002819317221 */ /* 0x010fcc0000010000 */
[----:B------:R-:W4:Y:S01]  /*b660*/  MUFU.EX2 R34, R34 ;  /* 0x0000002200227308 */ /* 0x000f220000000800 */
[----:B------:R-:W-:-:S07]  /*b670*/  FFMA.FTZ R31, R108, R9, -R37 ;  /* 0x000000096c1f7223 */ /* 0x000fce0000010825 */
[----:B------:R-:W4:Y:S01]  /*b680*/  MUFU.EX2 R142, R142 ;  /* 0x0000008e008e7308 */ /* 0x000f220000000800 */
[----:B0-----:R-:W-:Y:S01]  /*b690*/  FADD.FTZ R38, R30, R47 ;  /* 0x0000002f1e267221 */ /* 0x001fe20000010000 */
[----:B-1----:R-:W-:-:S06]  /*b6a0*/  FADD.FTZ R40, R8, R49 ;  /* 0x0000003108287221 */ /* 0x002fcc0000010000 */
[----:B------:R-:W0:Y:S01]  /*b6b0*/  MUFU.EX2 R143, R143 ;  /* 0x0000008f008f7308 */ /* 0x000e220000000800 */
[----:B------:R-:W-:-:S07]  /*b6c0*/  FFMA.FTZ R28, R42, R9, -R37 ;  /* 0x000000092a1c7223 */ /* 0x000fce0000010825 */
[----:B------:R-:W1:Y:S01]  /*b6d0*/  MUFU.EX2 R29, R29 ;  /* 0x0000001d001d7308 */ /* 0x000e620000000800 */
[----:B-----5:R-:W-:Y:S01]  /*b6e0*/  FADD.FTZ R47, R141, R38 ;  /* 0x000000268d2f7221 */ /* 0x020fe20000010000 */
[----:B---3--:R-:W-:-:S06]  /*b6f0*/  FADD.FTZ R49, R27, R40 ;  /* 0x000000281b317221 */ /* 0x008fcc0000010000 */
[----:B------:R-:W3:Y:S01]  /*b700*/  MUFU.EX2 R46, R46 ;  /* 0x0000002e002e7308 */ /* 0x000ee20000000800 */
[----:B------:R-:W-:-:S07]  /*b710*/  FFMA.FTZ R33, R32, R9, -R37 ;  /* 0x0000000920217223 */ /* 0x000fce0000010825 */
[----:B------:R-:W5:Y:S01]  /*b720*/  MUFU.EX2 R10, R10 ;  /* 0x0000000a000a7308 */ /* 0x000f620000000800 */
[----:B------:R-:W-:Y:S01]  /*b730*/  FFMA.FTZ R32, R48, R9, -R37 ;  /* 0x0000000930207223 */ /* 0x000fe20000010825 */
[----:B----4-:R-:W-:-:S06]  /*b740*/  FADD.FTZ R44, R34, R47 ;  /* 0x0000002f222c7221 */ /* 0x010fcc0000010000 */
[----:B------:R-:W4:Y:S01]  /*b750*/  MUFU.EX2 R137, R137 ;  /* 0x0000008900897308 */ /* 0x000f220000000800 */
[----:B------:R-:W-:-:S07]  /*b760*/  FADD.FTZ R48, R142, R49 ;  /* 0x000000318e307221 */ /* 0x000fce0000010000 */
[----:B------:R-:W4:Y:S01]  /*b770*/  MUFU.EX2 R31, R31 ;  /* 0x0000001f001f7308 */ /* 0x000f220000000800 */
[----:B0-----:R-:W-:Y:S01]  /*b780*/  FADD.FTZ R47, R143, R44 ;  /* 0x0000002c8f2f7221 */ /* 0x001fe20000010000 */
[----:B-1----:R-:W-:-:S06]  /*b790*/  FADD.FTZ R49, R29, R48 ;  /* 0x000000301d317221 */ /* 0x002fcc0000010000 */
[----:B------:R-:W0:Y:S01]  /*b7a0*/  MUFU.EX2 R118, R118 ;  /* 0x0000007600767308 */ /* 0x000e220000000800 */
[----:B------:R-:W-:-:S07]  /*b7b0*/  FFMA.FTZ R35, R110, R9, -R37 ;  /* 0x000000096e237223 */ /* 0x000fce0000010825 */
[----:B------:R-:W1:Y:S01]  /*b7c0*/  MUFU.EX2 R28, R28 ;  /* 0x0000001c001c7308 */ /* 0x000e620000000800 */
[----:B---3--:R-:W-:Y:S01]  /*b7d0*/  FADD.FTZ R44, R46, R47 ;  /* 0x0000002f2e2c7221 */ /* 0x008fe20000010000 */
[----:B------:R-:W-:-:S06]  /*b7e0*/  FFMA.FTZ R50, R66, R9, -R59 ;  /* 0x0000000942327223 */ /* 0x000fcc000001083b */
[----:B------:R-:W3:Y:S01]  /*b7f0*/  MUFU.EX2 R139, R139 ;  /* 0x0000008b008b7308 */ /* 0x000ee20000000800 */
[----:B-----5:R-:W-:-:S07]  /*b800*/  FADD.FTZ R48, R10, R49 ;  /* 0x000000310a307221 */ /* 0x020fce0000010000 */
[----:B------:R-:W5:Y:S01]  /*b810*/  MUFU.EX2 R33, R33 ;  /* 0x0000002100217308 */ /* 0x000f620000000800 */
[----:B------:R-:W-:Y:S01]  /*b820*/  FFMA.FTZ R112, R112, R9, -R37 ;  /* 0x0000000970707223 */ /* 0x000fe20000010825 */
[----:B----4-:R-:W-:-:S06]  /*b830*/  FADD.FTZ R47, R137, R44 ;  /* 0x0000002c892f7221 */ /* 0x010fcc0000010000 */
[----:B------:R-:W4:Y:S01]  /*b840*/  MUFU.EX2 R128, R128 ;  /* 0x0000008000807308 */ /* 0x000f220000000800 */
[----:B------:R-:W-:Y:S01]  /*b850*/  FADD.FTZ R49, R31, R48 ;  /* 0x000000301f317221 */ /* 0x000fe20000010000 */
[----:B------:R-:W-:-:S06]  /*b860*/  FFMA.FTZ R39, R114, R9, -R37 ;  /* 0x0000000972277223 */ /* 0x000fcc0000010825 */
[----:B------:R-:W4:Y:S01]  /*b870*/  MUFU.EX2 R32, R32 ;  /* 0x0000002000207308 */ /* 0x000f220000000800 */
[----:B------:R-:W-:Y:S01]  /*b880*/  F2FP.BF16.F32.PACK_AB R151, R12, R151 ;  /* 0x000000970c97723e */ /* 0x000fe200000010ff */
[----:B0-----:R-:W-:Y:S01]  /*b890*/  FADD.FTZ R12, R118, R47 ;  /* 0x0000002f760c7221 */ /* 0x001fe20000010000 */
[----:B------:R-:W-:-:S05]  /*b8a0*/  F2FP.BF16.F32.PACK_AB R145, R26, R145 ;  /* 0x000000911a91723e */ /* 0x000fca00000010ff */
[----:B------:R-:W0:Y:S01]  /*b8b0*/  MUFU.EX2 R133, R133 ;  /* 0x0000008500857308 */ /* 0x000e220000000800 */
[----:B------:R-:W-:Y:S01]  /*b8c0*/  FFMA.FTZ R66, R78, R9, -R59 ;  /* 0x000000094e427223 */ /* 0x000fe2000001083b */
[----:B-1----:R-:W-:-:S06]  /*b8d0*/  FADD.FTZ R26, R28, R49 ;  /* 0x000000311c1a7221 */ /* 0x002fcc0000010000 */
[----:B------:R-:W1:Y:S01]  /*b8e0*/  MUFU.EX2 R35, R35 ;  /* 0x0000002300237308 */ /* 0x000e620000000800 */
[----:B---3--:R-:W-:Y:S01]  /*b8f0*/  FADD.FTZ R47, R139, R12 ;  /* 0x0000000c8b2f7221 */ /* 0x008fe20000010000 */
[----:B-----5:R-:W-:-:S06]  /*b900*/  FADD.FTZ R49, R33, R26 ;  /* 0x0000001a21317221 */ /* 0x020fcc0000010000 */
[----:B------:R-:W3:Y:S01]  /*b910*/  MUFU.EX2 R50, R50 ;  /* 0x0000003200327308 */ /* 0x000ee20000000800 */
[----:B------:R-:W-:-:S07]  /*b920*/  FFMA.FTZ R41, R116, R9, -R37 ;  /* 0x0000000974297223 */ /* 0x000fce0000010825 */
[----:B------:R-:W5:Y:S01]  /*b930*/  MUFU.EX2 R0, R112 ;  /* 0x0000007000007308 */ /* 0x000f620000000800 */
[----:B------:R-:W-:Y:S01]  /*b940*/  SHF.R.S32.HI R51, RZ, 0x1f, R4 ;  /* 0x0000001fff337819 */ /* 0x000fe20000011404 */
[----:B----4-:R-:W-:-:S06]  /*b950*/  FADD.FTZ R12, R128, R47 ;  /* 0x0000002f800c7221 */ /* 0x010fcc0000010000 */
[----:B------:R-:W4:Y:S01]  /*b960*/  MUFU.EX2 R135, R135 ;  /* 0x0000008700877308 */ /* 0x000f220000000800 */
[----:B------:R-:W-:Y:S01]  /*b970*/  FFMA.FTZ R54, R90, R9, -R59 ;  /* 0x000000095a367223 */ /* 0x000fe2000001083b */
[----:B------:R-:W-:-:S06]  /*b980*/  FADD.FTZ R26, R32, R49 ;  /* 0x00000031201a7221 */ /* 0x000fcc0000010000 */
[----:B------:R-:W4:Y:S01]  /*b990*/  MUFU.EX2 R39, R39 ;  /* 0x0000002700277308 */ /* 0x000f220000000800 */
[----:B------:R-:W-:Y:S01]  /*b9a0*/  FFMA.FTZ R120, R120, R9, -R37 ;  /* 0x0000000978787223 */ /* 0x000fe20000010825 */
[----:B------:R-:W-:Y:S01]  /*b9b0*/  LEA.HI R4, R51, R4, RZ, 0x7 ;  /* 0x0000000433047211 */ /* 0x000fe200078f38ff */
[----:B0-----:R-:W-:-:S05]  /*b9c0*/  FADD.FTZ R49, R133, R12 ;  /* 0x0000000c85317221 */ /* 0x001fca0000010000 */
[----:B------:R-:W0:Y:S01]  /*b9d0*/  MUFU.EX2 R66, R66 ;  /* 0x0000004200427308 */ /* 0x000e220000000800 */
[----:B-1----:R-:W-:Y:S01]  /*b9e0*/  FADD.FTZ R51, R35, R26 ;  /* 0x0000001a23337221 */ /* 0x002fe20000010000 */
[----:B------:R-:W-:-:S06]  /*b9f0*/  FFMA.FTZ R43, R122, R9, -R37 ;  /* 0x000000097a2b7223 */ /* 0x000fcc0000010825 */
[----:B------:R-:W1:Y:S01]  /*ba00*/  MUFU.EX2 R36, R36 ;  /* 0x0000002400247308 */ /* 0x000e620000000800 */
[----:B------:R-:W-:Y:S01]  /*ba10*/  FFMA.FTZ R42, R130, R9, -R37 ;  /* 0x00000009822a7223 */ /* 0x000fe20000010825 */
[----:B---3--:R-:W-:-:S06]  /*ba20*/  FADD.FTZ R12, R50, R49 ;  /* 0x00000031320c7221 */ /* 0x008fcc0000010000 */
[----:B------:R-:W3:Y:S01]  /*ba30*/  MUFU.EX2 R129, R129 ;  /* 0x0000008100817308 */ /* 0x000ee20000000800 */
[----:B------:R-:W-:Y:S01]  /*ba40*/  FFMA.FTZ R56, R94, R9, -R59 ;  /* 0x000000095e387223 */ /* 0x000fe2000001083b */
[----:B-----5:R-:W-:-:S06]  /*ba50*/  FADD.FTZ R26, R0, R51 ;  /* 0x00000033001a7221 */ /* 0x020fcc0000010000 */
[----:B------:R-:W5:Y:S01]  /*ba60*/  MUFU.EX2 R41, R41 ;  /* 0x0000002900297308 */ /* 0x000f620000000800 */
[----:B------:R-:W-:Y:S01]  /*ba70*/  FFMA.FTZ R124, R124, R9, -R37 ;  /* 0x000000097c7c7223 */ /* 0x000fe20000010825 */
[----:B------:R-:W-:Y:S01]  /*ba80*/  F2FP.BF16.F32.PACK_AB R148, R3, R148 ;  /* 0x000000940394723e */ /* 0x000fe200000010ff */
[----:B----4-:R-:W-:-:S05]  /*ba90*/  FADD.FTZ R3, R135, R12 ;  /* 0x0000000c87037221 */ /* 0x010fca0000010000 */
[----:B------:R-:W4:Y:S01]  /*baa0*/  MUFU.EX2 R54, R54 ;  /* 0x0000003600367308 */ /* 0x000f220000000800 */
[----:B------:R-:W-:Y:S01]  /*bab0*/  F2FP.BF16.F32.PACK_AB R150, R11, R150 ;  /* 0x000000960b96723e */ /* 0x000fe200000010ff */
[----:B------:R-:W-:-:S06]  /*bac0*/  FADD.FTZ R11, R39, R26 ;  /* 0x0000001a270b7221 */ /* 0x000fcc0000010000 */
[----:B------:R-:W2:Y:S01]  /*bad0*/  MUFU.EX2 R130, R120 ;  /* 0x0000007800827308 */ /* 0x000ea20000000800 */
[----:B------:R-:W-:Y:S01]  /*bae0*/  FFMA.FTZ R45, R126, R9, -R37 ;  /* 0x000000097e2d7223 */ /* 0x000fe20000010825 */
[----:B0-----:R-:W-:-:S06]  /*baf0*/  FADD.FTZ R12, R66, R3 ;  /* 0x00000003420c7221 */ /* 0x001fcc0000010000 */
[----:B------:R-:W0:Y:S01]  /*bb00*/  MUFU.EX2 R131, R131 ;  /* 0x0000008300837308 */ /* 0x000e220000000800 */
[----:B------:R-:W-:Y:S01]  /*bb10*/  FFMA.FTZ R58, R96, R9, -R59 ;  /* 0x00000009603a7223 */ /* 0x000fe2000001083b */
[----:B-1----:R-:W-:-:S06]  /*bb20*/  FADD.FTZ R26, R36, R11 ;  /* 0x0000000b241a7221 */ /* 0x002fcc0000010000 */
[----:B------:R-:W1:Y:S01]  /*bb30*/  MUFU.EX2 R43, R43 ;  /* 0x0000002b002b7308 */ /* 0x000e620000000800 */
[----:B------:R-:W-:Y:S01]  /*bb40*/  F2FP.BF16.F32.PACK_AB R144, R13, R144 ;  /* 0x000000900d90723e */ /* 0x000fe200000010ff */
[----:B---3--:R-:W-:-:S06]  /*bb50*/  FADD.FTZ R11, R129, R12 ;  /* 0x0000000c810b7221 */ /* 0x008fcc0000010000 */
[----:B------:R-:W3:Y:S01]  /*bb60*/  MUFU.EX2 R56, R56 ;  /* 0x0000003800387308 */ /* 0x000ee20000000800 */
[-CC-:B------:R-:W-:Y:S01]  /*bb70*/  FFMA.FTZ R132, R132, R9.reuse, -R37.reuse ;  /* 0x0000000984847223 */ /* 0x180fe20000010825 */
[-CC-:B------:R-:W-:Y:S01]  /*bb80*/  FFMA.FTZ R134, R134, R9.reuse, -R37.reuse ;  /* 0x0000000986867223 */ /* 0x180fe20000010825 */
[----:B------:R-:W-:-:S05]  /*bb90*/  FFMA.FTZ R38, R136, R9, -R37 ;  /* 0x0000000988267223 */ /* 0x000fca0000010825 */
[----:B------:R-:W3:Y:S01]  /*bba0*/  MUFU.EX2 R124, R124 ;  /* 0x0000007c007c7308 */ /* 0x000ee20000000800 */
[-CC-:B------:R-:W-:Y:S01]  /*bbb0*/  FFMA.FTZ R40, R138, R9.reuse, -R37.reuse ;  /* 0x000000098a287223 */ /* 0x180fe20000010825 */
[----:B-----5:R-:W-:Y:S01]  /*bbc0*/  FADD.FTZ R13, R41, R26 ;  /* 0x0000001a290d7221 */ /* 0x020fe20000010000 */
[----:B------:R-:W-:Y:S01]  /*bbd0*/  FFMA.FTZ R37, R140, R9, -R37 ;  /* 0x000000098c257223 */ /* 0x000fe20000010825 */
[----:B------:R-:W-:-:S04]  /*bbe0*/  F2FP.BF16.F32.PACK_AB R140, R27, R8 ;  /* 0x000000081b8c723e */ /* 0x000fc800000010ff */
[----:B------:R-:W5:Y:S01]  /*bbf0*/  MUFU.EX2 R125, R125 ;  /* 0x0000007d007d7308 */ /* 0x000f620000000800 */
[----:B----4-:R-:W-:Y:S01]  /*bc00*/  FADD.FTZ R8, R54, R11 ;  /* 0x0000000b36087221 */ /* 0x010fe20000010000 */
[----:B------:R-:W-:Y:S01]  /*bc10*/  F2FP.BF16.F32.PACK_AB R136, R31, R10 ;  /* 0x0000000a1f88723e */ /* 0x000fe200000010ff */
[----:B------:R-:W-:-:S05]  /*bc20*/  FFMA.FTZ R62, R100, R9, -R59 ;  /* 0x00000009643e7223 */ /* 0x000fca000001083b */
[----:B------:R-:W4:Y:S01]  /*bc30*/  MUFU.EX2 R45, R45 ;  /* 0x0000002d002d7308 */ /* 0x000f220000000800 */
[----:B--2---:R-:W-:Y:S01]  /*bc40*/  FADD.FTZ R10, R130, R13 ;  /* 0x0000000d820a7221 */ /* 0x004fe20000010000 */
[----:B0-----:R-:W-:-:S06]  /*bc50*/  FADD.FTZ R11, R131, R8 ;  /* 0x00000008830b7221 */ /* 0x001fcc0000010000 */
[----:B------:R-:W-:Y:S01]  /*bc60*/  MUFU.EX2 R58, R58 ;  /* 0x0000003a003a7308 */ /* 0x000fe20000000800 */
[----:B-1----:R-:W-:-:S07]  /*bc70*/  FADD.FTZ R13, R43, R10 ;  /* 0x0000000a2b0d7221 */ /* 0x002fce0000010000 */
[----:B------:R-:W0:Y:S01]  /*bc80*/  MUFU.EX2 R42, R42 ;  /* 0x0000002a002a7308 */ /* 0x000e220000000800 */
[----:B---3--:R-:W-:Y:S01]  /*bc90*/  FADD.FTZ R8, R56, R11 ;  /* 0x0000000b38087221 */ /* 0x008fe20000010000 */
[----:B------:R-:W-:-:S06]  /*bca0*/  FFMA.FTZ R60, R102, R9, -R59 ;  /* 0x00000009663c7223 */ /* 0x000fcc000001083b */
[----:B------:R-:W1:Y:S01]  /*bcb0*/  MUFU.EX2 R127, R127 ;  /* 0x0000007f007f7308 */ /* 0x000e620000000800 */
[----:B------:R-:W-:Y:S01]  /*bcc0*/  FADD.FTZ R10, R124, R13 ;  /* 0x0000000d7c0a7221 */ /* 0x000fe20000010000 */
[----:B------:R-:W-:-:S06]  /*bcd0*/  SHF.R.S32.HI R4, RZ, 0x7, R4 ;  /* 0x00000007ff047819 */ /* 0x000fcc0000011404 */
[----:B------:R-:W2:Y:S01]  /*bce0*/  MUFU.EX2 R47, R132 ;  /* 0x00000084002f7308 */ /* 0x000ea20000000800 */
[----:B-----5:R-:W-:Y:S01]  /*bcf0*/  FADD.FTZ R11, R125, R8 ;  /* 0x000000087d0b7221 */ /* 0x020fe20000010000 */
[----:B----4-:R-:W-:-:S06]  /*bd00*/  FADD.FTZ R13, R45, R10 ;  /* 0x0000000a2d0d7221 */ /* 0x010fcc0000010000 */
[----:B------:R-:W3:Y:S01]  /*bd10*/  MUFU.EX2 R62, R62 ;  /* 0x0000003e003e7308 */ /* 0x000ee20000000800 */
[----:B------:R-:W-:Y:S01]  /*bd20*/  VIMNMX R52, R52, R4, !PT ;  /* 0x0000000434347248 */ /* 0x000fe20007fe0100 */
[----:B0-----:R-:W-:-:S06]  /*bd30*/  FADD.FTZ R8, R42, R13 ;  /* 0x0000000d2a087221 */ /* 0x001fcc0000010000 */
[----:B------:R-:W-:Y:S08]  /*bd40*/  MUFU.EX2 R121, R121 ;  /* 0x0000007900797308 */ /* 0x000ff00000000800 */
[----:B------:R0:W4:Y:S01]  /*bd50*/  MUFU.EX2 R120, R134 ;  /* 0x0000008600787308 */ /* 0x0001220000000800 */
[----:B------:R-:W-:Y:S01]  /*bd60*/  FFMA.FTZ R59, R104, R9, -R59 ;  /* 0x00000009683b7223 */ /* 0x000fe2000001083b */
[----:B------:R-:W-:Y:S01]  /*bd70*/  VIADD R12, R88, 0xfffffffe ;  /* 0xfffffffe580c7836 */ /* 0x000fe20000000000 */
[----:B------:R1:W-:Y:S05]  /*bd80*/  STL [R1+0x24], R52 ;  /* 0x0000243401007387 */ /* 0x0003ea0000100800 */
[----:B------:R-:W-:Y:S01]  /*bd90*/  MUFU.EX2 R60, R60 ;  /* 0x0000003c003c7308 */ /* 0x000fe20000000800 */
[----:B0-----:R-:W-:Y:S01]  /*bda0*/  F2FP.BF16.F32.PACK_AB R134, R39, R0 ;  /* 0x000000002786723e */ /* 0x001fe200000010ff */
[----:B------:R-:W-:-:S06]  /*bdb0*/  FADD.FTZ R0, R58, R11 ;  /* 0x0000000b3a007221 */ /* 0x000fcc0000010000 */
[----:B------:R-:W0:Y:S01]  /*bdc0*/  MUFU.EX2 R3, R38 ;  /* 0x0000002600037308 */ /* 0x000e220000000800 */
[----:B-1----:R-:W-:Y:S01]  /*bdd0*/  FADD.FTZ R11, R127, R0 ;  /* 0x000000007f0b7221 */ /* 0x002fe20000010000 */
[----:B--2---:R-:W-:-:S06]  /*bde0*/  FADD.FTZ R13, R47, R8 ;  /* 0x000000082f0d7221 */ /* 0x004fcc0000010000 */
[----:B------:R-:W-:Y:S01]  /*bdf0*/  MUFU.EX2 R123, R123 ;  /* 0x0000007b007b7308 */ /* 0x000fe20000000800 */
[----:B---3--:R-:W-:Y:S01]  /*be00*/  FADD.FTZ R0, R62, R11 ;  /* 0x0000000b3e007221 */ /* 0x008fe20000010000 */
[----:B------:R-:W-:-:S06]  /*be10*/  ISETP.GE.AND P1, PT, R12, R52, PT ;  /* 0x000000340c00720c */ /* 0x000fcc0003f26270 */
[----:B------:R-:W1:Y:S01]  /*be20*/  MUFU.EX2 R40, R40 ;  /* 0x0000002800287308 */ /* 0x000e620000000800 */
[----:B----4-:R-:W-:Y:S01]  /*be30*/  FADD.FTZ R10, R120, R13 ;  /* 0x0000000d780a7221 */ /* 0x010fe20000010000 */
[----:B------:R-:W-:-:S06]  /*be40*/  FADD.FTZ R11, R121, R0 ;  /* 0x00000000790b7221 */ /* 0x000fcc0000010000 */
[----:B------:R-:W2:Y:S08]  /*be50*/  MUFU.EX2 R37, R37 ;  /* 0x0000002500257308 */ /* 0x000eb00000000800 */
[----:B------:R-:W3:Y:S01]  /*be60*/  MUFU.EX2 R8, R59 ;  /* 0x0000003b00087308 */ /* 0x000ee20000000800 */
[----:B0-----:R-:W-:Y:S01]  /*be70*/  FADD.FTZ R13, R3, R10 ;  /* 0x0000000a030d7221 */ /* 0x001fe20000010000 */
[----:B------:R-:W-:-:S03]  /*be80*/  FADD.FTZ R0, R60, R11 ;  /* 0x0000000b3c007221 */ /* 0x000fc60000010000 */
[----:B-1----:R-:W-:Y:S01]  /*be90*/  FADD.FTZ R10, R40, R13 ;  /* 0x0000000d280a7221 */ /* 0x002fe20000010000 */
[----:B------:R-:W-:Y:S01]  /*bea0*/  FADD.FTZ R11, R123, R0 ;  /* 0x000000007b0b7221 */ /* 0x000fe20000010000 */
[----:B------:R-:W-:Y:S02]  /*beb0*/  F2FP.BF16.F32.PACK_AB R137, R118, R137 ;  /* 0x000000897689723e */ /* 0x000fe400000010ff */
[----:B------:R-:W-:Y:S02]  /*bec0*/  CS2R R118, SRZ ;  /* 0x0000000000767805 */ /* 0x000fe4000001ff00 */
[----:B------:R-:W-:Y:S02]  /*bed0*/  F2FP.BF16.F32.PACK_AB R139, R128, R139 ;  /* 0x0000008b808b723e */ /* 0x000fe400000010ff */
[----:B------:R-:W-:Y:S02]  /*bee0*/  CS2R R116, SRZ ;  /* 0x0000000000747805 */ /* 0x000fe4000001ff00 */
[----:B------:R-:W-:Y:S01]  /*bef0*/  F2FP.BF16.F32.PACK_AB R120, R3, R120 ;  /* 0x000000780378723e */ /* 0x000fe200000010ff */
[----:B--2---:R-:W-:Y:S01]  /*bf00*/  FADD.FTZ R3, R37, R10 ;  /* 0x0000000a25037221 */ /* 0x004fe20000010000 */
[----:B------:R-:W-:-:S02]  /*bf10*/  F2FP.BF16.F32.PACK_AB R149, R68, R149 ;  /* 0x000000954495723e */ /* 0x000fc400000010ff */
[----:B------:R-:W-:Y:S02]  /*bf20*/  CS2R R114, SRZ ;  /* 0x0000000000727805 */ /* 0x000fe4000001ff00 */
[----:B------:R-:W-:Y:S02]  /*bf30*/  F2FP.BF16.F32.PACK_AB R147, R30, R147 ;  /* 0x000000931e93723e */ /* 0x000fe400000010ff */
[----:B------:R-:W-:Y:S02]  /*bf40*/  CS2R R112, SRZ ;  /* 0x0000000000707805 */ /* 0x000fe4000001ff00 */
[----:B------:R-:W-:Y:S01]  /*bf50*/  F2FP.BF16.F32.PACK_AB R141, R34, R141 ;  /* 0x0000008d228d723e */ /* 0x000fe200000010ff */
[----:B---3--:R-:W-:Y:S01]  /*bf60*/  FADD.FTZ R0, R8, R11 ;  /* 0x0000000b08007221 */ /* 0x008fe20000010000 */
[----:B------:R-:W-:Y:S02]  /*bf70*/  F2FP.BF16.F32.PACK_AB R143, R46, R143 ;  /* 0x0000008f2e8f723e */ /* 0x000fe400000010ff */
[----:B------:R-:W-:-:S02]  /*bf80*/  CS2R R110, SRZ ;  /* 0x00000000006e7805 */ /* 0x000fc4000001ff00 */
[----:B------:R-:W-:Y:S02]  /*bf90*/  F2FP.BF16.F32.PACK_AB R146, R25, R146 ;  /* 0x000000921992723e */ /* 0x000fe400000010ff */
[----:B------:R-:W-:Y:S02]  /*bfa0*/  CS2R R108, SRZ ;  /* 0x00000000006c7805 */ /* 0x000fe4000001ff00 */
[----:B------:R-:W-:Y:S02]  /*bfb0*/  F2FP.BF16.F32.PACK_AB R142, R29, R142 ;  /* 0x0000008e1d8e723e */ /* 0x000fe400000010ff */
[----:B------:R-:W-:Y:S02]  /*bfc0*/  CS2R R106, SRZ ;  /* 0x00000000006a7805 */ /* 0x000fe4000001ff00 */
        /* <DEDUP_REMOVED lines=19> */
[----:B------:R-:W-:-:S02]  /*c100*/  F2FP.BF16.F32.PACK_AB R126, R47, R42 ;  /* 0x0000002a2f7e723e */ /* 0x000fc400000010ff */
[----:B------:R-:W-:Y:S02]  /*c110*/  F2FP.BF16.F32.PACK_AB R127, R62, R127 ;  /* 0x0000007f3e7f723e */ /* 0x000fe400000010ff */
[----:B------:R-:W-:Y:S02]  /*c120*/  F2FP.BF16.F32.PACK_AB R121, R60, R121 ;  /* 0x000000793c79723e */ /* 0x000fe400000010ff */
[----:B------:R-:W-:Y:S02]  /*c130*/  F2FP.BF16.F32.PACK_AB R122, R37, R40 ;  /* 0x00000028257a723e */ /* 0x000fe400000010ff */
[----:B------:R-:W-:Y:S01]  /*c140*/  F2FP.BF16.F32.PACK_AB R123, R8, R123 ;  /* 0x0000007b087b723e */ /* 0x000fe200000010ff */
[----:B------:R-:W-:Y:S06]  /*c150*/  @!P1 BRA `(.L_x_2771) ;  /* 0x0000003000549947 */ /* 0x000fec0003800000 */
[----:B------:R-:W-:Y:S02]  /*c160*/  IMAD.MOV.U32 R10, RZ, RZ, R24 ;  /* 0x000000ffff0a7224 */ /* 0x000fe400078e0018 */
[----:B------:R-:W-:Y:S02]  /*c170*/  IMAD.MOV.U32 R11, RZ, RZ, R5 ;  /* 0x000000ffff0b7224 */ /* 0x000fe400078e0005 */
[----:B------:R-:W-:Y:S02]  /*c180*/  IMAD.MOV.U32 R4, RZ, RZ, R155 ;  /* 0x000000ffff047224 */ /* 0x000fe400078e009b */
[----:B------:R-:W-:Y:S02]  /*c190*/  IMAD.MOV.U32 R13, RZ, RZ, R22 ;  /* 0x000000ffff0d7224 */ /* 0x000fe400078e0016 */
[----:B------:R-:W-:-:S07]  /*c1a0*/  IMAD.MOV.U32 R119, RZ, RZ, RZ ;  /* 0x000000ffff777224 */ /* 0x000fce00078e00ff */
.L_x_2783:
        /* <DEDUP_REMOVED lines=9> */
.L_x_2773:
        /* <DEDUP_REMOVED lines=8> */
.L_x_2774:
[----:B------:R-:W-:Y:S04]  /*c2c0*/  BSSY B0, `(.L_x_2772) ;  /* 0x0000004000007945 */ /* 0x000fe80003800000 */
[----:B-1----:R-:W-:Y:S05]  /*c2d0*/  @P2 BRA `(.L_x_2775) ;  /* 0x0000000000082947 */ /* 0x002fea0003800000 */
[----:B------:R-:W1:Y:S02]  /*c2e0*/  SYNCS.PHASECHK.TRANS64.TRYWAIT P2, [R5+URZ+0x16830], R8 ;  /* 0x01683008050075a7 */ /* 0x000e64000804017f */
[----:B-1----:R-:W-:Y:S05]  /*c2f0*/  @!P2 BRA `(.L_x_2776) ;  /* 0x00000110006ca947 */ /* 0x002fea0003800000 */
.L_x_2775:
[----:B------:R-:W-:Y:S05]  /*c300*/  BSYNC B0 ;  /* 0x0000000000007941 */ /* 0x000fea0003800000 */
.L_x_2772:
        /* <DEDUP_REMOVED lines=48> */
.L_x_2778:
[----:B------:R-:W-:Y:S01]  /*c610*/  SHF.L.U32 R4, R4, 0x1f, RZ ;  /* 0x0000001f04047819 */ /* 0x000fe200000006ff */
[----:B------:R-:W-:-:S04]  /*c620*/  IMAD R5, R13, 0x8, R2 ;  /* 0x000000080d057824 */ /* 0x000fc800078e0202 */
[----:B------:R0:W1:Y:S01]  /*c630*/  SYNCS.PHASECHK.TRANS64.TRYWAIT P1, [R5+URZ+0x16850], R4 ;  /* 0x01685004050075a7 */ /* 0x000062000802017f */
[----:B------:R-:W-:Y:S05]  /*c640*/  @!P0 BRA `(.L_x_2779) ;  /* 0x0000000000048947 */ /* 0x000fea0003800000 */
[----:B------:R-:W-:Y:S01]  /*c650*/  BPT.TRAP 0x1 ;  /* 0x000000040000795c */ /* 0x000fe20000300000 */
.L_x_2779:
[----:B-1----:R-:W-:Y:S05]  /*c660*/  @P1 BRA `(.L_x_2777) ;  /* 0x0000000000081947 */ /* 0x002fea0003800000 */
[----:B------:R-:W1:Y:S02]  /*c670*/  SYNCS.PHASECHK.TRANS64.TRYWAIT P1, [R5+URZ+0x16850], R4 ;  /* 0x01685004050075a7 */ /* 0x000e64000802017f */
[----:B-1----:R-:W-:Y:S05]  /*c680*/  @!P1 BRA `(.L_x_2780) ;  /* 0x0000010c009c9947 */ /* 0x002fea0003800000 */
.L_x_2777:
        /* <DEDUP_REMOVED lines=8> */
[----:B------:R-:W-:Y:S01]  /*c710*/  IMAD.MOV.U32 R5, RZ, RZ, 0x40000040 ;  /* 0x40000040ff057424 */ /* 0x000fe200078e00ff */
[----:B------:R-:W-:-:S04]  /*c720*/  LEA R4, R13, R4, 0xa ;  /* 0x000000040d047211 */ /* 0x000fc800078e50ff */
[C---:B------:R-:W-:Y:S01]  /*c730*/  R2UR UR6, R4.reuse ;  /* 0x00000000040672ca */ /* 0x040fe200000e0000 */
[----:B------:R-:W-:-:S12]  /*c740*/  VIADD R8, R4, 0x80 ;  /* 0x0000008004087836 */ /* 0x000fd80000000000 */
[----:B------:R-:W-:Y:S01]  /*c750*/  HGMMA.64x64x16.F32.BF16 R88, R148, gdesc[UR4].tnspB, R88, gsb0 ;  /* 0x40e0000494587df0 */ /* 0x000fe20008001858 */
[----:B------:R-:W-:Y:S01]  /*c760*/  R2UR UR6, R8 ;  /* 0x00000000080672ca */ /* 0x000fe200000e0000 */
[----:B------:R-:W-:Y:S01]  /*c770*/  VIADD R8, R4, 0x100 ;  /* 0x0000010004087836 */ /* 0x000fe20000000000 */
[----:B------:R-:W-:Y:S01]  /*c780*/  R2UR UR7, R9 ;  /* 0x00000000090772ca */ /* 0x000fe200000e0000 */
[----:B------:R-:W-:Y:S01]  /*c790*/  IMAD.MOV.U32 R9, RZ, RZ, 0x40000040 ;  /* 0x40000040ff097424 */ /* 0x000fe200078e00ff */
[----:B------:R-:W-:Y:S02]  /*c7a0*/  WARPGROUP.DEPBAR.LE gsb0, 0x0 ;  /* 0x00008000000079c5 */ /* 0x000fe40000010000 */
[----:B------:R-:W-:-:S06]  /*c7b0*/  WARPGROUP.ARRIVE ;  /* 0x00000000000079c5 */ /* 0x000fcc0000000000 */
[----:B------:R-:W0:Y:S03]  /*c7c0*/  S2R R150, SR_TID.X ;  /* 0x0000000000967919 */ /* 0x000e260000002100 */
        /* <DEDUP_REMOVED lines=48> */
.L_x_2781:
[----:B------:R-:W2:Y:S01]  /*cad0*/  LDL R9, [R1+0x28] ;  /* 0x0000280001097983 */ /* 0x000ea20000100800 */
[----:B0-----:R-:W0:Y:S03]  /*cae0*/  LDC R4, c[0x0][0x448] ;  /* 0x00011200ff047b82 */ /* 0x001e260000000800 */
[----:B------:R-:W2:Y:S04]  /*caf0*/  LDL R8, [R1+0x44] ;  /* 0x0000440001087983 */ /* 0x000ea80000100800 */
[----:B------:R-:W3:Y:S04]  /*cb00*/  LDL R123, [R1+0x2c] ;  /* 0x00002c00017b7983 */ /* 0x000ee80000100800 */
[----:B------:R-:W3:Y:S04]  /*cb10*/  LDL R122, [R1+0x20] ;  /* 0x00002000017a7983 */ /* 0x000ee80000100800 */
[----:B------:R-:W4:Y:S01]  /*cb20*/  LDL R121, [R1+0x14] ;  /* 0x0000140001797983 */ /* 0x000f220000100800 */
[----:B0-----:R-:W-:-:S13]  /*cb30*/  ISETP.NE.AND P1, PT, R4, 0x1, PT ;  /* 0x000000010400780c */ /* 0x001fda0003f25270 */
[----:B------:R-:W0:Y:S08]  /*cb40*/  @P1 LDC R5, c[0x0][0x44c] ;  /* 0x00011300ff051b82 */ /* 0x000e300000000800 */
        /* <DEDUP_REMOVED lines=9> */
[----:B------:R-:W-:-:S03]  /*cbe0*/  FMUL.FTZ R150, R28, UR5 ;  /* 0x000000051c967c20 */ /* 0x000fc60008410000 */
[----:B------:R-:W5:Y:S01]  /*cbf0*/  MUFU.TANH R148, R148 ;  /* 0x0000009400947308 */ /* 0x000f620000002400 */
[----:B------:R-:W-:Y:S01]  /*cc00*/  FMUL.FTZ R149, R27, UR5 ;  /* 0x000000051b957c20 */ /* 0x000fe20008410000 */
[----:B------:R-:W-:Y:S01]  /*cc10*/  FMUL.FTZ R27, R33, UR5 ;  /* 0x00000005211b7c20 */ /* 0x000fe20008410000 */
[----:B------:R-:W-:Y:S01]  /*cc20*/  FMUL.FTZ R146, R36, UR5 ;  /* 0x0000000524927c20 */ /* 0x000fe20008410000 */
[----:B------:R-:W-:-:S04]  /*cc30*/  FMUL.FTZ R28, R37, UR5 ;  /* 0x00000005251c7c20 */ /* 0x000fc80008410000 */
[----:B------:R-:W5:Y:S01]  /*cc40*/  MUFU.TANH R144, R144 ;  /* 0x0000009000907308 */ /* 0x000f620000002400 */
[----:B------:R-:W-:Y:S01]  /*cc50*/  FMUL.FTZ R136, R48, UR5 ;  /* 0x0000000530887c20 */ /* 0x000fe20008410000 */
[----:B------:R-:W-:Y:S01]  /*cc60*/  FMUL.FTZ R142, R44, UR5 ;  /* 0x000000052c8e7c20 */ /* 0x000fe20008410000 */
[----:B------:R-:W-:-:S05]  /*cc70*/  FMUL.FTZ R44, R45, UR5 ;  /* 0x000000052d2c7c20 */ /* 0x000fca0008410000 */
[----:B------:R-:W5:Y:S01]  /*cc80*/  MUFU.TANH R120, R120 ;  /* 0x0000007800787308 */ /* 0x000f620000002400 */
[----:B------:R-:W-:-:S07]  /*cc90*/  FMUL.FTZ R37, R56, UR5 ;  /* 0x0000000538257c20 */ /* 0x000fce0008410000 */
[----:B------:R-:W5:Y:S01]  /*cca0*/  MUFU.TANH R150, R150 ;  /* 0x0000009600967308 */ /* 0x000f620000002400 */
[----:B------:R-:W-:-:S07]  /*ccb0*/  FMUL.FTZ R25, R42, UR5 ;  /* 0x000000052a197c20 */ /* 0x000fce0008410000 */
[----:B------:R-:W-:Y:S01]  /*ccc0*/  MUFU.TANH R140, R140 ;  /* 0x0000008c008c7308 */ /* 0x000fe20000002400 */
[----:B------:R-:W-:Y:S01]  /*ccd0*/  FMUL.FTZ R42, R49, UR5 ;  /* 0x00000005312a7c20 */ /* 0x000fe20008410000 */
[----:B------:R-:W-:-:S06]  /*cce0*/  FMUL.FTZ R138, R52, UR5 ;  /* 0x00000005348a7c20 */ /* 0x000fcc0008410000 */
[----:B------:R-:W-:Y:S01]  /*ccf0*/  MUFU.TANH R27, R27 ;  /* 0x0000001b001b7308 */ /* 0x000fe20000002400 */
[----:B------:R-:W-:-:S07]  /*cd00*/  FMUL.FTZ R128, R64, UR5 ;  /* 0x0000000540807c20 */ /* 0x000fce0008410000 */
[----:B------:R-:W-:Y:S08]  /*cd10*/  MUFU.TANH R146, R146 ;  /* 0x0000009200927308 */ /* 0x000ff00000002400 */
[----:B------:R-:W-:Y:S01]  /*cd20*/  MUFU.TANH R28, R28 ;  /* 0x0000001c001c7308 */ /* 0x000fe20000002400 */
[----:B------:R-:W-:-:S07]  /*cd30*/  FMUL.FTZ R132, R57, UR5 ;  /* 0x0000000539847c20 */ /* 0x000fce0008410000 */
[----:B------:R-:W-:Y:S01]  /*cd40*/  MUFU.TANH R136, R136 ;  /* 0x0000008800887308 */ /* 0x000fe20000002400 */
[----:B------:R-:W-:Y:S01]  /*cd50*/  FMUL.FTZ R134, R60, UR5 ;  /* 0x000000053c867c20 */ /* 0x000fe20008410000 */
[----:B------:R-:W-:Y:S01]  /*cd60*/  FMUL.FTZ R36, R61, UR5 ;  /* 0x000000053d247c20 */ /* 0x000fe20008410000 */
[----:B------:R-:W-:-:S05]  /*cd70*/  FMUL.FTZ R147, R39, UR5 ;  /* 0x0000000527937c20 */ /* 0x000fca0008410000 */
[----:B------:R-:W-:Y:S01]  /*cd80*/  MUFU.TANH R142, R142 ;  /* 0x0000008e008e7308 */ /* 0x000fe20000002400 */
[----:B------:R-:W-:Y:S01]  /*cd90*/  FMUL.FTZ R39, R54, UR5 ;  /* 0x0000000536277c20 */ /* 0x000fe20008410000 */
[----:B------:R-:W-:-:S06]  /*cda0*/  FMUL.FTZ R124, R72, UR5 ;  /* 0x00000005487c7c20 */ /* 0x000fcc0008410000 */
[----:B------:R-:W-:Y:S01]  /*cdb0*/  MUFU.TANH R44, R44 ;  /* 0x0000002c002c7308 */ /* 0x000fe20000002400 */
[----:B------:R-:W-:-:S07]  /*cdc0*/  FMUL.FTZ R130, R68, UR5 ;  /* 0x0000000544827c20 */ /* 0x000fce0008410000 */
[----:B------:R-:W-:Y:S01]  /*cdd0*/  MUFU.TANH R37, R37 ;  /* 0x0000002500257308 */ /* 0x000fe20000002400 */
[----:B------:R-:W-:Y:S01]  /*cde0*/  FMUL.FTZ R32, R69, UR5 ;  /* 0x0000000545207c20 */ /* 0x000fe20008410000 */
[----:B------:R-:W-:-:S06]  /*cdf0*/  FMUL.FTZ R49, R80, UR5 ;  /* 0x0000000550317c20 */ /* 0x000fcc0008410000 */
[----:B------:R-:W-:Y:S08]  /*ce00*/  MUFU.TANH R42, R42 ;  /* 0x0000002a002a7308 */ /* 0x000ff00000002400 */
[----:B------:R-:W-:Y:S08]  /*ce10*/  MUFU.TANH R138, R138 ;  /* 0x0000008a008a7308 */ /* 0x000ff00000002400 */
[----:B------:R-:W-:Y:S01]  /*ce20*/  MUFU.TANH R40, R40 ;  /* 0x0000002800287308 */ /* 0x000fe20000002400 */
[----:B------:R-:W-:-:S07]  /*ce30*/  FMUL.FTZ R143, R47, UR5 ;  /* 0x000000052f8f7c20 */ /* 0x000fce0008410000 */
[----:B------:R-:W-:Y:S01]  /*ce40*/  MUFU.TANH R128, R128 ;  /* 0x0000008000807308 */ /* 0x000fe20000002400 */
[----:B------:R-:W-:Y:S01]  /*ce50*/  FMUL.FTZ R45, R73, UR5 ;  /* 0x00000005492d7c20 */ /* 0x000fe20008410000 */
[----:B------:R-:W-:Y:S01]  /*ce60*/  FMUL.FTZ R126, R76, UR5 ;  /* 0x000000054c7e7c20 */ /* 0x000fe20008410000 */
[----:B------:R-:W-:-:S05]  /*ce70*/  FMUL.FTZ R47, R77, UR5 ;  /* 0x000000054d2f7c20 */ /* 0x000fca0008410000 */
[----:B------:R-:W-:Y:S08]  /*ce80*/  MUFU.TANH R132, R132 ;  /* 0x0000008400847308 */ /* 0x000ff00000002400 */
[----:B------:R-:W-:Y:S08]  /*ce90*/  MUFU.TANH R134, R134 ;  /* 0x0000008600867308 */ /* 0x000ff00000002400 */
[----:B------:R-:W-:Y:S08]  /*cea0*/  MUFU.TANH R36, R36 ;  /* 0x0000002400247308 */ /* 0x000ff00000002400 */
[----:B------:R-:W-:Y:S08]  /*ceb0*/  MUFU.TANH R124, R124 ;  /* 0x0000007c007c7308 */ /* 0x000ff00000002400 */
[----:B------:R-:W-:Y:S08]  /*cec0*/  MUFU.TANH R130, R130 ;  /* 0x0000008200827308 */ /* 0x000ff00000002400 */
[----:B------:R-:W-:Y:S08]  /*ced0*/  MUFU.TANH R32, R32 ;  /* 0x0000002000207308 */ /* 0x000ff00000002400 */
[----:B------:R-:W-:Y:S01]  /*cee0*/  MUFU.TANH R49, R49 ;  /* 0x0000003100317308 */ /* 0x000fe20000002400 */
[----:B--2---:R-:W-:-:S04]  /*cef0*/  IMAD.IADD R8, R8, 0x1, R9 ;  /* 0x0000000108087824 */ /* 0x004fc800078e0209 */
[----:B0-----:R-:W-:-:S05]  /*cf00*/  @P1 IMAD.HI.U32 R5, R8, R5, RZ ;  /* 0x0000000508051227 */ /* 0x001fca00078e00ff */
[----:B-1----:R-:W-:-:S05]  /*cf10*/  @P1 SHF.R.U32.HI R8, RZ, R4, R5 ;  /* 0x00000004ff081219 */ /* 0x002fca0000011605 */
[----:B------:R-:W0:Y:S04]  /*cf20*/  SHFL.IDX PT, R55, R8, RZ, 0x1c1f ;  /* 0x001c1fff08377589 */ /* 0x000e2800000e0000 */
[----:B------:R1:W2:Y:S02]  /*cf30*/  SHFL.IDX PT, R53, R8, 0x1, 0x1c1f ;  /* 0x003c1f0008357f89 */ /* 0x0002a400000e0000 */
[----:B-1----:R-:W-:-:S04]  /*cf40*/  IMAD.MOV.U32 R8, RZ, RZ, -0x80 ;  /* 0xffffff80ff087424 */ /* 0x002fc800078e00ff */
[----:B------:R-:W-:Y:S02]  /*cf50*/  IMAD R46, R12, R8, 0x1 ;  /* 0x000000010c2e7424 */ /* 0x000fe400078e0208 */
[----:B------:R-:W-:Y:S01]  /*cf60*/  FMUL.FTZ R4, R26, UR5 ;  /* 0x000000051a047c20 */ /* 0x000fe20008410000 */
[----:B------:R-:W-:Y:S02]  /*cf70*/  FMUL.FTZ R26, R29, UR5 ;  /* 0x000000051d1a7c20 */ /* 0x000fe40008410000 */
[----:B---3--:R-:W-:-:S05]  /*cf80*/  IADD3 R46, R122, R46, -R123 ;  /* 0x0000002e7a2e7210 */ /* 0x008fca0007ffe87b */
[----:B----4-:R-:W-:Y:S01]  /*cf90*/  IMAD.IADD R46, R46, 0x1, -R121 ;  /* 0x000000012e2e7824 */ /* 0x010fe200078e0a79 */
[----:B------:R-:W1:Y:S01]  /*cfa0*/  MUFU.TANH R26, R26 ;  /* 0x0000001a001a7308 */ /* 0x000e620000002400 */
[----:B------:R-:W-:-:S03]  /*cfb0*/  FMUL.FTZ R5, R30, UR5 ;  /* 0x000000051e057c20 */ /* 0x000fc60008410000 */
[----:B0-----:R-:W-:Y:S01]  /*cfc0*/  IADD3 R55, R46, R55, RZ ;  /* 0x000000372e377210 */ /* 0x001fe20007ffe0ff */
[----:B------:R-:W-:-:S03]  /*cfd0*/  FMUL.FTZ R30, R41, UR5 ;  /* 0x00000005291e7c20 */ /* 0x000fc60008410000 */
[----:B------:R-:W-:-:S03]  /*cfe0*/  ISETP.GT.AND P2, PT, R55, RZ, PT ;  /* 0x000000ff3700720c */ /* 0x000fc60003f44270 */
[----:B------:R-:W0:Y:S01]  /*cff0*/  MUFU.TANH R30, R30 ;  /* 0x0000001e001e7308 */ /* 0x000e220000002400 */
[----:B-----5:R-:W-:Y:S02]  /*d000*/  FSEL R148, R148, -INF , P2 ;  /* 0xff80000094947808 */ /* 0x020fe40001000000 */
[C---:B------:R-:W-:Y:S02]  /*d010*/  ISETP.GT.AND P2, PT, R55.reuse, 0x10, PT ;  /* 0x000000103700780c */ /* 0x040fe40003f44270 */
[C---:B------:R-:W-:Y:S02]  /*d020*/  ISETP.GT.AND P3, PT, R55.reuse, 0x1, PT ;  /* 0x000000013700780c */ /* 0x040fe40003f64270 */
[C---:B------:R-:W-:Y:S02]  /*d030*/  ISETP.GT.AND P4, PT, R55.reuse, 0x8, PT ;  /* 0x000000083700780c */ /* 0x040fe40003f84270 */
[----:B------:R-:W-:Y:S02]  /*d040*/  ISETP.GT.AND P1, PT, R55, 0x9, PT ;  /* 0x000000093700780c */ /* 0x000fe40003f24270 */
[----:B------:R-:W-:-:S02]  /*d050*/  FSEL R144, R144, -INF , P2 ;  /* 0xff80000090907808 */ /* 0x000fc40001000000 */
[----:B------:R-:W-:Y:S01]  /*d060*/  ISETP.GT.AND P2, PT, R55, 0x20, PT ;  /* 0x000000203700780c */ /* 0x000fe20003f44270 */
[----:B------:R-:W-:Y:S01]  /*d070*/  FMUL.FTZ R9, R34, UR5 ;  /* 0x0000000522097c20 */ /* 0x000fe20008410000 */
[----:B------:R-:W-:Y:S02]  /*d080*/  FSEL R54, R120, -INF , P3 ;  /* 0xff80000078367808 */ /* 0x000fe40001800000 */
[----:B------:R-:W-:Y:S02]  /*d090*/  FSEL R150, R150, -INF , P4 ;  /* 0xff80000096967808 */ /* 0x000fe40002000000 */
[----:B-1----:R-:W-:Y:S01]  /*d0a0*/  FSEL R52, R26, -INF , P1 ;  /* 0xff8000001a347808 */ /* 0x002fe20000800000 */
[----:B------:R-:W-:Y:S01]  /*d0b0*/  FMUL.FTZ R34, R65, UR5 ;  /* 0x0000000541227c20 */ /* 0x000fe20008410000 */
[C---:B------:R-:W-:Y:S02]  /*d0c0*/  ISETP.GT.AND P3, PT, R55.reuse, 0x11, PT ;  /* 0x000000113700780c */ /* 0x040fe40003f64270 */
[----:B------:R-:W-:-:S02]  /*d0d0*/  ISETP.GT.AND P4, PT, R55, 0x18, PT ;  /* 0x000000183700780c */ /* 0x000fc40003f84270 */
[C---:B------:R-:W-:Y:S02]  /*d0e0*/  ISETP.GT.AND P1, PT, R55.reuse, 0x19, PT ;  /* 0x000000193700780c */ /* 0x040fe40003f24270 */
[----:B------:R-:W-:Y:S01]  /*d0f0*/  FSEL R140, R140, -INF , P2 ;  /* 0xff8000008c8c7808 */ /* 0x000fe20001000000 */
[----:B------:R-:W-:Y:S01]  /*d100*/  FMUL.FTZ R41, R50, UR5 ;  /* 0x0000000532297c20 */ /* 0x000fe20008410000 */
[----:B------:R-:W-:Y:S02]  /*d110*/  ISETP.GT.AND P2, PT, R55, 0x30, PT ;  /* 0x000000303700780c */ /* 0x000fe40003f44270 */
[----:B------:R-:W-:Y:S02]  /*d120*/  FSEL R50, R27, -INF , P3 ;  /* 0xff8000001b327808 */ /* 0x000fe40001800000 */
[----:B------:R-:W-:Y:S02]  /*d130*/  FSEL R146, R146, -INF , P4 ;  /* 0xff80000092927808 */ /* 0x000fe40002000000 */
[----:B------:R-:W-:-:S02]  /*d140*/  FSEL R48, R28, -INF , P1 ;  /* 0xff8000001c307808 */ /* 0x000fc40000800000 */
[C---:B------:R-:W-:Y:S02]  /*d150*/  ISETP.GT.AND P3, PT, R55.reuse, 0x21, PT ;  /* 0x000000213700780c */ /* 0x040fe40003f64270 */
[C---:B------:R-:W-:Y:S02]  /*d160*/  ISETP.GT.AND P4, PT, R55.reuse, 0x28, PT ;  /* 0x000000283700780c */ /* 0x040fe40003f84270 */
[C---:B------:R-:W-:Y:S01]  /*d170*/  ISETP.GT.AND P1, PT, R55.reuse, 0x29, PT ;  /* 0x000000293700780c */ /* 0x040fe20003f24270 */
[----:B------:R-:W1:Y:S01]  /*d180*/  MUFU.TANH R34, R34 ;  /* 0x0000002200227308 */ /* 0x000e620000002400 */
[----:B------:R-:W-:Y:S01]  /*d190*/  FSEL R136, R136, -INF , P2 ;  /* 0xff80000088887808 */ /* 0x000fe20001000000 */
[----:B--2---:R-:W-:Y:S01]  /*d1a0*/  IMAD.IADD R53, R46, 0x1, R53 ;  /* 0x000000012e357824 */ /* 0x004fe200078e0235 */
[----:B------:R-:W-:Y:S02]  /*d1b0*/  ISETP.GT.AND P2, PT, R55, 0x40, PT ;  /* 0x000000403700780c */ /* 0x000fe40003f44270 */
[----:B0-----:R-:W-:-:S02]  /*d1c0*/  FSEL R46, R30, -INF , P3 ;  /* 0xff8000001e2e7808 */ /* 0x001fc40001800000 */
[----:B------:R-:W-:Y:S02]  /*d1d0*/  FSEL R142, R142, -INF , P4 ;  /* 0xff8000008e8e7808 */ /* 0x000fe40002000000 */
[----:B------:R-:W-:Y:S02]  /*d1e0*/  FSEL R44, R44, -INF , P1 ;  /* 0xff8000002c2c7808 */ /* 0x000fe40000800000 */
[C---:B------:R-:W-:Y:S02]  /*d1f0*/  ISETP.GT.AND P3, PT, R55.reuse, 0x31, PT ;  /* 0x000000313700780c */ /* 0x040fe40003f64270 */
[C---:B------:R-:W-:Y:S02]  /*d200*/  ISETP.GT.AND P4, PT, R55.reuse, 0x38, PT ;  /* 0x000000383700780c */ /* 0x040fe40003f84270 */
[----:B------:R-:W-:Y:S01]  /*d210*/  ISETP.GT.AND P1, PT, R55, 0x39, PT ;  /* 0x000000393700780c */ /* 0x000fe20003f24270 */
[----:B------:R-:W0:Y:S01]  /*d220*/  MUFU.TANH R45, R45 ;  /* 0x0000002d002d7308 */ /* 0x000e220000002400 */
[----:B------:R-:W-:-:S02]  /*d230*/  FSEL R37, R37, -INF , P2 ;  /* 0xff80000025257808 */ /* 0x000fc40001000000 */
[----:B------:R-:W-:Y:S02]  /*d240*/  ISETP.GT.AND P2, PT, R55, 0x50, PT ;  /* 0x000000503700780c */ /* 0x000fe40003f44270 */
[----:B------:R-:W-:-:S03]  /*d250*/  FSEL R42, R42, -INF , P3 ;  /* 0xff8000002a2a7808 */ /* 0x000fc60001800000 */
[----:B------:R-:W2:Y:S01]  /*d260*/  MUFU.TANH R126, R126 ;  /* 0x0000007e007e7308 */ /* 0x000ea20000002400 */
[----:B------:R-:W-:Y:S02]  /*d270*/  FSEL R138, R138, -INF , P4 ;  /* 0xff8000008a8a7808 */ /* 0x000fe40002000000 */
[----:B------:R-:W-:Y:S02]  /*d280*/  FSEL R40, R40, -INF , P1 ;  /* 0xff80000028287808 */ /* 0x000fe40000800000 */
[----:B------:R-:W-:-:S03]  /*d290*/  ISETP.GT.AND P3, PT, R55, 0x41, PT ;  /* 0x000000413700780c */ /* 0x000fc60003f64270 */
[----:B------:R-:W3:Y:S01]  /*d2a0*/  MUFU.TANH R47, R47 ;  /* 0x0000002f002f7308 */ /* 0x000ee20000002400 */
[C---:B------:R-:W-:Y:S02]  /*d2b0*/  ISETP.GT.AND P4, PT, R55.reuse, 0x48, PT ;  /* 0x000000483700780c */ /* 0x040fe40003f84270 */
[----:B------:R-:W-:Y:S02]  /*d2c0*/  ISETP.GT.AND P1, PT, R55, 0x49, PT ;  /* 0x000000493700780c */ /* 0x000fe40003f24270 */
[----:B------:R-:W-:-:S03]  /*d2d0*/  FSEL R128, R128, -INF , P2 ;  /* 0xff80000080807808 */ /* 0x000fc60001000000 */
[----:B------:R-:W4:Y:S01]  /*d2e0*/  MUFU.TANH R4, R4 ;  /* 0x0000000400047308 */ /* 0x000f220000002400 */
[C---:B------:R-:W-:Y:S02]  /*d2f0*/  ISETP.GT.AND P2, PT, R55.reuse, 0x60, PT ;  /* 0x000000603700780c */ /* 0x040fe40003f44270 */
[----:B------:R-:W-:Y:S02]  /*d300*/  FSEL R132, R132, -INF , P3 ;  /* 0xff80000084847808 */ /* 0x000fe40001800000 */
[----:B------:R-:W-:Y:S02]  /*d310*/  FSEL R134, R134, -INF , P4 ;  /* 0xff80000086867808 */ /* 0x000fe40002000000 */
[----:B------:R-:W-:Y:S02]  /*d320*/  FSEL R36, R36, -INF , P1 ;  /* 0xff80000024247808 */ /* 0x000fe40000800000 */
[C---:B------:R-:W-:Y:S02]  /*d330*/  ISETP.GT.AND P3, PT, R55.reuse, 0x51, PT ;  /* 0x000000513700780c */ /* 0x040fe40003f64270 */
[----:B------:R-:W-:-:S02]  /*d340*/  ISETP.GT.AND P4, PT, R55, 0x58, PT ;  /* 0x000000583700780c */ /* 0x000fc40003f84270 */
[C---:B------:R-:W-:Y:S02]  /*d350*/  ISETP.GT.AND P1, PT, R55.reuse, 0x59, PT ;  /* 0x000000593700780c */ /* 0x040fe40003f24270 */
[----:B------:R-:W-:Y:S02]  /*d360*/  FSEL R124, R124, -INF , P2 ;  /* 0xff8000007c7c7808 */ /* 0x000fe40001000000 */
[----:B------:R-:W-:Y:S02]  /*d370*/  ISETP.GT.AND P2, PT, R55, 0x70, PT ;  /* 0x000000703700780c */ /* 0x000fe40003f44270 */
[----:B-1----:R-:W-:Y:S02]  /*d380*/  FSEL R34, R34, -INF , P3 ;  /* 0xff80000022227808 */ /* 0x002fe40001800000 */
[----:B------:R-:W-:Y:S02]  /*d390*/  FSEL R130, R130, -INF , P4 ;  /* 0xff80000082827808 */ /* 0x000fe40002000000 */
[----:B------:R-:W-:-:S02]  /*d3a0*/  FSEL R32, R32, -INF , P1 ;  /* 0xff80000020207808 */ /* 0x000fc40000800000 */
[C---:B------:R-:W-:Y:S02]  /*d3b0*/  ISETP.GT.AND P3, PT, R55.reuse, 0x61, PT ;  /* 0x000000613700780c */ /* 0x040fe40003f64270 */
[C---:B------:R-:W-:Y:S02]  /*d3c0*/  ISETP.GT.AND P4, PT, R55.reuse, 0x68, PT ;  /* 0x000000683700780c */ /* 0x040fe40003f84270 */
[----:B------:R-:W-:Y:S02]  /*d3d0*/  ISETP.GT.AND P1, PT, R55, 0x69, PT ;  /* 0x000000693700780c */ /* 0x000fe40003f24270 */
[----:B------:R-:W-:Y:S02]  /*d3e0*/  FSEL R120, R49, -INF , P2 ;  /* 0xff80000031787808 */ /* 0x000fe40001000000 */
[----:B------:R-:W-:Y:S02]  /*d3f0*/  ISETP.GT.AND P2, PT, R53, RZ, PT ;  /* 0x000000ff3500720c */ /* 0x000fe40003f44270 */
[----:B0-----:R-:W-:-:S02]  /*d400*/  FSEL R30, R45, -INF , P3 ;  /* 0xff8000002d1e7808 */ /* 0x001fc40001800000 */
[----:B--2---:R-:W-:Y:S02]  /*d410*/  FSEL R126, R126, -INF , P4 ;  /* 0xff8000007e7e7808 */ /* 0x004fe40002000000 */
[----:B---3--:R-:W-:Y:S02]  /*d420*/  FSEL R28, R47, -INF , P1 ;  /* 0xff8000002f1c7808 */ /* 0x008fe40000800000 */
[C---:B------:R-:W-:Y:S02]  /*d430*/  ISETP.GT.AND P3, PT, R55.reuse, 0x71, PT ;  /* 0x000000713700780c */ /* 0x040fe40003f64270 */
[C---:B------:R-:W-:Y:S02]  /*d440*/  ISETP.GT.AND P4, PT, R55.reuse, 0x78, PT ;  /* 0x000000783700780c */ /* 0x040fe40003f84270 */
[----:B------:R-:W-:Y:S02]  /*d450*/  ISETP.GT.AND P1, PT, R55, 0x79, PT ;  /* 0x000000793700780c */ /* 0x000fe40003f24270 */
[----:B----4-:R-:W-:-:S02]  /*d460*/  FSEL R55, R4, -INF , P2 ;  /* 0xff80000004377808 */ /* 0x010fc40001000000 */
[----:B------:R-:W-:-:S04]  /*d470*/  FMNMX.FTZ R4, R148, R11, !PT ;  /* 0x0000000b94047209 */ /* 0x000fc80007810000 */
        /* <DEDUP_REMOVED lines=20> */
[----:B------:R-:W-:Y:S01]  /*d5c0*/  FMNMX.FTZ R4, R34, R4, !PT ;  /* 0x0000000422047209 */ /* 0x000fe20007810000 */
[----:B------:R-:W-:-:S03]  /*d5d0*/  FMUL.FTZ R81, R81, UR5 ;  /* 0x0000000551517c20 */ /* 0x000fc60008410000 */
[----:B------:R-:W-:Y:S01]  /*d5e0*/  FMNMX.FTZ R4, R130, R4, !PT ;  /* 0x0000000482047209 */ /* 0x000fe20007810000 */
[----:B------:R-:W-:-:S03]  /*d5f0*/  FMUL.FTZ R122, R84, UR5 ;  /* 0x00000005547a7c20 */ /* 0x000fc60008410000 */
[----:B------:R-:W-:Y:S01]  /*d600*/  FMNMX.FTZ R4, R32, R4, !PT ;  /* 0x0000000420047209 */ /* 0x000fe20007810000 */
[----:B------:R-:W0:Y:S01]  /*d610*/  MUFU.TANH R8, R81 ;  /* 0x0000005100087308 */ /* 0x000e220000002400 */
[----:B------:R-:W-:Y:S01]  /*d620*/  FMUL.FTZ R137, R51, UR5 ;  /* 0x0000000533897c20 */ /* 0x000fe20008410000 */
[----:B------:R-:W-:Y:S01]  /*d630*/  FMUL.FTZ R51, R85, UR5 ;  /* 0x0000000555337c20 */ /* 0x000fe20008410000 */
[----:B------:R-:W-:-:S04]  /*d640*/  FMNMX.FTZ R4, R124, R4, !PT ;  /* 0x000000047c047209 */ /* 0x000fc80007810000 */
[----:B------:R-:W-:Y:S01]  /*d650*/  FMNMX.FTZ R4, R30, R4, !PT ;  /* 0x000000041e047209 */ /* 0x000fe20007810000 */
[----:B------:R-:W1:Y:S03]  /*d660*/  MUFU.TANH R122, R122 ;  /* 0x0000007a007a7308 */ /* 0x000e660000002400 */
[----:B------:R-:W-:-:S05]  /*d670*/  FMNMX.FTZ R4, R126, R4, !PT ;  /* 0x000000047e047209 */ /* 0x000fca0007810000 */
[----:B------:R-:W2:Y:S01]  /*d680*/  MUFU.TANH R51, R51 ;  /* 0x0000003300337308 */ /* 0x000ea20000002400 */
[----:B------:R-:W-:Y:S02]  /*d690*/  FMNMX.FTZ R4, R28, R4, !PT ;  /* 0x000000041c047209 */ /* 0x000fe40007810000 */
[----:B0-----:R-:W-:Y:S02]  /*d6a0*/  FSEL R26, R8, -INF , P3 ;  /* 0xff800000081a7808 */ /* 0x001fe40001800000 */
[----:B------:R-:W-:-:S03]  /*d6b0*/  FMNMX.FTZ R4, R120, R4, !PT ;  /* 0x0000000478047209 */ /* 0x000fc60007810000 */
[----:B------:R-:W0:Y:S01]  /*d6c0*/  MUFU.TANH R5, R5 ;  /* 0x0000000500057308 */ /* 0x000e220000002400 */
[----:B-1----:R-:W-:Y:S02]  /*d6d0*/  FSEL R122, R122, -INF , P4 ;  /* 0xff8000007a7a7808 */ /* 0x002fe40002000000 */
[----:B------:R-:W-:-:S04]  /*d6e0*/  FMNMX.FTZ R4, R26, R4, !PT ;  /* 0x000000041a047209 */ /* 0x000fc80007810000 */
[----:B------:R-:W-:Y:S02]  /*d6f0*/  FMNMX.FTZ R4, R122, R4, !PT ;  /* 0x000000047a047209 */ /* 0x000fe40007810000 */
[----:B--2---:R-:W-:Y:S02]  /*d700*/  FSEL R8, R51, -INF , P1 ;  /* 0xff80000033087808 */ /* 0x004fe40000800000 */
[----:B------:R-:W-:Y:S02]  /*d710*/  ISETP.GT.AND P4, PT, R53, 0x8, PT ;  /* 0x000000083500780c */ /* 0x000fe40003f84270 */
[----:B------:R-:W-:Y:S02]  /*d720*/  FMNMX.FTZ R4, R8, R4, !PT ;  /* 0x0000000408047209 */ /* 0x000fe40007810000 */
[----:B0-----:R-:W-:-:S03]  /*d730*/  FSEL R51, R5, -INF , P4 ;  /* 0xff80000005337808 */ /* 0x001fc60002000000 */
[----:B------:R-:W0:Y:S01]  /*d740*/  SHFL.BFLY PT, R5, R4, 0x2, 0x1f ;  /* 0x0c401f0004057f89 */ /* 0x000e2200000e0000 */
[----:B------:R-:W1:Y:S01]  /*d750*/  MUFU.TANH R9, R9 ;  /* 0x0000000900097308 */ /* 0x000e620000002400 */
[----:B------:R-:W-:Y:S02]  /*d760*/  ISETP.GT.AND P2, PT, R53, 0x10, PT ;  /* 0x000000103500780c */ /* 0x000fe40003f44270 */
[----:B0-----:R-:W-:-:S05]  /*d770*/  FMNMX.FTZ R5, R4, R5, !PT ;  /* 0x0000000504057209 */ /* 0x001fca0007810000 */
[----:B------:R-:W0:Y:S01]  /*d780*/  SHFL.BFLY PT, R4, R5, 0x1, 0x1f ;  /* 0x0c201f0005047f89 */ /* 0x000e2200000e0000 */
[----:B-1----:R-:W-:Y:S02]  /*d790*/  FSEL R49, R9, -INF , P2 ;  /* 0xff80000009317808 */ /* 0x002fe40001000000 */
[----:B------:R-:W1:Y:S01]  /*d7a0*/  LDC R9, c[0x0][0x988] ;  /* 0x00026200ff097b82 */ /* 0x000e620000000800 */
[----:B------:R-:W2:Y:S01]  /*d7b0*/  MUFU.TANH R149, R149 ;  /* 0x0000009500957308 */ /* 0x000ea20000002400 */
[----:B------:R-:W-:Y:S01]  /*d7c0*/  FMUL.FTZ R151, R31, UR5 ;  /* 0x000000051f977c20 */ /* 0x000fe20008410000 */
[----:B0-----:R-:W-:-:S04]  /*d7d0*/  FMNMX.FTZ R5, R5, R4, !PT ;  /* 0x0000000405057209 */ /* 0x001fc80007810000 */
[----:B------:R-:W-:-:S04]  /*d7e0*/  FSETP.NEU.FTZ.AND P6, PT, R5, -INF , PT ;  /* 0xff8000000500780b */ /* 0x000fc80003fdd000 */
[C---:B------:R-:W-:Y:S01]  /*d7f0*/  FSEL R4, R5.reuse, RZ, P6 ;  /* 0x000000ff05047208 */ /* 0x040fe20003000000 */
[----:B------:R-:W0:Y:S04]  /*d800*/  MUFU.TANH R151, R151 ;  /* 0x0000009700977308 */ /* 0x000e280000002400 */
[----:B------:R-:W-:Y:S01]  /*d810*/  FADD.FTZ R4, -R4, R11 ;  /* 0x0000000b04047221 */ /* 0x000fe20000010100 */
[----:B-1----:R-:W-:Y:S01]  /*d820*/  FMUL.FTZ R11, R5, R9 ;  /* 0x00000009050b7220 */ /* 0x002fe20000410000 */
[----:B------:R-:W-:Y:S01]  /*d830*/  FMUL.FTZ R145, R35, UR5 ;  /* 0x0000000523917c20 */ /* 0x000fe20008410000 */
[----:B------:R-:W-:-:S03]  /*d840*/  ISETP.GT.AND P3, PT, R53, 0x1, PT ;  /* 0x000000013500780c */ /* 0x000fc60003f64270 */
[----:B------:R-:W-:Y:S01]  /*d850*/  FSEL R11, R11, RZ, P6 ;  /* 0x000000ff0b0b7208 */ /* 0x000fe20003000000 */
[----:B------:R-:W-:Y:S01]  /*d860*/  FMUL.FTZ R24, R38, UR5 ;  /* 0x0000000526187c20 */ /* 0x000fe20008410000 */
[----:B------:R-:W1:Y:S01]  /*d870*/  MUFU.TANH R145, R145 ;  /* 0x0000009100917308 */ /* 0x000e620000002400 */
[----:B--2---:R-:W-:Y:S02]  /*d880*/  FSEL R149, R149, -INF , P3 ;  /* 0xff80000095957808 */ /* 0x004fe40001800000 */
[-CC-:B------:R-:W-:Y:S01]  /*d890*/  FFMA.FTZ R148, R148, R9.reuse, -R11.reuse ;  /* 0x0000000994947223 */ /* 0x180fe2000001080b */
        /* <DEDUP_REMOVED lines=30> */
[----:B------:R-:W-:Y:S01]  /*da80*/  FFMA.FTZ R11, R8, R9, -R11 ;  /* 0x00000009080b7223 */ /* 0x000fe2000001080b */
[----:B------:R-:W-:Y:S01]  /*da90*/  FMNMX.FTZ R8, R55, R10, !PT ;  /* 0x0000000a37087209 */ /* 0x000fe20007810000 */
[----:B------:R-:W2:Y:S01]  /*daa0*/  MUFU.TANH R24, R24 ;  /* 0x0000001800187308 */ /* 0x000ea20000002400 */
[----:B------:R-:W-:-:S02]  /*dab0*/  ISETP.GT.AND P1, PT, R53, 0x9, PT ;  /* 0x000000093500780c */ /* 0x000fc40003f24270 */
[----:B------:R-:W-:Y:S02]  /*dac0*/  FMNMX.FTZ R8, R149, R8, !PT ;  /* 0x0000000895087209 */ /* 0x000fe40007810000 */
[----:B0-----:R-:W-:Y:S02]  /*dad0*/  FSEL R151, R151, -INF , P1 ;  /* 0xff80000097977808 */ /* 0x001fe40000800000 */
[----:B------:R-:W-:Y:S01]  /*dae0*/  FMNMX.FTZ R8, R51, R8, !PT ;  /* 0x0000000833087209 */ /* 0x000fe20007810000 */
[----:B------:R-:W0:Y:S01]  /*daf0*/  MUFU.TANH R147, R147 ;  /* 0x0000009300937308 */ /* 0x000e220000002400 */
[----:B------:R-:W-:Y:S02]  /*db00*/  ISETP.GT.AND P3, PT, R53, 0x11, PT ;  /* 0x000000113500780c */ /* 0x000fe40003f64270 */
[----:B------:R-:W-:-:S05]  /*db10*/  FMNMX.FTZ R8, R151, R8, !PT ;  /* 0x0000000897087209 */ /* 0x000fca0007810000 */
[----:B------:R-:W3:Y:S01]  /*db20*/  MUFU.TANH R25, R25 ;  /* 0x0000001900197308 */ /* 0x000ee20000002400 */
[----:B------:R-:W-:Y:S02]  /*db30*/  ISETP.GT.AND P4, PT, R53, 0x18, PT ;  /* 0x000000183500780c */ /* 0x000fe40003f84270 */
[----:B-1----:R-:W-:Y:S02]  /*db40*/  FSEL R145, R145, -INF , P3 ;  /* 0xff80000091917808 */ /* 0x002fe40001800000 */
[----:B------:R-:W-:-:S03]  /*db50*/  FMNMX.FTZ R8, R49, R8, !PT ;  /* 0x0000000831087209 */ /* 0x000fc60007810000 */
[----:B------:R-:W1:Y:S01]  /*db60*/  MUFU.TANH R141, R141 ;  /* 0x0000008d008d7308 */ /* 0x000e620000002400 */
[----:B------:R-:W-:Y:S02]  /*db70*/  ISETP.GT.AND P1, PT, R53, 0x19, PT ;  /* 0x000000193500780c */ /* 0x000fe40003f24270 */
[----:B--2---:R-:W-:Y:S02]  /*db80*/  FSEL R47, R24, -INF , P4 ;  /* 0xff800000182f7808 */ /* 0x004fe40002000000 */
[----:B------:R-:W-:-:S03]  /*db90*/  FMNMX.FTZ R8, R145, R8, !PT ;  /* 0x0000000891087209 */ /* 0x000fc60007810000 */
[----:B------:R-:W2:Y:S01]  /*dba0*/  MUFU.TANH R43, R43 ;  /* 0x0000002b002b7308 */ /* 0x000ea20000002400 */
[----:B------:R-:W-:Y:S02]  /*dbb0*/  ISETP.GT.AND P2, PT, R53, 0x20, PT ;  /* 0x000000203500780c */ /* 0x000fe40003f44270 */
[----:B0-----:R-:W-:Y:S02]  /*dbc0*/  FSEL R147, R147, -INF , P1 ;  /* 0xff80000093937808 */ /* 0x001fe40000800000 */
[----:B------:R-:W-:-:S03]  /*dbd0*/  FMNMX.FTZ R8, R47, R8, !PT ;  /* 0x000000082f087209 */ /* 0x000fc60007810000 */
[----:B------:R-:W0:Y:S01]  /*dbe0*/  MUFU.TANH R143, R143 ;  /* 0x0000008f008f7308 */ /* 0x000e220000002400 */
[----:B------:R-:W-:Y:S02]  /*dbf0*/  ISETP.GT.AND P3, PT, R53, 0x21, PT ;  /* 0x000000213500780c */ /* 0x000fe40003f64270 */
[----:B---3--:R-:W-:Y:S02]  /*dc00*/  FSEL R45, R25, -INF , P2 ;  /* 0xff800000192d7808 */ /* 0x008fe40001000000 */
[----:B------:R-:W-:-:S03]  /*dc10*/  FMNMX.FTZ R8, R147, R8, !PT ;  /* 0x0000000893087209 */ /* 0x000fc60007810000 */
[----:B------:R-:W3:Y:S01]  /*dc20*/  MUFU.TANH R41, R41 ;  /* 0x0000002900297308 */ /* 0x000ee20000002400 */
[----:B------:R-:W-:Y:S02]  /*dc30*/  ISETP.GT.AND P4, PT, R53, 0x28, PT ;  /* 0x000000283500780c */ /* 0x000fe40003f84270 */
[----:B-1----:R-:W-:Y:S02]  /*dc40*/  FSEL R141, R141, -INF , P3 ;  /* 0xff8000008d8d7808 */ /* 0x002fe40001800000 */
[----:B------:R-:W-:-:S03]  /*dc50*/  FMNMX.FTZ R8, R45, R8, !PT ;  /* 0x000000082d087209 */ /* 0x000fc60007810000 */
[----:B------:R-:W1:Y:S01]  /*dc60*/  MUFU.TANH R137, R137 ;  /* 0x0000008900897308 */ /* 0x000e620000002400 */
[----:B------:R-:W-:Y:S01]  /*dc70*/  ISETP.GT.AND P1, PT, R53, 0x29, PT ;  /* 0x000000293500780c */ /* 0x000fe20003f24270 */
[----:B------:R-:W-:Y:S01]  /*dc80*/  FMUL.FTZ R38, R58, UR5 ;  /* 0x000000053a267c20 */ /* 0x000fe20008410000 */
[----:B--2---:R-:W-:Y:S02]  /*dc90*/  FSEL R43, R43, -INF , P4 ;  /* 0xff8000002b2b7808 */ /* 0x004fe40002000000 */
[----:B------:R-:W-:-:S03]  /*dca0*/  FMNMX.FTZ R8, R141, R8, !PT ;  /* 0x000000088d087209 */ /* 0x000fc60007810000 */
[----:B------:R-:W2:Y:S01]  /*dcb0*/  MUFU.TANH R39, R39 ;  /* 0x0000002700277308 */ /* 0x000ea20000002400 */
[----:B------:R-:W-:Y:S01]  /*dcc0*/  ISETP.GT.AND P2, PT, R53, 0x30, PT ;  /* 0x000000303500780c */ /* 0x000fe20003f44270 */
[----:B------:R-:W-:Y:S01]  /*dcd0*/  FMUL.FTZ R133, R59, UR5 ;  /* 0x000000053b857c20 */ /* 0x000fe20008410000 */
[----:B0-----:R-:W-:Y:S02]  /*dce0*/  FSEL R143, R143, -INF , P1 ;  /* 0xff8000008f8f7808 */ /* 0x001fe40000800000 */
[----:B------:R-:W-:-:S03]  /*dcf0*/  FMNMX.FTZ R8, R43, R8, !PT ;  /* 0x000000082b087209 */ /* 0x000fc60007810000 */
[----:B------:R-:W0:Y:S01]  /*dd00*/  MUFU.TANH R139, R139 ;  /* 0x0000008b008b7308 */ /* 0x000e220000002400 */
[----:B------:R-:W-:Y:S01]  /*dd10*/  ISETP.GT.AND P3, PT, R53, 0x31, PT ;  /* 0x000000313500780c */ /* 0x000fe20003f64270 */
[----:B------:R-:W-:Y:S01]  /*dd20*/  FMUL.FTZ R35, R62, UR5 ;  /* 0x000000053e237c20 */ /* 0x000fe20008410000 */
[----:B---3--:R-:W-:Y:S02]  /*dd30*/  FSEL R41, R41, -INF , P2 ;  /* 0xff80000029297808 */ /* 0x008fe40001000000 */
[----:B------:R-:W-:-:S03]  /*dd40*/  FMNMX.FTZ R8, R143, R8, !PT ;  /* 0x000000088f087209 */ /* 0x000fc60007810000 */
[----:B------:R-:W3:Y:S01]  /*dd50*/  MUFU.TANH R38, R38 ;  /* 0x0000002600267308 */ /* 0x000ee20000002400 */
[----:B------:R-:W-:Y:S01]  /*dd60*/  ISETP.GT.AND P4, PT, R53, 0x38, PT ;  /* 0x000000383500780c */ /* 0x000fe20003f84270 */
[----:B------:R-:W-:Y:S01]  /*dd70*/  FMUL.FTZ R135, R63, UR5 ;  /* 0x000000053f877c20 */ /* 0x000fe20008410000 */
        /* <DEDUP_REMOVED lines=28> */
[----:B------:R-:W-:Y:S01]  /*df40*/  FMUL.FTZ R125, R75, UR5 ;  /* 0x000000054b7d7c20 */ /* 0x000fe20008410000 */
[----:B------:R-:W-:Y:S02]  /*df50*/  ISETP.GT.AND P2, PT, R53, 0x50, PT ;  /* 0x000000503500780c */ /* 0x000fe40003f44270 */
[----:B0-----:R-:W-:Y:S02]  /*df60*/  FSEL R135, R135, -INF , P1 ;  /* 0xff80000087877808 */ /* 0x001fe40000800000 */
[----:B------:R-:W-:Y:S02]  /*df70*/  FMNMX.FTZ R8, R35, R8, !PT ;  /* 0x0000000823087209 */ /* 0x000fe40007810000 */
[----:B------:R-:W0:Y:S01]  /*df80*/  MUFU.TANH R131, R131 ;  /* 0x0000008300837308 */ /* 0x000e220000002400 */
[----:B------:R-:W-:Y:S01]  /*df90*/  FMUL.FTZ R78, R78, UR5 ;  /* 0x000000054e4e7c20 */ /* 0x000fe20008410000 */
[----:B------:R-:W-:-:S02]  /*dfa0*/  ISETP.GT.AND P3, PT, R53, 0x51, PT ;  /* 0x000000513500780c */ /* 0x000fc40003f64270 */
[----:B---3--:R-:W-:Y:S02]  /*dfb0*/  FSEL R33, R33, -INF , P2 ;  /* 0xff80000021217808 */ /* 0x008fe40001000000 */
[----:B------:R-:W-:Y:S02]  /*dfc0*/  FMNMX.FTZ R8, R135, R8, !PT ;  /* 0x0000000887087209 */ /* 0x000fe40007810000 */
[----:B------:R-:W3:Y:S01]  /*dfd0*/  MUFU.TANH R29, R29 ;  /* 0x0000001d001d7308 */ /* 0x000ee20000002400 */
[----:B------:R-:W-:Y:S01]  /*dfe0*/  ISETP.GT.AND P4, PT, R53, 0x58, PT ;  /* 0x000000583500780c */ /* 0x000fe20003f84270 */
[----:B------:R-:W-:Y:S01]  /*dff0*/  FMUL.FTZ R79, R79, UR5 ;  /* 0x000000054f4f7c20 */ /* 0x000fe20008410000 */
[----:B-1----:R-:W-:Y:S02]  /*e000*/  FSEL R129, R129, -INF , P3 ;  /* 0xff80000081817808 */ /* 0x002fe40001800000 */
[----:B------:R-:W-:-:S03]  /*e010*/  FMNMX.FTZ R8, R33, R8, !PT ;  /* 0x0000000821087209 */ /* 0x000fc60007810000 */
[----:B------:R-:W1:Y:S01]  /*e020*/  MUFU.TANH R125, R125 ;  /* 0x0000007d007d7308 */ /* 0x000e620000002400 */
[----:B------:R-:W-:-:S07]  /*e030*/  ISETP.GT.AND P1, PT, R53, 0x59, PT ;  /* 0x000000593500780c */ /* 0x000fce0003f24270 */
[----:B------:R-:W4:Y:S01]  /*e040*/  MUFU.TANH R27, R78 ;  /* 0x0000004e001b7308 */ /* 0x000f220000002400 */
[----:B--2---:R-:W-:Y:S01]  /*e050*/  FSEL R31, R31, -INF , P4 ;  /* 0xff8000001f1f7808 */ /* 0x004fe20002000000 */
[----:B------:R-:W-:Y:S01]  /*e060*/  FMUL.FTZ R121, R82, UR5 ;  /* 0x0000000552797c20 */ /* 0x000fe20008410000 */
[----:B------:R-:W-:Y:S01]  /*e070*/  FMNMX.FTZ R8, R129, R8, !PT ;  /* 0x0000000881087209 */ /* 0x000fe20007810000 */
[----:B------:R-:W-:Y:S01]  /*e080*/  FMUL.FTZ R25, R83, UR5 ;  /* 0x0000000553197c20 */ /* 0x000fe20008410000 */
[----:B------:R-:W-:Y:S02]  /*e090*/  ISETP.GT.AND P2, PT, R53, 0x60, PT ;  /* 0x000000603500780c */ /* 0x000fe40003f44270 */
[----:B0-----:R-:W-:Y:S01]  /*e0a0*/  FSEL R131, R131, -INF , P1 ;  /* 0xff80000083837808 */ /* 0x001fe20000800000 */
[----:B------:R-:W0:Y:S01]  /*e0b0*/  MUFU.TANH R79, R79 ;  /* 0x0000004f004f7308 */ /* 0x000e220000002400 */
[----:B------:R-:W-:Y:S02]  /*e0c0*/  FMNMX.FTZ R8, R31, R8, !PT ;  /* 0x000000081f087209 */ /* 0x000fe40007810000 */
[----:B------:R-:W-:-:S02]  /*e0d0*/  ISETP.GT.AND P3, PT, R53, 0x61, PT ;  /* 0x000000613500780c */ /* 0x000fc40003f64270 */
[----:B------:R-:W-:Y:S01]  /*e0e0*/  ISETP.GT.AND P4, PT, R53, 0x68, PT ;  /* 0x000000683500780c */ /* 0x000fe20003f84270 */
[----:B------:R-:W-:Y:S01]  /*e0f0*/  FMUL.FTZ R123, R86, UR5 ;  /* 0x00000005567b7c20 */ /* 0x000fe20008410000 */
[----:B---3--:R-:W-:Y:S01]  /*e100*/  FSEL R29, R29, -INF , P2 ;  /* 0xff8000001d1d7808 */ /* 0x008fe20001000000 */
[----:B------:R-:W2:Y:S01]  /*e110*/  MUFU.TANH R121, R121 ;  /* 0x0000007900797308 */ /* 0x000ea20000002400 */
[----:B------:R-:W-:Y:S02]  /*e120*/  FMNMX.FTZ R8, R131, R8, !PT ;  /* 0x0000000883087209 */ /* 0x000fe40007810000 */
[----:B-1----:R-:W-:Y:S02]  /*e130*/  FSEL R125, R125, -INF , P3 ;  /* 0xff8000007d7d7808 */ /* 0x002fe40001800000 */
[----:B----4-:R-:W-:Y:S02]  /*e140*/  FSEL R27, R27, -INF , P4 ;  /* 0xff8000001b1b7808 */ /* 0x010fe40002000000 */
[C---:B------:R-:W-:Y:S01]  /*e150*/  ISETP.GT.AND P1, PT, R53.reuse, 0x69, PT ;  /* 0x000000693500780c */ /* 0x040fe20003f24270 */
[----:B------:R-:W1:Y:S01]  /*e160*/  MUFU.TANH R25, R25 ;  /* 0x0000001900197308 */ /* 0x000e620000002400 */
[----:B------:R-:W-:-:S02]  /*e170*/  ISETP.GT.AND P2, PT, R53, 0x70, PT ;  /* 0x000000703500780c */ /* 0x000fc40003f44270 */
[C---:B------:R-:W-:Y:S02]  /*e180*/  ISETP.GT.AND P3, PT, R53.reuse, 0x71, PT ;  /* 0x000000713500780c */ /* 0x040fe40003f64270 */
[C---:B------:R-:W-:Y:S02]  /*e190*/  ISETP.GT.AND P4, PT, R53.reuse, 0x78, PT ;  /* 0x000000783500780c */ /* 0x040fe40003f84270 */
[----:B------:R-:W-:Y:S01]  /*e1a0*/  ISETP.GT.AND P5, PT, R53, 0x79, PT ;  /* 0x000000793500780c */ /* 0x000fe20003fa4270 */
[----:B------:R-:W-:Y:S01]  /*e1b0*/  FMUL.FTZ R53, R87, UR5 ;  /* 0x0000000557357c20 */ /* 0x000fe20008410000 */
[----:B------:R-:W-:Y:S01]  /*e1c0*/  FMNMX.FTZ R8, R29, R8, !PT ;  /* 0x000000081d087209 */ /* 0x000fe20007810000 */
[----:B------:R-:W3:Y:S03]  /*e1d0*/  MUFU.TANH R123, R123 ;  /* 0x0000007b007b7308 */ /* 0x000ee60000002400 */
[----:B------:R-:W-:-:S02]  /*e1e0*/  FMNMX.FTZ R8, R125, R8, !PT ;  /* 0x000000087d087209 */ /* 0x000fc40007810000 */
[----:B0-----:R-:W-:Y:S02]  /*e1f0*/  FSEL R127, R79, -INF , P1 ;  /* 0xff8000004f7f7808 */ /* 0x001fe40000800000 */
[----:B------:R-:W-:Y:S01]  /*e200*/  FMNMX.FTZ R8, R27, R8, !PT ;  /* 0x000000081b087209 */ /* 0x000fe20007810000 */
[----:B------:R-:W0:Y:S01]  /*e210*/  MUFU.TANH R53, R53 ;  /* 0x0000003500357308 */ /* 0x000e220000002400 */
[----:B--2---:R-:W-:Y:S02]  /*e220*/  FSEL R121, R121, -INF , P2 ;  /* 0xff80000079797808 */ /* 0x004fe40001000000 */
[----:B------:R-:W-:Y:S02]  /*e230*/  FMNMX.FTZ R8, R127, R8, !PT ;  /* 0x000000087f087209 */ /* 0x000fe40007810000 */
[----:B-1----:R-:W-:Y:S02]  /*e240*/  FSEL R25, R25, -INF , P3 ;  /* 0xff80000019197808 */ /* 0x002fe40001800000 */
[----:B------:R-:W-:-:S02]  /*e250*/  FMNMX.FTZ R8, R121, R8, !PT ;  /* 0x0000000879087209 */ /* 0x000fc40007810000 */
[----:B---3--:R-:W-:Y:S02]  /*e260*/  FSEL R123, R123, -INF , P4 ;  /* 0xff8000007b7b7808 */ /* 0x008fe40002000000 */
[----:B------:R-:W-:-:S04]  /*e270*/  FMNMX.FTZ R8, R25, R8, !PT ;  /* 0x0000000819087209 */ /* 0x000fc80007810000 */
[----:B------:R-:W-:Y:S02]  /*e280*/  FMNMX.FTZ R8, R123, R8, !PT ;  /* 0x000000087b087209 */ /* 0x000fe40007810000 */
[----:B0-----:R-:W-:-:S04]  /*e290*/  FSEL R53, R53, -INF , P5 ;  /* 0xff80000035357808 */ /* 0x001fc80002800000 */
[----:B------:R-:W-:-:S05]  /*e2a0*/  FMNMX.FTZ R24, R53, R8, !PT ;  /* 0x0000000835187209 */ /* 0x000fca0007810000 */
[----:B------:R-:W0:Y:S02]  /*e2b0*/  SHFL.BFLY PT, R8, R24, 0x2, 0x1f ;  /* 0x0c401f0018087f89 */ /* 0x000e2400000e0000 */
[----:B0-----:R-:W-:-:S05]  /*e2c0*/  FMNMX.FTZ R24, R24, R8, !PT ;  /* 0x0000000818187209 */ /* 0x001fca0007810000 */
[----:B------:R-:W0:Y:S01]  /*e2d0*/  SHFL.BFLY PT, R8, R24, 0x1, 0x1f ;  /* 0x0c201f0018087f89 */ /* 0x000e2200000e0000 */
[----:B------:R-:W1:Y:S01]  /*e2e0*/  S2R R56, SR_CgaCtaId ;  /* 0x0000000000387919 */ /* 0x000e620000008800 */
[----:B0-----:R-:W-:-:S04]  /*e2f0*/  FMNMX.FTZ R24, R24, R8, !PT ;  /* 0x0000000818187209 */ /* 0x001fc80007810000 */
[----:B------:R-:W-:-:S04]  /*e300*/  FSETP.NEU.FTZ.AND P1, PT, R24, -INF , PT ;  /* 0xff8000001800780b */ /* 0x000fc80003f3d000 */
[----:B------:R-:W-:-:S05]  /*e310*/  FSEL R8, R24, RZ, P1 ;  /* 0x000000ff18087208 */ /* 0x000fca0000800000 */
[----:B------:R-:W-:Y:S01]  /*e320*/  FADD.FTZ R8, -R8, R10 ;  /* 0x0000000a08087221 */ /* 0x000fe20000010100 */
[-C--:B------:R-:W-:Y:S01]  /*e330*/  FMUL.FTZ R10, R24, R9.reuse ;  /* 0x00000009180a7220 */ /* 0x080fe20000410000 */
[----:B------:R-:W-:-:S04]  /*e340*/  FMUL.FTZ R4, R4, R9 ;  /* 0x0000000904047220 */ /* 0x000fc80000410000 */
[----:B------:R-:W-:Y:S01]  /*e350*/  FSEL R10, R10, RZ, P1 ;  /* 0x000000ff0a0a7208 */ /* 0x000fe20000800000 */
[-C--:B------:R-:W-:Y:S01]  /*e360*/  FMUL.FTZ R8, R8, R9.reuse ;  /* 0x0000000908087220 */ /* 0x080fe20000410000 */
[----:B------:R-:W-:Y:S03]  /*e370*/  MUFU.EX2 R148, R148 ;  /* 0x0000009400947308 */ /* 0x000fe60000000800 */
        /* <DEDUP_REMOVED lines=32> */
[----:B------:R-:W0:Y:S08]  /*e580*/  MUFU.EX2 R4, R4 ;  /* 0x0000000400047308 */ /* 0x000e300000000800 */
[----:B------:R2:W-:Y:S08]  /*e590*/  MUFU.EX2 R53, R55 ;  /* 0x0000003700357308 */ /* 0x0005f00000000800 */
[----:B------:R-:W3:Y:S01]  /*e5a0*/  MUFU.EX2 R8, R8 ;  /* 0x0000000800087308 */ /* 0x000ee20000000800 */
[----:B--2---:R-:W-:-:S07]  /*e5b0*/  IMAD R55, R22, 0x8, R2 ;  /* 0x0000000816377824 */ /* 0x004fce00078e0202 */
[----:B------:R-:W2:Y:S01]  /*e5c0*/  MUFU.EX2 R54, R54 ;  /* 0x0000003600367308 */ /* 0x000ea20000000800 */
[----:B------:R-:W-:-:S07]  /*e5d0*/  VIADD R55, R55, 0x16840 ;  /* 0x0001684037377836 */ /* 0x000fce0000000000 */
[----:B------:R-:W4:Y:S08]  /*e5e0*/  MUFU.EX2 R149, R149 ;  /* 0x0000009500957308 */ /* 0x000f300000000800 */
[----:B------:R-:W5:Y:S08]  /*e5f0*/  MUFU.EX2 R150, R150 ;  /* 0x0000009600967308 */ /* 0x000f700000000800 */
[----:B------:R-:W5:Y:S01]  /*e600*/  MUFU.EX2 R51, R51 ;  /* 0x0000003300337308 */ /* 0x000f620000000800 */
[----:B-1----:R-:W-:Y:S01]  /*e610*/  PRMT R55, R56, 0x654, R55 ;  /* 0x0000065438377816 */ /* 0x002fe20000000037 */
[----:B0-----:R-:W-:-:S06]  /*e620*/  FFMA.FTZ R3, R4, R3, R148 ;  /* 0x0000000304037223 */ /* 0x001fcc0000010094 */
[----:B------:R-:W0:Y:S01]  /*e630*/  MUFU.EX2 R52, R52 ;  /* 0x0000003400347308 */ /* 0x000e220000000800 */
[----:B---3--:R-:W-:Y:S01]  /*e640*/  FFMA.FTZ R0, R8, R0, R53 ;  /* 0x0000000008007223 */ /* 0x008fe20000010035 */
[----:B------:R4:W-:Y:S06]  /*e650*/  SYNCS.ARRIVE.TRANS64.RED.A1T0 RZ, [R55+URZ], RZ ;  /* 0x000000ff37ff79a7 */ /* 0x0009ec000810043f */
[----:B------:R-:W1:Y:S01]  /*e660*/  MUFU.EX2 R151, R151 ;  /* 0x0000009700977308 */ /* 0x000e620000000800 */
[----:B--2---:R-:W-:Y:S01]  /*e670*/  FADD.FTZ R3, R54, R3 ;  /* 0x0000000336037221 */ /* 0x004fe20000010000 */
[----:B----4-:R-:W-:-:S06]  /*e680*/  FADD.FTZ R55, R149, R0 ;  /* 0x0000000095377221 */ /* 0x010fcc0000010000 */
[----:B------:R-:W2:Y:S08]  /*e690*/  MUFU.EX2 R144, R144 ;  /* 0x0000009000907308 */ /* 0x000eb00000000800 */
[----:B------:R-:W3:Y:S01]  /*e6a0*/  MUFU.EX2 R49, R49 ;  /* 0x0000003100317308 */ /* 0x000ee20000000800 */
[----:B-----5:R-:W-:Y:S01]  /*e6b0*/  FADD.FTZ R0, R150, R3 ;  /* 0x0000000396007221 */ /* 0x020fe20000010000 */
[----:B------:R-:W-:-:S06]  /*e6c0*/  FADD.FTZ R3, R51, R55 ;  /* 0x0000003733037221 */ /* 0x000fcc0000010000 */
[----:B------:R-:W4:Y:S08]  /*e6d0*/  MUFU.EX2 R50, R50 ;  /* 0x0000003200327308 */ /* 0x000f300000000800 */
[----:B------:R-:W5:Y:S01]  /*e6e0*/  MUFU.EX2 R145, R145 ;  /* 0x0000009100917308 */ /* 0x000f620000000800 */
[----:B0-----:R-:W-:Y:S01]  /*e6f0*/  FADD.FTZ R0, R52, R0 ;  /* 0x0000000034007221 */ /* 0x001fe20000010000 */
[----:B-1----:R-:W-:-:S06]  /*e700*/  FADD.FTZ R3, R151, R3 ;  /* 0x0000000397037221 */ /* 0x002fcc0000010000 */
[----:B------:R-:W0:Y:S08]  /*e710*/  MUFU.EX2 R146, R146 ;  /* 0x0000009200927308 */ /* 0x000e300000000800 */
[----:B------:R-:W1:Y:S01]  /*e720*/  MUFU.EX2 R47, R47 ;  /* 0x0000002f002f7308 */ /* 0x000e620000000800 */
[----:B--2---:R-:W-:Y:S01]  /*e730*/  FADD.FTZ R0, R144, R0 ;  /* 0x0000000090007221 */ /* 0x004fe20000010000 */
[----:B---3--:R-:W-:-:S06]  /*e740*/  FADD.FTZ R3, R49, R3 ;  /* 0x0000000331037221 */ /* 0x008fcc0000010000 */
[----:B------:R-:W2:Y:S08]  /*e750*/  MUFU.EX2 R48, R48 ;  /* 0x0000003000307308 */ /* 0x000eb00000000800 */
[----:B------:R-:W3:Y:S01]  /*e760*/  MUFU.EX2 R147, R147 ;  /* 0x0000009300937308 */ /* 0x000ee20000000800 */
[----:B----4-:R-:W-:Y:S01]  /*e770*/  FADD.FTZ R0, R50, R0 ;  /* 0x0000000032007221 */ /* 0x010fe20000010000 */
[----:B-----5:R-:W-:-:S06]  /*e780*/  FADD.FTZ R3, R145, R3 ;  /* 0x0000000391037221 */ /* 0x020fcc0000010000 */
        /* <DEDUP_REMOVED lines=95> */
[----:B-----5:R-:W-:-:S03]  /*ed80*/  FADD.FTZ R3, R25, R3 ;  /* 0x0000000319037221 */ /* 0x020fc60000010000 */
[----:B0-----:R-:W-:Y:S01]  /*ed90*/  FADD.FTZ R0, R122, R0 ;  /* 0x000000007a007221 */ /* 0x001fe20000010000 */
[----:B-1----:R-:W-:-:S03]  /*eda0*/  FADD.FTZ R55, R123, R3 ;  /* 0x000000037b377221 */ /* 0x002fc60000010000 */
[----:B--2---:R-:W-:Y:S01]  /*edb0*/  FADD.FTZ R3, R11, R0 ;  /* 0x000000000b037221 */ /* 0x004fe20000010000 */
[----:B---3--:R-:W-:Y:S01]  /*edc0*/  FADD.FTZ R0, R10, R55 ;  /* 0x000000370a007221 */ /* 0x008fe20000010000 */
[----:B------:R-:W-:Y:S06]  /*edd0*/  @!P0 BRA `(.L_x_2782) ;  /* 0x0000000000048947 */ /* 0x000fec0003800000 */
[----:B------:R-:W-:Y:S01]  /*ede0*/  BPT.TRAP 0x1 ;  /* 0x000000040000795c */ /* 0x000fe20000300000 */
.L_x_2782:
[----:B------:R-:W2:Y:S01]  /*edf0*/  LDL R55, [R1+0x24] ;  /* 0x0000240001377983 */ /* 0x000ea20000100800 */
[----:B------:R-:W-:-:S04]  /*ee00*/  IMAD R13, R13, 0x8, R2 ;  /* 0x000000080d0d7824 */ /* 0x000fc800078e0202 */
[----:B------:R-:W-:-:S05]  /*ee10*/  VIADD R13, R13, 0x16860 ;  /* 0x000168600d0d7836 */ /* 0x000fca0000000000 */
[----:B------:R-:W-:Y:S01]  /*ee20*/  PRMT R13, R56, 0x654, R13 ;  /* 0x00000654380d7816 */ /* 0x000fe2000000000d */
[----:B------:R-:W-:Y:S01]  /*ee30*/  FMUL.FTZ R88, R88, R4 ;  /* 0x0000000458587220 */ /* 0x000fe20000410000 */
[----:B------:R-:W-:Y:S02]  /*ee40*/  F2FP.BF16.F32.PACK_AB R122, R11, R122 ;  /* 0x0000007a0b7a723e */ /* 0x000fe400000010ff */
[----:B------:R0:W-:Y:S01]  /*ee50*/  SYNCS.ARRIVE.TRANS64.RED.A1T0 RZ, [R13+URZ], RZ ;  /* 0x000000ff0dff79a7 */ /* 0x0001e2000810043f */
        /* <DEDUP_REMOVED lines=65> */
[----:B0-----:R-:W-:Y:S02]  /*f270*/  MOV R13, R22 ;  /* 0x00000016000d7202 */ /* 0x001fe40000000f00 */
[C---:B--2---:R-:W-:Y:S01]  /*f280*/  ISETP.GT.AND P1, PT, R12.reuse, R55, PT ;  /* 0x000000370c00720c */ /* 0x044fe20003f24270 */
[----:B------:R-:W-:-:S12]  /*f290*/  VIADD R12, R12, 0xffffffff ;  /* 0xffffffff0c0c7836 */ /* 0x000fd80000000000 */
[----:B------:R-:W-:Y:S05]  /*f2a0*/  @P1 BRA `(.L_x_2783) ;  /* 0xffffffcc00c01947 */ /* 0x000fea000383ffff */
.L_x_2771:
[----:B------:R-:W2:Y:S02]  /*f2b0*/  LDL R4, [R1+0x34] ;  /* 0x0000340001047983 */ /* 0x000ea40000100800 */
[----:B--2---:R-:W-:-:S13]  /*f2c0*/  ISETP.GE.AND P1, PT, R12, R4, PT ;  /* 0x000000040c00720c */ /* 0x004fda0003f26270 */
[----:B------:R-:W-:Y:S05]  /*f2d0*/  @!P1 BRA `(.L_x_2784) ;  /* 0x0000002400e09947 */ /* 0x000fea0003800000 */
[----:B------:R-:W-:Y:S02]  /*f2e0*/  IMAD.MOV.U32 R10, RZ, RZ, R24 ;  /* 0x000000ffff0a7224 */ /* 0x000fe400078e0018 */
[----:B------:R-:W-:Y:S02]  /*f2f0*/  IMAD.MOV.U32 R11, RZ, RZ, R5 ;  /* 0x000000ffff0b7224 */ /* 0x000fe400078e0005 */
[----:B------:R-:W-:Y:S02]  /*f300*/  IMAD.MOV.U32 R4, RZ, RZ, R155 ;  /* 0x000000ffff047224 */ /* 0x000fe400078e009b */
[----:B------:R-:W-:-:S07]  /*f310*/  IMAD.MOV.U32 R13, RZ, RZ, R22 ;  /* 0x000000ffff0d7224 */ /* 0x000fce00078e0016 */
.L_x_2796:
        /* <DEDUP_REMOVED lines=11> */
.L_x_2786:
[----:B------:R-:W-:Y:S01]  /*f3d0*/  IMAD R5, R22, 0x8, R2 ;  /* 0x0000000816057824 */ /* 0x000fe200078e0202 */
[----:B------:R-:W-:-:S04]  /*f3e0*/  SHF.L.U32 R8, R155, 0x1f, RZ ;  /* 0x0000001f9b087819 */ /* 0x000fc800000006ff */
[----:B------:R0:W1:Y:S01]  /*f3f0*/  SYNCS.PHASECHK.TRANS64.TRYWAIT P1, [R5+URZ+0x16830], R8 ;  /* 0x01683008050075a7 */ /* 0x000062000802017f */
[----:B------:R-:W-:Y:S05]  /*f400*/  @!P0 BRA `(.L_x_2787) ;  /* 0x0000000000048947 */ /* 0x000fea0003800000 */
[----:B------:R-:W-:Y:S01]  /*f410*/  BPT.TRAP 0x1 ;  /* 0x000000040000795c */ /* 0x000fe20000300000 */
.L_x_2787:
[----:B------:R-:W-:Y:S04]  /*f420*/  BSSY B0, `(.L_x_2785) ;  /* 0x0000004000007945 */ /* 0x000fe80003800000 */
[----:B-1----:R-:W-:Y:S05]  /*f430*/  @P1 BRA `(.L_x_2788) ;  /* 0x0000000000081947 */ /* 0x002fea0003800000 */
[----:B------:R-:W1:Y:S02]  /*f440*/  SYNCS.PHASECHK.TRANS64.TRYWAIT P1, [R5+URZ+0x16830], R8 ;  /* 0x01683008050075a7 */ /* 0x000e64000802017f */
[----:B-1----:R-:W-:Y:S05]  /*f450*/  @!P1 BRA `(.L_x_2789) ;  /* 0x000000e0003c9947 */ /* 0x002fea0003800000 */
.L_x_2788:
[----:B------:R-:W-:Y:S05]  /*f460*/  BSYNC B0 ;  /* 0x0000000000007941 */ /* 0x000fea0003800000 */
.L_x_2785:
[----:B01----:R-:W2:Y:S01]  /*f470*/  LDL R8, [R1+0x1c] ;  /* 0x00001c0001087983 */ /* 0x003ea20000100800 */
[----:B------:R-:W-:Y:S01]  /*f480*/  IMAD.MOV.U32 R9, RZ, RZ, 0x40000040 ;  /* 0x40000040ff097424 */ /* 0x000fe200078e00ff */
[----:B------:R-:W-:Y:S05]  /*f490*/  WARPSYNC.ALL ;  /* 0x0000000000007948 */ /* 0x000fea0003800000 */
[----:B------:R-:W-:Y:S01]  /*f4a0*/  R2UR UR19, R9 ;  /* 0x00000000091372ca */ /* 0x000fe200000e0000 */
[----:B------:R-:W0:Y:S01]  /*f4b0*/  S2R R5, SR_TID.X ;  /* 0x0000000000057919 */ /* 0x000e220000002100 */
[----:B------:R-:W-:Y:S01]  /*f4c0*/  IMAD.MOV.U32 R27, RZ, RZ, 0x40000040 ;  /* 0x40000040ff1b7424 */ /* 0x000fe200078e00ff */
[----:B------:R-:W-:Y:S01]  /*f4d0*/  R2UR UR8, R6 ;  /* 0x00000000060872ca */ /* 0x000fe200000e0000 */
[----:B------:R-:W-:Y:S01]  /*f4e0*/  IMAD.MOV.U32 R25, RZ, RZ, 0x40000040 ;  /* 0x40000040ff197424 */ /* 0x000fe200078e00ff */
[----:B------:R-:W-:-:S02]  /*f4f0*/  R2UR UR9, R7 ;  /* 0x00000000070972ca */ /* 0x000fc400000e0000 */
[----:B0-----:R-:W-:-:S05]  /*f500*/  SHF.R.U32.HI R5, RZ, 0x7, R5 ;  /* 0x00000007ff057819 */ /* 0x001fca0000011605 */
[----:B------:R-:W-:Y:S01]  /*f510*/  VIADD R5, R5, 0x8 ;  /* 0x0000000805057836 */ /* 0x000fe20000000000 */
[----:B------:R-:W-:Y:S02]  /*f520*/  R2UR UR11, R27 ;  /* 0x000000001b0b72ca */ /* 0x000fe400000e0000 */
[----:B------:R-:W-:Y:S02]  /*f530*/  R2UR UR15, R25 ;  /* 0x00000000190f72ca */ /* 0x000fe400000e0000 */
[----:B------:R-:W-:Y:S01]  /*f540*/  R2UR UR23, R27 ;  /* 0x000000001b1772ca */ /* 0x000fe200000e0000 */
[----:B------:R0:W-:Y:S01]  /*f550*/  BAR.SYNC.DEFER_BLOCKING R5, 0x100 ;  /* 0x000400050000751d */ /* 0x0001e20000010000 */
[----:B--2---:R-:W-:-:S04]  /*f560*/  IMAD R26, R22, 0x400, R8 ;  /* 0x00000400161a7824 */ /* 0x004fc800078e0208 */
[----:B------:R-:W-:-:S05]  /*f570*/  VIADD R8, R26, 0x4 ;  /* 0x000000041a087836 */ /* 0x000fca0000000000 */
[----:B------:R-:W-:Y:S02]  /*f580*/  R2UR UR18, R8 ;  /* 0x00000000081272ca */ /* 0x000fe400000e0000 */
[----:B------:R-:W2:Y:S01]  /*f590*/  LDL.64 R8, [R1+0x8] ;  /* 0x0000080001087983 */ /* 0x000ea20000100a00 */
[C---:B------:R-:W-:Y:S02]  /*f5a0*/  R2UR UR10, R26.reuse ;  /* 0x000000001a0a72ca */ /* 0x040fe400000e0000 */
[C---:B------:R-:W-:Y:S01]  /*f5b0*/  IADD3 R24, R26.reuse, 0x2, RZ ;  /* 0x000000021a187810 */ /* 0x040fe20007ffe0ff */
        /* <DEDUP_REMOVED lines=24> */
.L_x_2791:
[----:B------:R-:W-:Y:S01]  /*f740*/  SHF.L.U32 R4, R4, 0x1f, RZ ;  /* 0x0000001f04047819 */ /* 0x000fe200000006ff */
[----:B------:R-:W-:-:S04]  /*f750*/  IMAD R5, R13, 0x8, R2 ;  /* 0x000000080d057824 */ /* 0x000fc800078e0202 */
[----:B------:R0:W1:Y:S01]  /*f760*/  SYNCS.PHASECHK.TRANS64.TRYWAIT P1, [R5+URZ+0x16850], R4 ;  /* 0x01685004050075a7 */ /* 0x000062000802017f */
[----:B------:R-:W-:Y:S05]  /*f770*/  @!P0 BRA `(.L_x_2792) ;  /* 0x0000000000048947 */ /* 0x000fea0003800000 */
[----:B------:R-:W-:Y:S01]  /*f780*/  BPT.TRAP 0x1 ;  /* 0x000000040000795c */ /* 0x000fe20000300000 */
.L_x_2792:
[----:B-1----:R-:W-:Y:S05]  /*f790*/  @P1 BRA `(.L_x_2790) ;  /* 0x0000000000081947 */ /* 0x002fea0003800000 */
[----:B------:R-:W1:Y:S02]  /*f7a0*/  SYNCS.PHASECHK.TRANS64.TRYWAIT P1, [R5+URZ+0x16850], R4 ;  /* 0x01685004050075a7 */ /* 0x000e64000802017f */
[----:B-1----:R-:W-:Y:S05]  /*f7b0*/  @!P1 BRA `(.L_x_2793) ;  /* 0x000000dc00789947 */ /* 0x002fea0003800000 */
.L_x_2790:
[----:B01----:R-:W-:Y:S01]  /*f7c0*/  VIADD R4, R2, 0x400 ;  /* 0x0000040002047836 */ /* 0x003fe20000000000 */
[----:B------:R-:W-:Y:S05]  /*f7d0*/  WARPSYNC.ALL ;  /* 0x0000000000007948 */ /* 0x000fea0003800000 */
[----:B------:R-:W-:Y:S01]  /*f7e0*/  SHF.R.U32.HI R4, RZ, 0x4, R4 ;  /* 0x00000004ff047819 */ /* 0x000fe20000011604 */
[----:B------:R-:W-:Y:S01]  /*f7f0*/  IMAD.MOV.U32 R5, RZ, RZ, 0x40000040 ;  /* 0x40000040ff057424 */ /* 0x000fe200078e00ff */
[----:B------:R-:W-:Y:S01]  /*f800*/  WARPGROUP.ARRIVE ;  /* 0x00000000000079c5 */ /* 0x000fe20000000000 */
[----:B------:R-:W-:Y:S02]  /*f810*/  MOV R9, 0x40000040 ;  /* 0x4000004000097802 */ /* 0x000fe40000000f00 */
[----:B------:R-:W-:-:S02]  /*f820*/  LOP3.LUT R4, R4, 0x3fff, RZ, 0xc0, !PT ;  /* 0x00003fff04047812 */ /* 0x000fc400078ec0ff */
        /* <DEDUP_REMOVED lines=40> */
[----:B------:R-:W-:Y:S01]  /*fab0*/  VIADD R4, R4, 0x380 ;  /* 0x0000038004047836 */ /* 0x000fe20000000000 */
[----:B------:R-:W-:Y:S01]  /*fac0*/  MOV R9, 0x40000040 ;  /* 0x4000004000097802 */ /* 0x000fe20000000f00 */
[----:B------:R-:W-:Y:S02]  /*fad0*/  WARPGROUP.DEPBAR.LE gsb0, 0x0 ;  /* 0x00008000000079c5 */ /* 0x000fe40000010000 */
[----:B------:R-:W-:-:S08]  /*fae0*/  WARPGROUP.ARRIVE ;  /* 0x00000000000079c5 */ /* 0x000fd00000000000 */
        /* <DEDUP_REMOVED lines=17> */
.L_x_2794:
[----:B------:R-:W1:Y:S01]  /*fc00*/  S2R R121, SR_CgaCtaId ;  /* 0x0000000000797919 */ /* 0x000e620000008800 */
[----:B------:R-:W-:Y:S01]  /*fc10*/  FMUL.FTZ R120, R24, UR4 ;  /* 0x0000000418787c20 */ /* 0x000fe20008410000 */
[----:B------:R-:W-:Y:S01]  /*fc20*/  FMUL.FTZ R122, R25, UR4 ;  /* 0x00000004197a7c20 */ /* 0x000fe20008410000 */
[----:B0-----:R-:W-:Y:S01]  /*fc30*/  FMUL.FTZ R4, R26, UR4 ;  /* 0x000000041a047c20 */ /* 0x001fe20008410000 */
[----:B------:R-:W-:Y:S01]  /*fc40*/  FMUL.FTZ R26, R28, UR4 ;  /* 0x000000041c1a7c20 */ /* 0x000fe20008410000 */
[----:B------:R-:W-:Y:S02]  /*fc50*/  IMAD R5, R22, 0x8, R2 ;  /* 0x0000000816057824 */ /* 0x000fe400078e0202 */
[----:B------:R-:W-:Y:S01]  /*fc60*/  FMUL.FTZ R29, R29, UR4 ;  /* 0x000000041d1d7c20 */ /* 0x000fe20008410000 */
[----:B------:R-:W0:Y:S01]  /*fc70*/  MUFU.TANH R120, R120 ;  /* 0x0000007800787308 */ /* 0x000e220000002400 */
[----:B------:R-:W-:Y:S01]  /*fc80*/  FMUL.FTZ R151, R31, UR4 ;  /* 0x000000041f977c20 */ /* 0x000fe20008410000 */
[----:B------:R-:W-:-:S02]  /*fc90*/  VIADD R5, R5, 0x16840 ;  /* 0x0001684005057836 */ /* 0x000fc40000000000 */
        /* <DEDUP_REMOVED lines=22> */
[----:B-1----:R-:W-:Y:S01]  /*fe00*/  PRMT R5, R121, 0x654, R5 ;  /* 0x0000065479057816 */ /* 0x002fe20000000005 */
[----:B------:R-:W-:Y:S01]  /*fe10*/  FMUL.FTZ R65, R68, UR4 ;  /* 0x0000000444417c20 */ /* 0x000fe20008410000 */
[----:B------:R-:W-:Y:S01]  /*fe20*/  FMUL.FTZ R68, R69, UR4 ;  /* 0x0000000445447c20 */ /* 0x000fe20008410000 */
[----:B------:R-:W-:Y:S01]  /*fe30*/  FMUL.FTZ R72, R72, UR4 ;  /* 0x0000000448487c20 */ /* 0x000fe20008410000 */
[----:B------:R0:W-:Y:S01]  /*fe40*/  SYNCS.ARRIVE.TRANS64.RED.A1T0 RZ, [R5+URZ], RZ ;  /* 0x000000ff05ff79a7 */ /* 0x0001e2000810043f */
[----:B------:R-:W-:Y:S01]  /*fe50*/  FMUL.FTZ R69, R73, UR4 ;  /* 0x0000000449457c20 */ /* 0x000fe20008410000 */
[----:B------:R-:W-:Y:S01]  /*fe60*/  FMUL.FTZ R73, R76, UR4 ;  /* 0x000000044c497c20 */ /* 0x000fe20008410000 */
[----:B------:R-:W1:Y:S01]  /*fe70*/  MUFU.TANH R31, R31 ;  /* 0x0000001f001f7308 */ /* 0x000e620000002400 */
[----:B------:R-:W-:Y:S01]  /*fe80*/  FMUL.FTZ R76, R77, UR4 ;  /* 0x000000044d4c7c20 */ /* 0x000fe20008410000 */
[----:B------:R-:W-:Y:S01]  /*fe90*/  FMUL.FTZ R77, R80, UR4 ;  /* 0x00000004504d7c20 */ /* 0x000fe20008410000 */
[----:B------:R-:W-:Y:S01]  /*fea0*/  FMUL.FTZ R80, R81, UR4 ;  /* 0x0000000451507c20 */ /* 0x000fe20008410000 */
[----:B------:R-:W-:Y:S01]  /*feb0*/  FMUL.FTZ R81, R84, UR4 ;  /* 0x0000000454517c20 */ /* 0x000fe20008410000 */
[----:B0-----:R-:W-:Y:S01]  /*fec0*/  FMNMX.FTZ R5, R120, R11, !PT ;  /* 0x0000000b78057209 */ /* 0x001fe20007810000 */
[----:B------:R-:W-:Y:S01]  /*fed0*/  FMUL.FTZ R84, R85, UR4 ;  /* 0x0000000455547c20 */ /* 0x000fe20008410000 */
[----:B------:R-:W-:Y:S01]  /*fee0*/  FMUL.FTZ R149, R27, UR4 ;  /* 0x000000041b957c20 */ /* 0x000fe20008410000 */
[----:B------:R-:W0:Y:S01]  /*fef0*/  MUFU.TANH R33, R33 ;  /* 0x0000002100217308 */ /* 0x000e220000002400 */
[----:B--2---:R-:W-:Y:S01]  /*ff00*/  FMNMX.FTZ R5, R122, R5, !PT ;  /* 0x000000057a057209 */ /* 0x004fe20007810000 */
[----:B------:R-:W-:Y:S01]  /*ff10*/  FMUL.FTZ R145, R30, UR4 ;  /* 0x000000041e917c20 */ /* 0x000fe20008410000 */
[----:B------:R-:W-:Y:S01]  /*ff20*/  FMUL.FTZ R48, R38, UR4 ;  /* 0x0000000426307c20 */ /* 0x000fe20008410000 */
[----:B------:R-:W-:Y:S01]  /*ff30*/  FMUL.FTZ R147, R39, UR4 ;  /* 0x0000000427937c20 */ /* 0x000fe20008410000 */
[----:B---3--:R-:W-:Y:S01]  /*ff40*/  FMNMX.FTZ R24, R26, R5, !PT ;  /* 0x000000051a187209 */ /* 0x008fe20007810000 */
[----:B------:R-:W-:Y:S01]  /*ff50*/  FMUL.FTZ R27, R42, UR4 ;  /* 0x000000042a1b7c20 */ /* 0x000fe20008410000 */
[----:B------:R-:W-:Y:S01]  /*ff60*/  FMUL.FTZ R141, R43, UR4 ;  /* 0x000000042b8d7c20 */ /* 0x000fe20008410000 */
[----:B------:R-:W2:Y:S01]  /*ff70*/  MUFU.TANH R35, R35 ;  /* 0x0000002300237308 */ /* 0x000ea20000002400 */
[----:B----4-:R-:W-:Y:S01]  /*ff80*/  FMNMX.FTZ R24, R29, R24, !PT ;  /* 0x000000181d187209 */ /* 0x010fe20007810000 */
[----:B------:R-:W-:Y:S01]  /*ff90*/  FMUL.FTZ R44, R46, UR4 ;  /* 0x000000042e2c7c20 */ /* 0x000fe20008410000 */
[----:B------:R-:W-:Y:S01]  /*ffa0*/  FMUL.FTZ R143, R47, UR4 ;  /* 0x000000042f8f7c20 */ /* 0x000fe20008410000 */
[----:B------:R-:W-:Y:S01]  /*ffb0*/  FMUL.FTZ R42, R50, UR4 ;  /* 0x00000004322a7c20 */ /* 0x000fe20008410000 */
[----:B-1----:R-:W-:Y:S01]  /*ffc0*/  FMNMX.FTZ R24, R31, R24, !PT ;  /* 0x000000181f187209 */ /* 0x002fe20007810000 */
[----:B------:R-:W-:Y:S01]  /*ffd0*/  FMUL.FTZ R137, R51, UR4 ;  /* 0x0000000433897c20 */ /* 0x000fe20008410000 */
[----:B------:R-:W-:Y:S01]  /*ffe0*/  FMUL.FTZ R40, R54, UR4 ;  /* 0x0000000436287c20 */ /* 0x000fe20008410000 */
[----:B------:R-:W1:Y:S01]  /*fff0*/  MUFU.TANH R37, R37 ;  /* 0x0000002500257308 */ /* 0x000e620000002400 */
        /* <DEDUP_REMOVED lines=16> */
[----:B-1----:R-:W-:Y:S01]  /*10100*/  FMNMX.FTZ R5, R37, R24, !PT ;  /* 0x0000001825057209 */ /* 0x002fe20007810000 */
[----:B------:R-:W-:Y:S01]  /*10110*/  FMUL.FTZ R121, R82, UR4 ;  /* 0x0000000452797c20 */ /* 0x000fe20008410000 */
[----:B------:R-:W-:Y:S01]  /*10120*/  FMUL.FTZ R25, R83, UR4 ;  /* 0x0000000453197c20 */ /* 0x000fe20008410000 */
[----:B------:R-:W-:Y:S01]  /*10130*/  FMUL.FTZ R123, R86, UR4 ;  /* 0x00000004567b7c20 */ /* 0x000fe20008410000 */
[----:B------:R-:W-:-:S03]  /*10140*/  FMUL.FTZ R54, R87, UR4 ;  /* 0x0000000457367c20 */ /* 0x000fc60008410000 */
        /* <DEDUP_REMOVED lines=44> */
[----:B------:R0:W3:Y:S01]  /*10410*/  MUFU.TANH R9, R4 ;  /* 0x0000000400097308 */ /* 0x0000e20000002400 */
[----:B--2---:R-:W-:-:S07]  /*10420*/  FMNMX.FTZ R5, R81, R24, !PT ;  /* 0x0000001851057209 */ /* 0x004fce0007810000 */
[----:B------:R-:W2:Y:S01]  /*10430*/  MUFU.TANH R149, R149 ;  /* 0x0000009500957308 */ /* 0x000ea20000002400 */
[----:B-1----:R-:W-:Y:S01]  /*10440*/  FMNMX.FTZ R5, R84, R5, !PT ;  /* 0x0000000554057209 */ /* 0x002fe20007810000 */
[----:B0-----:R-:W-:Y:S01]  /*10450*/  FMUL.FTZ R4, R34, UR4 ;  /* 0x0000000422047c20 */ /* 0x001fe20008410000 */
[----:B------:R-:W-:-:S05]  /*10460*/  FMUL.FTZ R34, R66, UR4 ;  /* 0x0000000442227c20 */ /* 0x000fca0008410000 */
[----:B------:R-:W0:Y:S01]  /*10470*/  MUFU.TANH R145, R145 ;  /* 0x0000009100917308 */ /* 0x000e220000002400 */
[----:B---3--:R-:W-:Y:S02]  /*10480*/  IMAD.MOV.U32 R85, RZ, RZ, R9 ;  /* 0x000000ffff557224 */ /* 0x008fe400078e0009 */
[----:B------:R-:W1:Y:S03]  /*10490*/  SHFL.BFLY PT, R9, R5, 0x2, 0x1f ;  /* 0x0c401f0005097f89 */ /* 0x000e6600000e0000 */
[----:B------:R-:W-:Y:S02]  /*104a0*/  FMNMX.FTZ R24, R85, R10, !PT ;  /* 0x0000000a55187209 */ /* 0x000fe40007810000 */
[----:B------:R-:W3:Y:S08]  /*104b0*/  MUFU.TANH R151, R151 ;  /* 0x0000009700977308 */ /* 0x000ef00000002400 */
[----:B------:R-:W4:Y:S08]  /*104c0*/  MUFU.TANH R4, R4 ;  /* 0x0000000400047308 */ /* 0x000f300000002400 */
[----:B------:R-:W5:Y:S01]  /*104d0*/  MUFU.TANH R8, R8 ;  /* 0x0000000800087308 */ /* 0x000f620000002400 */
[----:B-1----:R-:W-:-:S05]  /*104e0*/  FMNMX.FTZ R5, R5, R9, !PT ;  /* 0x0000000905057209 */ /* 0x002fca0007810000 */
[----:B------:R-:W1:Y:S02]  /*104f0*/  SHFL.BFLY PT, R9, R5, 0x1, 0x1f ;  /* 0x0c201f0005097f89 */ /* 0x000e6400000e0000 */
[----:B------:R-:W5:Y:S08]  /*10500*/  MUFU.TANH R48, R48 ;  /* 0x0000003000307308 */ /* 0x000f700000002400 */
[----:B------:R-:W5:Y:S08]  /*10510*/  MUFU.TANH R147, R147 ;  /* 0x0000009300937308 */ /* 0x000f700000002400 */
[----:B------:R-:W5:Y:S01]  /*10520*/  MUFU.TANH R27, R27 ;  /* 0x0000001b001b7308 */ /* 0x000f620000002400 */
[----:B-1----:R-:W-:-:S07]  /*10530*/  FMNMX.FTZ R5, R5, R9, !PT ;  /* 0x0000000905057209 */ /* 0x002fce0007810000 */
[----:B------:R-:W1:Y:S01]  /*10540*/  MUFU.TANH R141, R141 ;  /* 0x0000008d008d7308 */ /* 0x000e620000002400 */
[----:B--2---:R-:W-:Y:S01]  /*10550*/  FMNMX.FTZ R9, R149, R24, !PT ;  /* 0x0000001895097209 */ /* 0x004fe20007810000 */
[----:B------:R-:W-:-:S03]  /*10560*/  FADD.FTZ R11, -R5, R11 ;  /* 0x0000000b050b7221 */ /* 0x000fc60000010100 */
[----:B0-----:R-:W-:-:S03]  /*10570*/  FMNMX.FTZ R9, R145, R9, !PT ;  /* 0x0000000991097209 */ /* 0x001fc60007810000 */
[----:B------:R-:W0:Y:S01]  /*10580*/  MUFU.TANH R44, R44 ;  /* 0x0000002c002c7308 */ /* 0x000e220000002400 */
[----:B---3--:R-:W-:-:S04]  /*10590*/  FMNMX.FTZ R9, R151, R9, !PT ;  /* 0x0000000997097209 */ /* 0x008fc80007810000 */
[----:B----4-:R-:W-:-:S03]  /*105a0*/  FMNMX.FTZ R9, R4, R9, !PT ;  /* 0x0000000904097209 */ /* 0x010fc60007810000 */
[----:B------:R-:W2:Y:S01]  /*105b0*/  MUFU.TANH R143, R143 ;  /* 0x0000008f008f7308 */ /* 0x000ea20000002400 */
[----:B-----5:R-:W-:-:S04]  /*105c0*/  FMNMX.FTZ R9, R8, R9, !PT ;  /* 0x0000000908097209 */ /* 0x020fc80007810000 */
[----:B------:R-:W-:-:S03]  /*105d0*/  FMNMX.FTZ R9, R48, R9, !PT ;  /* 0x0000000930097209 */ /* 0x000fc60007810000 */
[----:B------:R-:W3:Y:S01]  /*105e0*/  MUFU.TANH R42, R42 ;  /* 0x0000002a002a7308 */ /* 0x000ee20000002400 */
[----:B------:R-:W-:-:S04]  /*105f0*/  FMNMX.FTZ R9, R147, R9, !PT ;  /* 0x0000000993097209 */ /* 0x000fc80007810000 */
[----:B------:R-:W-:-:S03]  /*10600*/  FMNMX.FTZ R9, R27, R9, !PT ;  /* 0x000000091b097209 */ /* 0x000fc60007810000 */
[----:B------:R-:W4:Y:S01]  /*10610*/  MUFU.TANH R137, R137 ;  /* 0x0000008900897308 */ /* 0x000f220000002400 */
[----:B-1----:R-:W-:-:S04]  /*10620*/  FMNMX.FTZ R9, R141, R9, !PT ;  /* 0x000000098d097209 */ /* 0x002fc80007810000 */
[----:B0-----:R-:W-:-:S03]  /*10630*/  FMNMX.FTZ R9, R44, R9, !PT ;  /* 0x000000092c097209 */ /* 0x001fc60007810000 */
[----:B------:R-:W0:Y:S01]  /*10640*/  MUFU.TANH R40, R40 ;  /* 0x0000002800287308 */ /* 0x000e220000002400 */
[----:B--2---:R-:W-:-:S04]  /*10650*/  FMNMX.FTZ R9, R143, R9, !PT ;  /* 0x000000098f097209 */ /* 0x004fc80007810000 */
[----:B---3--:R-:W-:-:S03]  /*10660*/  FMNMX.FTZ R9, R42, R9, !PT ;  /* 0x000000092a097209 */ /* 0x008fc60007810000 */
[----:B------:R-:W1:Y:S01]  /*10670*/  MUFU.TANH R139, R139 ;  /* 0x0000008b008b7308 */ /* 0x000e620000002400 */
[----:B----4-:R-:W-:-:S07]  /*10680*/  FMNMX.FTZ R9, R137, R9, !PT ;  /* 0x0000000989097209 */ /* 0x010fce0007810000 */
        /* <DEDUP_REMOVED lines=31> */
[----:B0-----:R-:W-:-:S04]  /*10880*/  FMNMX.FTZ R24, R25, R24, !PT ;  /* 0x0000001819187209 */ /* 0x001fc80007810000 */
[----:B-1----:R-:W-:-:S04]  /*10890*/  FMNMX.FTZ R9, R123, R24, !PT ;  /* 0x000000187b097209 */ /* 0x002fc80007810000 */
[----:B--2---:R-:W-:-:S05]  /*108a0*/  FMNMX.FTZ R9, R54, R9, !PT ;  /* 0x0000000936097209 */ /* 0x004fca0007810000 */
[----:B------:R-:W0:Y:S02]  /*108b0*/  SHFL.BFLY PT, R24, R9, 0x2, 0x1f ;  /* 0x0c401f0009187f89 */ /* 0x000e2400000e0000 */
[----:B0-----:R-:W-:-:S05]  /*108c0*/  FMNMX.FTZ R24, R9, R24, !PT ;  /* 0x0000001809187209 */ /* 0x001fca0007810000 */
[----:B------:R-:W0:Y:S02]  /*108d0*/  SHFL.BFLY PT, R9, R24, 0x1, 0x1f ;  /* 0x0c201f0018097f89 */ /* 0x000e2400000e0000 */
[----:B0-----:R-:W-:Y:S02]  /*108e0*/  FMNMX.FTZ R24, R24, R9, !PT ;  /* 0x0000000918187209 */ /* 0x001fe40007810000 */
[----:B------:R-:W0:Y:S03]  /*108f0*/  LDC R9, c[0x0][0x988] ;  /* 0x00026200ff097b82 */ /* 0x000e260000000800 */
[----:B------:R-:W-:Y:S01]  /*10900*/  FADD.FTZ R10, -R24, R10 ;  /* 0x0000000a180a7221 */ /* 0x000fe20000010100 */
[-C--:B0-----:R-:W-:Y:S01]  /*10910*/  FMUL.FTZ R46, R5, R9.reuse ;  /* 0x00000009052e7220 */ /* 0x081fe20000410000 */
[-C--:B------:R-:W-:Y:S02]  /*10920*/  FMUL.FTZ R11, R11, R9.reuse ;  /* 0x000000090b0b7220 */ /* 0x080fe40000410000 */
[-C--:B------:R-:W-:Y:S01]  /*10930*/  FMUL.FTZ R10, R10, R9.reuse ;  /* 0x000000090a0a7220 */ /* 0x080fe20000410000 */
[-CC-:B------:R-:W-:Y:S01]  /*10940*/  FFMA.FTZ R132, R56, R9.reuse, -R46.reuse ;  /* 0x0000000938847223 */ /* 0x180fe2000001082e */
[-C--:B------:R-:W-:Y:S01]  /*10950*/  FMUL.FTZ R56, R24, R9.reuse ;  /* 0x0000000918387220 */ /* 0x080fe20000410000 */
[-CC-:B------:R-:W-:Y:S01]  /*10960*/  FFMA.FTZ R148, R120, R9.reuse, -R46.reuse ;  /* 0x0000000978947223 */ /* 0x180fe2000001082e */
[-C--:B------:R-:W-:Y:S01]  /*10970*/  FFMA.FTZ R39, R122, R9.reuse, -R46 ;  /* 0x000000097a277223 */ /* 0x080fe2000001082e */
[----:B------:R-:W-:Y:S01]  /*10980*/  MUFU.EX2 R11, R11 ;  /* 0x0000000b000b7308 */ /* 0x000fe20000000800 */
[-CC-:B------:R-:W-:Y:S01]  /*10990*/  FFMA.FTZ R55, R85, R9.reuse, -R56.reuse ;  /* 0x0000000955377223 */ /* 0x180fe20000010838 */
[-CC-:B------:R-:W-:Y:S01]  /*109a0*/  FFMA.FTZ R149, R149, R9.reuse, -R56.reuse ;  /* 0x0000000995957223 */ /* 0x180fe20000010838 */
[-CC-:B------:R-:W-:Y:S01]  /*109b0*/  FFMA.FTZ R50, R4, R9.reuse, -R56.reuse ;  /* 0x0000000904327223 */ /* 0x180fe20000010838 */
[-C--:B------:R-:W-:Y:S01]  /*109c0*/  FFMA.FTZ R4, R54, R9.reuse, -R56 ;  /* 0x0000000936047223 */ /* 0x080fe20000010838 */
[-CC-:B------:R-:W-:Y:S01]  /*109d0*/  FFMA.FTZ R150, R26, R9.reuse, -R46.reuse ;  /* 0x000000091a967223 */ /* 0x180fe2000001082e */
[-CC-:B------:R-:W-:Y:S01]  /*109e0*/  FFMA.FTZ R51, R29, R9.reuse, -R46.reuse ;  /* 0x000000091d337223 */ /* 0x180fe2000001082e */
[-CC-:B------:R-:W-:Y:S01]  /*109f0*/  FFMA.FTZ R138, R52, R9.reuse, -R46.reuse ;  /* 0x00000009348a7223 */ /* 0x180fe2000001082e */
[----:B------:R-:W0:Y:S01]  /*10a00*/  MUFU.EX2 R148, R148 ;  /* 0x0000009400947308 */ /* 0x000e220000000800 */
[-C--:B------:R-:W-:Y:S01]  /*10a10*/  FFMA.FTZ R29, R53, R9.reuse, -R46 ;  /* 0x00000009351d7223 */ /* 0x080fe2000001082e */
[-CC-:B------:R-:W-:Y:S01]  /*10a20*/  FFMA.FTZ R52, R145, R9.reuse, -R56.reuse ;  /* 0x0000000991347223 */ /* 0x180fe20000010838 */
[-C--:B------:R-:W-:Y:S01]  /*10a30*/  FFMA.FTZ R151, R151, R9.reuse, -R56 ;  /* 0x0000000997977223 */ /* 0x080fe20000010838 */
[-C--:B------:R-:W-:Y:S01]  /*10a40*/  FFMA.FTZ R144, R31, R9.reuse, -R46 ;  /* 0x000000091f907223 */ /* 0x080fe2000001082e */
[-C--:B------:R-:W-:Y:S01]  /*10a50*/  FFMA.FTZ R145, R8, R9.reuse, -R56 ;  /* 0x0000000908917223 */ /* 0x080fe20000010838 */
[-CC-:B------:R-:W-:Y:S01]  /*10a60*/  FFMA.FTZ R33, R33, R9.reuse, -R46.reuse ;  /* 0x0000000921217223 */ /* 0x180fe2000001082e */
[-CC-:B------:R-:W-:Y:S01]  /*10a70*/  FFMA.FTZ R146, R35, R9.reuse, -R46.reuse ;  /* 0x0000000923927223 */ /* 0x180fe2000001082e */
[----:B------:R-:W-:Y:S01]  /*10a80*/  MUFU.EX2 R10, R10 ;  /* 0x0000000a000a7308 */ /* 0x000fe20000000800 */
[-C--:B------:R-:W-:Y:S01]  /*10a90*/  FFMA.FTZ R26, R49, R9.reuse, -R46 ;  /* 0x00000009311a7223 */ /* 0x080fe2000001082e */
[-C--:B------:R-:W-:Y:S01]  /*10aa0*/  FFMA.FTZ R48, R48, R9.reuse, -R56 ;  /* 0x0000000930307223 */ /* 0x080fe20000010838 */
[-C--:B------:R-:W-:Y:S01]  /*10ab0*/  FFMA.FTZ R47, R37, R9.reuse, -R46 ;  /* 0x00000009252f7223 */ /* 0x080fe2000001082e */
[-C--:B------:R-:W-:Y:S01]  /*10ac0*/  FFMA.FTZ R147, R147, R9.reuse, -R56 ;  /* 0x0000000993937223 */ /* 0x080fe20000010838 */
[-CC-:B------:R-:W-:Y:S01]  /*10ad0*/  FFMA.FTZ R140, R124, R9.reuse, -R46.reuse ;  /* 0x000000097c8c7223 */ /* 0x180fe2000001082e */
[-CC-:B------:R-:W-:Y:S01]  /*10ae0*/  FFMA.FTZ R142, R126, R9.reuse, -R46.reuse ;  /* 0x000000097e8e7223 */ /* 0x180fe2000001082e */
[----:B------:R-:W-:Y:S01]  /*10af0*/  FFMA.FTZ R136, R128, R9, -R46 ;  /* 0x0000000980887223 */ /* 0x000fe2000001082e */
[----:B------:R-:W1:Y:S01]  /*10b00*/  MUFU.EX2 R54, R55 ;  /* 0x0000003700367308 */ /* 0x000e620000000800 */
[----:B0-----:R-:W-:Y:S01]  /*10b10*/  FFMA.FTZ R3, R11, R3, R148 ;  /* 0x000000030b037223 */ /* 0x001fe20000010094 */
        /* <DEDUP_REMOVED lines=15> */
[----:B-1----:R-:W-:Y:S01]  /*10c10*/  FFMA.FTZ R0, R10, R0, R54 ;  /* 0x000000000a007223 */ /* 0x002fe20000010036 */
[-CC-:B------:R-:W-:Y:S01]  /*10c20*/  FFMA.FTZ R120, R77, R9.reuse, -R46.reuse ;  /* 0x000000094d787223 */ /* 0x180fe2000001082e */
[-CC-:B------:R-:W-:Y:S01]  /*10c30*/  FFMA.FTZ R80, R80, R9.reuse, -R46.reuse ;  /* 0x0000000950507223 */ /* 0x180fe2000001082e */
[-CC-:B------:R-:W-:Y:S01]  /*10c40*/  FFMA.FTZ R81, R81, R9.reuse, -R46.reuse ;  /* 0x0000000951517223 */ /* 0x180fe2000001082e */
[-C--:B------:R-:W-:Y:S01]  /*10c50*/  FFMA.FTZ R122, R84, R9.reuse, -R46 ;  /* 0x00000009547a7223 */ /* 0x080fe2000001082e */
        /* <DEDUP_REMOVED lines=8> */
[-CC-:B------:R-:W-:Y:S01]  /*10ce0*/  FFMA.FTZ R40, R40, R9.reuse, -R56.reuse ;  /* 0x0000000928287223 */ /* 0x180fe20000010838 */
[-C--:B------:R-:W-:Y:S01]  /*10cf0*/  FFMA.FTZ R139, R139, R9.reuse, -R56 ;  /* 0x000000098b8b7223 */ /* 0x080fe20000010838 */
[----:B------:R-:W0:Y:S01]  /*10d00*/  MUFU.EX2 R52, R52 ;  /* 0x0000003400347308 */ /* 0x000e220000000800 */
[----:B--2---:R-:W-:Y:S01]  /*10d10*/  FADD.FTZ R55, R149, R0 ;  /* 0x0000000095377221 */ /* 0x004fe20000010000 */
[-CC-:B------:R-:W-:Y:S01]  /*10d20*/  FFMA.FTZ R38, R38, R9.reuse, -R56.reuse ;  /* 0x0000000926267223 */ /* 0x180fe20000010838 */
[-CC-:B------:R-:W-:Y:S01]  /*10d30*/  FFMA.FTZ R133, R133, R9.reuse, -R56.reuse ;  /* 0x0000000985857223 */ /* 0x180fe20000010838 */
[-CC-:B------:R-:W-:Y:S01]  /*10d40*/  FFMA.FTZ R36, R36, R9.reuse, -R56.reuse ;  /* 0x0000000924247223 */ /* 0x180fe20000010838 */
[-CC-:B------:R-:W-:Y:S01]  /*10d50*/  FFMA.FTZ R135, R135, R9.reuse, -R56.reuse ;  /* 0x0000000987877223 */ /* 0x180fe20000010838 */
[-CC-:B------:R-:W-:Y:S01]  /*10d60*/  FFMA.FTZ R34, R34, R9.reuse, -R56.reuse ;  /* 0x0000000922227223 */ /* 0x180fe20000010838 */
[-CC-:B------:R-:W-:Y:S01]  /*10d70*/  FFMA.FTZ R129, R129, R9.reuse, -R56.reuse ;  /* 0x0000000981817223 */ /* 0x180fe20000010838 */
[----:B------:R-:W2:Y:S01]  /*10d80*/  MUFU.EX2 R51, R51 ;  /* 0x0000003300337308 */ /* 0x000ea20000000800 */
        /* <DEDUP_REMOVED lines=8> */
[----:B0-----:R-:W-:Y:S01]  /*10e10*/  FADD.FTZ R3, R52, R55 ;  /* 0x0000003734037221 */ /* 0x001fe20000010000 */
[-CC-:B------:R-:W-:Y:S01]  /*10e20*/  FFMA.FTZ R121, R121, R9.reuse, -R56.reuse ;  /* 0x0000000979797223 */ /* 0x180fe20000010838 */
[-CC-:B------:R-:W-:Y:S01]  /*10e30*/  FFMA.FTZ R25, R25, R9.reuse, -R56.reuse ;  /* 0x0000000919197223 */ /* 0x180fe20000010838 */
[----:B------:R-:W-:-:S04]  /*10e40*/  FFMA.FTZ R123, R123, R9, -R56 ;  /* 0x000000097b7b7223 */ /* 0x000fc80000010838 */
        /* <DEDUP_REMOVED lines=116> */
.L_x_2795:
[----:B------:R-:W0:Y:S01]  /*11590*/  S2R R55, SR_CgaCtaId ;  /* 0x0000000000377919 */ /* 0x000e220000008800 */
[----:B------:R-:W-:-:S04]  /*115a0*/  IMAD R13, R13, 0x8, R2 ;  /* 0x000000080d0d7824 */ /* 0x000fc800078e0202 */
[----:B------:R-:W-:-:S05]  /*115b0*/  VIADD R13, R13, 0x16860 ;  /* 0x000168600d0d7836 */ /* 0x000fca0000000000 */
[----:B0-----:R-:W-:Y:S02]  /*115c0*/  PRMT R13, R55, 0x654, R13 ;  /* 0x00000654370d7816 */ /* 0x001fe4000000000d */
[----:B------:R-:W2:Y:S01]  /*115d0*/  LDL R55, [R1+0x34] ;  /* 0x0000340001377983 */ /* 0x000ea20000100800 */
[----:B------:R-:W-:Y:S01]  /*115e0*/  F2FP.BF16.F32.PACK_AB R123, R4, R123 ;  /* 0x0000007b047b723e */ /* 0x000fe200000010ff */
        /* <DEDUP_REMOVED lines=67> */
[----:B------:R-:W-:Y:S02]  /*11a20*/  MOV R10, R24 ;  /* 0x00000018000a7202 */ /* 0x000fe40000000f00 */
[C---:B--2---:R-:W-:Y:S01]  /*11a30*/  ISETP.GT.AND P1, PT, R12.reuse, R55, PT ;  /* 0x000000370c00720c */ /* 0x044fe20003f24270 */
[----:B------:R-:W-:-:S12]  /*11a40*/  VIADD R12, R12, 0xffffffff ;  /* 0xffffffff0c0c7836 */ /* 0x000fd80000000000 */
[----:B------:R-:W-:Y:S05]  /*11a50*/  @P1 BRA `(.L_x_2796) ;  /* 0xffffffd800301947 */ /* 0x000fea000383ffff */
.L_x_2784:
[----:B------:R-:W-:Y:S05]  /*11a60*/  WARPSYNC.ALL ;  /* 0x0000000000007948 */ /* 0x000fea0003800000 */
[----:B------:R-:W-:Y:S06]  /*11a70*/  BAR.ARV 0x8, 0x200 ;  /* 0x0208000000007b1d */ /* 0x000fec0000002000 */
[----:B------:R-:W-:Y:S05]  /*11a80*/  @!P0 BRA `(.L_x_2797) ;  /* 0x0000000000048947 */ /* 0x000fea0003800000 */
[----:B------:R-:W-:Y:S01]  /*11a90*/  BPT.TRAP 0x1 ;  /* 0x000000040000795c */ /* 0x000fe20000300000 */
.L_x_2797:
[----:B------:R-:W-:Y:S01]  /*11aa0*/  IMAD R13, R22, 0x8, R2 ;  /* 0x00000008160d7824 */ /* 0x000fe200078e0202 */
[----:B------:R-:W-:-:S04]  /*11ab0*/  SHF.L.U32 R4, R155, 0x1f, RZ ;  /* 0x0000001f9b047819 */ /* 0x000fc800000006ff */
[----:B------:R0:W1:Y:S01]  /*11ac0*/  SYNCS.PHASECHK.TRANS64.TRYWAIT P1, [R13+URZ+0x16850], R4 ;  /* 0x016850040d0075a7 */ /* 0x000062000802017f */
[----:B------:R-:W-:Y:S05]  /*11ad0*/  @!P0 BRA `(.L_x_2798) ;  /* 0x0000000000048947 */ /* 0x000fea0003800000 */
[----:B------:R-:W-:Y:S01]  /*11ae0*/  BPT.TRAP 0x1 ;  /* 0x000000040000795c */ /* 0x000fe20000300000 */
.L_x_2798:
[----:B------:R-:W-:-:S05]  /*11af0*/  VIADD R2, R2, 0x400 ;  /* 0x0000040002027836 */ /* 0x000fca0000000000 */
[----:B------:R-:W-:-:S04]  /*11b00*/  SHF.R.U32.HI R2, RZ, 0x4, R2 ;  /* 0x00000004ff027819 */ /* 0x000fc80000011602 */
[----:B------:R-:W-:Y:S01]  /*11b10*/  LOP3.LUT R7, R2, 0x3fff, RZ, 0xc0, !PT ;  /* 0x00003fff02077812 */ /* 0x000fe200078ec0ff */
[----:B-1----:R-:W-:Y:S06]  /*11b20*/  @P1 BRA `(.L_x_2799) ;  /* 0x0000000000081947 */ /* 0x002fec0003800000 */
[----:B------:R-:W1:Y:S02]  /*11b30*/  SYNCS.PHASECHK.TRANS64.TRYWAIT P1, [R13+URZ+0x16850], R4 ;  /* 0x016850040d0075a7 */ /* 0x000e64000802017f */
[----:B-1----:R-:W-:Y:S05]  /*11b40*/  @!P1 BRA `(.L_x_2800) ;  /* 0x000000b800a89947 */ /* 0x002fea0003800000 */
.L_x_2799:
        /* <DEDUP_REMOVED lines=9> */
[----:B------:R-:W-:Y:S02]  /*11be0*/  IMAD.MOV.U32 R7, RZ, RZ, 0x40000040 ;  /* 0x40000040ff077424 */ /* 0x000fe400078e00ff */
[----:B------:R-:W-:-:S08]  /*11bf0*/  IMAD.MOV.U32 R8, RZ, RZ, RZ ;  /* 0x000000ffff087224 */ /* 0x000fd000078e00ff */
[----:B------:R-:W-:Y:S01]  /*11c00*/  HGMMA.64x64x16.F32.BF16 R88, R148, gdesc[UR4].tnspB, R88, gsb0 ;  /* 0x40e0000494587df0 */ /* 0x000fe20008001858 */
[----:B------:R-:W-:Y:S02]  /*11c10*/  R2UR UR6, R10 ;  /* 0x000000000a0672ca */ /* 0x000fe400000e0000 */
[----:B------:R-:W-:Y:S01]  /*11c20*/  R2UR UR7, R11 ;  /* 0x000000000b0772ca */ /* 0x000fe200000e0000 */
[----:B------:R-:W-:Y:S01]  /*11c30*/  IMAD.MOV.U32 R11, RZ, RZ, 0x40000040 ;  /* 0x40000040ff0b7424 */ /* 0x000fe200078e00ff */
[----:B------:R-:W-:Y:S01]  /*11c40*/  IADD3 R10, R6, 0x100, RZ ;  /* 0x00000100060a7810 */ /* 0x000fe20007ffe0ff */
[----:B--2---:R-:W-:Y:S01]  /*11c50*/  FADD.FTZ R2, R2, R3 ;  /* 0x0000000302027221 */ /* 0x004fe20000010000 */
[----:B------:R-:W-:Y:S01]  /*11c60*/  IMAD.MOV.U32 R3, RZ, RZ, -0x800000 ;  /* 0xff800000ff037424 */ /* 0x000fe200078e00ff */
        /* <DEDUP_REMOVED lines=27> */
[----:B------:R-:W-:Y:S01]  /*11e20*/  IMAD.MOV.U32 R11, RZ, RZ, 0x40000040 ;  /* 0x40000040ff0b7424 */ /* 0x000fe200078e00ff */
[----:B------:R-:W-:Y:S01]  /*11e30*/  IADD3 R6, R6, 0x380, RZ ;  /* 0x0000038006067810 */ /* 0x000fe20007ffe0ff */
[----:B------:R-:W-:Y:S02]  /*11e40*/  WARPGROUP.DEPBAR.LE gsb0, 0x0 ;  /* 0x00008000000079c5 */ /* 0x000fe40000010000 */
[----:B------:R-:W-:-:S08]  /*11e50*/  WARPGROUP.ARRIVE ;  /* 0x00000000000079c5 */ /* 0x000fd00000000000 */
[----:B------:R-:W-:Y:S01]  /*11e60*/  HGMMA.64x64x16.F32.BF16 R88, R128, gdesc[UR4].tnspB, R88, gsb0 ;  /* 0x40e0000480587df0 */ /* 0x000fe20008001858 */
[----:B------:R-:W-:Y:S02]  /*11e70*/  R2UR UR6, R10 ;  /* 0x000000000a0672ca */ /* 0x000fe400000e0000 */
[----:B------:R-:W-:Y:S02]  /*11e80*/  R2UR UR7, R11 ;  /* 0x000000000b0772ca */ /* 0x000fe400000e0000 */
[----:B------:R-:W2:Y:S02]  /*11e90*/  SHFL.BFLY PT, R11, R0, 0x2, 0x1f ;  /* 0x0c401f00000b7f89 */ /* 0x000ea400000e0000 */
[----:B--2---:R-:W-:Y:S01]  /*11ea0*/  FADD.FTZ R11, R11, R0 ;  /* 0x000000000b0b7221 */ /* 0x004fe20000010000 */
[----:B------:R-:W-:-:S04]  /*11eb0*/  IMAD.MOV.U32 R0, RZ, RZ, -0x800000 ;  /* 0xff800000ff007424 */ /* 0x000fc800078e00ff */
[----:B01----:R-:W0:Y:S02]  /*11ec0*/  SHFL.BFLY PT, R4, R11, 0x1, 0x1f ;  /* 0x0c201f000b047f89 */ /* 0x003e2400000e0000 */
[----:B0-----:R-:W-:Y:S01]  /*11ed0*/  FADD.FTZ R14, R11, R4 ;  /* 0x000000040b0e7221 */ /* 0x001fe20000010000 */
[----:B------:R-:W-:-:S04]  /*11ee0*/  IMAD.MOV.U32 R4, RZ, RZ, RZ ;  /* 0x000000ffff047224 */ /* 0x000fc800078e00ff */
[----:B------:R-:W-:-:S13]  /*11ef0*/  FSETP.NE.FTZ.AND P2, PT, R14, RZ, PT ;  /* 0x000000ff0e00720b */ /* 0x000fda0003f55000 */
[----:B------:R-:W0:Y:S01]  /*11f00*/  @P2 MUFU.LG2 R10, R14 ;  /* 0x0000000e000a2308 */ /* 0x000e220000000c00 */
[----:B------:R-:W-:Y:S01]  /*11f10*/  @P2 FMUL.FTZ R20, R9, 0.69314718246459960938 ;  /* 0x3f31721809142820 */ /* 0x000fe20000410000 */
[----:B------:R-:W-:Y:S02]  /*11f20*/  WARPGROUP.DEPBAR.LE gsb0, 0x0 ;  /* 0x00008000000079c5 */ /* 0x000fe40000010000 */
[----:B------:R-:W-:-:S04]  /*11f30*/  WARPGROUP.ARRIVE ;  /* 0x00000000000079c5 */ /* 0x000fc80000000000 */
[----:B------:R-:W-:Y:S02]  /*11f40*/  @P2 MUFU.RCP R8, R14 ;  /* 0x0000000e00082308 */ /* 0x000fe40000001000 */
[----:B------:R-:W-:Y:S01]  /*11f50*/  HGMMA.64x64x16.F32.BF16 R88, R124, gdesc[UR4].tnspB, R88, gsb0 ;  /* 0x40e000047c587df0 */ /* 0x000fe20008001858 */
[----:B------:R-:W-:Y:S02]  /*11f60*/  R2UR UR6, R6 ;  /* 0x00000000060672ca */ /* 0x000fe400000e0000 */
[----:B------:R-:W-:Y:S02]  /*11f70*/  R2UR UR7, R7 ;  /* 0x00000000070772ca */ /* 0x000fe400000e0000 */
[----:B------:R-:W1:Y:S02]  /*11f80*/  SHFL.BFLY PT, R7, R2, 0x1, 0x1f ;  /* 0x0c201f0002077f89 */ /* 0x000e6400000e0000 */
[----:B-1----:R-:W-:-:S05]  /*11f90*/  FADD.FTZ R12, R2, R7 ;  /* 0x00000007020c7221 */ /* 0x002fca0000010000 */
[----:B------:R-:W-:-:S13]  /*11fa0*/  FSETP.NE.FTZ.AND P1, PT, R12, RZ, PT ;  /* 0x000000ff0c00720b */ /* 0x000fda0003f35000 */
[----:B------:R-:W1:Y:S01]  /*11fb0*/  @P1 MUFU.LG2 R6, R12 ;  /* 0x0000000c00061308 */ /* 0x000e620000000c00 */
[----:B------:R-:W-:Y:S01]  /*11fc0*/  @P1 FMUL.FTZ R2, R9, 0.69314718246459960938 ;  /* 0x3f31721809021820 */ /* 0x000fe20000410000 */
[----:B0-----:R-:W-:-:S04]  /*11fd0*/  @P2 FMUL.FTZ R9, R10, 0.69314718246459960938 ;  /* 0x3f3172180a092820 */ /* 0x001fc80000410000 */
[----:B------:R-:W-:Y:S02]  /*11fe0*/  @P2 FFMA.FTZ R0, R20, R24, R9 ;  /* 0x0000001814002223 */ /* 0x000fe40000010009 */
[----:B------:R0:W2:Y:S01]  /*11ff0*/  @P1 MUFU.RCP R4, R12 ;  /* 0x0000000c00041308 */ /* 0x0000a20000001000 */
[----:B-1----:R-:W-:-:S04]  /*12000*/  @P1 FMUL.FTZ R7, R6, 0.69314718246459960938 ;  /* 0x3f31721806071820 */ /* 0x002fc80000410000 */
[----:B------:R-:W-:Y:S01]  /*12010*/  @P1 FFMA.FTZ R3, R2, R5, R7 ;  /* 0x0000000502031223 */ /* 0x000fe20000010007 */
[----:B------:R-:W-:Y:S02]  /*12020*/  WARPGROUP.DEPBAR.LE gsb0, 0x0 ;  /* 0x00008000000079c5 */ /* 0x000fe40000010000 */
[----:B------:R-:W-:-:S06]  /*12030*/  WARPGROUP.ARRIVE ;  /* 0x00000000000079c5 */ /* 0x000fcc0000000000 */
[----:B------:R-:W-:Y:S03]  /*12040*/  HGMMA.64x64x16.F32.BF16 R88, R120, gdesc[UR4].tnspB, R88, gsb0 ;  /* 0x40e0000478587df0 */ /* 0x000fe60008001858 */
[----:B------:R-:W-:Y:S02]  /*12050*/  WARPGROUP.DEPBAR.LE gsb0, 0x0 ;  /* 0x00008000000079c5 */ /* 0x000fe40000010000 */
[----:B0-2---:R-:W-:Y:S05]  /*12060*/  @!P0 BRA `(.L_x_2801) ;  /* 0x0000000000048947 */ /* 0x005fea0003800000 */
[----:B------:R-:W-:Y:S01]  /*12070*/  BPT.TRAP 0x1 ;  /* 0x000000040000795c */ /* 0x000fe20000300000 */
.L_x_2801:
[----:B------:R-:W0:Y:S01]  /*12080*/  S2R R5, SR_CgaCtaId ;  /* 0x0000000000057919 */ /* 0x000e220000008800 */
[----:B------:R-:W-:-:S05]  /*12090*/  VIADD R2, R13, 0x16860 ;  /* 0x000168600d027836 */ /* 0x000fca0000000000 */
[----:B0-----:R-:W-:Y:S02]  /*120a0*/  PRMT R2, R5, 0x654, R2 ;  /* 0x0000065405027816 */ /* 0x001fe40000000002 */
[----:B------:R-:W2:Y:S01]  /*120b0*/  LDL.LU R5, [R1+0x54] ;  /* 0x0000540001057983 */ /* 0x000ea20000300800 */
[----:B------:R-:W-:Y:S01]  /*120c0*/  VIADD R22, R22, 0x1 ;  /* 0x0000000116167836 */ /* 0x000fe20000000000 */
[----:B------:R0:W-:Y:S01]  /*120d0*/  SYNCS.ARRIVE.TRANS64.RED.A1T0 RZ, [R2+URZ], RZ ;  /* 0x000000ff02ff79a7 */ /* 0x0001e2000810043f */
[-C--:B------:R-:W-:Y:S01]  /*120e0*/  FMUL.FTZ R20, R88, R4.reuse ;  /* 0x0000000458147220 */ /* 0x080fe20000410000 */
[-C--:B------:R-:W-:Y:S01]  /*120f0*/  FMUL.FTZ R21, R89, R4.reuse ;  /* 0x0000000459157220 */ /* 0x080fe20000410000 */
[-C--:B------:R-:W-:Y:S01]  /*12100*/  FMUL.FTZ R92, R92, R4.reuse ;  /* 0x000000045c5c7220 */ /* 0x080fe20000410000 */
[----:B------:R-:W-:Y:S01]  /*12110*/  ISETP.NE.AND P1, PT, R22, 0x2, PT ;  /* 0x000000021600780c */ /* 0x000fe20003f25270 */
[-C--:B------:R-:W-:Y:S01]  /*12120*/  FMUL.FTZ R93, R93, R4.reuse ;  /* 0x000000045d5d7220 */ /* 0x080fe20000410000 */
[-C--:B------:R-:W-:Y:S01]  /*12130*/  FMUL.FTZ R96, R96, R4.reuse ;  /* 0x0000000460607220 */ /* 0x080fe20000410000 */
[-C--:B------:R-:W-:Y:S01]  /*12140*/  FMUL.FTZ R97, R97, R4.reuse ;  /* 0x0000000461617220 */ /* 0x080fe20000410000 */
[----:B0-----:R-:W-:Y:S01]  /*12150*/  SEL R2, RZ, 0x1, P1 ;  /* 0x00000001ff027807 */ /* 0x001fe20000800000 */
        /* <DEDUP_REMOVED lines=27> */
[----:B------:R-:W-:-:S02]  /*12310*/  LOP3.LUT R155, R155, R2, RZ, 0x3c, !PT ;  /* 0x000000029b9b7212 */ /* 0x000fc400078e3cff */
[----:B------:R-:W-:Y:S01]  /*12320*/  SEL R22, R22, RZ, P1 ;  /* 0x000000ff16167207 */ /* 0x000fe20000800000 */
[----:B--2---:R-:W-:-:S05]  /*12330*/  VIADD R5, R5, 0x1 ;  /* 0x0000000105057836 */ /* 0x004fca0000000000 */
[----:B------:R0:W-:Y:S02]  /*12340*/  STL [R1+0x54], R5 ;  /* 0x0000540501007387 */ /* 0x0001e40000100800 */
.L_x_2731:
[----:B------:R-:W3:Y:S01]  /*12350*/  LDL R47, [R1+0x48] ;  /* 0x00004800012f7983 */ /* 0x000ee20000100800 */
[----:B------:R-:W1:Y:S01]  /*12360*/  S2R R2, SR_TID.X ;  /* 0x0000000000027919 */ /* 0x000e620000002100 */
[----:B------:R-:W-:Y:S05]  /*12370*/  WARPSYNC.ALL ;  /* 0x0000000000007948 */ /* 0x000fea0003800000 */
[----:B-1----:R-:W-:-:S05]  /*12380*/  VIADD R40, R2, 0xffffff80 ;  /* 0xffffff8002287836 */ /* 0x002fca0000000000 */
[----:B------:R-:W-:-:S04]  /*12390*/  SHF.R.S32.HI R46, RZ, 0x1f, R40 ;  /* 0x0000001fff2e7819 */ /* 0x000fc80000011428 */
[----:B------:R-:W-:-:S04]  /*123a0*/  LEA.HI R46, R46, R40, RZ, 0x3 ;  /* 0x000000282e2e7211 */ /* 0x000fc800078f18ff */
[----:B------:R-:W-:-:S04]  /*123b0*/  LOP3.LUT R46, R46, 0xfffffff8, RZ, 0xc0, !PT ;  /* 0xfffffff82e2e7812 */ /* 0x000fc800078ec0ff */
[----:B------:R-:W-:-:S05]  /*123c0*/  IADD3 R46, R40, -R46, RZ ;  /* 0x8000002e282e7210 */ /* 0x000fca0007ffe0ff */
[----:B------:R-:W-:-:S05]  /*123d0*/  IMAD.SHL.U32 R43, R46, 0x8, RZ ;  /* 0x000000082e2b7824 */ /* 0x000fca00078e00ff */
[----:B------:R-:W-:Y:S02]  /*123e0*/  SHF.R.S32.HI R42, RZ, 0x1f, R43 ;  /* 0x0000001fff2a7819 */ /* 0x000fe4000001142b */
[----:B---3--:R-:W-:-:S04]  /*123f0*/  SHF.R.S32.HI R32, RZ, 0x1f, R47 ;  /* 0x0000001fff207819 */ /* 0x008fc8000001142f */
[----:B------:R-:W-:Y:S01]  /*12400*/  SHF.L.U64.HI R35, R47, 0x2, R32 ;  /* 0x000000022f237819 */ /* 0x000fe20000010220 */
[----:B------:R-:W1:Y:S01]  /*12410*/  S2R R4, SR_CgaCtaId ;  /* 0x0000000000047919 */ /* 0x000e620000008800 */
[----:B------:R-:W-:Y:S01]  /*12420*/  MOV R2, 0x400 ;  /* 0x0000040000027802 */ /* 0x000fe20000000f00 */
[----:B------:R-:W-:Y:S01]  /*12430*/  BSSY B0, `(.L_x_2802) ;  /* 0x0000238000007945 */ /* 0x000fe20003800000 */
[----:B------:R-:W-:Y:S02]  /*12440*/  BAR.SYNC.DEFER_BLOCKING 0x5, 0x200 ;  /* 0x0148000000007b1d */ /* 0x000fe40000010000 */
[----:B-1----:R-:W-:-:S05]  /*12450*/  LEA R2, R4, R2, 0x18 ;  /* 0x0000000204027211 */ /* 0x002fca00078ec0ff */
[----:B------:R1:W3:Y:S01]  /*12460*/  LDS.128 R28, [R2+0x168d0] ;  /* 0x0168d000021c7984 */ /* 0x0002e20000000c00 */
[----:B------:R-:W-:Y:S06]  /*12470*/  BAR.ARV 0x4, 0x200 ;  /* 0x0108000000007b1d */ /* 0x000fec0000002000 */
[----:B------:R-:W-:Y:S05]  /*12480*/  @P0 BRA `(.L_x_2803) ;  /* 0x0000001800380947 */ /* 0x000fea0003800000 */
[----:B------:R-:W4:Y:S01]  /*12490*/  LDL R4, [R1+0x64] ;  /* 0x0000640001047983 */ /* 0x000f220000100800 */
[----:B------:R-:W-:-:S03]  /*124a0*/  ULDC UR4, c[0x0][0xad4] ;  /* 0x0002b50000047ab9 */ /* 0x000fc60000000800 */
[----:B------:R-:W2:Y:S04]  /*124b0*/  LDL.LU R26, [R1+0x4c] ;  /* 0x00004c00011a7983 */ /* 0x000ea80000300800 */
[----:B------:R-:W2:Y:S01]  /*124c0*/  LDL.LU R34, [R1+0x50] ;  /* 0x0000500001227983 */ /* 0x000ea20000300800 */
[----:B0-----:R-:W0:Y:S01]  /*124d0*/  S2R R5, SR_SWINHI ;  /* 0x0000000000057919 */ /* 0x001e220000002f00 */
[----:B-----5:R-:W-:Y:S02]  /*124e0*/  MOV R24, R2 ;  /* 0x0000000200187202 */ /* 0x020fe40000000f00 */
[----:B0-----:R-:W-:Y:S02]  /*124f0*/  MOV R25, R5 ;  /* 0x0000000500197202 */ /* 0x001fe40000000f00 */
[----:B------:R-:W-:Y:S01]  /*12500*/  F2FP.BF16.F32.PACK_AB R14, R93, R92 ;  /* 0x0000005c5d0e723e */ /* 0x000fe200000010ff */
[----:B---3--:R-:W-:-:S02]  /*12510*/  IMAD.MOV.U32 R28, RZ, RZ, RZ ;  /* 0x000000ffff1c7224 */ /* 0x008fc400078e00ff */
        /* <DEDUP_REMOVED lines=22> */
[----:B------:R-:W-:Y:S01]  /*12680*/  IMAD.X R9, RZ, RZ, R11, P2 ;  /* 0x000000ffff097224 */ /* 0x000fe200010e060b */
[----:B------:R-:W-:-:S02]  /*12690*/  LOP3.LUT R6, R6, R15, RZ, 0x3c, !PT ;  /* 0x0000000f06067212 */ /* 0x000fc400078e3cff */
[----:B------:R-:W-:Y:S02]  /*126a0*/  LOP3.LUT R4, R12, R27, RZ, 0x3c, !PT ;  /* 0x0000001b0c047212 */ /* 0x000fe400078e3cff */
[----:B------:R-:W-:Y:S02]  /*126b0*/  MOV R10, R10 ;  /* 0x0000000a000a7202 */ /* 0x000fe40000000f00 */
[----:B------:R-:W-:Y:S02]  /*126c0*/  F2FP.BF16.F32.PACK_AB R12, R21, R20 ;  /* 0x00000014150c723e */ /* 0x000fe400000010ff */
[----:B------:R-:W-:Y:S02]  /*126d0*/  F2FP.BF16.F32.PACK_AB R13, R91, R90 ;  /* 0x0000005a5b0d723e */ /* 0x000fe400000010ff */
[----:B------:R-:W-:Y:S02]  /*126e0*/  F2FP.BF16.F32.PACK_AB R15, R95, R94 ;  /* 0x0000005e5f0f723e */ /* 0x000fe400000010ff */
[----:B------:R-:W-:-:S02]  /*126f0*/  MOV R37, R6 ;  /* 0x0000000600257202 */ /* 0x000fc40000000f00 */
[----:B------:R-:W-:Y:S01]  /*12700*/  MOV R36, R4 ;  /* 0x0000000400247202 */ /* 0x000fe20000000f00 */
[----:B------:R0:W-:Y:S01]  /*12710*/  STSM.16.M88.4 [R10], R12 ;  /* 0x0000000c0a007844 */ /* 0x0001e20000000200 */
[----:B------:R-:W-:Y:S02]  /*12720*/  MOV R33, R8 ;  /* 0x0000000800217202 */ /* 0x000fe40000000f00 */
[----:B------:R-:W-:Y:S02]  /*12730*/  F2FP.BF16.F32.PACK_AB R4, R97, R96 ;  /* 0x000000606104723e */ /* 0x000fe400000010ff */
[----:B------:R-:W-:Y:S02]  /*12740*/  F2FP.BF16.F32.PACK_AB R5, R99, R98 ;  /* 0x000000626305723e */ /* 0x000fe400000010ff */
[----:B------:R-:W-:Y:S02]  /*12750*/  F2FP.BF16.F32.PACK_AB R6, R101, R100 ;  /* 0x000000646506723e */ /* 0x000fe400000010ff */
[----:B------:R-:W-:-:S02]  /*12760*/  F2FP.BF16.F32.PACK_AB R7, R103, R102 ;  /* 0x000000666707723e */ /* 0x000fc400000010ff */
[----:B------:R-:W-:Y:S02]  /*12770*/  F2FP.BF16.F32.PACK_AB R8, R105, R104 ;  /* 0x000000686908723e */ /* 0x000fe400000010ff */
[----:B------:R-:W-:Y:S02]  /*12780*/  F2FP.BF16.F32.PACK_AB R9, R107, R106 ;  /* 0x0000006a6b09723e */ /* 0x000fe400000010ff */
[----:B------:R-:W-:Y:S02]  /*12790*/  F2FP.BF16.F32.PACK_AB R11, R111, R110 ;  /* 0x0000006e6f0b723e */ /* 0x000fe400000010ff */
[----:B0-----:R-:W-:Y:S02]  /*127a0*/  F2FP.BF16.F32.PACK_AB R10, R109, R108 ;  /* 0x0000006c6d0a723e */ /* 0x001fe400000010ff */
[----:B------:R-:W-:Y:S02]  /*127b0*/  F2FP.BF16.F32.PACK_AB R12, R113, R112 ;  /* 0x00000070710c723e */ /* 0x000fe400000010ff */
[----:B------:R-:W-:-:S02]  /*127c0*/  F2FP.BF16.F32.PACK_AB R13, R115, R114 ;  /* 0x00000072730d723e */ /* 0x000fc400000010ff */
        /* <DEDUP_REMOVED lines=9> */
[C---:B------:R-:W-:Y:S02]  /*12860*/  IADD3 R26, P1, R34.reuse, UR4, RZ ;  /* 0x00000004221a7c10 */ /* 0x040fe4000ff3e0ff */
[----:B------:R-:W-:Y:S02]  /*12870*/  ISETP.NE.AND.EX P0, PT, RZ, UR5, PT, P0 ;  /* 0x00000005ff007c0c */ /* 0x000fe4000bf05300 */
[C---:B------:R-:W-:Y:S01]  /*12880*/  IADD3.X R27, R35.reuse, UR5, RZ, P1, !PT ;  /* 0x00000005231b7c10 */ /* 0x040fe20008ffe4ff */
        /* <DEDUP_REMOVED lines=19> */
.L_x_2804:
[----:B------:R-:W2:Y:S04]  /*129c0*/  LDL R26, [R1+0x44] ;  /* 0x00004400011a7983 */ /* 0x000ea80000100800 */
[----:B------:R-:W2:Y:S04]  /*129d0*/  LDL R49, [R1+0x28] ;  /* 0x0000280001317983 */ /* 0x000ea80000100800 */
[----:B------:R-:W2:Y:S01]  /*129e0*/  LDL R48, [R1+0x58] ;  /* 0x0000580001307983 */ /* 0x000ea20000100800 */
[----:B------:R-:W0:Y:S01]  /*129f0*/  LDC.64 R6, c[0x0][R6+0x210] ;  /* 0x0000840006067b82 */ /* 0x000e220000000a00 */
[----:B------:R-:W-:Y:S01]  /*12a00*/  ISETP.NE.U32.AND P0, PT, RZ, UR4, PT ;  /* 0x00000004ff007c0c */ /* 0x000fe2000bf05070 */
[-C--:B----4-:R-:W-:Y:S01]  /*12a10*/  IMAD R35, R15, R23.reuse, RZ ;  /* 0x000000170f237224 */ /* 0x090fe200078e02ff */
[----:B------:R-:W4:Y:S01]  /*12a20*/  LDL R38, [R1+0x60] ;  /* 0x0000600001267983 */ /* 0x000f220000100800 */
[----:B------:R-:W-:Y:S01]  /*12a30*/  IMAD.WIDE.U32 R14, R14, R23, RZ ;  /* 0x000000170e0e7225 */ /* 0x000fe200078e00ff */
[----:B------:R-:W-:-:S03]  /*12a40*/  ISETP.NE.AND.EX P0, PT, RZ, UR5, PT, P0 ;  /* 0x00000005ff007c0c */ /* 0x000fc6000bf05300 */
[----:B------:R-:W1:Y:S01]  /*12a50*/  @P1 LDC R34, c[0x0][0xbec] ;  /* 0x0002fb00ff221b82 */ /* 0x000e620000000800 */
[----:B------:R-:W-:Y:S02]  /*12a60*/  SEL R9, R47, RZ, !P0 ;  /* 0x000000ff2f097207 */ /* 0x000fe40004000000 */
[----:B------:R-:W-:-:S05]  /*12a70*/  SEL R27, R32, RZ, !P0 ;  /* 0x000000ff201b7207 */ /* 0x000fca0004000000 */
[----:B------:R-:W0:Y:S01]  /*12a80*/  @P1 LDC R39, c[0x0][0xbf0] ;  /* 0x0002fc00ff271b82 */ /* 0x000e220000000800 */
[----:B---3--:R-:W-:-:S07]  /*12a90*/  IMAD R13, R13, R9, RZ ;  /* 0x000000090d0d7224 */ /* 0x008fce00078e02ff */
[----:B------:R-:W3:Y:S01]  /*12aa0*/  LDC.64 R4, c[0x0][0xba8] ;  /* 0x0002ea00ff047b82 */ /* 0x000ee20000000a00 */
[----:B------:R-:W1:Y:S01]  /*12ab0*/  S2R R36, SR_TID.X ;  /* 0x0000000000247919 */ /* 0x000e620000002100 */
[C---:B------:R-:W-:Y:S02]  /*12ac0*/  IMAD R37, R12.reuse, R27, R13 ;  /* 0x0000001b0c257224 */ /* 0x040fe400078e020d */
[----:B------:R-:W-:Y:S01]  /*12ad0*/  IMAD.WIDE.U32 R12, R12, R9, RZ ;  /* 0x000000090c0c7225 */ /* 0x000fe200078e00ff */
[----:B------:R-:W-:-:S03]  /*12ae0*/  IADD3 R32, R15, R35, RZ ;  /* 0x000000230f207210 */ /* 0x000fc60007ffe0ff */
[----:B------:R-:W-:Y:S01]  /*12af0*/  IMAD.IADD R37, R13, 0x1, R37 ;  /* 0x000000010d257824 */ /* 0x000fe200078e0225 */
[----:B---3--:R-:W3:Y:S08]  /*12b00*/  @!P2 LDC R4, c[0x0][0xb50] ;  /* 0x0002d400ff04ab82 */ /* 0x008ef00000000800 */
[----:B------:R-:W3:Y:S01]  /*12b10*/  @!P2 LDC R5, c[0x0][0xb54] ;  /* 0x0002d500ff05ab82 */ /* 0x000ee20000000800 */
[----:B-1----:R-:W-:-:S05]  /*12b20*/  VIADD R44, R36, 0xffffff80 ;  /* 0xffffff80242c7836 */ /* 0x002fca0000000000 */
[----:B------:R-:W-:-:S04]  /*12b30*/  SHF.R.S32.HI R36, RZ, 0x1f, R44 ;  /* 0x0000001fff247819 */ /* 0x000fc8000001142c */
[----:B------:R-:W-:-:S04]  /*12b40*/  LEA.HI R36, R36, R44, RZ, 0x7 ;  /* 0x0000002c24247211 */ /* 0x000fc800078f38ff */
[----:B------:R-:W-:-:S05]  /*12b50*/  LOP3.LUT R36, R36, 0xffffff80, RZ, 0xc0, !PT ;  /* 0xffffff8024247812 */ /* 0x000fca00078ec0ff */
[----:B------:R-:W-:Y:S02]  /*12b60*/  IMAD.IADD R36, R44, 0x1, -R36 ;  /* 0x000000012c247824 */ /* 0x000fe400078e0a24 */
[----:B-----5:R-:W-:Y:S02]  /*12b70*/  IMAD R44, R33, R8, RZ ;  /* 0x00000008212c7224 */ /* 0x020fe400078e02ff */
[----:B--2---:R-:W-:Y:S01]  /*12b80*/  IMAD.IADD R41, R26, 0x1, R49 ;  /* 0x000000011a297824 */ /* 0x004fe200078e0231 */
[----:B------:R-:W-:Y:S02]  /*12b90*/  IADD3 R26, P0, P3, R12, R14, R28 ;  /* 0x0000000e0c1a7210 */ /* 0x000fe40007b1e01c */
[----:B------:R-:W-:Y:S01]  /*12ba0*/  SEL R27, R48, RZ, P2 ;  /* 0x000000ff301b7207 */ /* 0x000fe20001000000 */
[----:B------:R-:W-:-:S04]  /*12bb0*/  @P1 IMAD.HI.U32 R14, R41, R34, RZ ;  /* 0x00000022290e1227 */ /* 0x000fc800078e00ff */
        /* <DEDUP_REMOVED lines=17> */
[----:B---3--:R-:W-:-:S04]  /*12cd0*/  LEA R4, P0, R6, R4, 0x2 ;  /* 0x0000000406047211 */ /* 0x008fc800078010ff */
[----:B------:R-:W-:Y:S01]  /*12ce0*/  LEA.HI.X R6, R6, R5, R7, 0x2, P0 ;  /* 0x0000000506067211 */ /* 0x000fe200000f1407 */
[----:B------:R-:W-:Y:S01]  /*12cf0*/  SHFL.IDX PT, R12, R4, RZ, 0x1c1f ;  /* 0x001c1fff040c7589 */ /* 0x000fe200000e0000 */
[----:B----4-:R-:W-:-:S03]  /*12d00*/  IMAD.IADD R7, R38, 0x1, R49 ;  /* 0x0000000126077824 */ /* 0x010fc600078e0231 */
        /* <DEDUP_REMOVED lines=64> */
[----:B------:R-:W-:Y:S01]  /*13110*/  IADD3 R0, R2, 0x16820, RZ ;  /* 0x0001682002007810 */ /* 0x000fe20007ffe0ff */
[----:B------:R-:W-:Y:S02]  /*13120*/  ULDC.64 UR4, c[0x0][0xae0] ;  /* 0x0002b80000047ab9 */ /* 0x000fe40000000a00 */
[----:B------:R-:W-:Y:S01]  /*13130*/  IMAD.IADD R11, R11, 0x1, R13 ;  /* 0x000000010b0b7824 */ /* 0x000fe200078e020d */
[--C-:B------:R-:W-:Y:S01]  /*13140*/  SHF.R.S32.HI R9, RZ, 0x1f, R3.reuse ;  /* 0x0000001fff097819 */ /* 0x100fe20000011403 */
[----:B------:R-:W-:Y:S01]  /*13150*/  IMAD.MOV R13, RZ, RZ, -R3 ;  /* 0x000000ffff0d7224 */ /* 0x000fe200078e0a03 */
[----:B------:R-:W-:-:S03]  /*13160*/  PRMT R0, RZ, 0x654, R0 ;  /* 0x00000654ff007816 */ /* 0x000fc60000000000 */
[----:B------:R-:W-:Y:S01]  /*13170*/  IMAD R13, R8, R13, R14 ;  /* 0x0000000d080d7224 */ /* 0x000fe200078e020e */
[----:B--2---:R0:W-:Y:S01]  /*13180*/  SYNCS.ARRIVE.TRANS64.RED.A1T0 RZ, [R0+URZ], RZ ;  /* 0x000000ff00ff79a7 */ /* 0x0041e2000810043f */
[----:B------:R-:W-:Y:S02]  /*13190*/  IMAD R12, R9, UR4, RZ ;  /* 0x00000004090c7c24 */ /* 0x000fe4000f8e02ff */
[----:B------:R-:W-:-:S04]  /*131a0*/  IMAD.WIDE.U32 R8, R3, UR4, R10 ;  /* 0x0000000403087c25 */ /* 0x000fc8000f8e000a */
[----:B------:R-:W-:Y:S01]  /*131b0*/  IMAD R15, R3, UR5, R12 ;  /* 0x00000005030f7c24 */ /* 0x000fe2000f8e020c */
[----:B0-----:R-:W-:Y:S01]  /*131c0*/  SHF.R.S32.HI R0, RZ, 0x1f, R13 ;  /* 0x0000001fff007819 */ /* 0x001fe2000001140d */
[----:B------:R-:W-:Y:S02]  /*131d0*/  ULDC.64 UR4, c[0x0][0xad8] ;  /* 0x0002b60000047ab9 */ /* 0x000fe40000000a00 */
[----:B------:R-:W-:Y:S02]  /*131e0*/  IMAD.IADD R9, R9, 0x1, R15 ;  /* 0x0000000109097824 */ /* 0x000fe400078e020f */
        /* <DEDUP_REMOVED lines=38> */
.L_x_2998:
[----:B------:R-:W-:-:S04]  /*13450*/  IADD3 R41, R41, 0x90, RZ ;  /* 0x0000009029297810 */ /* 0x000fc80007ffe0ff */
[----:B------:R-:W-:-:S13]  /*13460*/  ISETP.GE.OR P0, PT, R41, R44, P0 ;  /* 0x0000002c2900720c */ /* 0x000fda0000706670 */
[----:B------:R-:W-:Y:S05]  /*13470*/  @P0 BRA `(.L_x_2807) ;  /* 0x0000001000cc0947 */ /* 0x000fea0003800000 */
[----:B------:R-:W-:-:S04]  /*13480*/  LEA R14, P0, R43, R14, 0x1 ;  /* 0x0000000e2b0e7211 */ /* 0x000fc800078008ff */
[----:B------:R-:W-:-:S05]  /*13490*/  LEA.HI.X R15, R43, R0, R42, 0x1, P0 ;  /* 0x000000002b0f7211 */ /* 0x000fca00000f0c2a */
[----:B------:R0:W-:Y:S01]  /*134a0*/  ST.E.128 desc[UR40][R14.64], R36 ;  /* 0x000000240e007985 */ /* 0x0001e2000c101d28 */
[----:B------:R-:W-:Y:S05]  /*134b0*/  BRA `(.L_x_2807) ;  /* 0x0000001000bc7947 */ /* 0x000fea0003800000 */
.L_x_2805:
        /* <DEDUP_REMOVED lines=9> */
[----:B------:R-:W-:-:S03]  /*13550*/  ULDC.64 UR4, c[0x0][0xb38] ;  /* 0x0002ce0000047ab9 */ /* 0x000fc60000000a00 */
        /* <DEDUP_REMOVED lines=8> */
[----:B------:R-:W-:-:S03]  /*135e0*/  ULDC.64 UR4, c[0x0][0xb48] ;  /* 0x0002d20000047ab9 */ /* 0x000fc60000000a00 */
[----:B------:R-:W-:Y:S01]  /*135f0*/  IMAD.MOV.U32 R9, RZ, RZ, R41 ;  /* 0x000000ffff097224 */ /* 0x000fe200078e0029 */
[----:B0-----:R-:W-:Y:S01]  /*13600*/  @P1 SHF.R.U32.HI R9, RZ, R13, R4 ;  /* 0x0000000dff091219 */ /* 0x001fe20000011604 */
[----:B------:R-:W-:Y:S02]  /*13610*/  IMAD.IADD R11, R11, 0x1, R3 ;  /* 0x000000010b0b7824 */ /* 0x000fe400078e0203 */
[----:B------:R-:W-:Y:S01]  /*13620*/  VIADD R4, R2, 0x16820 ;  /* 0x0001682002047836 */ /* 0x000fe20000000000 */
[--C-:B------:R-:W-:Y:S01]  /*13630*/  SHF.R.S32.HI R0, RZ, 0x1f, R9.reuse ;  /* 0x0000001fff007819 */ /* 0x100fe20000011409 */
[----:B------:R-:W-:Y:S02]  /*13640*/  IMAD.MOV R3, RZ, RZ, -R9 ;  /* 0x000000ffff037224 */ /* 0x000fe400078e0a09 */
[----:B------:R-:W-:Y:S01]  /*13650*/  IMAD.WIDE.U32 R10, R48, UR4, R10 ;  /* 0x00000004300a7c25 */ /* 0x000fe2000f8e000a */
[----:B------:R-:W-:-:S03]  /*13660*/  PRMT R4, RZ, 0x654, R4 ;  /* 0x00000654ff047816 */ /* 0x000fc60000000004 */
[----:B------:R-:W-:Y:S01]  /*13670*/  IMAD R3, R8, R3, R41 ;  /* 0x0000000308037224 */ /* 0x000fe200078e0229 */
[----:B------:R0:W-:Y:S01]  /*13680*/  SYNCS.ARRIVE.TRANS64.RED.A1T0 RZ, [R4+URZ], RZ ;  /* 0x000000ff04ff79a7 */ /* 0x0001e2000810043f */
        /* <DEDUP_REMOVED lines=13> */
[----:B------:R-:W-:-:S03]  /*13760*/  UMOV UR4, 0xffffffff ;  /* 0xffffffff00047882 */ /* 0x000fc60000000000 */
[----:B0-----:R-:W-:Y:S01]  /*13770*/  LEA.HI.X R4, R8, UR5, R3, 0x2, P0 ;  /* 0x0000000508047c11 */ /* 0x001fe200080f1403 */
        /* <DEDUP_REMOVED lines=14> */
[----:B------:R-:W-:Y:S06]  /*13860*/  BRA.DIV UR4, `(.L_x_2808) ;  /* 0x000000a2047c7947 */ /* 0x000fec000b800000 */
[----:B------:R0:W1:Y:S04]  /*13870*/  SHFL.IDX PT, R3, R4, RZ, 0x1c1f ;  /* 0x001c1fff04037589 */ /* 0x00006800000e0000 */
[----:B------:R0:W2:Y:S02]  /*13880*/  SHFL.IDX PT, R14, R0, RZ, 0x1c1f ;  /* 0x001c1fff000e7589 */ /* 0x0000a400000e0000 */
.L_x_3001:
        /* <DEDUP_REMOVED lines=9> */
[-C--:B--2---:R-:W-:Y:S01]  /*13920*/  @!P1 LEA R8, P5, R40, R14.reuse, 0x2 ;  /* 0x0000000e28089211 */ /* 0x084fe200078a10ff */
[----:B------:R-:W-:Y:S01]  /*13930*/  @!P3 IMAD.WIDE R6, R42, 0x4, R14 ;  /* 0x000000042a06b825 */ /* 0x000fe200078e020e */
[C---:B------:R-:W-:Y:S02]  /*13940*/  @!P0 LEA R10, P2, R23.reuse, R14, 0x2 ;  /* 0x0000000e170a8211 */ /* 0x040fe400078410ff */
[-C--:B------:R-:W-:Y:S02]  /*13950*/  @!P1 LEA.HI.X R9, R40, R3.reuse, R41, 0x2, P5 ;  /* 0x0000000328099211 */ /* 0x080fe400028f1429 */
[----:B------:R1:W-:Y:S01]  /*13960*/  @!P3 ST.E.64 desc[UR40][R6.64], R20 ;  /* 0x000000140600b985 */ /* 0x0003e2000c101b28 */
[----:B------:R-:W-:Y:S02]  /*13970*/  ISETP.GE.AND P3, PT, R32, UR4, PT ;  /* 0x0000000420007c0c */ /* 0x000fe4000bf66270 */
[----:B------:R-:W-:Y:S01]  /*13980*/  @!P0 LEA.HI.X R11, R23, R3, R26, 0x2, P2 ;  /* 0x00000003170b8211 */ /* 0x000fe200010f141a */
[----:B------:R2:W-:Y:S01]  /*13990*/  @!P1 ST.E.64 desc[UR40][R8.64], R92 ;  /* 0x0000005c08009985 */ /* 0x0005e2000c101b28 */
[----:B------:R-:W-:-:S02]  /*139a0*/  ISETP.GE.AND P2, PT, R34, UR4, PT ;  /* 0x0000000422007c0c */ /* 0x000fc4000bf46270 */
[CC--:B------:R-:W-:Y:S01]  /*139b0*/  @!P4 LEA R12, P5, R27.reuse, R14.reuse, 0x2 ;  /* 0x0000000e1b0cc211 */ /* 0x0c0fe200078a10ff */
        /* <DEDUP_REMOVED lines=17> */
.L_x_2810:
[----:B------:R-:W-:Y:S05]  /*13ad0*/  BSYNC B1 ;  /* 0x0000000000017941 */ /* 0x000fea0003800000 */
.L_x_2809:
[----:B------:R-:W-:-:S03]  /*13ae0*/  UMOV UR4, 0xffffffff ;  /* 0xffffffff00047882 */ /* 0x000fc60000000000 */
[----:B------:R-:W-:Y:S05]  /*13af0*/  BRA.DIV UR4, `(.L_x_2811) ;  /* 0x000000a2040c7947 */ /* 0x000fea000b800000 */
[----:B-1----:R1:W4:Y:S04]  /*13b00*/  SHFL.IDX PT, R3, R4, 0x1, 0x1c1f ;  /* 0x003c1f0004037f89 */ /* 0x00232800000e0000 */
[----:B--23--:R1:W2:Y:S02]  /*13b10*/  SHFL.IDX PT, R14, R0, 0x1, 0x1c1f ;  /* 0x003c1f00000e7f89 */ /* 0x00c2a400000e0000 */
.L_x_3005:
        /* <DEDUP_REMOVED lines=37> */
.L_x_2803:
[----:B------:R-:W2:Y:S01]  /*13d70*/  LDL.LU R0, [R1+0x50] ;  /* 0x0000500001007983 */ /* 0x000ea20000300800 */
[----:B------:R-:W-:Y:S01]  /*13d80*/  ULDC.64 UR6, c[0x0][0xc08] ;  /* 0x0003020000067ab9 */ /* 0x000fe20000000a00 */
[----:B------:R-:W-:Y:S02]  /*13d90*/  ULDC.64 UR4, c[0x0][0xc00] ;  /* 0x0003000000047ab9 */ /* 0x000fe40000000a00 */
[----:B------:R-:W4:Y:S01]  /*13da0*/  LDL R8, [R1+0x4c] ;  /* 0x00004c0001087983 */ /* 0x000f220000100800 */
[----:B------:R-:W-:Y:S01]  /*13db0*/  ISETP.NE.U32.AND P1, PT, RZ, UR6, PT ;  /* 0x00000006ff007c0c */ /* 0x000fe2000bf25070 */
[----:B------:R-:W-:Y:S01]  /*13dc0*/  IMAD.MOV.U32 R3, RZ, RZ, RZ ;  /* 0x000000ffff037224 */ /* 0x000fe200078e00ff */
[----:B------:R-:W-:Y:S02]  /*13dd0*/  ISETP.NE.U32.AND P0, PT, RZ, UR4, PT ;  /* 0x00000004ff007c0c */ /* 0x000fe4000bf05070 */
[----:B------:R-:W-:Y:S02]  /*13de0*/  ISETP.NE.AND.EX P1, PT, RZ, UR7, PT, P1 ;  /* 0x00000007ff007c0c */ /* 0x000fe4000bf25310 */
[----:B------:R-:W-:Y:S01]  /*13df0*/  ISETP.NE.AND.EX P0, PT, RZ, UR5, PT, P0 ;  /* 0x00000005ff007c0c */ /* 0x000fe2000bf05300 */
[----:B------:R-:W1:Y:S01]  /*13e00*/  S2R R9, SR_TID.X ;  /* 0x0000000000097919 */ /* 0x000e620000002100 */
[----:B--2---:R-:W-:Y:S01]  /*13e10*/  IADD3 R4, P2, R0, UR4, RZ ;  /* 0x0000000400047c10 */ /* 0x004fe2000ff5e0ff */
[----:B------:R-:W-:-:S03]  /*13e20*/  ULDC UR4, c[0x0][0xa88] ;  /* 0x0002a20000047ab9 */ /* 0x000fc60000000800 */
[----:B0-----:R-:W-:-:S05]  /*13e30*/  IADD3.X R5, R35, UR5, RZ, P2, !PT ;  /* 0x0000000523057c10 */ /* 0x001fca00097fe4ff */
[----:B------:R-:W-:Y:S01]  /*13e40*/  @P1 IADD3 R6, P2, R0, UR6, RZ ;  /* 0x0000000600061c10 */ /* 0x000fe2000ff5e0ff */
[----:B-----5:R-:W-:Y:S01]  /*13e50*/  IMAD.U32 R24, RZ, RZ, UR4 ;  /* 0x00000004ff187e24 */ /* 0x020fe2000f8e00ff */
[----:B------:R0:W5:Y:S02]  /*13e60*/  @P0 LDG.E R3, desc[UR40][R4.64] ;  /* 0x0000002804030981 */ /* 0x000164000c1e1900 */
[----:B------:R-:W-:Y:S01]  /*13e70*/  @P1 IADD3.X R7, R35, UR7, RZ, P2, !PT ;  /* 0x0000000723071c10 */ /* 0x000fe200097fe4ff */
[----:B-1----:R-:W-:-:S04]  /*13e80*/  VIADD R34, R9, 0xffffff80 ;  /* 0xffffff8009227836 */ /* 0x002fc80000000000 */
[----:B------:R0:W5:Y:S01]  /*13e90*/  @P1 LDG.E R24, desc[UR40][R6.64] ;  /* 0x0000002806181981 */ /* 0x000162000c1e1900 */
[----:B----4-:R-:W-:Y:S02]  /*13ea0*/  ISETP.NE.AND P2, PT, R8, RZ, PT ;  /* 0x000000ff0800720c */ /* 0x010fe40003f45270 */
[----:B------:R-:W-:-:S11]  /*13eb0*/  ISETP.GT.AND P3, PT, R34, 0xbf, PT ;  /* 0x000000bf2200780c */ /* 0x000fd60003f64270 */
[----:B------:R-:W1:Y:S02]  /*13ec0*/  @!P2 LDC R8, c[0x0][0xad4] ;  /* 0x0002b500ff08ab82 */ /* 0x000e640000000800 */
[----:B-1----:R0:W-:Y:S01]  /*13ed0*/  @!P2 STL [R1+0x4c], R8 ;  /* 0x00004c080100a387 */ /* 0x0021e20000100800 */
[----:B------:R-:W-:Y:S01]  /*13ee0*/  ISETP.GT.AND P2, PT, R8, 0x1, PT ;  /* 0x000000010800780c */ /* 0x000fe20003f44270 */
[----:B------:R-:W-:-:S12]  /*13ef0*/  @P1 BRA `(.L_x_2812) ;  /* 0x0000000000101947 */ /* 0x000fd80003800000 */
[----:B------:R-:W-:Y:S05]  /*13f00*/  @!P0 BRA `(.L_x_2812) ;  /* 0x00000000000c8947 */ /* 0x000fea0003800000 */
[----:B0-----:R-:W2:Y:S04]  /*13f10*/  LDG.E R7, desc[UR40][R4.64] ;  /* 0x0000002804077981 */ /* 0x001ea8000c1e1900 */
[----:B-----5:R-:W2:Y:S02]  /*13f20*/  LDG.E R24, desc[UR40][R4.64+0x4] ;  /* 0x0000042804187981 */ /* 0x020ea4000c1e1900 */
[----:B--2---:R-:W-:-:S07]  /*13f30*/  IADD3 R24, -R7, R24, RZ ;  /* 0x0000001807187210 */ /* 0x004fce0007ffe1ff */
.L_x_2812:
[----:B------:R-:W-:Y:S01]  /*13f40*/  BSSY B1, `(.L_x_2813) ;  /* 0x0000037000017945 */ /* 0x000fe20003800000 */
[----:B------:R-:W-:Y:S02]  /*13f50*/  SEL R33, R47, RZ, !P0 ;  /* 0x000000ff2f217207 */ /* 0x000fe40004000000 */
[----:B------:R-:W-:Y:S02]  /*13f60*/  SEL R32, R32, RZ, !P0 ;  /* 0x000000ff20207207 */ /* 0x000fe40004000000 */
[----:B-----5:R-:W-:Y:S01]  /*13f70*/  SHF.R.S32.HI R26, RZ, 0x1f, R3 ;  /* 0x0000001fff1a7819 */ /* 0x020fe20000011403 */
[----:B------:R-:W-:Y:S06]  /*13f80*/  @P3 BRA `(.L_x_2814) ;  /* 0x0000000000c83947 */ /* 0x000fec0003800000 */
[----:B0-----:R-:W2:Y:S01]  /*13f90*/  LDL R4, [R1+0x28] ;  /* 0x0000280001047983 */ /* 0x001ea20000100800 */
[----:B------:R-:W0:Y:S02]  /*13fa0*/  LDC R37, c[0x0][0xbe8] ;  /* 0x0002fa00ff257b82 */ /* 0x000e240000000800 */
[----:B0-----:R-:W-:Y:S01]  /*13fb0*/  IMAD R0, R24, R37, RZ ;  /* 0x0000002518007224 */ /* 0x001fe200078e02ff */
[----:B--2---:R-:W-:-:S04]  /*13fc0*/  IADD3 R35, R4, -0x80, R9 ;  /* 0xffffff8004237810 */ /* 0x004fc80007ffe009 */
[----:B------:R-:W-:-:S13]  /*13fd0*/  ISETP.GE.AND P0, PT, R35, R0, PT ;  /* 0x000000002300720c */ /* 0x000fda0003f06270 */
[----:B------:R-:W-:Y:S05]  /*13fe0*/  @P0 BRA `(.L_x_2814) ;  /* 0x0000000000b00947 */ /* 0x000fea0003800000 */
[----:B---3--:R-:W2:Y:S01]  /*13ff0*/  LDL.LU R28, [R1+0x58] ;  /* 0x00005800011c7983 */ /* 0x008ea20000300800 */
[----:B------:R-:W-:Y:S01]  /*14000*/  IMAD.MOV.U32 R20, RZ, RZ, 0x9b8 ;  /* 0x000009b8ff147424 */ /* 0x000fe200078e00ff */
[----:B------:R-:W-:Y:S01]  /*14010*/  ISETP.GT.AND P0, PT, R8, 0x1, PT ;  /* 0x000000010800780c */ /* 0x000fe20003f04270 */
[----:B------:R-:W0:Y:S01]  /*14020*/  LDC.64 R4, c[0x0][0xba8] ;  /* 0x0002ea00ff047b82 */ /* 0x000e220000000a00 */
[----:B------:R-:W-:Y:S01]  /*14030*/  ISETP.NE.AND P1, PT, R37, 0x1, PT ;  /* 0x000000012500780c */ /* 0x000fe20003f25270 */
[----:B------:R-:W-:Y:S01]  /*14040*/  IMAD.MOV.U32 R21, RZ, RZ, R35 ;  /* 0x000000ffff157224 */ /* 0x000fe200078e0023 */
[----:B------:R-:W-:-:S05]  /*14050*/  SEL R20, R20, 0x978, P0 ;  /* 0x0000097814147807 */ /* 0x000fca0000000000 */
[----:B------:R-:W1:Y:S08]  /*14060*/  LDC.64 R8, c[0x0][R20+0x220] ;  /* 0x0000880014087b82 */ /* 0x000e700000000a00 */
[----:B------:R-:W3:Y:S08]  /*14070*/  LDC.64 R6, c[0x0][R20+0x218] ;  /* 0x0000860014067b82 */ /* 0x000ef00000000a00 */
[----:B------:R-:W4:Y:S08]  /*14080*/  LDC.64 R10, c[0x0][R20+0x228] ;  /* 0x00008a00140a7b82 */ /* 0x000f300000000a00 */
[----:B------:R-:W5:Y:S08]  /*14090*/  @P1 LDC R0, c[0x0][0xbec] ;  /* 0x0002fb00ff001b82 */ /* 0x000f700000000800 */
[----:B------:R-:W4:Y:S08]  /*140a0*/  LDC.64 R12, c[0x0][R20+0x210] ;  /* 0x00008400140c7b82 */ /* 0x000f300000000a00 */
[----:B------:R-:W4:Y:S01]  /*140b0*/  @P1 LDC R27, c[0x0][0xbf0] ;  /* 0x0002fc00ff1b1b82 */ /* 0x000f220000000800 */
[----:B-----5:R-:W-:-:S07]  /*140c0*/  @P1 IMAD.HI.U32 R0, R35, R0, RZ ;  /* 0x0000000023001227 */ /* 0x020fce00078e00ff */
[----:B0-----:R-:W0:Y:S01]  /*140d0*/  @!P0 LDC R4, c[0x0][0xb50] ;  /* 0x0002d400ff048b82 */ /* 0x001e220000000800 */
[-C--:B-1----:R-:W-:Y:S02]  /*140e0*/  IMAD R9, R9, R33.reuse, RZ ;  /* 0x0000002109097224 */ /* 0x082fe400078e02ff */
[----:B------:R-:W-:-:S05]  /*140f0*/  IMAD.WIDE.U32 R14, R8, R33, RZ ;  /* 0x00000021080e7225 */ /* 0x000fca00078e00ff */
[----:B------:R-:W1:Y:S01]  /*14100*/  @!P0 LDC R5, c[0x0][0xb54] ;  /* 0x0002d500ff058b82 */ /* 0x000e620000000800 */
[-C--:B---3--:R-:W-:Y:S02]  /*14110*/  IMAD R25, R7, R23.reuse, RZ ;  /* 0x0000001707197224 */ /* 0x088fe400078e02ff */
[----:B------:R-:W-:Y:S01]  /*14120*/  IMAD.WIDE.U32 R6, R6, R23, RZ ;  /* 0x0000001706067225 */ /* 0x000fe200078e00ff */
[----:B----4-:R-:W-:-:S03]  /*14130*/  @P1 SHF.R.U32.HI R21, RZ, R27, R0 ;  /* 0x0000001bff151219 */ /* 0x010fc60000011600 */
[----:B------:R-:W-:Y:S01]  /*14140*/  IMAD R27, R8, R32, R9 ;  /* 0x00000020081b7224 */ /* 0x000fe200078e0209 */
[----:B------:R-:W-:Y:S01]  /*14150*/  IADD3 R0, P1, P3, R14, R6, R3 ;  /* 0x000000060e007210 */ /* 0x000fe20007b3e003 */
[----:B------:R-:W-:Y:S02]  /*14160*/  IMAD.IADD R25, R7, 0x1, R25 ;  /* 0x0000000107197824 */ /* 0x000fe400078e0219 */
        /* <DEDUP_REMOVED lines=20> */
.L_x_2814:
[----:B------:R-:W-:Y:S05]  /*142b0*/  BSYNC B1 ;  /* 0x0000000000017941 */ /* 0x000fea0003800000 */
.L_x_2813:
[----:B------:R-:W-:Y:S05]  /*142c0*/  @P2 BRA `(.L_x_2807) ;  /* 0x0000000400382947 */ /* 0x000fea0003800000 */
[----:B---3--:R-:W2:Y:S01]  /*142d0*/  LDL R28, [R1+0x28] ;  /* 0x00002800011c7983 */ /* 0x008ea20000100800 */
[----:B------:R-:W3:Y:S01]  /*142e0*/  LDC R25, c[0x0][0xbe8] ;  /* 0x0002fa00ff197b82 */ /* 0x000ee20000000800 */
[----:B------:R-:W-:Y:S01]  /*142f0*/  SHF.R.S32.HI R27, RZ, 0x1f, R34 ;  /* 0x0000001fff1b7819 */ /* 0x000fe20000011422 */
[----:B------:R-:W-:Y:S01]  /*14300*/  ULDC.64 UR4, c[0x0][0xaa0] ;  /* 0x0002a80000047ab9 */ /* 0x000fe20000000a00 */
[----:B------:R-:W-:Y:S01]  /*14310*/  ULDC.64 UR6, c[0x0][0xaf0] ;  /* 0x0002bc0000067ab9 */ /* 0x000fe20000000a00 */
[----:B------:R-:W-:Y:S01]  /*14320*/  IMAD R0, R26, UR4, RZ ;  /* 0x000000041a007c24 */ /* 0x000fe2000f8e02ff */
[----:B------:R-:W-:Y:S01]  /*14330*/  LEA.HI R27, R27, R34, RZ, 0x3 ;  /* 0x000000221b1b7211 */ /* 0x000fe200078f18ff */
[----:B01----:R-:W-:-:S03]  /*14340*/  IMAD.WIDE.U32 R4, R3, UR4, RZ ;  /* 0x0000000403047c25 */ /* 0x003fc6000f8e00ff */
        /* <DEDUP_REMOVED lines=11> */
[----:B------:R-:W1:Y:S01]  /*14400*/  @P0 LDC R11, c[0x0][0xbf0] ;  /* 0x0002fc00ff0b0b82 */ /* 0x000e620000000800 */
[----:B--2---:R-:W-:-:S05]  /*14410*/  IADD3 R9, R28, R0, RZ ;  /* 0x000000001c097210 */ /* 0x004fca0007ffe0ff */
[----:B0-----:R-:W-:-:S04]  /*14420*/  @P0 IMAD.HI.U32 R0, R9, R6, RZ ;  /* 0x0000000609000227 */ /* 0x001fc800078e00ff */
[----:B------:R-:W-:Y:S01]  /*14430*/  IMAD.MOV.U32 R3, RZ, RZ, R9 ;  /* 0x000000ffff037224 */ /* 0x000fe200078e0009 */
[----:B-1----:R-:W-:Y:S01]  /*14440*/  @P0 SHF.R.U32.HI R3, RZ, R11, R0 ;  /* 0x0000000bff030219 */ /* 0x002fe20000011600 */
[----:B------:R-:W-:-:S03]  /*14450*/  IMAD R6, R32, UR6, RZ ;  /* 0x0000000620067c24 */ /* 0x000fc6000f8e02ff */
[--C-:B------:R-:W-:Y:S01]  /*14460*/  SHF.R.S32.HI R0, RZ, 0x1f, R3.reuse ;  /* 0x0000001fff007819 */ /* 0x100fe20000011403 */
        /* <DEDUP_REMOVED lines=23> */
[----:B------:R-:W-:Y:S01]  /*145e0*/  IMAD.IADD R24, R27, 0x1, R28 ;  /* 0x000000011b187824 */ /* 0x000fe200078e021c */
[----:B------:R-:W1:Y:S03]  /*145f0*/  SHFL.IDX PT, R0, R20, RZ, 0x181f ;  /* 0x00181fff14007589 */ /* 0x000e6600000e0000 */
[C---:B------:R-:W-:Y:S01]  /*14600*/  VIADD R8, R24.reuse, 0x30 ;  /* 0x0000003018087836 */ /* 0x040fe20000000000 */
[----:B------:R-:W2:Y:S01]  /*14610*/  SHFL.IDX PT, R5, R7, 0x1, 0x181f ;  /* 0x00381f0007057f89 */ /* 0x000ea200000e0000 */
[C---:B------:R-:W-:Y:S01]  /*14620*/  ISETP.GE.OR P2, PT, R24.reuse, R21, P0 ;  /* 0x000000151800720c */ /* 0x040fe20000746670 */
[----:B------:R-:W-:-:S02]  /*14630*/  VIADD R10, R24, 0x60 ;  /* 0x00000060180a7836 */ /* 0x000fc40000000000 */
[----:B------:R-:W3:Y:S01]  /*14640*/  SHFL.IDX PT, R14, R7, 0x2, 0x181f ;  /* 0x00581f00070e7f89 */ /* 0x000ee200000e0000 */
[-C--:B------:R-:W-:Y:S02]  /*14650*/  ISETP.GE.OR P3, PT, R8, R21.reuse, P0 ;  /* 0x000000150800720c */ /* 0x080fe40000766670 */
[----:B------:R-:W-:Y:S01]  /*14660*/  ISETP.GE.OR P4, PT, R10, R21, P0 ;  /* 0x000000150a00720c */ /* 0x000fe20000786670 */
[----:B------:R-:W4:Y:S04]  /*14670*/  SHFL.IDX PT, R4, R20, 0x1, 0x181f ;  /* 0x00381f0014047f89 */ /* 0x000f2800000e0000 */
[----:B------:R-:W5:Y:S02]  /*14680*/  SHFL.IDX PT, R6, R20, 0x2, 0x181f ;  /* 0x00581f0014067f89 */ /* 0x000f6400000e0000 */
[----:B0-----:R-:W-:-:S04]  /*14690*/  @!P2 LEA R10, P5, R43, R3, 0x1 ;  /* 0x000000032b0aa211 */ /* 0x001fc800078a08ff */
[C---:B-1----:R-:W-:Y:S02]  /*146a0*/  @!P2 LEA.HI.X R3, R43.reuse, R0, R42, 0x1, P5 ;  /* 0x000000002b03a211 */ /* 0x042fe400028f0c2a */
[----:B------:R0:W1:Y:S01]  /*146b0*/  SHFL.IDX PT, R0, R20, 0x3, 0x181f ;  /* 0x00781f0014007f89 */ /* 0x00006200000e0000 */
[C---:B--2---:R-:W-:Y:S02]  /*146c0*/  @!P3 LEA R8, P1, R43.reuse, R5, 0x1 ;  /* 0x000000052b08b211 */ /* 0x044fe400078208ff */
[----:B------:R-:W-:Y:S01]  /*146d0*/  @!P2 IMAD.MOV.U32 R11, RZ, RZ, R3 ;  /* 0x000000ffff0ba224 */ /* 0x000fe200078e0003 */
[----:B---3--:R-:W-:-:S04]  /*146e0*/  @!P4 LEA R23, P5, R43, R14, 0x1 ;  /* 0x0000000e2b17c211 */ /* 0x008fc800078a08ff */
[----:B------:R0:W-:Y:S01]  /*146f0*/  @!P2 ST.E.128 desc[UR40][R10.64], RZ ;  /* 0x000000ff0a00a985 */ /* 0x0001e2000c101d28 */
[C-C-:B----4-:R-:W-:Y:S02]  /*14700*/  @!P3 LEA.HI.X R9, R43.reuse, R4, R42.reuse, 0x1, P1 ;  /* 0x000000042b09b211 */ /* 0x150fe400008f0c2a */
[----:B------:R-:W-:Y:S01]  /*14710*/  @!P4 MOV R4, R23 ;  /* 0x000000170004c202 */ /* 0x000fe20000000f00 */
[----:B------:R0:W2:Y:S01]  /*14720*/  SHFL.IDX PT, R14, R7, 0x3, 0x181f ;  /* 0x00781f00070e7f89 */ /* 0x0000a200000e0000 */
[----:B-----5:R-:W-:-:S03]  /*14730*/  @!P4 LEA.HI.X R5, R43, R6, R42, 0x1, P5 ;  /* 0x000000062b05c211 */ /* 0x020fc600028f0c2a */
[----:B------:R0:W-:Y:S04]  /*14740*/  @!P3 ST.E.128 desc[UR40][R8.64], RZ ;  /* 0x000000ff0800b985 */ /* 0x0001e8000c101d28 */
[----:B------:R0:W-:Y:S02]  /*14750*/  @!P4 ST.E.128 desc[UR40][R4.64], RZ ;  /* 0x000000ff0400c985 */ /* 0x0001e4000c101d28 */
.L_x_3014:
[----:B------:R-:W-:-:S05]  /*14760*/  VIADD R24, R24, 0x90 ;  /* 0x0000009018187836 */ /* 0x000fca0000000000 */
[----:B------:R-:W-:-:S13]  /*14770*/  ISETP.GE.OR P0, PT, R24, R21, P0 ;  /* 0x000000151800720c */ /* 0x000fda0000706670 */
[----:B--2---:R-:W-:-:S04]  /*14780*/  @!P0 LEA R14, P1, R43, R14, 0x1 ;  /* 0x0000000e2b0e8211 */ /* 0x004fc800078208ff */
[----:B-1----:R-:W-:-:S05]  /*14790*/  @!P0 LEA.HI.X R15, R43, R0, R42, 0x1, P1 ;  /* 0x000000002b0f8211 */ /* 0x002fca00008f0c2a */
[----:B------:R2:W-:Y:S04]  /*147a0*/  @!P0 ST.E.128 desc[UR40][R14.64], RZ ;  /* 0x000000ff0e008985 */ /* 0x0005e8000c101d28 */
.L_x_2807:
[----:B------:R-:W-:Y:S05]  /*147b0*/  BSYNC B0 ;  /* 0x0000000000007941 */ /* 0x000fea0003800000 */
.L_x_2802:
[----:B------:R-:W-:Y:S02]  /*147c0*/  ULDC UR4, c[0x0][0xc3c] ;  /* 0x00030f0000047ab9 */ /* 0x000fe40000000800 */
[----:B---3--:R-:W-:-:S13]  /*147d0*/  ISETP.GE.AND P0, PT, R31, UR4, PT ;  /* 0x000000041f007c0c */ /* 0x008fda000bf06270 */
[----:B------:R-:W-:Y:S05]  /*147e0*/  @!P0 BRA `(.L_x_2816) ;  /* 0xfffffec800088947 */ /* 0x000fea000383ffff */
[----:B------:R-:W-:Y:S05]  /*147f0*/  BRA `(.L_x_2661) ;  /* 0x0000007800447947 */ /* 0x000fea0003800000 */
.L_x_2659:
[----:B------:R-:W-:-:S08]  /*14800*/  NOP ;  /* 0x0000000000007918 */ /* 0x000fd00000000000 */
[----:B--2---:R-:W0:-:S00]  /*14810*/  USETMAXREG.DEALLOC.CTAPOOL 0x20 ;  /* 0x00000020000079c8 */ /* 0x004e0000080e0500 */
        /* <DEDUP_REMOVED lines=16> */
.L_x_2817:
        /* <DEDUP_REMOVED lines=41> */
[----:B------:R-:W-:Y:S01]  /*14bb0*/  MOV R7, R4 ;  /* 0x0000000400077202 */ /* 0x000fe20000000f00 */
[----:B------:R-:W-:Y:S01]  /*14bc0*/  UMOV UR4, URZ ;  /* 0x0000003f00047c82 */ /* 0x000fe20008000000 */
[----:B------:R-:W-:-:S05]  /*14bd0*/  ULDC UR5, c[0x0][0xc38] ;  /* 0x00030e0000057ab9 */ /* 0x000fca0000000800 */
.L_x_2821:
        /* <DEDUP_REMOVED lines=37> */
.L_x_2819:
        /* <DEDUP_REMOVED lines=13> */
.L_x_2822:
        /* <DEDUP_REMOVED lines=11> */
[----:B0-----:R-:W-:Y:S02]  /*14fb0*/  IMAD.MOV.U32 R2, RZ, RZ, RZ ;  /* 0x000000ffff027224 */ /* 0x001fe400078e00ff */
[----:B-1----:R-:W-:-:S04]  /*14fc0*/  IMAD.MOV R10, RZ, RZ, -R3 ;  /* 0x000000ffff0a7224 */ /* 0x002fc800078e0a03 */
[----:B------:R-:W-:Y:S01]  /*14fd0*/  IMAD R9, R10, R7, RZ ;  /* 0x000000070a097224 */ /* 0x000fe200078e02ff */
[----:B------:R-:W-:-:S03]  /*14fe0*/  IABS R10, R25 ;  /* 0x00000019000a7213 */ /* 0x000fc60000000000 */
[----:B------:R-:W-:Y:S02]  /*14ff0*/  IMAD.HI.U32 R3, R3, R9, R2 ;  /* 0x0000000903037227 */ /* 0x000fe400078e0002 */
[----:B------:R-:W0:Y:S02]  /*15000*/  I2F.RP R9, R5 ;  /* 0x0000000500097306 */ /* 0x000e240000209400 */
[----:B------:R-:W-:Y:S02]  /*15010*/  IMAD.MOV R11, RZ, RZ, -R10 ;  /* 0x000000ffff0b7224 */ /* 0x000fe400078e0a0a */
        /* <DEDUP_REMOVED lines=16> */
[----:B0-----:R-:W-:-:S04]  /*15120*/  IMAD.MOV R8, RZ, RZ, -R3 ;  /* 0x000000ffff087224 */ /* 0x001fc800078e0a03 */
[----:B------:R-:W-:Y:S01]  /*15130*/  IMAD.MOV.U32 R2, RZ, RZ, R8 ;  /* 0x000000ffff027224 */ /* 0x000fe200078e0008 */
[----:B------:R-:W-:-:S03]  /*15140*/  IABS R8, R6 ;  /* 0x0000000600087213 */ /* 0x000fc60000000000 */
[----:B------:R-:W-:Y:S02]  /*15150*/  IMAD R9, R2, R5, RZ ;  /* 0x0000000502097224 */ /* 0x000fe400078e02ff */
[----:B------:R-:W-:Y:S02]  /*15160*/  IMAD.MOV.U32 R2, RZ, RZ, RZ ;  /* 0x000000ffff027224 */ /* 0x000fe400078e00ff */
[----:B------:R-:W-:Y:S02]  /*15170*/  IMAD.MOV R8, RZ, RZ, -R8 ;  /* 0x000000ffff087224 */ /* 0x000fe400078e0a08 */
[----:B------:R-:W-:Y:S01]  /*15180*/  IMAD.HI.U32 R2, R3, R9, R2 ;  /* 0x0000000903027227 */ /* 0x000fe200078e0002 */
[----:B------:R-:W-:-:S05]  /*15190*/  IABS R3, R7 ;  /* 0x0000000700037213 */ /* 0x000fca0000000000 */
[----:B------:R-:W-:-:S04]  /*151a0*/  IMAD.HI.U32 R2, R2, R3, RZ ;  /* 0x0000000302027227 */ /* 0x000fc800078e00ff */
[----:B------:R-:W-:Y:S01]  /*151b0*/  IMAD R8, R2, R8, R3 ;  /* 0x0000000802087224 */ /* 0x000fe200078e0203 */
[----:B------:R-:W-:-:S04]  /*151c0*/  LOP3.LUT R3, R7, R6, RZ, 0x3c, !PT ;  /* 0x0000000607037212 */ /* 0x000fc800078e3cff */
[----:B------:R-:W-:Y:S02]  /*151d0*/  ISETP.GT.U32.AND P1, PT, R5, R8, PT ;  /* 0x000000080500720c */ /* 0x000fe40003f24070 */
[----:B------:R-:W-:Y:S01]  /*151e0*/  ISETP.GE.AND P2, PT, R3, RZ, PT ;  /* 0x000000ff0300720c */ /* 0x000fe20003f46270 */
[----:B------:R-:W-:-:S10]  /*151f0*/  IMAD.MOV R3, RZ, RZ, -R7 ;  /* 0x000000ffff037224 */ /* 0x000fd400078e0a07 */
        /* <DEDUP_REMOVED lines=13> */
.L_x_2823:
[----:B0-----:R-:W0:Y:S02]  /*152d0*/  LDC.64 R2, c[0x0][0xc90] ;  /* 0x00032400ff027b82 */ /* 0x001e240000000a00 */
[----:B0-----:R-:W-:-:S05]  /*152e0*/  IMAD.WIDE R2, R27, 0x4, R2 ;  /* 0x000000041b027825 */ /* 0x001fca00078e0202 */
[----:B------:R0:W2:Y:S02]  /*152f0*/  LDG.E R8, desc[UR40][R2.64] ;  /* 0x0000002802087981 */ /* 0x0000a4000c1e1900 */
[----:B0-----:R-:W-:Y:S01]  /*15300*/  MOV R2, RZ ;  /* 0x000000ff00027202 */ /* 0x001fe20000000f00 */
[----:B--2---:R-:W-:-:S05]  /*15310*/  IMAD R5, R25, R8, RZ ;  /* 0x0000000819057224 */ /* 0x004fca00078e02ff */
[----:B------:R-:W-:-:S04]  /*15320*/  IABS R10, R5 ;  /* 0x00000005000a7213 */ /* 0x000fc80000000000 */
[----:B------:R-:W0:Y:S08]  /*15330*/  I2F.RP R6, R10 ;  /* 0x0000000a00067306 */ /* 0x000e300000209400 */
[----:B0-----:R-:W0:Y:S02]  /*15340*/  MUFU.RCP R6, R6 ;  /* 0x0000000600067308 */ /* 0x001e240000001000 */
[----:B0-----:R-:W-:-:S06]  /*15350*/  VIADD R7, R6, 0xffffffe ;  /* 0x0ffffffe06077836 */ /* 0x001fcc0000000000 */
[----:B------:R-:W0:Y:S02]  /*15360*/  F2I.FTZ.U32.TRUNC.NTZ R3, R7 ;  /* 0x0000000700037305 */ /* 0x000e24000021f000 */
[----:B0-----:R-:W-:-:S04]  /*15370*/  IMAD.MOV R9, RZ, RZ, -R3 ;  /* 0x000000ffff097224 */ /* 0x001fc800078e0a03 */
[----:B------:R-:W-:-:S04]  /*15380*/  IMAD R9, R9, R10, RZ ;  /* 0x0000000a09097224 */ /* 0x000fc800078e02ff */
        /* <DEDUP_REMOVED lines=19> */
[----:B------:R-:W-:Y:S02]  /*154c0*/  IMAD R4, R5, R2, R4 ;  /* 0x0000000205047224 */ /* 0x000fe400078e0204 */
[----:B------:R-:W-:Y:S01]  /*154d0*/  IMAD.MOV.U32 R2, RZ, RZ, RZ ;  /* 0x000000ffff027224 */ /* 0x000fe200078e00ff */
[----:B------:R-:W-:-:S04]  /*154e0*/  VIADDMNMX R7, R7, UR5, R8, PT ;  /* 0x0000000507077c46 */ /* 0x000fc8000b800108 */
[----:B------:R-:W-:Y:S01]  /*154f0*/  IABS R8, R7 ;  /* 0x0000000700087213 */ /* 0x000fe20000000000 */
[----:B------:R-:W-:-:S03]  /*15500*/  IMAD.MOV R26, RZ, RZ, -R7 ;  /* 0x000000ffff1a7224 */ /* 0x000fc600078e0a07 */
[----:B------:R-:W0:Y:S08]  /*15510*/  I2F.RP R9, R8 ;  /* 0x0000000800097306 */ /* 0x000e300000209400 */
[----:B0-----:R-:W0:Y:S02]  /*15520*/  MUFU.RCP R9, R9 ;  /* 0x0000000900097308 */ /* 0x001e240000001000 */
[----:B0-----:R-:W-:Y:S01]  /*15530*/  VIADD R3, R9, 0xffffffe ;  /* 0x0ffffffe09037836 */ /* 0x001fe20000000000 */
[----:B------:R-:W-:-:S05]  /*15540*/  IABS R9, R7 ;  /* 0x0000000700097213 */ /* 0x000fca0000000000 */
[----:B------:R-:W0:Y:S02]  /*15550*/  F2I.FTZ.U32.TRUNC.NTZ R3, R3 ;  /* 0x0000000300037305 */ /* 0x000e24000021f000 */
[----:B0-----:R-:W-:-:S04]  /*15560*/  IMAD.MOV R11, RZ, RZ, -R3 ;  /* 0x000000ffff0b7224 */ /* 0x001fc800078e0a03 */
[----:B------:R-:W-:-:S04]  /*15570*/  IMAD R5, R11, R8, RZ ;  /* 0x000000080b057224 */ /* 0x000fc800078e02ff */
        /* <DEDUP_REMOVED lines=11> */
[----:B------:R-:W-:Y:S02]  /*15630*/  ISETP.GE.AND P2, PT, R3, RZ, PT ;  /* 0x000000ff0300720c */ /* 0x000fe40003f46270 */
[----:B------:R-:W-:-:S05]  /*15640*/  IADD3 R3, R6, 0x1000000, R4 ;  /* 0x0100000006037810 */ /* 0x000fca0007ffe004 */
[----:B------:R-:W-:-:S06]  /*15650*/  @P0 VIADD R2, R2, 0x1 ;  /* 0x0000000102020836 */ /* 0x000fcc0000000000 */
[----:B------:R-:W-:Y:S01]  /*15660*/  @!P2 IMAD.MOV R2, RZ, RZ, -R2 ;  /* 0x000000ffff02a224 */ /* 0x000fe200078e0a02 */
[----:B------:R-:W-:-:S05]  /*15670*/  @!P1 LOP3.LUT R2, RZ, R7, RZ, 0x33, !PT ;  /* 0x00000007ff029212 */ /* 0x000fca00078e33ff */
[----:B------:R-:W-:-:S07]  /*15680*/  IMAD R26, R2, R26, R3 ;  /* 0x0000001a021a7224 */ /* 0x000fce00078e0203 */
.L_x_2824:
[----:B------:R-:W-:-:S05]  /*15690*/  LOP3.LUT R2, RZ, R2, RZ, 0x33, !PT ;  /* 0x00000002ff027212 */ /* 0x000fca00078e33ff */
[----:B------:R-:W-:Y:S01]  /*156a0*/  IMAD.IADD R25, R25, 0x1, R2 ;  /* 0x0000000119197824 */ /* 0x000fe200078e0202 */
[----:B------:R-:W-:Y:S06]  /*156b0*/  BRA `(.L_x_2825) ;  /* 0x00000000000c7947 */ /* 0x000fec0003800000 */
.L_x_2820:
[----:B------:R-:W-:Y:S01]  /*156c0*/  MOV R25, RZ ;  /* 0x000000ff00197202 */ /* 0x000fe20000000f00 */
[----:B------:R-:W-:Y:S02]  /*156d0*/  IMAD.U32 R24, RZ, RZ, UR6 ;  /* 0x00000006ff187e24 */ /* 0x000fe4000f8e00ff */
[----:B------:R-:W-:-:S07]  /*156e0*/  IMAD.MOV.U32 R26, RZ, RZ, RZ ;  /* 0x000000ffff1a7224 */ /* 0x000fce00078e00ff */
.L_x_2825:
[----:B------:R-:W-:-:S13]  /*156f0*/  ISETP.NE.AND P0, PT, R0, RZ, PT ;  /* 0x000000ff0000720c */ /* 0x000fda0003f05270 */
[----:B------:R-:W0:Y:S01]  /*15700*/  @!P0 S2R R3, SR_CgaCtaId ;  /* 0x0000000000038919 */ /* 0x000e220000008800 */
[----:B------:R-:W-:-:S04]  /*15710*/  @!P0 MOV R0, 0x400 ;  /* 0x0000040000008802 */ /* 0x000fc80000000f00 */
[----:B0-----:R-:W-:-:S05]  /*15720*/  @!P0 LEA R0, R3, R0, 0x18 ;  /* 0x0000000003008211 */ /* 0x001fca00078ec0ff */
[----:B------:R0:W-:Y:S01]  /*15730*/  @!P0 STS.128 [R0+0x168d0], R24 ;  /* 0x0168d01800008388 */ /* 0x0001e20000000c00 */
[----:B------:R-:W-:Y:S06]  /*15740*/  BAR.ARV 0x5, 0x200 ;  /* 0x0148000000007b1d */ /* 0x000fec0000002000 */
.L_x_2818:
[----:B------:R2:W-:Y:S01]  /*15750*/  STL [R1+0x48], RZ ;  /* 0x000048ff01007387 */ /* 0x0005e20000100800 */
[----:B------:R-:W-:Y:S01]  /*15760*/  ULDC UR4, c[0x0][0xc3c] ;  /* 0x00030f0000047ab9 */ /* 0x000fe20000000800 */
[----:B------:R-:W-:Y:S01]  /*15770*/  IMAD.MOV.U32 R29, RZ, RZ, 0x1 ;  /* 0x00000001ff1d7424 */ /* 0x000fe200078e00ff */
[----:B-1----:R-:W-:Y:S01]  /*15780*/  ISETP.GE.AND P0, PT, R27, UR4, PT ;  /* 0x000000041b007c0c */ /* 0x002fe2000bf06270 */
[----:B------:R-:W-:-:S12]  /*15790*/  IMAD.MOV.U32 R22, RZ, RZ, RZ ;  /* 0x000000ffff167224 */ /* 0x000fd800078e00ff */
[----:B--2---:R-:W-:Y:S05]  /*157a0*/  @P0 BRA `(.L_x_2826) ;  /* 0x00000064007c0947 */ /* 0x004fea0003800000 */
[----:B------:R-:W2:Y:S01]  /*157b0*/  LDL R6, [R1+0x3c] ;  /* 0x00003c0001067983 */ /* 0x000ea20000100800 */
[----:B------:R-:W0:Y:S01]  /*157c0*/  S2R R7, SR_TID.X ;  /* 0x0000000000077919 */ /* 0x000e220000002100 */
[----:B------:R-:W1:Y:S01]  /*157d0*/  S2UR UR5, SR_CgaCtaId ;  /* 0x00000000000579c3 */ /* 0x000e620000008800 */
[----:B------:R-:W-:Y:S01]  /*157e0*/  UMOV UR4, 0x400 ;  /* 0x0000040000047882 */ /* 0x000fe20000000000 */
[C---:B0-----:R-:W-:Y:S01]  /*157f0*/  IMAD.SHL.U32 R0, R7.reuse, 0x8, RZ ;  /* 0x0000000807007824 */ /* 0x041fe200078e00ff */
[----:B------:R-:W-:Y:S01]  /*15800*/  LOP3.LUT R5, R7, 0x7f, RZ, 0xc0, !PT ;  /* 0x0000007f07057812 */ /* 0x000fe200078ec0ff */
[----:B-1----:R-:W-:-:S03]  /*15810*/  ULEA UR4, UR5, UR4, 0x18 ;  /* 0x0000000405047291 */ /* 0x002fc6000f8ec03f */
[----:B------:R-:W-:Y:S01]  /*15820*/  LOP3.LUT R2, R0, 0x1f8, RZ, 0xc0, !PT ;  /* 0x000001f800027812 */ /* 0x000fe200078ec0ff */
[----:B------:R-:W-:-:S03]  /*15830*/  IMAD.SHL.U32 R3, R5, 0x8, RZ ;  /* 0x0000000805037824 */ /* 0x000fc600078e00ff */
[----:B------:R-:W-:Y:S01]  /*15840*/  LOP3.LUT R2, R2, 0x38, R7, 0x78, !PT ;  /* 0x0000003802027812 */ /* 0x000fe200078e7807 */
[----:B------:R-:W-:-:S03]  /*15850*/  IMAD.U32 R16, RZ, RZ, UR4 ;  /* 0x00000004ff107e24 */ /* 0x000fc6000f8e00ff */
[----:B------:R-:W-:Y:S01]  /*15860*/  LOP3.LUT R4, R2, 0x200, R3, 0xf8, !PT ;  /* 0x0000020002047812 */ /* 0x000fe200078ef803 */
[----:B------:R-:W-:Y:S01]  /*15870*/  IMAD.SHL.U32 R2, R7, 0x10, RZ ;  /* 0x0000001007027824 */ /* 0x000fe200078e00ff */
[----:B------:R-:W-:Y:S01]  /*15880*/  SHF.R.U32.HI R3, RZ, 0x3, R5 ;  /* 0x00000003ff037819 */ /* 0x000fe20000011605 */
[----:B------:R-:W-:Y:S03]  /*15890*/  BSSY B8, `(.L_x_2826) ;  /* 0x0000650000087945 */ /* 0x000fe60003800000 */
[----:B------:R-:W-:Y:S01]  /*158a0*/  LOP3.LUT R2, R2, 0x70, RZ, 0xc0, !PT ;  /* 0x0000007002027812 */ /* 0x000fe200078ec0ff */
[----:B------:R-:W-:Y:S01]  /*158b0*/  IMAD.MOV.U32 R22, RZ, RZ, RZ ;  /* 0x000000ffff167224 */ /* 0x000fe200078e00ff */
[----:B------:R-:W-:Y:S01]  /*158c0*/  MOV R28, RZ ;  /* 0x000000ff001c7202 */ /* 0x000fe20000000f00 */
[----:B------:R-:W-:Y:S01]  /*158d0*/  IMAD.MOV.U32 R29, RZ, RZ, 0x1 ;  /* 0x00000001ff1d7424 */ /* 0x000fe200078e00ff */
[----:B------:R-:W-:Y:S01]  /*158e0*/  LOP3.LUT R2, R3, R2, RZ, 0xfc, !PT ;  /* 0x0000000203027212 */ /* 0x000fe200078efcff */
[----:B------:R-:W-:Y:S01]  /*158f0*/  ULDC.64 UR38, c[0x0][0x198] ;  /* 0x0000660000267ab9 */ /* 0x000fe20000000a00 */
[----:B------:R-:W-:Y:S01]  /*15900*/  ULDC UR36, c[0x0][0xc] ;  /* 0x0000030000247ab9 */ /* 0x000fe20000000800 */
[----:B--2---:R-:W-:-:S05]  /*15910*/  LOP3.LUT R0, R6, 0x2, RZ, 0xfc, !PT ;  /* 0x0000000206007812 */ /* 0x004fca00078efcff */
[----:B------:R0:W-:Y:S04]  /*15920*/  STL [R1+0x54], R0 ;  /* 0x0000540001007387 */ /* 0x0001e80000100800 */
[----:B------:R-:W-:Y:S01]  /*15930*/  STL [R1+0x48], RZ ;  /* 0x000048ff01007387 */ /* 0x000fe20000100800 */
[----:B0-----:R-:W-:-:S05]  /*15940*/  IMAD.MOV.U32 R0, RZ, RZ, 0x1 ;  /* 0x00000001ff007424 */ /* 0x001fca00078e00ff */
[----:B------:R0:W-:Y:S02]  /*15950*/  STL [R1], R0 ;  /* 0x0000000001007387 */ /* 0x0001e40000100800 */
[----:B0-----:R-:W-:-:S05]  /*15960*/  IMAD R0, R4, 0x2, R16 ;  /* 0x0000000204007824 */ /* 0x001fca00078e0210 */
[----:B------:R0:W-:Y:S02]  /*15970*/  STL [R1+0x28], R0 ;  /* 0x0000280001007387 */ /* 0x0001e40000100800 */
.L_x_2923:
        /* <DEDUP_REMOVED lines=30> */
[----:B---3--:R-:W3:Y:S01]  /*15b60*/  @P0 LDG.E R6, desc[UR40][R2.64] ;  /* 0x0000002802060981 */ /* 0x008ee2000c1e1900 */
[----:B------:R-:W-:Y:S01]  /*15b70*/  ULDC UR4, c[0x0][0x288] ;  /* 0x0000a20000047ab9 */ /* 0x000fe20000000800 */
[----:B------:R-:W-:Y:S02]  /*15b80*/  IADD3.X R5, R19, UR7, RZ, P4, !PT ;  /* 0x0000000713057c10 */ /* 0x000fe4000a7fe4ff */
[----:B------:R-:W-:Y:S01]  /*15b90*/  MOV R8, UR4 ;  /* 0x0000000400087c02 */ /* 0x000fe20008000f00 */
[----:B------:R-:W-:Y:S02]  /*15ba0*/  ULDC.64 UR4, c[0x0][0x418] ;  /* 0x0001060000047ab9 */ /* 0x000fe40000000a00 */
        /* <DEDUP_REMOVED lines=12> */
[----:B0-----:R-:W-:Y:S01]  /*15c70*/  IMAD.U32 R6, RZ, RZ, UR5 ;  /* 0x00000005ff067e24 */ /* 0x001fe2000f8e00ff */
[----:B---3--:R0:W-:Y:S04]  /*15c80*/  STL [R1+0x38], R8 ;  /* 0x0000380801007387 */ /* 0x0081e80000100800 */
[----:B--2---:R1:W-:Y:S01]  /*15c90*/  STL [R1+0x1c], R10 ;  /* 0x00001c0a01007387 */ /* 0x0043e20000100800 */
[----:B------:R-:W-:Y:S02]  /*15ca0*/  IMAD.MOV.U32 R9, RZ, RZ, R8 ;  /* 0x000000ffff097224 */ /* 0x000fe400078e0008 */
[----:B0-----:R-:W-:Y:S01]  /*15cb0*/  IMAD.U32 R8, RZ, RZ, UR4 ;  /* 0x00000004ff087e24 */ /* 0x001fe2000f8e00ff */
[----:B------:R-:W-:Y:S06]  /*15cc0*/  @P2 BRA `(.L_x_2827) ;  /* 0x0000000000142947 */ /* 0x000fec0003800000 */
[----:B------:R-:W-:Y:S05]  /*15cd0*/  @!P0 BRA `(.L_x_2827) ;  /* 0x0000000000108947 */ /* 0x000fea0003800000 */
[----:B------:R-:W2:Y:S04]  /*15ce0*/  LDG.E R7, desc[UR40][R2.64] ;  /* 0x0000002802077981 */ /* 0x000ea8000c1e1900 */
[----:B------:R-:W2:Y:S02]  /*15cf0*/  LDG.E R2, desc[UR40][R2.64+0x4] ;  /* 0x0000042802027981 */ /* 0x000ea4000c1e1900 */
[----:B--2---:R-:W-:-:S05]  /*15d00*/  IMAD.IADD R9, R2, 0x1, -R7 ;  /* 0x0000000102097824 */ /* 0x004fca00078e0a07 */
[----:B------:R0:W-:Y:S02]  /*15d10*/  STL [R1+0x38], R9 ;  /* 0x0000380901007387 */ /* 0x0001e40000100800 */
.L_x_2827:
[----:B------:R-:W-:Y:S01]  /*15d20*/  IMAD.MOV.U32 R12, RZ, RZ, R11 ;  /* 0x000000ffff0c7224 */ /* 0x000fe200078e000b */
[----:B------:R-:W-:Y:S01]  /*15d30*/  ULDC.64 UR4, c[0x0][0xa20] ;  /* 0x0002880000047ab9 */ /* 0x000fe20000000a00 */
[C---:B------:R-:W-:Y:S02]  /*15d40*/  LOP3.LUT R7, R26.reuse, 0xff000000, RZ, 0xc0, !PT ;  /* 0xff0000001a077812 */ /* 0x040fe400078ec0ff */
[----:B------:R-:W-:Y:S01]  /*15d50*/  ISETP.NE.U32.AND P0, PT, RZ, UR4, PT ;  /* 0x00000004ff007c0c */ /* 0x000fe2000bf05070 */
[----:B------:R2:W-:Y:S01]  /*15d60*/  STL [R1+0x8], R12 ;  /* 0x0000080c01007387 */ /* 0x0005e20000100800 */
[----:B------:R-:W-:Y:S02]  /*15d70*/  SHF.R.U32.HI R7, RZ, 0x8, R7 ;  /* 0x00000008ff077819 */ /* 0x000fe40000011607 */
[----:B------:R-:W-:Y:S02]  /*15d80*/  ISETP.NE.AND.EX P0, PT, RZ, UR5, PT, P0 ;  /* 0x00000005ff007c0c */ /* 0x000fe4000bf05300 */
[----:B------:R-:W-:-:S02]  /*15d90*/  LOP3.LUT R2, R26, 0xff0000, RZ, 0xc0, !PT ;  /* 0x00ff00001a027812 */ /* 0x000fc400078ec0ff */
[----:B------:R-:W-:Y:S02]  /*15da0*/  LOP3.LUT R17, R26, 0xffff, RZ, 0xc0, !PT ;  /* 0x0000ffff1a117812 */ /* 0x000fe400078ec0ff */
[----:B------:R-:W-:-:S07]  /*15db0*/  LEA.HI R7, R2, R7, RZ, 0x10 ;  /* 0x0000000702077211 */ /* 0x000fce00078f80ff */
[----:B--2---:R-:W-:Y:S05]  /*15dc0*/  @!P0 BRA `(.L_x_2828) ;  /* 0x0000000000108947 */ /* 0x004fea0003800000 */
[----:B------:R-:W-:-:S04]  /*15dd0*/  IADD3 R2, P0, R18, UR4, RZ ;  /* 0x0000000412027c10 */ /* 0x000fc8000ff1e0ff */
[----:B------:R-:W-:-:S05]  /*15de0*/  IADD3.X R3, R19, UR5, RZ, P0, !PT ;  /* 0x0000000513037c10 */ /* 0x000fca00087fe4ff */
[----:B------:R2:W5:Y:S01]  /*15df0*/  LDG.E R8, desc[UR40][R2.64] ;  /* 0x0000002802087981 */ /* 0x000562000c1e1900 */
[----:B------:R-:W-:Y:S05]  /*15e00*/  BRA `(.L_x_2829) ;  /* 0x0000000000247947 */ /* 0x000fea0003800000 */
.L_x_2828:
[----:B------:R-:W-:Y:S02]  /*15e10*/  ULDC.64 UR4, c[0x0][0xa08] ;  /* 0x0002820000047ab9 */ /* 0x000fe40000000a00 */
[----:B------:R-:W-:-:S04]  /*15e20*/  ISETP.NE.U32.AND P0, PT, RZ, UR4, PT ;  /* 0x00000004ff007c0c */ /* 0x000fc8000bf05070 */
[----:B------:R-:W-:-:S13]  /*15e30*/  ISETP.NE.AND.EX P0, PT, RZ, UR5, PT, P0 ;  /* 0x00000005ff007c0c */ /* 0x000fda000bf05300 */
[----:B------:R-:W-:Y:S05]  /*15e40*/  @!P0 BRA `(.L_x_2829) ;  /* 0x0000000000148947 */ /* 0x000fea0003800000 */
[----:B------:R-:W2:Y:S02]  /*15e50*/  LDC.64 R2, c[0x0][0xa08] ;  /* 0x00028200ff027b82 */ /* 0x000ea40000000a00 */
[----:B--2---:R-:W-:-:S05]  /*15e60*/  IMAD.WIDE R2, R12, 0x4, R2 ;  /* 0x000000040c027825 */ /* 0x004fca00078e0202 */
[----:B------:R-:W2:Y:S04]  /*15e70*/  LDG.E R8, desc[UR40][R2.64] ;  /* 0x0000002802087981 */ /* 0x000ea8000c1e1900 */
[----:B------:R-:W2:Y:S02]  /*15e80*/  LDG.E R2, desc[UR40][R2.64+0x4] ;  /* 0x0000042802027981 */ /* 0x000ea4000c1e1900 */
[----:B--2---:R-:W-:-:S07]  /*15e90*/  IMAD.IADD R8, R2, 0x1, -R8 ;  /* 0x0000000102087824 */ /* 0x004fce00078e0a08 */
.L_x_2829:
[----:B--2---:R-:W2:Y:S01]  /*15ea0*/  @P1 LDG.E R2, desc[UR40][R4.64] ;  /* 0x0000002804021981 */ /* 0x004ea2000c1e1900 */
[----:B------:R-:W3:Y:S03]  /*15eb0*/  LDC R3, c[0x0][0x448] ;  /* 0x00011200ff037b82 */ /* 0x000ee60000000800 */
[----:B------:R4:W2:Y:S01]  /*15ec0*/  @P1 LDG.E R4, desc[UR40][R4.64+0x4] ;  /* 0x0000042804041981 */ /* 0x0008a2000c1e1900 */
[----:B------:R-:W-:Y:S01]  /*15ed0*/  BSSY B0, `(.L_x_2830) ;  /* 0x0000038000007945 */ /* 0x000fe20003800000 */
[----:B------:R-:W-:Y:S02]  /*15ee0*/  LOP3.LUT R23, R7, 0xff, RZ, 0xc0, !PT ;  /* 0x000000ff07177812 */ /* 0x000fe400078ec0ff */
[----:B---3--:R-:W-:-:S13]  /*15ef0*/  ISETP.NE.AND P0, PT, R3, 0x1, PT ;  /* 0x000000010300780c */ /* 0x008fda0003f05270 */
[----:B------:R-:W3:Y:S08]  /*15f00*/  @P0 LDC R3, c[0x0][0x44c] ;  /* 0x00011300ff030b82 */ /* 0x000ef00000000800 */
[----:B----4-:R-:W4:Y:S01]  /*15f10*/  @P0 LDC R5, c[0x0][0x450] ;  /* 0x00011400ff050b82 */ /* 0x010f220000000800 */
[----:B--2---:R-:W-:Y:S02]  /*15f20*/  @P1 IMAD.IADD R6, R4, 0x1, -R2 ;  /* 0x0000000104061824 */ /* 0x004fe400078e0a02 */
[----:B------:R-:W-:-:S04]  /*15f30*/  IMAD R2, R25, 0xc0, RZ ;  /* 0x000000c019027824 */ /* 0x000fc800078e02ff */
[----:B------:R-:W-:-:S04]  /*15f40*/  VIADD R2, R2, 0xbf ;  /* 0x000000bf02027836 */ /* 0x000fc80000000000 */
[----:B---3--:R-:W-:-:S05]  /*15f50*/  @P0 IMAD.HI.U32 R3, R2, R3, RZ ;  /* 0x0000000302030227 */ /* 0x008fca00078e00ff */
[----:B----4-:R-:W-:Y:S02]  /*15f60*/  @P0 SHF.R.U32.HI R2, RZ, R5, R3 ;  /* 0x00000005ff020219 */ /* 0x010fe40000011603 */
[----:B-----5:R-:W-:-:S05]  /*15f70*/  IADD3 R5, -R10, R8, RZ ;  /* 0x000000080a057210 */ /* 0x020fca0007ffe1ff */
[----:B------:R-:W-:-:S05]  /*15f80*/  IMAD.IADD R3, R5, 0x1, R6 ;  /* 0x0000000105037824 */ /* 0x000fca00078e0206 */
[----:B------:R2:W-:Y:S01]  /*15f90*/  STL [R1+0x14], R3 ;  /* 0x0000140301007387 */ /* 0x0005e20000100800 */
[----:B------:R-:W-:-:S05]  /*15fa0*/  IADD3 R20, R3, 0x80, -R9 ;  /* 0x0000008003147810 */ /* 0x000fca0007ffe809 */
[----:B------:R-:W-:Y:S02]  /*15fb0*/  IMAD.IADD R2, R20, 0x1, R2 ;  /* 0x0000000114027824 */ /* 0x000fe400078e0202 */
[----:B--2---:R-:W-:-:S05]  /*15fc0*/  VIADD R3, R3, 0x7f ;  /* 0x0000007f03037836 */ /* 0x004fca0000000000 */
[----:B------:R-:W-:-:S04]  /*15fd0*/  SHF.R.S32.HI R4, RZ, 0x1f, R3 ;  /* 0x0000001fff047819 */ /* 0x000fc80000011403 */
[----:B------:R-:W-:Y:S02]  /*15fe0*/  LEA.HI R4, R4, R3, RZ, 0x7 ;  /* 0x0000000304047211 */ /* 0x000fe400078f38ff */
[----:B------:R-:W-:Y:S02]  /*15ff0*/  SHF.R.S32.HI R3, RZ, 0x1f, R2 ;  /* 0x0000001fff037819 */ /* 0x000fe40000011402 */
[----:B------:R-:W-:Y:S02]  /*16000*/  SHF.R.S32.HI R21, RZ, 0x7, R4 ;  /* 0x00000007ff157819 */ /* 0x000fe40000011404 */
[----:B------:R-:W-:Y:S01]  /*16010*/  LEA.HI R3, R3, R2, RZ, 0x7 ;  /* 0x0000000203037211 */ /* 0x000fe200078f38ff */
[----:B------:R-:W-:Y:S01]  /*16020*/  IMAD.MOV.U32 R2, RZ, RZ, RZ ;  /* 0x000000ffff027224 */ /* 0x000fe200078e00ff */
[----:B------:R-:W-:Y:S02]  /*16030*/  SHF.R.U32.HI R4, RZ, 0x10, R7 ;  /* 0x00000010ff047819 */ /* 0x000fe40000011607 */
[----:B------:R-:W-:-:S04]  /*16040*/  SHF.R.S32.HI R3, RZ, 0x7, R3 ;  /* 0x00000007ff037819 */ /* 0x000fc80000011403 */
[----:B------:R-:W-:-:S04]  /*16050*/  VIMNMX R8, R21, R3, PT ;  /* 0x0000000315087248 */ /* 0x000fc80003fe0100 */
[----:B------:R-:W-:-:S13]  /*16060*/  ISETP.GE.AND P0, PT, R8, 0x1, PT ;  /* 0x000000010800780c */ /* 0x000fda0003f06270 */
[----:B------:R-:W-:Y:S05]  /*16070*/  @!P0 BRA `(.L_x_2831) ;  /* 0x0000000000748947 */ /* 0x000fea0003800000 */
[----:B------:R-:W-:Y:S01]  /*16080*/  ISETP.NE.AND P0, PT, R4, RZ, PT ;  /* 0x000000ff0400720c */ /* 0x000fe20003f05270 */
[----:B------:R-:W-:-:S03]  /*16090*/  ULDC UR4, c[0x0][0x9f0] ;  /* 0x00027c0000047ab9 */ /* 0x000fc60000000800 */
[----:B------:R-:W-:-:S04]  /*160a0*/  SEL R7, R4, UR4, P0 ;  /* 0x0000000404077c07 */ /* 0x000fc80008000000 */
[----:B0-----:R-:W-:Y:S02]  /*160b0*/  IABS R9, R7 ;  /* 0x0000000700097213 */ /* 0x001fe40000000000 */
[----:B-1----:R-:W-:Y:S02]  /*160c0*/  IADD3 R10, R7, -0x1, R8 ;  /* 0xffffffff070a7810 */ /* 0x002fe40007ffe008 */
        /* <DEDUP_REMOVED lines=12> */
[----:B------:R-:W-:-:S05]  /*16190*/  IMAD.MOV R2, RZ, RZ, -R2 ;  /* 0x000000ffff027224 */ /* 0x000fca00078e0a02 */
[----:B------:R-:W-:Y:S01]  /*161a0*/  MOV R10, R2 ;  /* 0x00000002000a7202 */ /* 0x000fe20000000f00 */
        /* <DEDUP_REMOVED lines=10> */
.L_x_2831:
[----:B------:R-:W-:Y:S05]  /*16250*/  BSYNC B0 ;  /* 0x0000000000007941 */ /* 0x000fea0003800000 */
.L_x_2830:
[-C--:B------:R-:W-:Y:S01]  /*16260*/  IMAD R3, R23, R2.reuse, RZ ;  /* 0x0000000217037224 */ /* 0x080fe200078e02ff */
[----:B------:R-:W-:Y:S04]  /*16270*/  BSSY B0, `(.L_x_2832) ;  /* 0x00000dc000007945 */ /* 0x000fe80003800000 */
[C---:B------:R-:W-:Y:S01]  /*16280*/  VIADDMNMX R2, R3.reuse, R2, R8, PT ;  /* 0x0000000203027246 */ /* 0x040fe20003800108 */
[----:B------:R-:W-:-:S04]  /*16290*/  IMAD R3, R3, 0x80, -R5 ;  /* 0x0000008003037824 */ /* 0x000fc800078e0a05 */
[----:B------:R-:W-:Y:S01]  /*162a0*/  IMAD R2, R2, 0x80, -R5 ;  /* 0x0000008002027824 */ /* 0x000fe200078e0a05 */
[----:B------:R-:W-:-:S04]  /*162b0*/  VIMNMX R3, RZ, R3, !PT ;  /* 0x00000003ff037248 */ /* 0x000fc80007fe0100 */
[----:B------:R-:W-:-:S04]  /*162c0*/  VIMNMX R2, R2, R6, PT ;  /* 0x0000000602027248 */ /* 0x000fc80003fe0100 */
[----:B------:R-:W-:Y:S02]  /*162d0*/  ISETP.GT.AND P0, PT, R2, R3, PT ;  /* 0x000000030200720c */ /* 0x000fe40003f04270 */
[----:B------:R-:W-:-:S11]  /*162e0*/  SHF.R.U32.HI R3, RZ, 0x7, R3 ;  /* 0x00000007ff037819 */ /* 0x000fd60000011603 */
        /* <DEDUP_REMOVED lines=11> */
[----:B------:R-:W2:Y:S02]  /*163a0*/  S2R R6, SR_TID.X ;  /* 0x0000000000067919 */ /* 0x000ea40000002100 */
[----:B--2---:R-:W-:-:S04]  /*163b0*/  SHF.R.U32.HI R6, RZ, 0x5, R6 ;  /* 0x00000005ff067819 */ /* 0x004fc80000011606 */
[----:B------:R-:W-:-:S05]  /*163c0*/  LOP3.LUT R6, R6, 0x3, RZ, 0xc0, !PT ;  /* 0x0000000306067812 */ /* 0x000fca00078ec0ff */
[----:B------:R2:W3:Y:S02]  /*163d0*/  SHFL.IDX PT, R14, R6, RZ, 0x1f ;  /* 0x00001fff060e7589 */ /* 0x0004e400000e0000 */
.L_x_3017:
[----:B---3--:R-:W-:Y:S02]  /*163e0*/  ISETP.NE.AND P0, PT, R14, RZ, PT ;  /* 0x000000ff0e00720c */ /* 0x008fe40003f05270 */
[----:B------:R-:W-:-:S11]  /*163f0*/  PLOP3.LUT P6, PT, PT, PT, PT, 0x8, 0x0 ;  /* 0x000000000000781c */ /* 0x000fd60003fce170 */
[----:B------:R-:W-:Y:S05]  /*16400*/  @P0 BRA `(.L_x_2835) ;  /* 0x00000000000c0947 */ /* 0x000fea0003800000 */
[----:B------:R-:W-:-:S03]  /*16410*/  UMOV UR4, 0xffffffff ;  /* 0xffffffff00047882 */ /* 0x000fc60000000000 */
[----:B------:R-:W-:Y:S05]  /*16420*/  BRA.DIV UR4, `(.L_x_2836) ;  /* 0x0000007e043c7947 */ /* 0x000fea000b800000 */
[----:B------:R-:W-:-:S13]  /*16430*/  ELECT P6, URZ, PT ;  /* 0x00000000003f782f */ /* 0x000fda00038c0000 */
.L_x_2835:
[----:B--2---:R-:W2:Y:S01]  /*16440*/  LDL R6, [R1+0x48] ;  /* 0x0000480001067983 */ /* 0x004ea20000100800 */
[----:B------:R-:W-:Y:S01]  /*16450*/  BSSY B1, `(.L_x_2837) ;  /* 0x0000008000017945 */ /* 0x000fe20003800000 */
[----:B--2---:R-:W-:-:S04]  /*16460*/  IADD3 R6, R6, 0x1, RZ ;  /* 0x0000000106067810 */ /* 0x004fc80007ffe0ff */
[----:B------:R-:W-:-:S04]  /*16470*/  LEA.HI R7, R6, R6, RZ, 0x1 ;  /* 0x0000000606077211 */ /* 0x000fc800078f08ff */
[----:B------:R-:W-:-:S05]  /*16480*/  LOP3.LUT R7, R7, 0xfffffffe, RZ, 0xc0, !PT ;  /* 0xfffffffe07077812 */ /* 0x000fca00078ec0ff */
[----:B------:R-:W-:-:S05]  /*16490*/  IMAD.IADD R6, R6, 0x1, -R7 ;  /* 0x0000000106067824 */ /* 0x000fca00078e0a07 */
[----:B------:R-:W-:-:S04]  /*164a0*/  SHF.L.U32 R6, R6, 0x1f, RZ ;  /* 0x0000001f06067819 */ /* 0x000fc800000006ff */
[----:B------:R-:W2:Y:S02]  /*164b0*/  SYNCS.PHASECHK.TRANS64.TRYWAIT P0, [R16+URZ+0x16820], R6 ;  /* 0x01682006100075a7 */ /* 0x000ea4000800017f */
[----:B--2---:R-:W-:Y:S05]  /*164c0*/  @!P0 BRA `(.L_x_2838) ;  /* 0x0000007c00348947 */ /* 0x004fea0003800000 */
.L_x_3020:
[----:B------:R-:W-:Y:S05]  /*164d0*/  BSYNC B1 ;  /* 0x0000000000017941 */ /* 0x000fea0003800000 */
.L_x_2837:
[----:B------:R-:W-:Y:S04]  /*164e0*/  BSSY B1, `(.L_x_2839) ;  /* 0x0000050000017945 */ /* 0x000fe80003800000 */
[----:B------:R-:W-:Y:S05]  /*164f0*/  @!P6 BRA `(.L_x_2840) ;  /* 0x000000040038e947 */ /* 0x000fea0003800000 */
[----:B------:R-:W3:Y:S01]  /*16500*/  LDL R7, [R1] ;  /* 0x0000000001077983 */ /* 0x000ee20000100800 */
[----:B--2---:R-:W-:Y:S01]  /*16510*/  IMAD R6, R28, 0x8, R16 ;  /* 0x000000081c067824 */ /* 0x004fe200078e0210 */
[----:B------:R-:W2:Y:S01]  /*16520*/  S2R R8, SR_TID.X ;  /* 0x0000000000087919 */ /* 0x000ea20000002100 */
[----:B------:R-:W-:Y:S01]  /*16530*/  BSSY B2, `(.L_x_2841) ;  /* 0x0000006000027945 */ /* 0x000fe20003800000 */
[----:B--2---:R-:W-:-:S04]  /*16540*/  LOP3.LUT R8, R8, 0x7f, RZ, 0xc0, !PT ;  /* 0x0000007f08087812 */ /* 0x004fc800078ec0ff */
[----:B------:R-:W-:Y:S02]  /*16550*/  ISETP.NE.AND P1, PT, R8, RZ, PT ;  /* 0x000000ff0800720c */ /* 0x000fe40003f25270 */
[----:B---3--:R-:W-:-:S04]  /*16560*/  SHF.L.U32 R7, R7, 0x1f, RZ ;  /* 0x0000001f07077819 */ /* 0x008fc800000006ff */
[----:B------:R-:W2:Y:S02]  /*16570*/  SYNCS.PHASECHK.TRANS64.TRYWAIT P0, [R6+URZ+0x168a0], R7 ;  /* 0x0168a007060075a7 */ /* 0x000ea4000800017f */
[----:B--2---:R-:W-:Y:S05]  /*16580*/  @!P0 BRA `(.L_x_2842) ;  /* 0x0000007c00188947 */ /* 0x004fea0003800000 */
.L_x_3021:
[----:B------:R-:W-:Y:S05]  /*16590*/  BSYNC B2 ;  /* 0x0000000000027941 */ /* 0x000fea0003800000 */
.L_x_2841:
[----:B------:R-:W-:Y:S04]  /*165a0*/  BSSY B2, `(.L_x_2843) ;  /* 0x0000009000027945 */ /* 0x000fe80003800000 */
[----:B------:R-:W-:Y:S05]  /*165b0*/  @P1 BRA `(.L_x_2844) ;  /* 0x00000000001c1947 */ /* 0x000fea0003800000 */
[----:B------:R-:W0:Y:S02]  /*165c0*/  S2R R8, SR_TID.X ;  /* 0x0000000000087919 */ /* 0x000e240000002100 */
[----:B0-----:R-:W-:Y:S01]  /*165d0*/  LOP3.LUT R9, R8, 0x1f, RZ, 0xc0, !PT ;  /* 0x0000001f08097812 */ /* 0x001fe200078ec0ff */
[----:B------:R-:W-:-:S03]  /*165e0*/  IMAD.MOV.U32 R8, RZ, RZ, 0x4000 ;  /* 0x00004000ff087424 */ /* 0x000fc600078e00ff */
[----:B------:R-:W-:Y:S01]  /*165f0*/  ISETP.NE.AND P0, PT, R9, RZ, PT ;  /* 0x000000ff0900720c */ /* 0x000fe20003f05270 */
[----:B------:R3:W-:-:S12]  /*16600*/  SYNCS.ARRIVE.TRANS64 RZ, [R6+URZ+0x16890], R8 ;  /* 0x0168900806ff79a7 */ /* 0x0007d8000800003f */
[----:B---3--:R-:W-:Y:S05]  /*16610*/  @!P0 BRA `(.L_x_2844) ;  /* 0x0000000000048947 */ /* 0x008fea0003800000 */
[----:B------:R-:W-:Y:S01]  /*16620*/  BPT.TRAP 0x1 ;  /* 0x000000040000795c */ /* 0x000fe20000300000 */
.L_x_2844:
[----:B------:R-:W-:Y:S05]  /*16630*/  BSYNC B2 ;  /* 0x0000000000027941 */ /* 0x000fea0003800000 */
.L_x_2843:
[----:B------:R-:W-:Y:S01]  /*16640*/  IMAD.MOV.U32 R12, RZ, RZ, RZ ;  /* 0x000000ffff0c7224 */ /* 0x000fe200078e00ff */
[----:B------:R-:W-:Y:S01]  /*16650*/  UIADD3 UR4, UP0, UR38, 0x570, URZ ;  /* 0x0000057026047890 */ /* 0x000fe2000ff1e03f */
[----:B------:R-:W-:Y:S01]  /*16660*/  IMAD R8, R5, 0x80, R0 ;  /* 0x0000008005087824 */ /* 0x000fe200078e0200 */
[----:B------:R-:W-:Y:S01]  /*16670*/  PLOP3.LUT P0, PT, PT, PT, PT, 0x80, 0x0 ;  /* 0x000000000000781c */ /* 0x000fe20003f0f070 */
[----:B0-----:R-:W-:Y:S01]  /*16680*/  IMAD R9, R28, 0x4000, R16 ;  /* 0x000040001c097824 */ /* 0x001fe200078e0210 */
[----:B------:R-:W-:Y:S01]  /*16690*/  R2UR UR10, R12 ;  /* 0x000000000c0a72ca */ /* 0x000fe200000e0000 */
[----:B------:R-:W-:Y:S01]  /*166a0*/  VIADD R8, R8, 0xffffff80 ;  /* 0xffffff8008087836 */ /* 0x000fe20000000000 */
[----:B------:R-:W-:Y:S01]  /*166b0*/  SHF.L.U32 R11, R28, 0xd, RZ ;  /* 0x0000000d1c0b7819 */ /* 0x000fe200000006ff */
[----:B------:R-:W-:Y:S01]  /*166c0*/  VIADD R9, R9, 0xe400 ;  /* 0x0000e40009097836 */ /* 0x000fe20000000000 */
[----:B------:R-:W-:Y:S01]  /*166d0*/  UIADD3.X UR5, URZ, UR39, URZ, UP0, !UPT ;  /* 0x000000273f057290 */ /* 0x000fe200087fe43f */
[----:B-1----:R-:W-:Y:S01]  /*166e0*/  VIADD R10, R6, 0x16890 ;  /* 0x00016890060a7836 */ /* 0x002fe20000000000 */
[----:B------:R-:W-:Y:S01]  /*166f0*/  UMOV UR6, 0x0 ;  /* 0x0000000000067882 */ /* 0x000fe20000000000 */
[----:B------:R-:W-:-:S09]  /*16700*/  UMOV UR7, 0x12f00000 ;  /* 0x12f0000000077882 */ /* 0x000fd20000000000 */
.L_x_2845:
        /* <DEDUP_REMOVED lines=13> */
.L_x_3022:
[----:B------:R-:W-:Y:S05]  /*167e0*/  BSYNC B2 ;  /* 0x0000000000027941 */ /* 0x000fea0003800000 */
.L_x_2846:
[----:B------:R-:W-:Y:S01]  /*167f0*/  BSSY B2, `(.L_x_2848) ;  /* 0x000000b000027945 */ /* 0x000fe20003800000 */
[----:B------:R-:W-:Y:S02]  /*16800*/  IMAD.MOV.U32 R14, RZ, RZ, 0x0 ;  /* 0x00000000ff0e7424 */ /* 0x000fe400078e00ff */
[----:B------:R-:W-:Y:S01]  /*16810*/  IMAD.MOV.U32 R15, RZ, RZ, 0x12f00000 ;  /* 0x12f00000ff0f7424 */ /* 0x000fe200078e00ff */
[----:B------:R-:W-:Y:S06]  /*16820*/  @P1 BRA `(.L_x_2849) ;  /* 0x00000000001c1947 */ /* 0x000fec0003800000 */
[----:B------:R-:W1:Y:S01]  /*16830*/  S2R R9, SR_TID.X ;  /* 0x0000000000097919 */ /* 0x000e620000002100 */
[----:B0-2---:R-:W-:-:S04]  /*16840*/  IMAD.MOV.U32 R7, RZ, RZ, 0x4000 ;  /* 0x00004000ff077424 */ /* 0x005fc800078e00ff */
[----:B------:R3:W-:Y:S01]  /*16850*/  SYNCS.ARRIVE.TRANS64 RZ, [R6+URZ+0x168b0], R7 ;  /* 0x0168b00706ff79a7 */ /* 0x0007e2000800003f */
[----:B-1----:R-:W-:-:S04]  /*16860*/  LOP3.LUT R9, R9, 0x1f, RZ, 0xc0, !PT ;  /* 0x0000001f09097812 */ /* 0x002fc800078ec0ff */
[----:B------:R-:W-:-:S13]  /*16870*/  ISETP.NE.AND P0, PT, R9, RZ, PT ;  /* 0x000000ff0900720c */ /* 0x000fda0003f05270 */
[----:B---3--:R-:W-:Y:S05]  /*16880*/  @!P0 BRA `(.L_x_2849) ;  /* 0x0000000000048947 */ /* 0x008fea0003800000 */
[----:B------:R-:W-:Y:S01]  /*16890*/  BPT.TRAP 0x1 ;  /* 0x000000040000795c */ /* 0x000fe20000300000 */
.L_x_2849:
[----:B------:R-:W-:Y:S05]  /*168a0*/  BSYNC B2 ;  /* 0x0000000000027941 */ /* 0x000fea0003800000 */
.L_x_2848:
[----:B------:R-:W-:Y:S01]  /*168b0*/  R2UR UR10, R12 ;  /* 0x000000000c0a72ca */ /* 0x000fe200000e0000 */
[----:B0-2---:R-:W-:Y:S01]  /*168c0*/  IMAD R7, R11, 0x2, R16 ;  /* 0x000000020b077824 */ /* 0x005fe200078e0210 */
[----:B------:R-:W-:Y:S01]  /*168d0*/  R2UR UR6, R14 ;  /* 0x000000000e0672ca */ /* 0x000fe200000e0000 */
[----:B------:R-:W-:Y:S01]  /*168e0*/  UIADD3 UR4, UP0, UR38, 0x670, URZ ;  /* 0x0000067026047890 */ /* 0x000fe2000ff1e03f */
[----:B------:R-:W-:Y:S01]  /*168f0*/  R2UR UR7, R15 ;  /* 0x000000000f0772ca */ /* 0x000fe200000e0000 */
[----:B------:R-:W-:Y:S01]  /*16900*/  VIADD R6, R6, 0x168b0 ;  /* 0x000168b006067836 */ /* 0x000fe20000000000 */
[----:B------:R-:W-:Y:S01]  /*16910*/  PLOP3.LUT P0, PT, PT, PT, PT, 0x80, 0x0 ;  /* 0x000000000000781c */ /* 0x000fe20003f0f070 */
[----:B------:R-:W-:Y:S01]  /*16920*/  VIADD R7, R7, 0x400 ;  /* 0x0000040007077836 */ /* 0x000fe20000000000 */
[----:B------:R-:W-:-:S12]  /*16930*/  UIADD3.X UR5, URZ, UR39, URZ, UP0, !UPT ;  /* 0x000000273f057290 */ /* 0x000fd800087fe43f */
.L_x_2850:
        /* <DEDUP_REMOVED lines=9> */
[----:B---3--:R-:W-:Y:S05]  /*169d0*/  @P0 BRA.U.ANY `(.L_x_2850) ;  /* 0xfffffffd00d80947 */ /* 0x008fea000393ffff */
.L_x_2840:
[----:B------:R-:W-:Y:S05]  /*169e0*/  BSYNC B1 ;  /* 0x0000000000017941 */ /* 0x000fea0003800000 */
.L_x_2839:
[----:B0-----:R-:W3:Y:S01]  /*169f0*/  LDL.LU R9, [R1] ;  /* 0x0000000001097983 */ /* 0x001ee20000300800 */
[----:B------:R-:W-:Y:S01]  /*16a00*/  VIADD R28, R28, 0x1 ;  /* 0x000000011c1c7836 */ /* 0x000fe20000000000 */
[----:B------:R-:W-:Y:S02]  /*16a10*/  IADD3 R5, R5, -0x2, RZ ;  /* 0xfffffffe05057810 */ /* 0x000fe40007ffe0ff */
[----:B------:R-:W-:Y:S02]  /*16a20*/  PLOP3.LUT P0, PT, PT, PT, PT, 0x8, 0x0 ;  /* 0x000000000000781c */ /* 0x000fe40003f0e170 */
[----:B------:R-:W-:Y:S02]  /*16a30*/  ISETP.NE.AND P1, PT, R28, 0x2, PT ;  /* 0x000000021c00780c */ /* 0x000fe40003f25270 */
[----:B------:R-:W-:Y:S02]  /*16a40*/  ISETP.GE.AND P2, PT, R5, R3, PT ;  /* 0x000000030500720c */ /* 0x000fe40003f46270 */
[----:B--2---:R-:W-:-:S02]  /*16a50*/  SEL R6, RZ, 0x1, P1 ;  /* 0x00000001ff067807 */ /* 0x004fc40000800000 */
[----:B------:R-:W-:Y:S02]  /*16a60*/  SEL R28, R28, RZ, P1 ;  /* 0x000000ff1c1c7207 */ /* 0x000fe40000800000 */
[----:B---3--:R-:W-:-:S05]  /*16a70*/  LOP3.LUT R9, R9, R6, RZ, 0x3c, !PT ;  /* 0x0000000609097212 */ /* 0x008fca00078e3cff */
[----:B------:R2:W-:Y:S02]  /*16a80*/  STL [R1], R9 ;  /* 0x0000000901007387 */ /* 0x0005e40000100800 */
[----:B------:R-:W-:Y:S05]  /*16a90*/  @!P2 BRA `(.L_x_2833) ;  /* 0x000000040064a947 */ /* 0x000fea0003800000 */
.L_x_2863:
[----:B------:R-:W-:Y:S05]  /*16aa0*/  YIELD ;  /* 0x0000000000007946 */ /* 0x000fea0003800000 */
[----:B------:R-:W-:Y:S04]  /*16ab0*/  BSSY B1, `(.L_x_2851) ;  /* 0x000004d000017945 */ /* 0x000fe80003800000 */
[----:B---3--:R-:W-:Y:S05]  /*16ac0*/  @!P6 BRA `(.L_x_2852) ;  /* 0x00000004002ce947 */ /* 0x008fea0003800000 */
[----:B------:R-:W3:Y:S01]  /*16ad0*/  LDL R7, [R1] ;  /* 0x0000000001077983 */ /* 0x000ee20000100800 */
[----:B------:R-:W0:Y:S02]  /*16ae0*/  S2R R6, SR_TID.X ;  /* 0x0000000000067919 */ /* 0x000e240000002100 */
[----:B0-----:R-:W-:Y:S01]  /*16af0*/  LOP3.LUT R8, R6, 0x7f, RZ, 0xc0, !PT ;  /* 0x0000007f06087812 */ /* 0x001fe200078ec0ff */
[----:B------:R-:W-:Y:S01]  /*16b00*/  IMAD R6, R28, 0x8, R16 ;  /* 0x000000081c067824 */ /* 0x000fe200078e0210 */
[----:B------:R-:W-:Y:S02]  /*16b10*/  BSSY B2, `(.L_x_2853) ;  /* 0x0000005000027945 */ /* 0x000fe40003800000 */
[----:B------:R-:W-:Y:S02]  /*16b20*/  ISETP.NE.AND P2, PT, R8, RZ, PT ;  /* 0x000000ff0800720c */ /* 0x000fe40003f45270 */
[----:B---3--:R-:W-:-:S04]  /*16b30*/  SHF.L.U32 R7, R7, 0x1f, RZ ;  /* 0x0000001f07077819 */ /* 0x008fc800000006ff */
[----:B------:R-:W0:Y:S02]  /*16b40*/  SYNCS.PHASECHK.TRANS64.TRYWAIT P1, [R6+URZ+0x168a0], R7 ;  /* 0x0168a007060075a7 */ /* 0x000e24000802017f */
[----:B0-----:R-:W-:Y:S05]  /*16b50*/  @!P1 BRA `(.L_x_2854) ;  /* 0x0000007400cc9947 */ /* 0x001fea0003800000 */
.L_x_3023:
[----:B------:R-:W-:Y:S05]  /*16b60*/  BSYNC B2 ;  /* 0x0000000000027941 */ /* 0x000fea0003800000 */
.L_x_2853:
[----:B------:R-:W-:Y:S04]  /*16b70*/  BSSY B2, `(.L_x_2855) ;  /* 0x0000009000027945 */ /* 0x000fe80003800000 */
[----:B------:R-:W-:Y:S05]  /*16b80*/  @P2 BRA `(.L_x_2856) ;  /* 0x00000000001c2947 */ /* 0x000fea0003800000 */
[----:B------:R-:W2:Y:S02]  /*16b90*/  S2R R8, SR_TID.X ;  /* 0x0000000000087919 */ /* 0x000ea40000002100 */
[----:B--2---:R-:W-:Y:S01]  /*16ba0*/  LOP3.LUT R9, R8, 0x1f, RZ, 0xc0, !PT ;  /* 0x0000001f08097812 */ /* 0x004fe200078ec0ff */
[----:B------:R-:W-:-:S03]  /*16bb0*/  IMAD.MOV.U32 R8, RZ, RZ, 0x4000 ;  /* 0x00004000ff087424 */ /* 0x000fc600078e00ff */
[----:B------:R-:W-:Y:S01]  /*16bc0*/  ISETP.NE.AND P1, PT, R9, RZ, PT ;  /* 0x000000ff0900720c */ /* 0x000fe20003f25270 */
[----:B------:R3:W-:-:S12]  /*16bd0*/  SYNCS.ARRIVE.TRANS64 RZ, [R6+URZ+0x16890], R8 ;  /* 0x0168900806ff79a7 */ /* 0x0007d8000800003f */
[----:B---3--:R-:W-:Y:S05]  /*16be0*/  @!P1 BRA `(.L_x_2856) ;  /* 0x0000000000049947 */ /* 0x008fea0003800000 */
[----:B------:R-:W-:Y:S01]  /*16bf0*/  BPT.TRAP 0x1 ;  /* 0x000000040000795c */ /* 0x000fe20000300000 */
.L_x_2856:
[----:B------:R-:W-:Y:S05]  /*16c00*/  BSYNC B2 ;  /* 0x0000000000027941 */ /* 0x000fea0003800000 */
.L_x_2855:
[----:B------:R-:W-:Y:S01]  /*16c10*/  IMAD.MOV.U32 R12, RZ, RZ, RZ ;  /* 0x000000ffff0c7224 */ /* 0x000fe200078e00ff */
[----:B------:R-:W-:Y:S01]  /*16c20*/  UIADD3 UR4, UP0, UR38, 0x570, URZ ;  /* 0x0000057026047890 */ /* 0x000fe2000ff1e03f */
[----:B------:R-:W-:Y:S01]  /*16c30*/  IMAD R8, R28, 0x4000, R16 ;  /* 0x000040001c087824 */ /* 0x000fe200078e0210 */
[----:B------:R-:W-:Y:S01]  /*16c40*/  PLOP3.LUT P1, PT, PT, PT, PT, 0x80, 0x0 ;  /* 0x000000000000781c */ /* 0x000fe20003f2f070 */
[----:B--2---:R-:W-:Y:S01]  /*16c50*/  IMAD R9, R5, 0x80, R0 ;  /* 0x0000008005097824 */ /* 0x004fe200078e0200 */
[----:B------:R-:W-:Y:S01]  /*16c60*/  R2UR UR10, R12 ;  /* 0x000000000c0a72ca */ /* 0x000fe200000e0000 */
[----:B-1----:R-:W-:Y:S01]  /*16c70*/  VIADD R10, R6, 0x16890 ;  /* 0x00016890060a7836 */ /* 0x002fe20000000000 */
[----:B------:R-:W-:Y:S01]  /*16c80*/  UIADD3.X UR5, URZ, UR39, URZ, UP0, !UPT ;  /* 0x000000273f057290 */ /* 0x000fe200087fe43f */
[----:B------:R-:W-:Y:S01]  /*16c90*/  VIADD R11, R8, 0xe400 ;  /* 0x0000e400080b7836 */ /* 0x000fe20000000000 */
[----:B------:R-:W-:Y:S01]  /*16ca0*/  UMOV UR6, 0x0 ;  /* 0x0000000000067882 */ /* 0x000fe20000000000 */
[----:B------:R-:W-:-:S10]  /*16cb0*/  UMOV UR7, 0x12f00000 ;  /* 0x12f0000000077882 */ /* 0x000fd40000000000 */
.L_x_2857:
        /* <DEDUP_REMOVED lines=13> */
.L_x_3024:
[----:B------:R-:W-:Y:S05]  /*16d90*/  BSYNC B2 ;  /* 0x0000000000027941 */ /* 0x000fea0003800000 */
.L_x_2858:
        /* <DEDUP_REMOVED lines=11> */
.L_x_2861:
[----:B------:R-:W-:Y:S05]  /*16e50*/  BSYNC B2 ;  /* 0x0000000000027941 */ /* 0x000fea0003800000 */
.L_x_2860:
        /* <DEDUP_REMOVED lines=8> */
.L_x_2862:
        /* <DEDUP_REMOVED lines=10> */
.L_x_2852:
[----:B------:R-:W-:Y:S05]  /*16f80*/  BSYNC B1 ;  /* 0x0000000000017941 */ /* 0x000fea0003800000 */
.L_x_2851:
[----:B------:R-:W3:Y:S01]  /*16f90*/  LDL.LU R7, [R1] ;  /* 0x0000000001077983 */ /* 0x000ee20000300800 */
[----:B------:R-:W-:Y:S01]  /*16fa0*/  VIADD R28, R28, 0x1 ;  /* 0x000000011c1c7836 */ /* 0x000fe20000000000 */
[C---:B------:R-:W-:Y:S01]  /*16fb0*/  ISETP.GT.AND P2, PT, R5.reuse, R3, PT ;  /* 0x000000030500720c */ /* 0x040fe20003f44270 */
[----:B------:R-:W-:-:S03]  /*16fc0*/  VIADD R5, R5, 0xffffffff ;  /* 0xffffffff05057836 */ /* 0x000fc60000000000 */
[----:B------:R-:W-:-:S04]  /*16fd0*/  ISETP.NE.AND P1, PT, R28, 0x2, PT ;  /* 0x000000021c00780c */ /* 0x000fc80003f25270 */
[----:B------:R-:W-:Y:S02]  /*16fe0*/  SEL R6, RZ, 0x1, P1 ;  /* 0x00000001ff067807 */ /* 0x000fe40000800000 */
[----:B------:R-:W-:Y:S02]  /*16ff0*/  SEL R28, R28, RZ, P1 ;  /* 0x000000ff1c1c7207 */ /* 0x000fe40000800000 */
[----:B---3--:R-:W-:-:S05]  /*17000*/  LOP3.LUT R7, R7, R6, RZ, 0x3c, !PT ;  /* 0x0000000607077212 */ /* 0x008fca00078e3cff */
[----:B------:R3:W-:Y:S01]  /*17010*/  STL [R1], R7 ;  /* 0x0000000701007387 */ /* 0x0007e20000100800 */
[----:B------:R-:W-:Y:S05]  /*17020*/  @P2 BRA `(.L_x_2863) ;  /* 0xfffffff8009c2947 */ /* 0x000fea000383ffff */
.L_x_2833:
[----:B------:R-:W-:Y:S05]  /*17030*/  BSYNC B0 ;  /* 0x0000000000007941 */ /* 0x000fea0003800000 */
.L_x_2832:
[----:B------:R-:W4:Y:S01]  /*17040*/  LDC R0, c[0x0][0x448] ;  /* 0x00011200ff007b82 */ /* 0x000f220000000800 */
[----:B------:R-:W-:Y:S01]  /*17050*/  IMAD.MOV.U32 R2, RZ, RZ, 0xc0 ;  /* 0x000000c0ff027424 */ /* 0x000fe200078e00ff */
[----:B------:R-:W-:Y:S01]  /*17060*/  ISETP.NE.AND P2, PT, R4, RZ, PT ;  /* 0x000000ff0400720c */ /* 0x000fe20003f45270 */
[----:B------:R-:W-:Y:S05]  /*17070*/  @!P0 WARPSYNC.ALL ;  /* 0x0000000000008948 */ /* 0x000fea0003800000 */
[----:B------:R-:W-:Y:S01]  /*17080*/  IMAD R2, R25, R2, 0xbf ;  /* 0x000000bf19027424 */ /* 0x000fe200078e0202 */
[----:B------:R-:W-:Y:S06]  /*17090*/  BSSY B0, `(.L_x_2864) ;  /* 0x000002a000007945 */ /* 0x000fec0003800000 */
[----:B------:R-:W0:Y:S08]  /*170a0*/  @!P2 LDC R4, c[0x0][0x9f0] ;  /* 0x00027c00ff04ab82 */ /* 0x000e300000000800 */
[----:B------:R-:W-:Y:S01]  /*170b0*/  @!P0 BAR.SYNC.DEFER_BLOCKING 0xc, 0x200 ;  /* 0x0308000000008b1d */ /* 0x000fe20000010000 */
[----:B----4-:R-:W-:-:S13]  /*170c0*/  ISETP.NE.AND P1, PT, R0, 0x1, PT ;  /* 0x000000010000780c */ /* 0x010fda0003f25270 */
[----:B------:R-:W4:Y:S08]  /*170d0*/  @P1 LDC R0, c[0x0][0x44c] ;  /* 0x00011300ff001b82 */ /* 0x000f300000000800 */
[----:B------:R-:W5:Y:S01]  /*170e0*/  @P1 LDC R3, c[0x0][0x450] ;  /* 0x00011400ff031b82 */ /* 0x000f620000000800 */
[----:B----4-:R-:W-:-:S05]  /*170f0*/  @P1 IMAD.HI.U32 R0, R2, R0, RZ ;  /* 0x0000000002001227 */ /* 0x010fca00078e00ff */
[----:B-----5:R-:W-:-:S05]  /*17100*/  @P1 SHF.R.U32.HI R2, RZ, R3, R0 ;  /* 0x00000003ff021219 */ /* 0x020fca0000011600 */
[----:B------:R-:W-:-:S05]  /*17110*/  IMAD.IADD R2, R20, 0x1, R2 ;  /* 0x0000000114027824 */ /* 0x000fca00078e0202 */
[----:B------:R-:W-:-:S04]  /*17120*/  SHF.R.S32.HI R0, RZ, 0x1f, R2 ;  /* 0x0000001fff007819 */ /* 0x000fc80000011402 */
[----:B------:R-:W-:-:S04]  /*17130*/  LEA.HI R0, R0, R2, RZ, 0x7 ;  /* 0x0000000200007211 */ /* 0x000fc800078f38ff */
[----:B------:R-:W-:-:S04]  /*17140*/  SHF.R.S32.HI R0, RZ, 0x7, R0 ;  /* 0x00000007ff007819 */ /* 0x000fc80000011400 */
[----:B------:R-:W-:Y:S01]  /*17150*/  VIMNMX R21, R21, R0, PT ;  /* 0x0000000015157248 */ /* 0x000fe20003fe0100 */
[----:B------:R-:W-:-:S03]  /*17160*/  IMAD.MOV.U32 R0, RZ, RZ, RZ ;  /* 0x000000ffff007224 */ /* 0x000fc600078e00ff */
[----:B------:R-:W-:-:S13]  /*17170*/  ISETP.GE.AND P1, PT, R21, 0x1, PT ;  /* 0x000000011500780c */ /* 0x000fda0003f26270 */
[----:B0-----:R-:W-:Y:S05]  /*17180*/  @!P1 BRA `(.L_x_2865) ;  /* 0x0000000000689947 */ /* 0x001fea0003800000 */
[-C--:B------:R-:W-:Y:S02]  /*17190*/  IABS R0, R4.reuse ;  /* 0x0000000400007213 */ /* 0x080fe40000000000 */
[----:B------:R-:W-:Y:S02]  /*171a0*/  IABS R6, R4 ;  /* 0x0000000400067213 */ /* 0x000fe40000000000 */
[----:B------:R-:W0:Y:S03]  /*171b0*/  I2F.RP R2, R0 ;  /* 0x0000000000027306 */ /* 0x000e260000209400 */
[----:B------:R-:W-:-:S05]  /*171c0*/  IMAD.MOV R6, RZ, RZ, -R6 ;  /* 0x000000ffff067224 */ /* 0x000fca00078e0a06 */
[----:B0-----:R-:W0:Y:S02]  /*171d0*/  MUFU.RCP R2, R2 ;  /* 0x0000000200027308 */ /* 0x001e240000001000 */
[----:B0-----:R-:W-:-:S06]  /*171e0*/  IADD3 R2, R2, 0xffffffe, RZ ;  /* 0x0ffffffe02027810 */ /* 0x001fcc0007ffe0ff */
[----:B------:R-:W0:Y:S02]  /*171f0*/  F2I.FTZ.U32.TRUNC.NTZ R3, R2 ;  /* 0x0000000200037305 */ /* 0x000e24000021f000 */
[----:B0-----:R-:W-:-:S04]  /*17200*/  IMAD.MOV R2, RZ, RZ, -R3 ;  /* 0x000000ffff027224 */ /* 0x001fc800078e0a03 */
        /* <DEDUP_REMOVED lines=18> */
.L_x_2865:
[----:B------:R-:W-:Y:S05]  /*17330*/  BSYNC B0 ;  /* 0x0000000000007941 */ /* 0x000fea0003800000 */
.L_x_2864:
[-C--:B------:R-:W-:Y:S01]  /*17340*/  IMAD R2, R23, R0.reuse, RZ ;  /* 0x0000000017027224 */ /* 0x080fe200078e02ff */
        /* <DEDUP_REMOVED lines=12> */
[----:B------:R-:W4:Y:S01]  /*17410*/  LDC.64 R2, c[0x0][0xc60] ;  /* 0x00031800ff027b82 */ /* 0x000f220000000a00 */
[----:B------:R-:W0:Y:S02]  /*17420*/  FLO.U32 R0, UR4 ;  /* 0x0000000400007d00 */ /* 0x000e2400080e0000 */
[----:B0-----:R-:W-:-:S06]  /*17430*/  ISETP.EQ.U32.AND P0, PT, R0, R5, PT ;  /* 0x000000050000720c */ /* 0x001fcc0003f02070 */
[----:B------:R-:W4:Y:S07]  /*17440*/  POPC R5, UR4 ;  /* 0x0000000400057d09 */ /* 0x000f2e0008000000 */
[----:B----4-:R-:W4:Y:S01]  /*17450*/  @P0 ATOMG.E.ADD.STRONG.GPU PT, R3, desc[UR40][R2.64], R5 ;  /* 0x00000005020309a8 */ /* 0x010f2200081ee1e8 */
[----:B------:R-:W0:Y:S02]  /*17460*/  S2R R4, SR_LTMASK ;  /* 0x0000000000047919 */ /* 0x000e240000003900 */
[----:B0-----:R-:W-:-:S04]  /*17470*/  LOP3.LUT R4, R4, UR4, RZ, 0xc0, !PT ;  /* 0x0000000404047c12 */ /* 0x001fc8000f8ec0ff */
[----:B---3--:R-:W0:Y:S01]  /*17480*/  POPC R7, R4 ;  /* 0x0000000400077309 */ /* 0x008e220000000000 */
[----:B----4-:R-:W0:Y:S02]  /*17490*/  SHFL.IDX PT, R0, R3, R0, 0x1f ;  /* 0x00001f0003007589 */ /* 0x010e2400000e0000 */
[----:B0-----:R-:W-:Y:S01]  /*174a0*/  IADD3 R24, R0, UR36, R7 ;  /* 0x0000002400187c10 */ /* 0x001fe2000fffe007 */
[----:B------:R-:W-:Y:S06]  /*174b0*/  BRA `(.L_x_2868) ;  /* 0x00000038001c7947 */ /* 0x000fec0003800000 */
.L_x_2867:
        /* <DEDUP_REMOVED lines=8> */
[----:B------:R-:W-:Y:S01]  /*17540*/  IMAD.U32 R4, RZ, RZ, UR6 ;  /* 0x00000006ff047e24 */ /* 0x000fe2000f8e00ff */
[----:B------:R-:W-:Y:S01]  /*17550*/  MOV R13, RZ ;  /* 0x000000ff000d7202 */ /* 0x000fe20000000f00 */
[----:B------:R-:W0:Y:S01]  /*17560*/  LDC.64 R2, c[0x4][R2] ;  /* 0x0100000002027b82 */ /* 0x000e220000000a00 */
[----:B------:R-:W-:Y:S02]  /*17570*/  IMAD.U32 R5, RZ, RZ, UR7 ;  /* 0x00000007ff057e24 */ /* 0x000fe4000f8e00ff */
[----:B------:R-:W-:Y:S02]  /*17580*/  IMAD.U32 R6, RZ, RZ, UR8 ;  /* 0x00000008ff067e24 */ /* 0x000fe4000f8e00ff */
[----:B---3--:R-:W-:-:S02]  /*17590*/  IMAD.U32 R7, RZ, RZ, UR9 ;  /* 0x00000009ff077e24 */ /* 0x008fc4000f8e00ff */
[----:B-1----:R-:W-:Y:S02]  /*175a0*/  IMAD.U32 R10, RZ, RZ, UR4 ;  /* 0x00000004ff0a7e24 */ /* 0x002fe4000f8e00ff */
[----:B------:R-:W-:Y:S02]  /*175b0*/  IMAD.U32 R11, RZ, RZ, UR5 ;  /* 0x00000005ff0b7e24 */ /* 0x000fe4000f8e00ff */
[----:B------:R-:W-:Y:S02]  /*175c0*/  IMAD.MOV.U32 R8, RZ, RZ, 0x70 ;  /* 0x00000070ff087424 */ /* 0x000fe400078e00ff */
[----:B------:R-:W-:-:S07]  /*175d0*/  IMAD.MOV.U32 R12, RZ, RZ, 0x1 ;  /* 0x00000001ff0c7424 */ /* 0x000fce00078e00ff */
[----:B------:R-:W-:-:S07]  /*175e0*/  LEPC R20, `(.L_x_2870) ;  /* 0x000000001014794e */ /* 0x000fce0000000000 */
[----:B0-2---:R-:W-:Y:S05]  /*175f0*/  CALL.ABS.NOINC R2 ;  /* 0x0000000002007343 */ /* 0x005fea0003c00000 */
.L_x_2870:
[----:B------:R-:W-:Y:S05]  /*17600*/  BSYNC B6 ;  /* 0x0000000000067941 */ /* 0x000fea0003800000 */
.L_x_2869:
        /* <DEDUP_REMOVED lines=9> */
[----:B------:R-:W-:Y:S01]  /*176a0*/  IMAD.U32 R4, RZ, RZ, UR6 ;  /* 0x00000006ff047e24 */ /* 0x000fe2000f8e00ff */
[----:B------:R-:W-:Y:S01]  /*176b0*/  MOV R12, 0x1 ;  /* 0x00000001000c7802 */ /* 0x000fe20000000f00 */
[----:B------:R-:W-:Y:S02]  /*176c0*/  IMAD.U32 R5, RZ, RZ, UR7 ;  /* 0x00000007ff057e24 */ /* 0x000fe4000f8e00ff */
[----:B------:R-:W-:Y:S02]  /*176d0*/  IMAD.U32 R6, RZ, RZ, UR8 ;  /* 0x00000008ff067e24 */ /* 0x000fe4000f8e00ff */
[----:B---3--:R-:W-:-:S02]  /*176e0*/  IMAD.U32 R7, RZ, RZ, UR9 ;  /* 0x00000009ff077e24 */ /* 0x008fc4000f8e00ff */
[----:B-1----:R-:W-:Y:S02]  /*176f0*/  IMAD.U32 R10, RZ, RZ, UR4 ;  /* 0x00000004ff0a7e24 */ /* 0x002fe4000f8e00ff */
[----:B------:R-:W-:Y:S02]  /*17700*/  IMAD.U32 R11, RZ, RZ, UR5 ;  /* 0x00000005ff0b7e24 */ /* 0x000fe4000f8e00ff */
[----:B------:R-:W-:Y:S02]  /*17710*/  IMAD.MOV.U32 R8, RZ, RZ, 0x70 ;  /* 0x00000070ff087424 */ /* 0x000fe400078e00ff */
[----:B0-----:R-:W-:-:S07]  /*17720*/  IMAD.MOV.U32 R13, RZ, RZ, RZ ;  /* 0x000000ffff0d7224 */ /* 0x001fce00078e00ff */
[----:B------:R-:W-:-:S07]  /*17730*/  LEPC R20, `(.L_x_2873) ;  /* 0x000000001014794e */ /* 0x000fce0000000000 */
[----:B--2-4-:R-:W-:Y:S05]  /*17740*/  CALL.ABS.NOINC R2 ;  /* 0x0000000002007343 */ /* 0x014fea0003c00000 */
.L_x_2873:
[----:B------:R0:W1:Y:S01]  /*17750*/  LDC.64 R2, c[0x4][R23] ;  /* 0x0100000017027b82 */ /* 0x0000620000000a00 */
[----:B------:R-:W-:Y:S01]  /*17760*/  ULDC.64 UR4, c[0x4][0x88] ;  /* 0x0100220000047ab9 */ /* 0x000fe20000000a00 */
[----:B------:R-:W-:Y:S01]  /*17770*/  ULDC.64 UR6, c[0x4][0x90] ;  /* 0x0100240000067ab9 */ /* 0x000fe20000000a00 */
[----:B------:R-:W-:Y:S01]  /*17780*/  ULDC.64 UR8, c[0x4][0x18] ;  /* 0x0100060000087ab9 */ /* 0x000fe20000000a00 */
        /* <DEDUP_REMOVED lines=11> */
.L_x_2872:
[----:B------:R-:W-:Y:S05]  /*17840*/  BSYNC B6 ;  /* 0x0000000000067941 */ /* 0x000fea0003800000 */
.L_x_2871:
[----:B------:R0:W4:Y:S01]  /*17850*/  LDL R20, [R1+0x8] ;  /* 0x0000080001147983 */ /* 0x0001220000100800 */
[----:B------:R-:W-:Y:S01]  /*17860*/  ULDC.64 UR4, c[0x0][0x9f8] ;  /* 0x00027e0000047ab9 */ /* 0x000fe20000000a00 */
[----:B------:R-:W-:Y:S01]  /*17870*/  IMAD.MOV.U32 R23, RZ, RZ, R26 ;  /* 0x000000ffff177224 */ /* 0x000fe200078e001a */
[----:B------:R-:W-:Y:S01]  /*17880*/  ISETP.NE.U32.AND P0, PT, RZ, UR4, PT ;  /* 0x00000004ff007c0c */ /* 0x000fe2000bf05070 */
[----:B------:R-:W3:Y:S01]  /*17890*/  LDL R26, [R1+0x14] ;  /* 0x00001400011a7983 */ /* 0x000ee20000100800 */
[----:B------:R-:W0:Y:S02]  /*178a0*/  LDC R6, c[0x0][0x430] ;  /* 0x00010c00ff067b82 */ /* 0x000e240000000800 */
[----:B------:R-:W-:Y:S01]  /*178b0*/  ISETP.NE.AND.EX P0, PT, RZ, UR5, PT, P0 ;  /* 0x00000005ff007c0c */ /* 0x000fe2000bf05300 */
[----:B------:R-:W3:Y:S01]  /*178c0*/  LDL R21, [R1+0x1c] ;  /* 0x00001c0001157983 */ /* 0x000ee20000100800 */
[----:B------:R-:W4:Y:S01]  /*178d0*/  S2R R2, SR_TID.X ;  /* 0x0000000000027919 */ /* 0x000f220000002100 */
[----:B------:R-:W4:Y:S10]  /*178e0*/  S2R R3, SR_TID.X ;  /* 0x0000000000037919 */ /* 0x000f340000002100 */
[----:B------:R-:W-:Y:S01]  /*178f0*/  @P0 IADD3 R18, P1, R18, UR4, RZ ;  /* 0x0000000412120c10 */ /* 0x000fe2000ff3e0ff */
[----:B-1----:R-:W3:Y:S03]  /*17900*/  LDL R10, [R1+0x54] ;  /* 0x00005400010a7983 */ /* 0x002ee60000100800 */
[----:B------:R-:W-:Y:S01]  /*17910*/  @P0 IADD3.X R19, R19, UR5, RZ, P1, !PT ;  /* 0x0000000513130c10 */ /* 0x000fe20008ffe4ff */
[----:B------:R-:W-:Y:S01]  /*17920*/  VIADD R23, R23, 0xffffffff ;  /* 0xffffffff17177836 */ /* 0x000fe20000000000 */
[----:B--2---:R-:W2:Y:S01]  /*17930*/  LDL.LU R9, [R1+0x10] ;  /* 0x0000100001097983 */ /* 0x004ea20000300800 */
[----:B0-----:R-:W-:-:S03]  /*17940*/  ISETP.NE.AND P1, PT, R6, 0x1, PT ;  /* 0x000000010600780c */ /* 0x001fc60003f25270 */
[----:B----4-:R-:W4:Y:S01]  /*17950*/  @P0 LDG.E R20, desc[UR40][R18.64] ;  /* 0x0000002812140981 */ /* 0x010f22000c1e1900 */
[----:B------:R-:W-:-:S09]  /*17960*/  LOP3.LUT R0, R2, 0x7f, RZ, 0xc0, !PT ;  /* 0x0000007f02007812 */ /* 0x000fd200078ec0ff */
[----:B------:R-:W0:Y:S01]  /*17970*/  @P1 LDC R2, c[0x0][0x434] ;  /* 0x00010d00ff021b82 */ /* 0x000e220000000800 */
[----:B------:R-:W-:Y:S01]  /*17980*/  IMAD.SHL.U32 R4, R3, 0x10, RZ ;  /* 0x0000001003047824 */ /* 0x000fe200078e00ff */
[----:B------:R-:W-:Y:S01]  /*17990*/  SHF.R.U32.HI R0, RZ, 0x3, R0 ;  /* 0x00000003ff007819 */ /* 0x000fe20000011600 */
[----:B------:R-:W-:-:S05]  /*179a0*/  IMAD.SHL.U32 R8, R23, 0x80, RZ ;  /* 0x0000008017087824 */ /* 0x000fca00078e00ff */
[----:B------:R-:W1:Y:S01]  /*179b0*/  @P1 LDC R3, c[0x0][0x438] ;  /* 0x00010e00ff031b82 */ /* 0x000e620000000800 */
[----:B------:R-:W-:-:S04]  /*179c0*/  LOP3.LUT R4, R4, 0x70, RZ, 0xc0, !PT ;  /* 0x0000007004047812 */ /* 0x000fc800078ec0ff */
[----:B------:R-:W-:Y:S01]  /*179d0*/  LOP3.LUT R0, R8, R0, R4, 0xfe, !PT ;  /* 0x0000000008007212 */ /* 0x000fe200078efe04 */
[----:B----4-:R-:W-:Y:S03]  /*179e0*/  @P0 STL [R1+0x8], R20 ;  /* 0x0000081401000387 */ /* 0x010fe60000100800 */
[C---:B---3--:R-:W-:Y:S01]  /*179f0*/  ISETP.GE.AND P0, PT, R0.reuse, R26, PT ;  /* 0x0000001a0000720c */ /* 0x048fe20003f06270 */
[----:B------:R-:W-:-:S04]  /*17a00*/  IMAD.IADD R0, R0, 0x1, R21 ;  /* 0x0000000100007824 */ /* 0x000fc800078e0215 */
        /* <DEDUP_REMOVED lines=13> */
[----:B0-----:R-:W-:Y:S02]  /*17ae0*/  @!P0 LEA R6, P1, R4, R2, 0x2 ;  /* 0x0000000204068211 */ /* 0x001fe400078210ff */
[----:B------:R-:W-:-:S04]  /*17af0*/  @!P0 IADD3 R2, R5, R7, RZ ;  /* 0x0000000705028210 */ /* 0x000fc80007ffe0ff */
[----:B------:R-:W-:Y:S01]  /*17b00*/  @!P0 LEA.HI.X R7, R4, R3, R2, 0x2, P1 ;  /* 0x0000000304078211 */ /* 0x000fe200008f1402 */
[----:B------:R-:W-:-:S06]  /*17b10*/  IMAD.MOV.U32 R2, RZ, RZ, RZ ;  /* 0x000000ffff027224 */ /* 0x000fcc00078e00ff */
[----:B------:R0:W5:Y:S01]  /*17b20*/  @!P0 LDG.E R2, desc[UR40][R6.64] ;  /* 0x0000002806028981 */ /* 0x000162000c1e1900 */
[----:B------:R-:W-:Y:S02]  /*17b30*/  ISETP.NE.AND P2, PT, R10, 0x3, PT ;  /* 0x000000030a00780c */ /* 0x000fe40003f45270 */
[----:B--2---:R-:W-:-:S11]  /*17b40*/  LOP3.LUT R9, R9, 0xfffffffd, RZ, 0xc0, !PT ;  /* 0xfffffffd09097812 */ /* 0x004fd600078ec0ff */
[----:B------:R-:W-:-:S05]  /*17b50*/  @P2 LOP3.LUT R9, R9, 0x2, RZ, 0xfc, !PT ;  /* 0x0000000209092812 */ /* 0x000fca00078efcff */
[----:B------:R0:W-:Y:S01]  /*17b60*/  STL [R1+0x10], R9 ;  /* 0x0000100901007387 */ /* 0x0001e20000100800 */
[----:B------:R-:W-:-:S03]  /*17b70*/  UMOV UR4, 0xffffffff ;  /* 0xffffffff00047882 */ /* 0x000fc60000000000 */
[----:B------:R-:W-:Y:S05]  /*17b80*/  BRA.DIV UR4, `(.L_x_2874) ;  /* 0x0000006604e87947 */ /* 0x000fea000b800000 */
.L_x_3027:
[----:B------:R-:W-:Y:S05]  /*17b90*/  @!P2 BRA `(.L_x_2875) ;  /* 0x000000000004a947 */ /* 0x000fea0003800000 */
[----:B------:R-:W-:Y:S01]  /*17ba0*/  BPT.TRAP 0x1 ;  /* 0x000000040000795c */ /* 0x000fe20000300000 */
.L_x_2875:
        /* <DEDUP_REMOVED lines=23> */
.L_x_3028:
[----:B------:R-:W-:Y:S05]  /*17d20*/  BSYNC B0 ;  /* 0x0000000000007941 */ /* 0x000fea0003800000 */
.L_x_2876:
        /* <DEDUP_REMOVED lines=35> */
[----:B------:R0:W-:Y:S01]  /*17f60*/  STL [R1+0x10], R10 ;  /* 0x0000100a01007387 */ /* 0x0001e20000100800 */
        /* <DEDUP_REMOVED lines=75> */
.L_x_3046:
        /* <DEDUP_REMOVED lines=10> */
.L_x_2879:
        /* <DEDUP_REMOVED lines=11> */
.L_x_2880:
[----:B------:R2:W5:Y:S01]  /*18570*/  LDL.LU R4, [R1+0x2c] ;  /* 0x00002c0001047983 */ /* 0x0005620000300800 */
[----:B------:R2:W-:Y:S03]  /*18580*/  SYNCS.ARRIVE.TRANS64.A1T0 RZ, [R3+URZ+0x16830], RZ ;  /* 0x016830ff03ff79a7 */ /* 0x0005e6000810003f */
[----:B-1----:R2:W5:Y:S04]  /*18590*/  LDL.LU R7, [R1+0x24] ;  /* 0x0000240001077983 */ /* 0x0025680000300800 */
[----:B------:R2:W5:Y:S02]  /*185a0*/  LDL.LU R6, [R1+0x44] ;  /* 0x0000440001067983 */ /* 0x0005640000300800 */
[----:B------:R-:W-:Y:S05]  /*185b0*/  WARPSYNC.ALL ;  /* 0x0000000000007948 */ /* 0x000fea0003800000 */
[----:B------:R-:W-:Y:S01]  /*185c0*/  ULDC.64 UR4, c[0x0][0x298] ;  /* 0x0000a60000047ab9 */ /* 0x000fe20000000a00 */
[----:B------:R-:W-:Y:S01]  /*185d0*/  ULDC.64 UR6, c[0x0][0xa00] ;  /* 0x0002800000067ab9 */ /* 0x000fe20000000a00 */
[----:B------:R-:W-:Y:S01]  /*185e0*/  IADD3 R0, R16, 0x8400, RZ ;  /* 0x0000840010007810 */ /* 0x000fe20007ffe0ff */
[----:B------:R-:W-:Y:S01]  /*185f0*/  BSSY B6, `(.L_x_2881) ;  /* 0x0000020000067945 */ /* 0x000fe20003800000 */
[----:B------:R-:W-:Y:S01]  /*18600*/  BAR.SYNC.DEFER_BLOCKING 0x8, 0x200 ;  /* 0x0208000000007b1d */ /* 0x000fe20000010000 */
[----:B------:R-:W-:-:S02]  /*18610*/  ISETP.NE.U32.AND P0, PT, RZ, UR6, PT ;  /* 0x00000006ff007c0c */ /* 0x000fc4000bf05070 */
[----:B------:R-:W-:Y:S02]  /*18620*/  LOP3.LUT P1, RZ, R0, 0x3ff, RZ, 0xc0, !PT ;  /* 0x000003ff00ff7812 */ /* 0x000fe4000782c0ff */
[----:B------:R-:W-:Y:S02]  /*18630*/  ISETP.NE.AND.EX P0, PT, RZ, UR7, PT, P0 ;  /* 0x00000007ff007c0c */ /* 0x000fe4000bf05300 */
        /* <DEDUP_REMOVED lines=11> */
[----:B-1----:R-:W-:Y:S01]  /*186f0*/  MOV R2, 0x0 ;  /* 0x0000000000027802 */ /* 0x002fe20000000f00 */
[----:B------:R-:W-:Y:S01]  /*18700*/  ULDC.64 UR4, c[0x4][0x88] ;  /* 0x0100220000047ab9 */ /* 0x000fe20000000a00 */
[----:B------:R-:W-:Y:S01]  /*18710*/  ULDC.64 UR6, c[0x4][0x90] ;  /* 0x0100240000067ab9 */ /* 0x000fe20000000a00 */
[----:B------:R-:W-:Y:S01]  /*18720*/  ULDC.64 UR8, c[0x4][0x20] ;  /* 0x0100080000087ab9 */ /* 0x000fe20000000a00 */
[----:B------:R-:W-:Y:S01]  /*18730*/  IMAD.U32 R4, RZ, RZ, UR4 ;  /* 0x00000004ff047e24 */ /* 0x000fe2000f8e00ff */
[----:B------:R-:W-:Y:S01]  /*18740*/  MOV R12, 0x1 ;  /* 0x00000001000c7802 */ /* 0x000fe20000000f00 */
[----:B--2---:R-:W1:Y:S01]  /*18750*/  LDC.64 R2, c[0x4][R2] ;  /* 0x0100000002027b82 */ /* 0x004e620000000a00 */
[----:B------:R-:W-:Y:S02]  /*18760*/  IMAD.U32 R5, RZ, RZ, UR5 ;  /* 0x00000005ff057e24 */ /* 0x000fe4000f8e00ff */
[----:B------:R-:W-:Y:S02]  /*18770*/  IMAD.U32 R6, RZ, RZ, UR6 ;  /* 0x00000006ff067e24 */ /* 0x000fe4000f8e00ff */
[----:B------:R-:W-:-:S02]  /*18780*/  IMAD.U32 R7, RZ, RZ, UR7 ;  /* 0x00000007ff077e24 */ /* 0x000fc4000f8e00ff */
[----:B0-----:R-:W-:Y:S02]  /*18790*/  IMAD.U32 R10, RZ, RZ, UR8 ;  /* 0x00000008ff0a7e24 */ /* 0x001fe4000f8e00ff */
[----:B------:R-:W-:Y:S02]  /*187a0*/  IMAD.U32 R11, RZ, RZ, UR9 ;  /* 0x00000009ff0b7e24 */ /* 0x000fe4000f8e00ff */
[----:B------:R-:W-:Y:S02]  /*187b0*/  IMAD.MOV.U32 R8, RZ, RZ, 0x70 ;  /* 0x00000070ff087424 */ /* 0x000fe400078e00ff */
[----:B------:R-:W-:-:S07]  /*187c0*/  IMAD.MOV.U32 R13, RZ, RZ, RZ ;  /* 0x000000ffff0d7224 */ /* 0x000fce00078e00ff */
[----:B------:R-:W-:-:S07]  /*187d0*/  LEPC R20, `(.L_x_2882) ;  /* 0x000000001014794e */ /* 0x000fce0000000000 */
[----:B-1----:R-:W-:Y:S05]  /*187e0*/  CALL.ABS.NOINC R2 ;  /* 0x0000000002007343 */ /* 0x002fea0003c00000 */
.L_x_2882:
[----:B------:R-:W-:Y:S05]  /*187f0*/  BSYNC B6 ;  /* 0x0000000000067941 */ /* 0x000fea0003800000 */
.L_x_2881:
[----:B-1----:R-:W2:Y:S01]  /*18800*/  LDL.LU R2, [R1+0x24] ;  /* 0x0000240001027983 */ /* 0x002ea20000300800 */
[----:B------:R-:W-:Y:S01]  /*18810*/  ULDC.64 UR4, c[0x0][0x2d8] ;  /* 0x0000b60000047ab9 */ /* 0x000fe20000000a00 */
[----:B------:R-:W-:Y:S01]  /*18820*/  ULDC.64 UR6, c[0x0][0x2e0] ;  /* 0x0000b80000067ab9 */ /* 0x000fe20000000a00 */
[----:B0-----:R-:W0:Y:S01]  /*18830*/  LDC R10, c[0x0][0x448] ;  /* 0x00011200ff0a7b82 */ /* 0x001e220000000800 */
[----:B------:R-:W3:Y:S01]  /*18840*/  LDL.LU.64 R20, [R1+0x30] ;  /* 0x0000300001147983 */ /* 0x000ee20000300a00 */
[----:B------:R-:W-:-:S03]  /*18850*/  ULDC.64 UR8, c[0x0][0x280] ;  /* 0x0000a00000087ab9 */ /* 0x000fc60000000a00 */
[----:B------:R-:W4:Y:S01]  /*18860*/  LDL.LU R0, [R1+0x2c] ;  /* 0x00002c0001007983 */ /* 0x000f220000300800 */
[----:B0-----:R-:W-:-:S13]  /*18870*/  ISETP.NE.AND P1, PT, R10, 0x1, PT ;  /* 0x000000010a00780c */ /* 0x001fda0003f25270 */
[----:B------:R-:W0:Y:S08]  /*18880*/  @P1 LDC R7, c[0x0][0x44c] ;  /* 0x00011300ff071b82 */ /* 0x000e300000000800 */
[----:B------:R-:W1:Y:S01]  /*18890*/  @P1 LDC R8, c[0x0][0x450] ;  /* 0x00011400ff081b82 */ /* 0x000e620000000800 */
[----:B--2---:R-:W-:Y:S02]  /*188a0*/  IMAD.MOV.U32 R3, RZ, RZ, R2 ;  /* 0x000000ffff037224 */ /* 0x004fe400078e0002 */
        /* <DEDUP_REMOVED lines=10> */
[----:B------:R4:W5:Y:S01]  /*18950*/  LDL R26, [R1+0x38] ;  /* 0x00003800011a7983 */ /* 0x0009620000100800 */
[----:B------:R-:W-:Y:S02]  /*18960*/  IMAD.MOV.U32 R4, RZ, RZ, R2 ;  /* 0x000000ffff047224 */ /* 0x000fe400078e0002 */
[----:B------:R-:W-:Y:S02]  /*18970*/  IMAD.IADD R5, R3, 0x1, R0 ;  /* 0x0000000103057824 */ /* 0x000fe400078e0200 */
[----:B--2---:R-:W-:Y:S01]  /*18980*/  IMAD.SHL.U32 R21, R21, 0x10, RZ ;  /* 0x0000001015157824 */ /* 0x004fe200078e00ff */
[----:B---3--:R-:W-:-:S04]  /*18990*/  LOP3.LUT R20, R20, 0x7f, RZ, 0xc0, !PT ;  /* 0x0000007f14147812 */ /* 0x008fc800078ec0ff */
[----:B------:R-:W-:Y:S02]  /*189a0*/  LOP3.LUT R21, R21, 0x70, RZ, 0xc0, !PT ;  /* 0x0000007015157812 */ /* 0x000fe400078ec0ff */
[----:B------:R-:W-:-:S04]  /*189b0*/  SHF.R.U32.HI R20, RZ, 0x3, R20 ;  /* 0x00000003ff147819 */ /* 0x000fc80000011614 */
[----:B------:R-:W-:-:S05]  /*189c0*/  LOP3.LUT R20, R20, R21, RZ, 0xfc, !PT ;  /* 0x0000001514147212 */ /* 0x000fca00078efcff */
[----:B------:R-:W-:Y:S02]  /*189d0*/  IMAD R6, R25, 0xc0, R20 ;  /* 0x000000c019067824 */ /* 0x000fe400078e0214 */
[----:B------:R4:W5:Y:S02]  /*189e0*/  LDL R20, [R1+0x28] ;  /* 0x0000280001147983 */ /* 0x0009640000100800 */
        /* <DEDUP_REMOVED lines=8> */
[----:B------:R-:W-:Y:S01]  /*18a70*/  IMAD R0, R10, R0, R6 ;  /* 0x000000000a007224 */ /* 0x000fe200078e0206 */
[----:B------:R-:W-:-:S04]  /*18a80*/  IADD3 R3, R3, R7, RZ ;  /* 0x0000000703037210 */ /* 0x000fc80007ffe0ff */
        /* <DEDUP_REMOVED lines=23> */
[----:B------:R-:W-:Y:S02]  /*18c00*/  IMAD R8, R8, UR6, RZ ;  /* 0x0000000608087c24 */ /* 0x000fe4000f8e02ff */
[----:B------:R-:W-:Y:S02]  /*18c10*/  IMAD.IADD R5, R5, 0x1, R7 ;  /* 0x0000000105057824 */ /* 0x000fe400078e0207 */
[----:B------:R-:W-:-:S02]  /*18c20*/  IMAD R8, R3, UR7, R8 ;  /* 0x0000000703087c24 */ /* 0x000fc4000f8e0208 */
[----:B------:R-:W-:Y:S01]  /*18c30*/  IMAD.WIDE.U32 R6, R3, UR6, R4 ;  /* 0x0000000603067c25 */ /* 0x000fe2000f8e0004 */
[----:B------:R-:W-:-:S03]  /*18c40*/  LOP3.LUT R21, R21, 0x38, RZ, 0xc0, !PT ;  /* 0x0000003815157812 */ /* 0x000fc600078ec0ff */
[----:B------:R-:W-:Y:S01]  /*18c50*/  IMAD.IADD R4, R7, 0x1, R8 ;  /* 0x0000000107047824 */ /* 0x000fe200078e0208 */
[C---:B------:R-:W-:Y:S02]  /*18c60*/  LEA R5, P1, R6.reuse, UR8, 0x1 ;  /* 0x0000000806057c11 */ /* 0x040fe4000f8208ff */
        /* <DEDUP_REMOVED lines=85> */
[----:B------:R-:W-:Y:S01]  /*191c0*/  VIADD R0, R25, 0x90 ;  /* 0x0000009019007836 */ /* 0x000fe20000000000 */
[----:B0-----:R-:W-:Y:S02]  /*191d0*/  @!P1 LEA R2, P2, R21, R2, 0x1 ;  /* 0x0000000215029211 */ /* 0x001fe400078408ff */
[----:B------:R0:W-:Y:S03]  /*191e0*/  @!P3 LDGSTS.E.BYPASS.LTC128B.128 [R20+0xbc00], desc[UR40][R6.64], !P0 ;  /* 0x0bc000000614bfae */ /* 0x0001e6000c101d68 */
[----:B0-----:R-:W-:-:S04]  /*191f0*/  @!P1 IMAD.X R6, RZ, RZ, R8, P2 ;  /* 0x000000ffff069224 */ /* 0x001fc800010e0608 */
[----:B------:R-:W-:Y:S01]  /*19200*/  @!P1 IMAD.MOV.U32 R7, RZ, RZ, R6 ;  /* 0x000000ffff079224 */ /* 0x000fe200078e0006 */
        /* <DEDUP_REMOVED lines=19> */
.L_x_3071:
        /* <DEDUP_REMOVED lines=10> */
.L_x_2884:
[----:B------:R-:W-:Y:S02]  /*193e0*/  PLOP3.LUT P1, PT, P1, P0, PT, 0xa2, 0x0 ;  /* 0x000000000000781c */ /* 0x000fe40000f21472 */
[----:B------:R-:W-:-:S08]  /*193f0*/  @P0 R2UR P1, UR4, R16 ;  /* 0x00000000100402ca */ /* 0x000fd00000020000 */
[----:B------:R-:W-:-:S05]  /*19400*/  @P0 PLOP3.LUT P0, PT, P1, PT, PT, 0x80, 0x0 ;  /* 0x000000000000081c */ /* 0x000fca0000f0f070 */
[----:B------:R-:W-:Y:S01]  /*19410*/  @!P1 SYNCS.ARRIVE.TRANS64.RED.A0T1 RZ, [UR4+0x16800], RZ ;  /* 0x016800ffffff99a7 */ /* 0x000fe20008200404 */
[----:B------:R-:W-:Y:S07]  /*19420*/  @!P1 ARRIVES.LDGSTSBAR.64.TRANSCNT [UR4+0x16800] ;  /* 0x01680000ff0099b0 */ /* 0x000fee0008000a84 */
[----:B------:R-:W-:Y:S05]  /*19430*/  @P0 BRA.U.ANY `(.L_x_2884) ;  /* 0xfffffffd00e80947 */ /* 0x000fea000393ffff */
[----:B-1----:R-:W2:Y:S02]  /*19440*/  LDL.LU R2, [R1+0x48] ;  /* 0x0000480001027983 */ /* 0x002ea40000300800 */
[----:B--2---:R-:W-:-:S04]  /*19450*/  IADD3 R2, R2, 0x1, RZ ;  /* 0x0000000102027810 */ /* 0x004fc80007ffe0ff */
[----:B------:R-:W-:Y:S01]  /*19460*/  LEA.HI R0, R2, R2, RZ, 0x1 ;  /* 0x0000000202007211 */ /* 0x000fe200078f08ff */
[----:B------:R1:W-:Y:S03]  /*19470*/  STL [R1+0x48], R2 ;  /* 0x0000480201007387 */ /* 0x0003e60000100800 */
        /* <DEDUP_REMOVED lines=8> */
.L_x_3072:
[----:B------:R-:W-:Y:S05]  /*19500*/  BSYNC B0 ;  /* 0x0000000000007941 */ /* 0x000fea0003800000 */
.L_x_2885:
        /* <DEDUP_REMOVED lines=8> */
[----:B------:R-:W-:Y:S02]  /*19590*/  IMAD.MOV.U32 R6, RZ, RZ, R22 ;  /* 0x000000ffff067224 */ /* 0x000fe400078e0016 */
[----:B------:R-:W-:Y:S02]  /*195a0*/  IMAD.MOV.U32 R20, RZ, RZ, R29 ;  /* 0x000000ffff147224 */ /* 0x000fe400078e001d */
[----:B------:R-:W-:Y:S02]  /*195b0*/  IMAD.MOV.U32 R26, RZ, RZ, R23 ;  /* 0x000000ffff1a7224 */ /* 0x000fe400078e0017 */
[----:B0-----:R-:W-:-:S05]  /*195c0*/  IMAD.SHL.U32 R2, R2, 0x8, RZ ;  /* 0x0000000802027824 */ /* 0x001fca00078e00ff */
[----:B------:R-:W-:-:S04]  /*195d0*/  LOP3.LUT R2, R2, 0x38, RZ, 0xc0, !PT ;  /* 0x0000003802027812 */ /* 0x000fc800078ec0ff */
[----:B------:R-:W-:-:S13]  /*195e0*/  ISETP.GE.AND P1, PT, R2, UR4, PT ;  /* 0x0000000402007c0c */ /* 0x000fda000bf26270 */
.L_x_2901:
[----:B------:R-:W2:Y:S01]  /*195f0*/  LDL R11, [R1+0x1c] ;  /* 0x00001c00010b7983 */ /* 0x000ea20000100800 */
[----:B-1----:R-:W0:Y:S03]  /*19600*/  LDC R0, c[0x0][0x430] ;  /* 0x00010c00ff007b82 */ /* 0x002e260000000800 */
[----:B------:R-:W3:Y:S04]  /*19610*/  LDL R10, [R1+0x20] ;  /* 0x00002000010a7983 */ /* 0x000ee80000100800 */
[----:B------:R-:W4:Y:S01]  /*19620*/  LDL R9, [R1+0x8] ;  /* 0x0000080001097983 */ /* 0x000f220000100800 */
[----:B------:R-:W1:Y:S03]  /*19630*/  S2R R2, SR_TID.X ;  /* 0x0000000000027919 */ /* 0x000e660000002100 */
[----:B------:R-:W5:Y:S01]  /*19640*/  LDL R8, [R1+0x54] ;  /* 0x0000540001087983 */ /* 0x000f620000100800 */
        /* <DEDUP_REMOVED lines=11> */
[----:B0-----:R-:W-:Y:S01]  /*19700*/  @P0 IMAD.HI.U32 R5, R4, R5, RZ ;  /* 0x0000000504050227 */ /* 0x001fe200078e00ff */
[----:B------:R-:W-:-:S04]  /*19710*/  MOV R2, R4 ;  /* 0x0000000400027202 */ /* 0x000fc80000000f00 */
        /* <DEDUP_REMOVED lines=22> */
.L_x_2889:
[----:B------:R-:W-:Y:S01]  /*19880*/  IMAD R5, R22, 0x8, R16 ;  /* 0x0000000816057824 */ /* 0x000fe200078e0210 */
[----:B------:R-:W-:Y:S01]  /*19890*/  SHF.L.U32 R2, R29, 0x1f, RZ ;  /* 0x0000001f1d027819 */ /* 0x000fe200000006ff */
[----:B------:R-:W-:Y:S03]  /*198a0*/  BSSY B1, `(.L_x_2890) ;  /* 0x0000003000017945 */ /* 0x000fe60003800000 */
[----:B------:R-:W0:Y:S02]  /*198b0*/  SYNCS.PHASECHK.TRANS64.TRYWAIT P0, [R5+URZ+0x16840], R2 ;  /* 0x01684002050075a7 */ /* 0x000e24000800017f */
[----:B0-----:R-:W-:Y:S05]  /*198c0*/  @!P0 BRA `(.L_x_2891) ;  /* 0x0000006400808947 */ /* 0x001fea0003800000 */
.L_x_3073:
[----:B------:R-:W-:Y:S05]  /*198d0*/  BSYNC B1 ;  /* 0x0000000000017941 */ /* 0x000fea0003800000 */
.L_x_2890:
[----:B------:R-:W2:Y:S01]  /*198e0*/  LDL R3, [R1+0x10] ;  /* 0x0000100001037983 */ /* 0x000ea20000100800 */
        /* <DEDUP_REMOVED lines=72> */
.L_x_3091:
        /* <DEDUP_REMOVED lines=8> */
.L_x_2893:
        /* <DEDUP_REMOVED lines=11> */
.L_x_2894:
[----:B------:R1:W-:Y:S01]  /*19ea0*/  SYNCS.ARRIVE.TRANS64.A1T0 RZ, [R5+URZ+0x16830], RZ ;  /* 0x016830ff05ff79a7 */ /* 0x0003e2000810003f */
[----:B------:R-:W-:Y:S05]  /*19eb0*/  @!P3 BRA `(.L_x_2895) ;  /* 0x000000000004b947 */ /* 0x000fea0003800000 */
[----:B------:R-:W-:Y:S01]  /*19ec0*/  BPT.TRAP 0x1 ;  /* 0x000000040000795c */ /* 0x000fe20000300000 */
.L_x_2895:
[----:B------:R-:W-:Y:S01]  /*19ed0*/  SHF.L.U32 R2, R20, 0x1f, RZ ;  /* 0x0000001f14027819 */ /* 0x000fe200000006ff */
[----:B-1----:R-:W-:Y:S01]  /*19ee0*/  IMAD R5, R6, 0x8, R16 ;  /* 0x0000000806057824 */ /* 0x002fe200078e0210 */
[----:B------:R-:W-:Y:S03]  /*19ef0*/  BSSY B1, `(.L_x_2896) ;  /* 0x0000003000017945 */ /* 0x000fe60003800000 */
[----:B------:R-:W1:Y:S02]  /*19f00*/  SYNCS.PHASECHK.TRANS64.TRYWAIT P0, [R5+URZ+0x16860], R2 ;  /* 0x01686002050075a7 */ /* 0x000e64000800017f */
[----:B-1----:R-:W-:Y:S05]  /*19f10*/  @!P0 BRA `(.L_x_2897) ;  /* 0x00000068003c8947 */ /* 0x002fea0003800000 */
.L_x_3092:
[----:B------:R-:W-:Y:S05]  /*19f20*/  BSYNC B1 ;  /* 0x0000000000017941 */ /* 0x000fea0003800000 */
.L_x_2896:
        /* <DEDUP_REMOVED lines=60> */
.L_x_3110:
        /* <DEDUP_REMOVED lines=25> */
.L_x_2899:
        /* <DEDUP_REMOVED lines=12> */
.L_x_2900:
[----:B------:R-:W2:Y:S01]  /*1a540*/  LDL R0, [R1+0x18] ;  /* 0x0000180001007983 */ /* 0x000ea20000100800 */
[----:B------:R0:W-:Y:S01]  /*1a550*/  SYNCS.ARRIVE.TRANS64.A1T0 RZ, [R5+URZ+0x16850], RZ ;  /* 0x016850ff05ff79a7 */ /* 0x0001e2000810003f */
[C---:B------:R-:W-:Y:S02]  /*1a560*/  VIADD R7, R23.reuse, 0xffffffff ;  /* 0xffffffff17077836 */ /* 0x040fe40000000000 */
[----:B------:R-:W-:Y:S02]  /*1a570*/  IMAD.MOV.U32 R6, RZ, RZ, R22 ;  /* 0x000000ffff067224 */ /* 0x000fe400078e0016 */
[----:B------:R-:W-:Y:S02]  /*1a580*/  IMAD.MOV.U32 R20, RZ, RZ, R29 ;  /* 0x000000ffff147224 */ /* 0x000fe400078e001d */
[----:B------:R-:W-:Y:S01]  /*1a590*/  IMAD.MOV.U32 R26, RZ, RZ, R23 ;  /* 0x000000ffff1a7224 */ /* 0x000fe200078e0017 */
[----:B--2---:R-:W-:-:S13]  /*1a5a0*/  ISETP.GT.AND P0, PT, R23, R0, PT ;  /* 0x000000001700720c */ /* 0x004fda0003f04270 */
[----:B0-----:R-:W-:Y:S05]  /*1a5b0*/  @P0 BRA `(.L_x_2901) ;  /* 0xfffffff0000c0947 */ /* 0x001fea000383ffff */
.L_x_2888:
[----:B------:R-:W-:Y:S05]  /*1a5c0*/  BSYNC B0 ;  /* 0x0000000000007941 */ /* 0x000fea0003800000 */
.L_x_2887:
        /* <DEDUP_REMOVED lines=17> */
.L_x_2903:
[----:B------:R-:W-:Y:S05]  /*1a6e0*/  BSYNC B0 ;  /* 0x0000000000007941 */ /* 0x000fea0003800000 */
.L_x_2902:
[----:B------:R-:W2:Y:S02]  /*1a6f0*/  LDL R0, [R1+0x54] ;  /* 0x0000540001007983 */ /* 0x000ea40000100800 */
[----:B--2---:R-:W-:-:S13]  /*1a700*/  ISETP.NE.AND P0, PT, R0, 0x3, PT ;  /* 0x000000030000780c */ /* 0x004fda0003f05270 */
[----:B------:R-:W-:Y:S05]  /*1a710*/  @!P0 BRA `(.L_x_2904) ;  /* 0x0000000000048947 */ /* 0x000fea0003800000 */
[----:B------:R-:W-:Y:S01]  /*1a720*/  BPT.TRAP 0x1 ;  /* 0x000000040000795c */ /* 0x000fe20000300000 */
.L_x_2904:
[----:B------:R-:W2:Y:S01]  /*1a730*/  LDL.LU R2, [R1+0x14] ;  /* 0x0000140001027983 */ /* 0x000ea20000300800 */
[----:B------:R-:W-:Y:S01]  /*1a740*/  IMAD R0, R22, 0x8, R16 ;  /* 0x0000000816007824 */ /* 0x000fe200078e0210 */
[----:B------:R-:W-:Y:S01]  /*1a750*/  SHF.L.U32 R3, R29, 0x1f, RZ ;  /* 0x0000001f1d037819 */ /* 0x000fe200000006ff */
[----:B------:R-:W-:Y:S03]  /*1a760*/  BSSY B0, `(.L_x_2905) ;  /* 0x0000004000007945 */ /* 0x000fe60003800000 */
[----:B------:R-:W0:Y:S01]  /*1a770*/  SYNCS.PHASECHK.TRANS64.TRYWAIT P0, [R0+URZ+0x16860], R3 ;  /* 0x01686003000075a7 */ /* 0x000e22000800017f */
[----:B--2---:R-:W-:Y:S01]  /*1a780*/  IMAD R6, R23, -0x80, R2 ;  /* 0xffffff8017067824 */ /* 0x004fe200078e0202 */
[----:B0-----:R-:W-:Y:S06]  /*1a790*/  @!P0 BRA `(.L_x_2906) ;  /* 0x0000006800788947 */ /* 0x001fec0003800000 */
.L_x_3111:
[----:B------:R-:W-:Y:S05]  /*1a7a0*/  BSYNC B0 ;  /* 0x0000000000007941 */ /* 0x000fea0003800000 */
.L_x_2905:
[----:B------:R-:W1:Y:S01]  /*1a7b0*/  S2R R8, SR_TID.X ;  /* 0x0000000000087919 */ /* 0x000e620000002100 */
[----:B------:R-:W-:Y:S01]  /*1a7c0*/  ULDC UR4, c[0x0][0x2f4] ;  /* 0x0000bd0000047ab9 */ /* 0x000fe20000000800 */
[C---:B-1----:R-:W-:Y:S01]  /*1a7d0*/  IMAD.SHL.U32 R2, R8.reuse, 0x8, RZ ;  /* 0x0000000808027824 */ /* 0x042fe200078e00ff */
[C---:B------:R-:W-:Y:S01]  /*1a7e0*/  LOP3.LUT R5, R8.reuse, 0x7f, RZ, 0xc0, !PT ;  /* 0x0000007f08057812 */ /* 0x040fe200078ec0ff */
[----:B------:R-:W-:-:S03]  /*1a7f0*/  IMAD.SHL.U32 R7, R8, 0x8, RZ ;  /* 0x0000000808077824 */ /* 0x000fc600078e00ff */
[----:B------:R-:W-:Y:S02]  /*1a800*/  LOP3.LUT R2, R2, 0x1f8, RZ, 0xc0, !PT ;  /* 0x000001f802027812 */ /* 0x000fe400078ec0ff */
[----:B------:R-:W-:Y:S02]  /*1a810*/  LOP3.LUT R7, R7, 0x38, RZ, 0xc0, !PT ;  /* 0x0000003807077812 */ /* 0x000fe400078ec0ff */
[----:B------:R-:W-:Y:S02]  /*1a820*/  SHF.L.U32 R4, R5, 0x3, RZ ;  /* 0x0000000305047819 */ /* 0x000fe400000006ff */
[----:B------:R-:W-:Y:S02]  /*1a830*/  LOP3.LUT R2, R2, 0x38, R8, 0x78, !PT ;  /* 0x0000003802027812 */ /* 0x000fe400078e7808 */
[----:B------:R-:W-:Y:S01]  /*1a840*/  ISETP.GE.AND P0, PT, R7, UR4, PT ;  /* 0x0000000407007c0c */ /* 0x000fe2000bf06270 */
[----:B------:R-:W-:Y:S01]  /*1a850*/  UMOV UR4, 0xffffffff ;  /* 0xffffffff00047882 */ /* 0x000fe20000000000 */
[----:B------:R-:W-:-:S02]  /*1a860*/  SHF.R.U32.HI R5, RZ, 0x3, R5 ;  /* 0x00000003ff057819 */ /* 0x000fc40000011605 */
        /* <DEDUP_REMOVED lines=50> */
.L_x_3129:
        /* <DEDUP_REMOVED lines=9> */
.L_x_2908:
        /* <DEDUP_REMOVED lines=11> */
.L_x_2909:
[----:B------:R-:W-:Y:S01]  /*1acd0*/  VIADD R22, R22, 0x1 ;  /* 0x0000000116167836 */ /* 0x000fe20000000000 */
[----:B------:R0:W-:Y:S04]  /*1ace0*/  SYNCS.ARRIVE.TRANS64.A1T0 RZ, [R0+URZ+0x16850], RZ ;  /* 0x016850ff00ff79a7 */ /* 0x0001e8000810003f */
[----:B------:R-:W-:-:S04]  /*1acf0*/  ISETP.NE.AND P0, PT, R22, 0x2, PT ;  /* 0x000000021600780c */ /* 0x000fc80003f05270 */
[----:B0-----:R-:W-:Y:S02]  /*1ad00*/  SEL R0, RZ, 0x1, P0 ;  /* 0x00000001ff007807 */ /* 0x001fe40000000000 */
[----:B------:R-:W-:Y:S02]  /*1ad10*/  SEL R22, R22, RZ, P0 ;  /* 0x000000ff16167207 */ /* 0x000fe40000000000 */
[----:B------:R-:W-:-:S07]  /*1ad20*/  LOP3.LUT R29, R29, R0, RZ, 0x3c, !PT ;  /* 0x000000001d1d7212 */ /* 0x000fce00078e3cff */
.L_x_2868:
[----:B------:R-:W-:Y:S05]  /*1ad30*/  BSYNC B7 ;  /* 0x0000000000077941 */ /* 0x000fea0003800000 */
.L_x_2866:
[----:B------:R-:W4:Y:S02]  /*1ad40*/  LDL R0, [R1+0x10] ;  /* 0x0000100001007983 */ /* 0x000f240000100800 */
[----:B----4-:R-:W-:-:S13]  /*1ad50*/  LOP3.LUT P0, RZ, R0, 0x4, RZ, 0xc0, !PT ;  /* 0x0000000400ff7812 */ /* 0x010fda000780c0ff */
[----:B------:R-:W-:Y:S05]  /*1ad60*/  @!P0 BRA `(.L_x_2910) ;  /* 0x0000000000248947 */ /* 0x000fea0003800000 */
[----:B------:R-:W-:Y:S05]  /*1ad70*/  WARPSYNC.ALL ;  /* 0x0000000000007948 */ /* 0x000fea0003800000 */
[----:B------:R-:W0:Y:S08]  /*1ad80*/  S2UR UR5, SR_CgaCtaId ;  /* 0x00000000000579c3 */ /* 0x000e300000008800 */
[----:B------:R-:W-:Y:S06]  /*1ad90*/  BAR.SYNC.DEFER_BLOCKING 0x5, 0x200 ;  /* 0x0148000000007b1d */ /* 0x000fec0000010000 */
[----:B------:R-:W-:-:S02]  /*1ada0*/  UMOV UR4, 0x400 ;  /* 0x0000040000047882 */ /* 0x000fc40000000000 */
[----:B0-----:R-:W-:-:S06]  /*1adb0*/  ULEA UR4, UR5, UR4, 0x18 ;  /* 0x0000000405047291 */ /* 0x001fcc000f8ec03f */
[----:B------:R-:W-:-:S05]  /*1adc0*/  IMAD.U32 R16, RZ, RZ, UR4 ;  /* 0x00000004ff107e24 */ /* 0x000fca000f8e00ff */
[----:B------:R0:W4:Y:S01]  /*1add0*/  LDS.128 R24, [R16+0x168d0] ;  /* 0x0168d00010187984 */ /* 0x0001220000000c00 */
[----:B------:R-:W-:Y:S06]  /*1ade0*/  BAR.ARV 0x4, 0x200 ;  /* 0x0108000000007b1d */ /* 0x000fec0000002000 */
[----:B------:R-:W-:Y:S05]  /*1adf0*/  BRA `(.L_x_2911) ;  /* 0x0000000c00d87947 */ /* 0x000fea0003800000 */
.L_x_2910:
[----:B------:R-:W0:Y:S01]  /*1ae00*/  S2R R0, SR_TID.X ;  /* 0x0000000000007919 */ /* 0x000e220000002100 */
[----:B------:R-:W-:Y:S01]  /*1ae10*/  UMOV UR4, 0xffffffff ;  /* 0xffffffff00047882 */ /* 0x000fe20000000000 */
[----:B0-----:R-:W-:-:S04]  /*1ae20*/  LOP3.LUT R8, R0, 0x1f, RZ, 0xc0, !PT ;  /* 0x0000001f00087812 */ /* 0x001fc800078ec0ff */
[----:B------:R-:W-:Y:S01]  /*1ae30*/  ISETP.NE.AND P0, PT, R8, 0x1f, PT ;  /* 0x0000001f0800780c */ /* 0x000fe20003f05270 */
[----:B------:R-:W-:-:S12]  /*1ae40*/  BRA.DIV UR4, `(.L_x_2912) ;  /* 0x0000006e040c7947 */ /* 0x000fd8000b800000 */
[----:B--2---:R-:W-:Y:S01]  /*1ae50*/  IMAD.IADD R9, R27, 0x1, R8 ;  /* 0x000000011b097824 */ /* 0x004fe200078e0208 */
[----:B------:R-:W-:-:S04]  /*1ae60*/  ULDC UR4, c[0x0][0xc3c] ;  /* 0x00030f0000047ab9 */ /* 0x000fc80000000800 */
[----:B------:R-:W-:-:S13]  /*1ae70*/  ISETP.GE.OR P1, PT, R9, UR4, !P0 ;  /* 0x0000000409007c0c */ /* 0x000fda000c726670 */
[----:B------:R-:W0:Y:S08]  /*1ae80*/  @!P1 LDC.64 R2, c[0x0][0xc80] ;  /* 0x00032000ff029b82 */ /* 0x000e300000000a00 */
[----:B------:R-:W2:Y:S01]  /*1ae90*/  @!P1 LDC.64 R4, c[0x0][0xc78] ;  /* 0x00031e00ff049b82 */ /* 0x000ea20000000a00 */
[----:B0-----:R-:W-:-:S05]  /*1aea0*/  @!P1 IMAD.WIDE R2, R9, 0x4, R2 ;  /* 0x0000000409029825 */ /* 0x001fca00078e0202 */
[----:B---3--:R2:W3:Y:S02]  /*1aeb0*/  @!P1 LDG.E R7, desc[UR40][R2.64] ;  /* 0x0000002802079981 */ /* 0x0084e4000c1e1900 */
[----:B--2---:R-:W-:-:S05]  /*1aec0*/  @!P1 IMAD.WIDE R2, R9, 0x4, R4 ;  /* 0x0000000409029825 */ /* 0x004fca00078e0204 */
[----:B------:R-:W2:Y:S01]  /*1aed0*/  @!P1 LDG.E R4, desc[UR40][R2.64] ;  /* 0x0000002802049981 */ /* 0x000ea2000c1e1900 */
[----:B------:R-:W-:Y:S01]  /*1aee0*/  IMAD.MOV.U32 R25, RZ, RZ, RZ ;  /* 0x000000ffff197224 */ /* 0x000fe200078e00ff */
[C---:B------:R-:W-:Y:S01]  /*1aef0*/  ISETP.GE.U32.AND P2, PT, R8.reuse, 0x2, PT ;  /* 0x000000020800780c */ /* 0x040fe20003f46070 */
[----:B------:R-:W-:Y:S01]  /*1af00*/  IMAD.MOV.U32 R5, RZ, RZ, RZ ;  /* 0x000000ffff057224 */ /* 0x000fe200078e00ff */
[C---:B------:R-:W-:Y:S01]  /*1af10*/  ISETP.GE.U32.AND P3, PT, R8.reuse, 0x4, PT ;  /* 0x000000040800780c */ /* 0x040fe20003f66070 */
[----:B------:R-:W-:Y:S01]  /*1af20*/  SHFL.IDX PT, R0, R24, RZ, 0x1f ;  /* 0x00001fff18007589 */ /* 0x000fe200000e0000 */
[C---:B------:R-:W-:Y:S02]  /*1af30*/  ISETP.GE.U32.AND P4, PT, R8.reuse, 0x8, PT ;  /* 0x000000080800780c */ /* 0x040fe40003f86070 */
[C---:B------:R-:W-:Y:S01]  /*1af40*/  ISETP.GE.U32.AND P5, PT, R8.reuse, 0x10, PT ;  /* 0x000000100800780c */ /* 0x040fe20003fa6070 */
[----:B------:R0:W-:Y:S02]  /*1af50*/  SHFL.IDX PT, R6, R24, 0x1, 0x1f ;  /* 0x00201f0018067f89 */ /* 0x0001e400000e0000 */
[----:B0-----:R-:W-:Y:S01]  /*1af60*/  IMAD.MOV.U32 R24, RZ, RZ, RZ ;  /* 0x000000ffff187224 */ /* 0x001fe200078e00ff */
[----:B---3--:R-:W-:Y:S01]  /*1af70*/  @!P1 MOV R25, R7 ;  /* 0x0000000700199202 */ /* 0x008fe20000000f00 */
[----:B--2---:R-:W-:Y:S01]  /*1af80*/  @!P1 IMAD.MOV.U32 R5, RZ, RZ, R4 ;  /* 0x000000ffff059224 */ /* 0x004fe200078e0004 */
        /* <DEDUP_REMOVED lines=17> */
[----:B------:R0:W2:Y:S02]  /*1b0a0*/  SHFL.IDX PT, R14, R2, 0x1f, 0x1f ;  /* 0x03e01f00020e7f89 */ /* 0x0000a400000e0000 */
.L_x_3139:
[----:B------:R-:W-:Y:S02]  /*1b0b0*/  ULDC UR4, c[0x0][0xc38] ;  /* 0x00030e0000047ab9 */ /* 0x000fe40000000800 */
[----:B------:R-:W-:-:S05]  /*1b0c0*/  MOV R4, UR4 ;  /* 0x0000000400047c02 */ /* 0x000fca0008000f00 */
[----:B--2---:R-:W-:-:S04]  /*1b0d0*/  IMAD R3, R14, R4, RZ ;  /* 0x000000040e037224 */ /* 0x004fc800078e02ff */
[----:B------:R-:W-:-:S05]  /*1b0e0*/  IMAD.IADD R6, R6, 0x1, R3 ;  /* 0x0000000106067824 */ /* 0x000fca00078e0203 */
[----:B------:R-:W-:-:S13]  /*1b0f0*/  ISETP.GT.AND P6, PT, R6, R0, PT ;  /* 0x000000000600720c */ /* 0x000fda0003fc4270 */
[----:B------:R-:W-:Y:S05]  /*1b100*/  @P6 BRA `(.L_x_2913) ;  /* 0x0000000000a46947 */ /* 0x000fea0003800000 */
.L_x_2916:
        /* <DEDUP_REMOVED lines=9> */
[----:B------:R-:W0:Y:S02]  /*1b1a0*/  @!P6 LDC.64 R2, c[0x0][0xc80] ;  /* 0x00032000ff02eb82 */ /* 0x000e240000000a00 */
[----:B0-----:R-:W-:-:S05]  /*1b1b0*/  @!P6 IMAD.WIDE R2, R4, 0x4, R2 ;  /* 0x000000040402e825 */ /* 0x001fca00078e0202 */
[----:B------:R0:W2:Y:S01]  /*1b1c0*/  @!P6 LDG.E R25, desc[UR40][R2.64] ;  /* 0x000000280219e981 */ /* 0x0000a2000c1e1900 */
[----:B------:R-:W-:Y:S01]  /*1b1d0*/  IMAD.MOV.U32 R5, RZ, RZ, RZ ;  /* 0x000000ffff057224 */ /* 0x000fe200078e00ff */
[----:B0-----:R-:W0:Y:S02]  /*1b1e0*/  @!P6 LDC.64 R2, c[0x0][0xc78] ;  /* 0x00031e00ff02eb82 */ /* 0x001e240000000a00 */
[----:B0-----:R-:W-:-:S05]  /*1b1f0*/  @!P6 IMAD.WIDE R2, R4, 0x4, R2 ;  /* 0x000000040402e825 */ /* 0x001fca00078e0202 */
        /* <DEDUP_REMOVED lines=19> */
[----:B------:R0:W2:Y:S02]  /*1b330*/  SHFL.IDX PT, R14, R2, 0x1f, 0x1f ;  /* 0x03e01f00020e7f89 */ /* 0x0000a400000e0000 */
.L_x_3147:
[----:B------:R-:W-:Y:S02]  /*1b340*/  ULDC UR4, c[0x0][0xc38] ;  /* 0x00030e0000047ab9 */ /* 0x000fe40000000800 */
[----:B------:R-:W-:-:S04]  /*1b350*/  IMAD.U32 R4, RZ, RZ, UR4 ;  /* 0x00000004ff047e24 */ /* 0x000fc8000f8e00ff */
[----:B--2---:R-:W-:-:S04]  /*1b360*/  IMAD R3, R14, R4, RZ ;  /* 0x000000040e037224 */ /* 0x004fc800078e02ff */
[----:B------:R-:W-:-:S05]  /*1b370*/  IMAD.IADD R6, R3, 0x1, R6 ;  /* 0x0000000103067824 */ /* 0x000fca00078e0206 */
[----:B------:R-:W-:-:S13]  /*1b380*/  ISETP.GT.AND P6, PT, R6, R0, PT ;  /* 0x000000000600720c */ /* 0x000fda0003fc4270 */
[----:B------:R-:W-:Y:S05]  /*1b390*/  @!P6 BRA `(.L_x_2916) ;  /* 0xfffffffc005ce947 */ /* 0x000fea000383ffff */
.L_x_2913:
[----:B------:R-:W-:Y:S01]  /*1b3a0*/  IMAD.IADD R6, R6, 0x1, -R3 ;  /* 0x0000000106067824 */ /* 0x000fe200078e0a03 */
[----:B------:R-:W-:-:S03]  /*1b3b0*/  UMOV UR4, 0xffffffff ;  /* 0xffffffff00047882 */ /* 0x000fc60000000000 */
[----:B------:R-:W-:-:S05]  /*1b3c0*/  IMAD R3, R2, R4, R6 ;  /* 0x0000000402037224 */ /* 0x000fca00078e0206 */
[----:B------:R-:W-:Y:S01]  /*1b3d0*/  ISETP.GT.AND P6, PT, R3, R0, PT ;  /* 0x000000000300720c */ /* 0x000fe20003fc4270 */
[----:B------:R-:W-:-:S12]  /*1b3e0*/  BRA.DIV UR4, `(.L_x_2917) ;  /* 0x0000006e04947947 */ /* 0x000fd8000b800000 */
[----:B------:R-:W-:-:S04]  /*1b3f0*/  VOTE.ANY R3, PT, !P6 ;  /* 0x0000000000037806 */ /* 0x000fc800070e0100 */
[----:B------:R-:W2:Y:S02]  /*1b400*/  POPC R7, R3 ;  /* 0x0000000300077309 */ /* 0x000ea40000000000 */
[----:B--2---:R2:W3:Y:S01]  /*1b410*/  SHFL.IDX PT, R25, R25, R7, 0x1f ;  /* 0x00001f0719197589 */ /* 0x0044e200000e0000 */
[----:B------:R-:W-:-:S03]  /*1b420*/  IMAD.IADD R27, R7, 0x1, R27 ;  /* 0x00000001071b7824 */ /* 0x000fc600078e021b */
[----:B------:R2:W4:Y:S04]  /*1b430*/  SHFL.IDX PT, R5, R5, R7, 0x1f ;  /* 0x00001f0705057589 */ /* 0x00052800000e0000 */
.L_x_3152:
[----:B------:R-:W-:-:S13]  /*1b440*/  ISETP.NE.AND P0, PT, R3, RZ, PT ;  /* 0x000000ff0300720c */ /* 0x000fda0003f05270 */
[----:B------:R-:W-:Y:S05]  /*1b450*/  @!P0 BRA `(.L_x_2918) ;  /* 0x0000000000108947 */ /* 0x000fea0003800000 */
[----:B------:R-:W-:Y:S01]  /*1b460*/  UMOV UR4, 0xffffffff ;  /* 0xffffffff00047882 */ /* 0x000fe20000000000 */
[----:B------:R-:W-:Y:S02]  /*1b470*/  VIADD R12, R7, 0xffffffff ;  /* 0xffffffff070c7836 */ /* 0x000fe40000000000 */
[----:B------:R-:W-:Y:S05]  /*1b480*/  BRA.DIV UR4, `(.L_x_2919) ;  /* 0x0000006e04cc7947 */ /* 0x000fea000b800000 */
[----:B------:R0:W0:Y:S02]  /*1b490*/  SHFL.IDX PT, R24, R2, R12, 0x1f ;  /* 0x00001f0c02187589 */ /* 0x00002400000e0000 */
.L_x_2918:
[----:B----4-:R-:W-:Y:S01]  /*1b4a0*/  ISETP.NE.AND P0, PT, R5, 0x1, PT ;  /* 0x000000010500780c */ /* 0x010fe20003f05270 */
[----:B0-----:R-:W-:-:S04]  /*1b4b0*/  IMAD R24, R24, R4, R6 ;  /* 0x0000000418187224 */ /* 0x001fc800078e0206 */
[----:B------:R-:W-:-:S08]  /*1b4c0*/  IMAD.IADD R0, R0, 0x1, -R24 ;  /* 0x0000000100007824 */ /* 0x000fd000078e0a18 */
[----:B------:R-:W-:Y:S05]  /*1b4d0*/  @!P0 BRA `(.L_x_2920) ;  /* 0x0000000000dc8947 */ /* 0x000fea0003800000 */
[-C--:B---3--:R-:W-:Y:S01]  /*1b4e0*/  IABS R6, R25.reuse ;  /* 0x0000001900067213 */ /* 0x088fe20000000000 */
[----:B------:R-:W-:Y:S01]  /*1b4f0*/  IMAD.MOV.U32 R2, RZ, RZ, RZ ;  /* 0x000000ffff027224 */ /* 0x000fe200078e00ff */
[----:B------:R-:W-:Y:S02]  /*1b500*/  IABS R8, R25 ;  /* 0x0000001900087213 */ /* 0x000fe40000000000 */
[----:B------:R-:W0:Y:S03]  /*1b510*/  I2F.RP R4, R6 ;  /* 0x0000000600047306 */ /* 0x000e260000209400 */
[----:B------:R-:W-:-:S05]  /*1b520*/  IMAD.MOV R8, RZ, RZ, -R8 ;  /* 0x000000ffff087224 */ /* 0x000fca00078e0a08 */
[----:B0-----:R-:W2:Y:S02]  /*1b530*/  MUFU.RCP R4, R4 ;  /* 0x0000000400047308 */ /* 0x001ea40000001000 */
[----:B--2---:R-:W-:-:S06]  /*1b540*/  VIADD R7, R4, 0xffffffe ;  /* 0x0ffffffe04077836 */ /* 0x004fcc0000000000 */
[----:B------:R-:W0:Y:S02]  /*1b550*/  F2I.FTZ.U32.TRUNC.NTZ R3, R7 ;  /* 0x0000000700037305 */ /* 0x000e24000021f000 */
[----:B0-----:R-:W-:-:S05]  /*1b560*/  IADD3 R9, RZ, -R3, RZ ;  /* 0x80000003ff097210 */ /* 0x001fca0007ffe0ff */
[----:B------:R-:W-:-:S04]  /*1b570*/  IMAD R9, R9, R6, RZ ;  /* 0x0000000609097224 */ /* 0x000fc800078e02ff */
[----:B------:R-:W-:Y:S01]  /*1b580*/  IMAD.HI.U32 R2, R3, R9, R2 ;  /* 0x0000000903027227 */ /* 0x000fe200078e0002 */
[----:B------:R-:W-:-:S05]  /*1b590*/  IABS R3, R0 ;  /* 0x0000000000037213 */ /* 0x000fca0000000000 */
[----:B------:R-:W-:-:S04]  /*1b5a0*/  IMAD.HI.U32 R4, R2, R3, RZ ;  /* 0x0000000302047227 */ /* 0x000fc800078e00ff */
[----:B------:R-:W-:Y:S02]  /*1b5b0*/  IMAD R3, R4, R8, R3 ;  /* 0x0000000804037224 */ /* 0x000fe400078e0203 */
[----:B------:R-:W-:-:S03]  /*1b5c0*/  IMAD.MOV.U32 R2, RZ, RZ, RZ ;  /* 0x000000ffff027224 */ /* 0x000fc600078e00ff */
[----:B------:R-:W-:-:S13]  /*1b5d0*/  ISETP.GT.U32.AND P1, PT, R6, R3, PT ;  /* 0x000000030600720c */ /* 0x000fda0003f24070 */
[----:B------:R-:W-:Y:S02]  /*1b5e0*/  @!P1 IMAD.IADD R3, R3, 0x1, -R6 ;  /* 0x0000000103039824 */ /* 0x000fe400078e0a06 */
[----:B------:R-:W-:Y:S01]  /*1b5f0*/  @!P1 VIADD R4, R4, 0x1 ;  /* 0x0000000104049836 */ /* 0x000fe20000000000 */
[----:B------:R-:W-:Y:S02]  /*1b600*/  ISETP.NE.AND P1, PT, R25, RZ, PT ;  /* 0x000000ff1900720c */ /* 0x000fe40003f25270 */
[----:B------:R-:W-:Y:S02]  /*1b610*/  ISETP.GE.U32.AND P0, PT, R3, R6, PT ;  /* 0x000000060300720c */ /* 0x000fe40003f06070 */
[----:B------:R-:W-:-:S04]  /*1b620*/  IABS R6, R5 ;  /* 0x0000000500067213 */ /* 0x000fc80000000000 */
[----:B------:R-:W0:Y:S07]  /*1b630*/  I2F.RP R7, R6 ;  /* 0x0000000600077306 */ /* 0x000e2e0000209400 */
[----:B------:R-:W-:Y:S01]  /*1b640*/  @P0 VIADD R4, R4, 0x1 ;  /* 0x0000000104040836 */ /* 0x000fe20000000000 */
[----:B0-----:R-:W0:Y:S02]  /*1b650*/  MUFU.RCP R7, R7 ;  /* 0x0000000700077308 */ /* 0x001e240000001000 */
[----:B0-----:R-:W-:Y:S01]  /*1b660*/  VIADD R8, R7, 0xffffffe ;  /* 0x0ffffffe07087836 */ /* 0x001fe20000000000 */
[----:B------:R-:W-:-:S05]  /*1b670*/  IABS R7, R5 ;  /* 0x0000000500077213 */ /* 0x000fca0000000000 */
[----:B------:R-:W0:Y:S01]  /*1b680*/  F2I.FTZ.U32.TRUNC.NTZ R3, R8 ;  /* 0x0000000800037305 */ /* 0x000e22000021f000 */
[----:B------:R-:W-:Y:S02]  /*1b690*/  IMAD.MOV R7, RZ, RZ, -R7 ;  /* 0x000000ffff077224 */ /* 0x000fe400078e0a07 */
[----:B0-----:R-:W-:-:S04]  /*1b6a0*/  IMAD.MOV R9, RZ, RZ, -R3 ;  /* 0x000000ffff097224 */ /* 0x001fc800078e0a03 */
[----:B------:R-:W-:-:S04]  /*1b6b0*/  IMAD R9, R9, R6, RZ ;  /* 0x0000000609097224 */ /* 0x000fc800078e02ff */
[----:B------:R-:W-:Y:S01]  /*1b6c0*/  IMAD.HI.U32 R2, R3, R9, R2 ;  /* 0x0000000903027227 */ /* 0x000fe200078e0002 */
[----:B------:R-:W-:-:S04]  /*1b6d0*/  LOP3.LUT R3, R0, R25, RZ, 0x3c, !PT ;  /* 0x0000001900037212 */ /* 0x000fc800078e3cff */
[----:B------:R-:W-:-:S13]  /*1b6e0*/  ISETP.GE.AND P2, PT, R3, RZ, PT ;  /* 0x000000ff0300720c */ /* 0x000fda0003f46270 */
[----:B------:R-:W-:Y:S02]  /*1b6f0*/  @!P2 IADD3 R4, -R4, RZ, RZ ;  /* 0x000000ff0404a210 */ /* 0x000fe40007ffe1ff */
        /* <DEDUP_REMOVED lines=17> */
[----:B------:R-:W-:-:S03]  /*1b810*/  IMAD.MOV R2, RZ, RZ, -R4 ;  /* 0x000000ffff027224 */ /* 0x000fc600078e0a04 */
[----:B------:R-:W-:Y:S01]  /*1b820*/  LEA R26, R5, R26, 0x10 ;  /* 0x0000001a051a7211 */ /* 0x000fe200078e80ff */
[----:B------:R-:W-:Y:S01]  /*1b830*/  IMAD R2, R25, R2, R0 ;  /* 0x0000000219027224 */ /* 0x000fe200078e0200 */
[----:B------:R-:W-:Y:S06]  /*1b840*/  BRA `(.L_x_2921) ;  /* 0x0000000000f47947 */ /* 0x000fec0003800000 */
.L_x_2920:
[----:B------:R-:W0:Y:S02]  /*1b850*/  LDC.64 R2, c[0x0][0xc90] ;  /* 0x00032400ff027b82 */ /* 0x000e240000000a00 */
[----:B0-----:R-:W-:-:S05]  /*1b860*/  IMAD.WIDE R2, R27, 0x4, R2 ;  /* 0x000000041b027825 */ /* 0x001fca00078e0202 */
[----:B------:R0:W3:Y:S02]  /*1b870*/  LDG.E R6, desc[UR40][R2.64] ;  /* 0x0000002802067981 */ /* 0x0000e4000c1e1900 */
[----:B0-----:R-:W-:Y:S02]  /*1b880*/  IMAD.MOV.U32 R2, RZ, RZ, RZ ;  /* 0x000000ffff027224 */ /* 0x001fe400078e00ff */
[----:B---3--:R-:W-:-:S05]  /*1b890*/  IMAD R5, R25, R6, RZ ;  /* 0x0000000619057224 */ /* 0x008fca00078e02ff */
[----:B--2---:R-:W-:-:S04]  /*1b8a0*/  IABS R7, R5 ;  /* 0x0000000500077213 */ /* 0x004fc80000000000 */
[----:B------:R-:W0:Y:S08]  /*1b8b0*/  I2F.RP R8, R7 ;  /* 0x0000000700087306 */ /* 0x000e300000209400 */
[----:B0-----:R-:W1:Y:S02]  /*1b8c0*/  MUFU.RCP R8, R8 ;  /* 0x0000000800087308 */ /* 0x001e640000001000 */
[----:B-1----:R-:W-:-:S06]  /*1b8d0*/  VIADD R10, R8, 0xffffffe ;  /* 0x0ffffffe080a7836 */ /* 0x002fcc0000000000 */
        /* <DEDUP_REMOVED lines=16> */
[----:B------:R-:W-:-:S06]  /*1b9e0*/  IMAD.MOV.U32 R2, RZ, RZ, RZ ;  /* 0x000000ffff027224 */ /* 0x000fcc00078e00ff */
[----:B------:R-:W-:-:S04]  /*1b9f0*/  @P0 VIADD R9, R9, 0x1 ;  /* 0x0000000109090836 */ /* 0x000fc80000000000 */
[----:B------:R-:W-:-:S05]  /*1ba00*/  IMAD.MOV.U32 R7, RZ, RZ, R9 ;  /* 0x000000ffff077224 */ /* 0x000fca00078e0009 */
[----:B------:R-:W-:Y:S02]  /*1ba10*/  @!P2 IADD3 R7, -R7, RZ, RZ ;  /* 0x000000ff0707a210 */ /* 0x000fe40007ffe1ff */
[----:B------:R-:W-:-:S05]  /*1ba20*/  @!P1 LOP3.LUT R7, RZ, R5, RZ, 0x33, !PT ;  /* 0x00000005ff079212 */ /* 0x000fca00078e33ff */
[----:B------:R-:W-:Y:S02]  /*1ba30*/  IMAD R8, R6, R7, RZ ;  /* 0x0000000706087224 */ /* 0x000fe400078e02ff */
[----:B------:R-:W-:Y:S02]  /*1ba40*/  IMAD.MOV R7, RZ, RZ, -R7 ;  /* 0x000000ffff077224 */ /* 0x000fe400078e0a07 */
[----:B------:R-:W-:Y:S02]  /*1ba50*/  IMAD.MOV R3, RZ, RZ, -R8 ;  /* 0x000000ffff037224 */ /* 0x000fe400078e0a08 */
[----:B------:R-:W-:-:S03]  /*1ba60*/  IMAD R5, R5, R7, R0 ;  /* 0x0000000705057224 */ /* 0x000fc600078e0200 */
[----:B------:R-:W-:-:S04]  /*1ba70*/  VIADDMNMX R4, R3, R4, R6, PT ;  /* 0x0000000403047246 */ /* 0x000fc80003800106 */
[-C--:B------:R-:W-:Y:S02]  /*1ba80*/  IABS R6, R4.reuse ;  /* 0x0000000400067213 */ /* 0x080fe40000000000 */
[----:B------:R-:W-:Y:S02]  /*1ba90*/  IABS R0, R4 ;  /* 0x0000000400007213 */ /* 0x000fe40000000000 */
[----:B------:R-:W0:Y:S03]  /*1baa0*/  I2F.RP R9, R6 ;  /* 0x0000000600097306 */ /* 0x000e260000209400 */
[----:B------:R-:W-:-:S05]  /*1bab0*/  IMAD.MOV R0, RZ, RZ, -R0 ;  /* 0x000000ffff007224 */ /* 0x000fca00078e0a00 */
[----:B0-----:R-:W0:Y:S02]  /*1bac0*/  MUFU.RCP R9, R9 ;  /* 0x0000000900097308 */ /* 0x001e240000001000 */
[----:B0-----:R-:W-:-:S06]  /*1bad0*/  VIADD R10, R9, 0xffffffe ;  /* 0x0ffffffe090a7836 */ /* 0x001fcc0000000000 */
[----:B------:R-:W0:Y:S02]  /*1bae0*/  F2I.FTZ.U32.TRUNC.NTZ R3, R10 ;  /* 0x0000000a00037305 */ /* 0x000e24000021f000 */
[----:B0-----:R-:W-:-:S04]  /*1baf0*/  IMAD.MOV R7, RZ, RZ, -R3 ;  /* 0x000000ffff077224 */ /* 0x001fc800078e0a03 */
[----:B------:R-:W-:-:S04]  /*1bb00*/  IMAD R7, R7, R6, RZ ;  /* 0x0000000607077224 */ /* 0x000fc800078e02ff */
[----:B------:R-:W-:Y:S01]  /*1bb10*/  IMAD.HI.U32 R2, R3, R7, R2 ;  /* 0x0000000703027227 */ /* 0x000fe200078e0002 */
[----:B------:R-:W-:-:S05]  /*1bb20*/  IABS R3, R5 ;  /* 0x0000000500037213 */ /* 0x000fca0000000000 */
[----:B------:R-:W-:-:S04]  /*1bb30*/  IMAD.HI.U32 R2, R2, R3, RZ ;  /* 0x0000000302027227 */ /* 0x000fc800078e00ff */
[----:B------:R-:W-:Y:S01]  /*1bb40*/  IMAD R3, R2, R0, R3 ;  /* 0x0000000002037224 */ /* 0x000fe200078e0203 */
[----:B------:R-:W-:Y:S02]  /*1bb50*/  LOP3.LUT R0, R5, R4, RZ, 0x3c, !PT ;  /* 0x0000000405007212 */ /* 0x000fe400078e3cff */
[----:B------:R-:W-:Y:S02]  /*1bb60*/  IADD3 R5, R8, 0x1000000, R5 ;  /* 0x0100000008057810 */ /* 0x000fe40007ffe005 */
[----:B------:R-:W-:Y:S02]  /*1bb70*/  ISETP.GT.U32.AND P1, PT, R6, R3, PT ;  /* 0x000000030600720c */ /* 0x000fe40003f24070 */
[----:B------:R-:W-:-:S11]  /*1bb80*/  ISETP.GE.AND P2, PT, R0, RZ, PT ;  /* 0x000000ff0000720c */ /* 0x000fd60003f46270 */
        /* <DEDUP_REMOVED lines=9> */
.L_x_2921:
[----:B------:R-:W-:-:S05]  /*1bc20*/  LOP3.LUT R2, RZ, R2, RZ, 0x33, !PT ;  /* 0x00000002ff027212 */ /* 0x000fca00078e33ff */
[----:B------:R-:W-:Y:S01]  /*1bc30*/  IMAD.IADD R25, R25, 0x1, R2 ;  /* 0x0000000119197824 */ /* 0x000fe200078e0202 */
[----:B------:R-:W-:Y:S06]  /*1bc40*/  BRA `(.L_x_2922) ;  /* 0x00000000001c7947 */ /* 0x000fec0003800000 */
.L_x_2914:
[----:B------:R-:W-:Y:S01]  /*1bc50*/  UMOV UR4, URZ ;  /* 0x0000003f00047c82 */ /* 0x000fe20008000000 */
[----:B------:R-:W-:Y:S01]  /*1bc60*/  UMOV UR5, URZ ;  /* 0x0000003f00057c82 */ /* 0x000fe20008000000 */
[----:B------:R-:W-:Y:S01]  /*1bc70*/  ULDC UR6, c[0x0][0xc3c] ;  /* 0x00030f0000067ab9 */ /* 0x000fe20000000800 */
[----:B------:R-:W-:Y:S02]  /*1bc80*/  IMAD.MOV.U32 R24, RZ, RZ, R0 ;  /* 0x000000ffff187224 */ /* 0x000fe400078e0000 */
[----:B------:R-:W-:Y:S02]  /*1bc90*/  IMAD.U32 R25, RZ, RZ, UR4 ;  /* 0x00000004ff197e24 */ /* 0x000fe4000f8e00ff */
[----:B------:R-:W-:Y:S02]  /*1bca0*/  IMAD.U32 R26, RZ, RZ, UR5 ;  /* 0x00000005ff1a7e24 */ /* 0x000fe4000f8e00ff */
[----:B------:R-:W-:-:S07]  /*1bcb0*/  IMAD.U32 R27, RZ, RZ, UR6 ;  /* 0x00000006ff1b7e24 */ /* 0x000fce000f8e00ff */
.L_x_2922:
        /* <DEDUP_REMOVED lines=10> */
.L_x_2911:
[----:B------:R-:W-:Y:S02]  /*1bd60*/  ULDC UR4, c[0x0][0xc3c] ;  /* 0x00030f0000047ab9 */ /* 0x000fe40000000800 */
[----:B----4-:R-:W-:-:S13]  /*1bd70*/  ISETP.GE.AND P0, PT, R27, UR4, PT ;  /* 0x000000041b007c0c */ /* 0x010fda000bf06270 */
[----:B------:R-:W-:Y:S05]  /*1bd80*/  @!P0 BRA `(.L_x_2923) ;  /* 0xffffff9800fc8947 */ /* 0x000fea000383ffff */
[----:B------:R-:W-:Y:S05]  /*1bd90*/  BSYNC B8 ;  /* 0x0000000000087941 */ /* 0x000fea0003800000 */
.L_x_2826:
[----:B0-----:R-:W4:Y:S01]  /*1bda0*/  LDL.LU R0, [R1+0x48] ;  /* 0x0000480001007983 */ /* 0x001f220000300800 */
[----:B------:R-:W-:Y:S01]  /*1bdb0*/  BSSY B0, `(.L_x_2924) ;  /* 0x000000b000007945 */ /* 0x000fe20003800000 */
[----:B------:R-:W0:Y:S01]  /*1bdc0*/  S2R R5, SR_CgaCtaId ;  /* 0x0000000000057919 */ /* 0x000e220000008800 */
[----:B----4-:R-:W-:-:S05]  /*1bdd0*/  VIADD R0, R0, 0x1 ;  /* 0x0000000100007836 */ /* 0x010fca0000000000 */
[----:B------:R-:W-:-:S04]  /*1bde0*/  LEA.HI R2, R0, R0, RZ, 0x1 ;  /* 0x0000000000027211 */ /* 0x000fc800078f08ff */
[----:B------:R-:W-:Y:S02]  /*1bdf0*/  LOP3.LUT R3, R2, 0xfffffffe, RZ, 0xc0, !PT ;  /* 0xfffffffe02037812 */ /* 0x000fe400078ec0ff */
[----:B------:R-:W-:Y:S02]  /*1be00*/  MOV R2, 0x400 ;  /* 0x0000040000027802 */ /* 0x000fe40000000f00 */
[----:B------:R-:W-:Y:S02]  /*1be10*/  IADD3 R0, R0, -R3, RZ ;  /* 0x8000000300007210 */ /* 0x000fe40007ffe0ff */
[----:B0-----:R-:W-:Y:S02]  /*1be20*/  LEA R5, R5, R2, 0x18 ;  /* 0x0000000205057211 */ /* 0x001fe400078ec0ff */
[----:B------:R-:W-:-:S04]  /*1be30*/  SHF.L.U32 R0, R0, 0x1f, RZ ;  /* 0x0000001f00007819 */ /* 0x000fc800000006ff */
[----:B------:R-:W0:Y:S02]  /*1be40*/  SYNCS.PHASECHK.TRANS64.TRYWAIT P0, [R5+URZ+0x16820], R0 ;  /* 0x01682000050075a7 */ /* 0x000e24000800017f */
[----:B0-----:R-:W-:Y:S05]  /*1be50*/  @!P0 BRA `(.L_x_2925) ;  /* 0x0000006400808947 */ /* 0x001fea0003800000 */
.L_x_3155:
[----:B------:R-:W-:Y:S05]  /*1be60*/  BSYNC B0 ;  /* 0x0000000000007941 */ /* 0x000fea0003800000 */
.L_x_2924:
[----:B------:R-:W-:-:S03]  /*1be70*/  UMOV UR4, 0xffffffff ;  /* 0xffffffff00047882 */ /* 0x000fc60000000000 */
[----:B------:R-:W-:Y:S05]  /*1be80*/  BRA.DIV UR4, `(.L_x_2926) ;  /* 0x0000006604887947 */ /* 0x000fea000b800000 */
[----:B0-----:R-:W0:Y:S02]  /*1be90*/  S2R R0, SR_TID.X ;  /* 0x0000000000007919 */ /* 0x001e240000002100 */
[----:B0-----:R-:W-:-:S04]  /*1bea0*/  SHF.R.U32.HI R0, RZ, 0x5, R0 ;  /* 0x00000005ff007819 */ /* 0x001fc80000011600 */
[----:B------:R-:W-:-:S05]  /*1beb0*/  LOP3.LUT R0, R0, 0x3, RZ, 0xc0, !PT ;  /* 0x0000000300007812 */ /* 0x000fca00078ec0ff */
[----:B------:R0:W4:Y:S02]  /*1bec0*/  SHFL.IDX PT, R14, R0, RZ, 0x1f ;  /* 0x00001fff000e7589 */ /* 0x00012400000e0000 */
.L_x_3158:
[----:B----4-:R-:W-:-:S13]  /*1bed0*/  ISETP.NE.AND P0, PT, R14, RZ, PT ;  /* 0x000000ff0e00720c */ /* 0x010fda0003f05270 */
[----:B------:R-:W-:Y:S05]  /*1bee0*/  @P0 BRA `(.L_x_2661) ;  /* 0x0000000000880947 */ /* 0x000fea0003800000 */
[----:B------:R-:W-:-:S03]  /*1bef0*/  UMOV UR4, 0xffffffff ;  /* 0xffffffff00047882 */ /* 0x000fc60000000000 */
[----:B------:R-:W-:Y:S05]  /*1bf00*/  BRA.DIV UR4, `(.L_x_2927) ;  /* 0x00000066049c7947 */ /* 0x000fea000b800000 */
[----:B------:R-:W-:-:S13]  /*1bf10*/  ELECT P6, URZ, PT ;  /* 0x00000000003f782f */ /* 0x000fda00038c0000 */
.L_x_3161:
[----:B------:R-:W-:Y:S05]  /*1bf20*/  @!P6 BRA `(.L_x_2661) ;  /* 0x000000000078e947 */ /* 0x000fea0003800000 */
[----:B0-----:R-:W4:Y:S02]  /*1bf30*/  LDL.LU R0, [R1+0x3c] ;  /* 0x00003c0001007983 */ /* 0x001f240000300800 */
[----:B----4-:R-:W-:-:S04]  /*1bf40*/  LOP3.LUT R0, R0, 0x2, RZ, 0xfc, !PT ;  /* 0x0000000200007812 */ /* 0x010fc800078efcff */
[----:B------:R-:W-:-:S13]  /*1bf50*/  ISETP.NE.AND P0, PT, R0, 0x3, PT ;  /* 0x000000030000780c */ /* 0x000fda0003f05270 */
[----:B------:R-:W-:Y:S05]  /*1bf60*/  @!P0 BRA `(.L_x_2928) ;  /* 0x0000000000048947 */ /* 0x000fea0003800000 */
[----:B------:R-:W-:Y:S01]  /*1bf70*/  BPT.TRAP 0x1 ;  /* 0x000000040000795c */ /* 0x000fe20000300000 */
.L_x_2928:
[C---:B------:R-:W-:Y:S01]  /*1bf80*/  IMAD R3, R22.reuse, 0x8, R5 ;  /* 0x0000000816037824 */ /* 0x040fe200078e0205 */
[----:B------:R-:W-:Y:S01]  /*1bf90*/  SHF.L.U32 R2, R29, 0x1f, RZ ;  /* 0x0000001f1d027819 */ /* 0x000fe200000006ff */
[----:B------:R-:W-:-:S03]  /*1bfa0*/  VIADD R22, R22, 0x1 ;  /* 0x0000000116167836 */ /* 0x000fc60000000000 */
[----:B------:R-:W0:Y:S02]  /*1bfb0*/  SYNCS.PHASECHK.TRANS64.TRYWAIT P1, [R3+URZ+0x16840], R2 ;  /* 0x01684002030075a7 */ /* 0x000e24000802017f */
[----:B------:R-:W-:-:S04]  /*1bfc0*/  ISETP.NE.AND P2, PT, R22, 0x2, PT ;  /* 0x000000021600780c */ /* 0x000fc80003f45270 */
[----:B------:R-:W-:Y:S01]  /*1bfd0*/  SEL R0, RZ, 0x1, P2 ;  /* 0x00000001ff007807 */ /* 0x000fe20001000000 */
[----:B0-----:R-:W-:Y:S08]  /*1bfe0*/  @!P1 BRA `(.L_x_2929) ;  /* 0x0000006400849947 */ /* 0x001ff00003800000 */
.L_x_3162:
[----:B------:R-:W-:Y:S02]  /*1bff0*/  SEL R22, R22, RZ, P2 ;  /* 0x000000ff16167207 */ /* 0x000fe40001000000 */
[----:B------:R-:W-:Y:S01]  /*1c000*/  LOP3.LUT R0, R29, R0, RZ, 0x3c, !PT ;  /* 0x000000001d007212 */ /* 0x000fe200078e3cff */
[----:B------:R-:W-:Y:S06]  /*1c010*/  @!P0 BRA `(.L_x_2930) ;  /* 0x0000000000048947 */ /* 0x000fec0003800000 */
[----:B------:R-:W-:Y:S01]  /*1c020*/  BPT.TRAP 0x1 ;  /* 0x000000040000795c */ /* 0x000fe20000300000 */
.L_x_2930:
[----:B------:R-:W-:Y:S01]  /*1c030*/  IMAD R5, R22, 0x8, R5 ;  /* 0x0000000816057824 */ /* 0x000fe200078e0205 */
[----:B------:R-:W-:-:S04]  /*1c040*/  SHF.L.U32 R0, R0, 0x1f, RZ ;  /* 0x0000001f00007819 */ /* 0x000fc800000006ff */
[----:B------:R-:W4:Y:S02]  /*1c050*/  SYNCS.PHASECHK.TRANS64.TRYWAIT P1, [R5+URZ+0x16840], R0 ;  /* 0x01684000050075a7 */ /* 0x000f24000802017f */
[----:B----4-:R-:W-:Y:S05]  /*1c060*/  @!P1 BRA `(.L_x_2931) ;  /* 0x0000006400789947 */ /* 0x010fea0003800000 */
.L_x_3163:
[----:B------:R-:W-:Y:S05]  /*1c070*/  @!P0 BRA `(.L_x_2932) ;  /* 0x0000000000048947 */ /* 0x000fea0003800000 */
[----:B------:R-:W-:Y:S01]  /*1c080*/  BPT.TRAP 0x1 ;  /* 0x000000040000795c */ /* 0x000fe20000300000 */
.L_x_2932:
[----:B------:R-:W5:Y:S02]  /*1c090*/  SYNCS.PHASECHK.TRANS64.TRYWAIT P1, [R3+URZ+0x16860], R2 ;  /* 0x01686002030075a7 */ /* 0x000f64000802017f */
[----:B-----5:R-:W-:Y:S05]  /*1c0a0*/  @!P1 BRA `(.L_x_2933) ;  /* 0x00000064007c9947 */ /* 0x020fea0003800000 */
.L_x_3164:
[----:B------:R-:W-:Y:S05]  /*1c0b0*/  @!P0 BRA `(.L_x_2934) ;  /* 0x0000000000048947 */ /* 0x000fea0003800000 */
[----:B------:R-:W-:Y:S01]  /*1c0c0*/  BPT.TRAP 0x1 ;  /* 0x000000040000795c */ /* 0x000fe20000300000 */
.L_x_2934:
[----:B------:R0:W0:Y:S02]  /*1c0d0*/  SYNCS.PHASECHK.TRANS64.TRYWAIT P0, [R5+URZ+0x16860], R0 ;  /* 0x01686000050075a7 */ /* 0x000024000800017f */
[----:B0-----:R-:W-:Y:S05]  /*1c0e0*/  @!P0 NANOSLEEP.SYNCS 0x989680 ;  /* 0x009896800000895d */ /* 0x001fea0003900000 */
[----:B------:R-:W0:Y:S02]  /*1c0f0*/  @!P0 SYNCS.PHASECHK.TRANS64 P0, [R5+URZ+0x16860], R0 ;  /* 0x01686000050085a7 */ /* 0x000e24000800007f */
[----:B0-----:R-:W-:Y:S05]  /*1c100*/  @!P0 BRA `(.L_x_2934) ;  /* 0xfffffffc00f08947 */ /* 0x001fea000383ffff */
.L_x_2661:
[----:B------:R-:W-:Y:S05]  /*1c110*/  BSYNC B9 ;  /* 0x0000000000097941 */ /* 0x000fea0003800000 */
.L_x_2658:
[----:B------:R-:W-:Y:S05]  /*1c120*/  EXIT ;  /* 0x000000000000794d */ /* 0x000fea0003800000 */
.L_x_2681:
[----:B0-----:R0:W1:Y:S02]  /*1c130*/  SYNCS.PHASECHK.TRANS64.TRYWAIT P6, [R68+URZ+0x16890], R77 ;  /* 0x0168904d440075a7 */ /* 0x00106400080c017f */
[----:B-1----:R-:W-:Y:S05]  /*1c140*/  @!P6 NANOSLEEP.SYNCS 0x989680 ;  /* 0x009896800000e95d */ /* 0x002fea0003900000 */
[----:B------:R-:W1:Y:S02]  /*1c150*/  @!P6 SYNCS.PHASECHK.TRANS64 P6, [R68+URZ+0x16890], R77 ;  /* 0x0168904d4400e5a7 */ /* 0x000e6400080c007f */
[----:B-1----:R-:W-:Y:S05]  /*1c160*/  @!P6 BRA `(.L_x_2681) ;  /* 0xfffffffc00f0e947 */ /* 0x002fea000383ffff */
[----:B------:R-:W-:Y:S05]  /*1c170*/  BRA `(.L_x_2935) ;  /* 0xfffffe6c00287947 */ /* 0x000fea000383ffff */
.L_x_2682:
        /* <DEDUP_REMOVED lines=8> */
.L_x_2937:
[----:B------:R-:W-:Y:S05]  /*1c200*/  BSYNC B1 ;  /* 0x0000000000017941 */ /* 0x000fea0003800000 */
.L_x_2936:
        /* <DEDUP_REMOVED lines=8> */
.L_x_2938:
[----:B------:R-:W-:Y:S05]  /*1c290*/  BRA `(.L_x_2939) ;  /* 0xfffffe6800f47947 */ /* 0x000fea000383ffff */
.L_x_2691:
        /* <DEDUP_REMOVED lines=8> */
.L_x_2941:
[----:B------:R-:W-:Y:S05]  /*1c320*/  BSYNC B1 ;  /* 0x0000000000017941 */ /* 0x000fea0003800000 */
.L_x_2940:
        /* <DEDUP_REMOVED lines=8> */
.L_x_2942:
[----:B------:R-:W-:Y:S05]  /*1c3b0*/  BRA `(.L_x_2943) ;  /* 0xfffffe7000887947 */ /* 0x000fea000383ffff */
.L_x_2703:
[----:B0-----:R0:W1:Y:S02]  /*1c3c0*/  SYNCS.PHASECHK.TRANS64.TRYWAIT P4, [R68+URZ+0x16890], R77 ;  /* 0x0168904d440075a7 */ /* 0x001064000808017f */
[----:B-1----:R-:W-:Y:S05]  /*1c3d0*/  @!P4 NANOSLEEP.SYNCS 0x989680 ;  /* 0x009896800000c95d */ /* 0x002fea0003900000 */
[----:B------:R-:W1:Y:S02]  /*1c3e0*/  @!P4 SYNCS.PHASECHK.TRANS64 P4, [R68+URZ+0x16890], R77 ;  /* 0x0168904d4400c5a7 */ /* 0x000e64000808007f */
[----:B-1----:R-:W-:Y:S05]  /*1c3f0*/  @!P4 BRA `(.L_x_2703) ;  /* 0xfffffffc00f0c947 */ /* 0x002fea000383ffff */
[----:B------:R-:W-:Y:S05]  /*1c400*/  BRA `(.L_x_2944) ;  /* 0xfffffe7c00ac7947 */ /* 0x000fea000383ffff */
.L_x_2704:
        /* <DEDUP_REMOVED lines=8> */
.L_x_2946:
[----:B------:R-:W-:Y:S05]  /*1c490*/  BSYNC B1 ;  /* 0x0000000000017941 */ /* 0x000fea0003800000 */
.L_x_2945:
        /* <DEDUP_REMOVED lines=8> */
.L_x_2947:
[----:B------:R-:W-:Y:S01]  /*1c520*/  IMAD.MOV.U32 R80, RZ, RZ, R14 ;  /* 0x000000ffff507224 */ /* 0x000fe200078e000e */
[----:B------:R-:W-:Y:S06]  /*1c530*/  BRA `(.L_x_2948) ;  /* 0xfffffe7c00787947 */ /* 0x000fec000383ffff */
.L_x_2709:
[----:B------:R-:W-:Y:S01]  /*1c540*/  BSSY B1, `(.L_x_2949) ;  /* 0x0000008000017945 */ /* 0x000fe20003800000 */
[----:B---3--:R-:W-:Y:S02]  /*1c550*/  IMAD.MOV.U32 R13, RZ, RZ, R85 ;  /* 0x000000ffff0d7224 */ /* 0x008fe400078e0055 */
[----:B------:R-:W-:Y:S02]  /*1c560*/  IMAD.MOV.U32 R12, RZ, RZ, 0x1 ;  /* 0x00000001ff0c7424 */ /* 0x000fe400078e00ff */
[----:B--2---:R-:W-:Y:S02]  /*1c570*/  IMAD.MOV.U32 R11, RZ, RZ, 0x1c1f ;  /* 0x00001c1fff0b7424 */ /* 0x004fe400078e00ff */
[----:B------:R-:W-:-:S07]  /*1c580*/  IMAD.MOV.U32 R15, RZ, RZ, -0x1 ;  /* 0xffffffffff0f7424 */ /* 0x000fce00078e00ff */
[----:B01----:R-:W-:Y:S05]  /*1c590*/  WARPSYNC.COLLECTIVE R15, `(.L_x_2950) ;  /* 0x000000000f087348 */ /* 0x003fea0003c00000 */
[----:B------:R2:W3:Y:S02]  /*1c5a0*/  SHFL.IDX P6, R14, R13, R12, R11 ;  /* 0x0000000c0d0e7389 */ /* 0x0004e400000c000b */
[----:B0123--:R-:W-:Y:S01]  /*1c5b0*/  ENDCOLLECTIVE ;  /* 0x000000000000791b */ /* 0x00ffe20003800000 */
.L_x_2950:
[----:B------:R-:W-:Y:S05]  /*1c5c0*/  BSYNC B1 ;  /* 0x0000000000017941 */ /* 0x000fea0003800000 */
.L_x_2949:
[----:B------:R-:W-:Y:S01]  /*1c5d0*/  IMAD.MOV.U32 R13, RZ, RZ, R84 ;  /* 0x000000ffff0d7224 */ /* 0x000fe200078e0054 */
[----:B------:R-:W-:Y:S01]  /*1c5e0*/  MOV R85, R14 ;  /* 0x0000000e00557202 */ /* 0x000fe20000000f00 */
[----:B------:R-:W-:Y:S02]  /*1c5f0*/  IMAD.MOV.U32 R12, RZ, RZ, 0x1 ;  /* 0x00000001ff0c7424 */ /* 0x000fe400078e00ff */
[----:B------:R-:W-:Y:S02]  /*1c600*/  IMAD.MOV.U32 R11, RZ, RZ, 0x1c1f ;  /* 0x00001c1fff0b7424 */ /* 0x000fe400078e00ff */
[----:B------:R-:W-:-:S07]  /*1c610*/  IMAD.MOV.U32 R15, RZ, RZ, -0x1 ;  /* 0xffffffffff0f7424 */ /* 0x000fce00078e00ff */
[----:B------:R-:W-:Y:S05]  /*1c620*/  WARPSYNC.COLLECTIVE R15, `(.L_x_2951) ;  /* 0x000000000f087348 */ /* 0x000fea0003c00000 */
[----:B------:R0:W1:Y:S02]  /*1c630*/  SHFL.IDX P6, R14, R13, R12, R11 ;  /* 0x0000000c0d0e7389 */ /* 0x00006400000c000b */
[----:B01----:R-:W-:Y:S01]  /*1c640*/  ENDCOLLECTIVE ;  /* 0x000000000000791b */ /* 0x003fe20003800000 */
.L_x_2951:
[----:B------:R-:W-:Y:S01]  /*1c650*/  IMAD.MOV.U32 R84, RZ, RZ, R14 ;  /* 0x000000ffff547224 */ /* 0x000fe200078e000e */
[----:B------:R-:W-:Y:S06]  /*1c660*/  BRA `(.L_x_2952) ;  /* 0xfffffe8400307947 */ /* 0x000fec000383ffff */
.L_x_2714:
[----:B0-----:R0:W1:Y:S02]  /*1c670*/  SYNCS.PHASECHK.TRANS64.TRYWAIT P3, [R68+URZ+0x16890], R77 ;  /* 0x0168904d440075a7 */ /* 0x001064000806017f */
[----:B-1----:R-:W-:Y:S05]  /*1c680*/  @!P3 NANOSLEEP.SYNCS 0x989680 ;  /* 0x009896800000b95d */ /* 0x002fea0003900000 */
[----:B------:R-:W1:Y:S02]  /*1c690*/  @!P3 SYNCS.PHASECHK.TRANS64 P3, [R68+URZ+0x16890], R77 ;  /* 0x0168904d4400b5a7 */ /* 0x000e64000806007f */
[----:B-1----:R-:W-:Y:S05]  /*1c6a0*/  @!P3 BRA `(.L_x_2714) ;  /* 0xfffffffc00f0b947 */ /* 0x002fea000383ffff */
[----:B------:R-:W-:Y:S05]  /*1c6b0*/  BRA `(.L_x_2953) ;  /* 0xfffffe8c00407947 */ /* 0x000fea000383ffff */
.L_x_2715:
        /* <DEDUP_REMOVED lines=8> */
.L_x_2955:
[----:B------:R-:W-:Y:S05]  /*1c740*/  BSYNC B1 ;  /* 0x0000000000017941 */ /* 0x000fea0003800000 */
.L_x_2954:
        /* <DEDUP_REMOVED lines=8> */
.L_x_2956:
[----:B------:R-:W-:Y:S01]  /*1c7d0*/  IMAD.MOV.U32 R7, RZ, RZ, R14 ;  /* 0x000000ffff077224 */ /* 0x000fe200078e000e */
[----:B------:R-:W-:Y:S06]  /*1c7e0*/  BRA `(.L_x_2957) ;  /* 0xfffffe8c005c7947 */ /* 0x000fec000383ffff */
.L_x_2718:
[----:B------:R-:W-:Y:S01]  /*1c7f0*/  BSSY B1, `(.L_x_2958) ;  /* 0x0000008000017945 */ /* 0x000fe20003800000 */
[----:B----4-:R-:W-:Y:S01]  /*1c800*/  IMAD.MOV.U32 R13, RZ, RZ, R33 ;  /* 0x000000ffff0d7224 */ /* 0x010fe200078e0021 */
[----:B------:R-:W-:Y:S01]  /*1c810*/  MOV R11, 0x1c1f ;  /* 0x00001c1f000b7802 */ /* 0x000fe20000000f00 */
[----:B------:R-:W-:Y:S02]  /*1c820*/  IMAD.MOV.U32 R12, RZ, RZ, 0x1 ;  /* 0x00000001ff0c7424 */ /* 0x000fe400078e00ff */
[----:B------:R-:W-:-:S07]  /*1c830*/  IMAD.MOV.U32 R15, RZ, RZ, -0x1 ;  /* 0xffffffffff0f7424 */ /* 0x000fce00078e00ff */
[----:B0123--:R-:W-:Y:S05]  /*1c840*/  WARPSYNC.COLLECTIVE R15, `(.L_x_2959) ;  /* 0x000000000f087348 */ /* 0x00ffea0003c00000 */
[----:B------:R4:W0:Y:S02]  /*1c850*/  SHFL.IDX P6, R14, R13, R12, R11 ;  /* 0x0000000c0d0e7389 */ /* 0x00082400000c000b */
[----:B01234-:R-:W-:Y:S01]  /*1c860*/  ENDCOLLECTIVE ;  /* 0x000000000000791b */ /* 0x01ffe20003800000 */
.L_x_2959:
[----:B------:R-:W-:Y:S05]  /*1c870*/  BSYNC B1 ;  /* 0x0000000000017941 */ /* 0x000fea0003800000 */
.L_x_2958:
        /* <DEDUP_REMOVED lines=8> */
.L_x_2960:
[----:B------:R-:W-:Y:S01]  /*1c900*/  IMAD.MOV.U32 R7, RZ, RZ, R14 ;  /* 0x000000ffff077224 */ /* 0x000fe200078e000e */
[----:B------:R-:W-:Y:S06]  /*1c910*/  BRA `(.L_x_2961) ;  /* 0xfffffe8c00587947 */ /* 0x000fec000383ffff */
.L_x_2722:
[----:B0-----:R0:W2:Y:S02]  /*1c920*/  SYNCS.PHASECHK.TRANS64.TRYWAIT P4, [R68+URZ+0x168b0], R77 ;  /* 0x0168b04d440075a7 */ /* 0x0010a4000808017f */
[----:B--2---:R-:W-:Y:S05]  /*1c930*/  @!P4 NANOSLEEP.SYNCS 0x989680 ;  /* 0x009896800000c95d */ /* 0x004fea0003900000 */
[----:B------:R-:W2:Y:S02]  /*1c940*/  @!P4 SYNCS.PHASECHK.TRANS64 P4, [R68+URZ+0x168b0], R77 ;  /* 0x0168b04d4400c5a7 */ /* 0x000ea4000808007f */
[----:B--2---:R-:W-:Y:S05]  /*1c950*/  @!P4 BRA `(.L_x_2722) ;  /* 0xfffffffc00f0c947 */ /* 0x004fea000383ffff */
[----:B------:R-:W-:Y:S05]  /*1c960*/  BRA `(.L_x_2962) ;  /* 0xfffffe8c00d07947 */ /* 0x000fea000383ffff */
.L_x_2732:
[----:B------:R-:W0:Y:S01]  /*1c970*/  S2R R4, SR_TID.X ;  /* 0x0000000000047919 */ /* 0x000e220000002100 */
[----:B------:R-:W-:Y:S01]  /*1c980*/  BSSY B0, `(.L_x_2963) ;  /* 0x000000c000007945 */ /* 0x000fe20003800000 */
[----:B------:R-:W-:Y:S02]  /*1c990*/  IMAD.MOV.U32 R12, RZ, RZ, RZ ;  /* 0x000000ffff0c7224 */ /* 0x000fe400078e00ff */
[----:B----4-:R-:W-:Y:S02]  /*1c9a0*/  IMAD.MOV.U32 R11, RZ, RZ, 0x1f ;  /* 0x0000001fff0b7424 */ /* 0x010fe400078e00ff */
[----:B------:R-:W-:Y:S02]  /*1c9b0*/  IMAD.MOV.U32 R15, RZ, RZ, -0x1 ;  /* 0xffffffffff0f7424 */ /* 0x000fe400078e00ff */
[----:B0-----:R-:W-:-:S05]  /*1c9c0*/  VIADD R5, R4, 0xffffff80 ;  /* 0xffffff8004057836 */ /* 0x001fca0000000000 */
[----:B------:R-:W-:-:S04]  /*1c9d0*/  SHF.R.S32.HI R4, RZ, 0x1f, R5 ;  /* 0x0000001fff047819 */ /* 0x000fc80000011405 */
[----:B------:R-:W-:-:S04]  /*1c9e0*/  LEA.HI R4, R4, R5, RZ, 0x7 ;  /* 0x0000000504047211 */ /* 0x000fc800078f38ff */
[----:B------:R-:W-:-:S04]  /*1c9f0*/  SHF.R.S32.HI R4, RZ, 0x7, R4 ;  /* 0x00000007ff047819 */ /* 0x000fc80000011404 */
[----:B--2---:R-:W-:-:S07]  /*1ca00*/  MOV R13, R4 ;  /* 0x00000004000d7202 */ /* 0x004fce0000000f00 */
[----:B-----5:R-:W-:Y:S05]  /*1ca10*/  WARPSYNC.COLLECTIVE R15, `(.L_x_2964) ;  /* 0x000000000f087348 */ /* 0x020fea0003c00000 */
[----:B------:R0:W1:Y:S02]  /*1ca20*/  SHFL.IDX P6, R14, R13, R12, R11 ;  /* 0x0000000c0d0e7389 */ /* 0x00006400000c000b */
[----:B01---5:R-:W-:Y:S01]  /*1ca30*/  ENDCOLLECTIVE ;  /* 0x000000000000791b */ /* 0x023fe20003800000 */
.L_x_2964:
[----:B------:R-:W-:Y:S05]  /*1ca40*/  BSYNC B0 ;  /* 0x0000000000007941 */ /* 0x000fea0003800000 */
.L_x_2963:
[----:B------:R1:W-:Y:S01]  /*1ca50*/  STL [R1+0x18], R14 ;  /* 0x0000180e01007387 */ /* 0x0003e20000100800 */
[----:B------:R-:W-:Y:S05]  /*1ca60*/  BRA `(.L_x_2965) ;  /* 0xfffffe9800147947 */ /* 0x000fea000383ffff */
.L_x_2744:
[----:B------:R-:W-:Y:S01]  /*1ca70*/  BSSY B1, `(.L_x_2966) ;  /* 0x0000008000017945 */ /* 0x000fe20003800000 */
[----:B--2---:R-:W-:Y:S02]  /*1ca80*/  IMAD.MOV.U32 R13, RZ, RZ, R6 ;  /* 0x000000ffff0d7224 */ /* 0x004fe400078e0006 */
[----:B------:R-:W-:Y:S02]  /*1ca90*/  IMAD.MOV.U32 R12, RZ, RZ, RZ ;  /* 0x000000ffff0c7224 */ /* 0x000fe400078e00ff */
[----:B------:R-:W-:Y:S02]  /*1caa0*/  IMAD.MOV.U32 R11, RZ, RZ, 0x1c1f ;  /* 0x00001c1fff0b7424 */ /* 0x000fe400078e00ff */
[----:B------:R-:W-:-:S07]  /*1cab0*/  IMAD.MOV.U32 R15, RZ, RZ, -0x1 ;  /* 0xffffffffff0f7424 */ /* 0x000fce00078e00ff */
[----:B-1----:R-:W-:Y:S05]  /*1cac0*/  WARPSYNC.COLLECTIVE R15, `(.L_x_2967) ;  /* 0x000000000f087348 */ /* 0x002fea0003c00000 */
[----:B-1----:R0:W1:Y:S02]  /*1cad0*/  SHFL.IDX P6, R14, R13, R12, R11 ;  /* 0x0000000c0d0e7389 */ /* 0x00206400000c000b */
[----:B01----:R-:W-:Y:S01]  /*1cae0*/  ENDCOLLECTIVE ;  /* 0x000000000000791b */ /* 0x003fe20003800000 */
.L_x_2967:
[----:B------:R-:W-:Y:S05]  /*1caf0*/  BSYNC B1 ;  /* 0x0000000000017941 */ /* 0x000fea0003800000 */
.L_x_2966:
        /* <DEDUP_REMOVED lines=8> */
.L_x_2968:
[----:B------:R-:W-:Y:S02]  /*1cb80*/  IMAD.MOV.U32 R13, RZ, RZ, R8 ;  /* 0x000000ffff0d7224 */ /* 0x000fe400078e0008 */
[----:B------:R-:W-:-:S07]  /*1cb90*/  IMAD.MOV.U32 R0, RZ, RZ, R14 ;  /* 0x000000ffff007224 */ /* 0x000fce00078e000e */
[----:B------:R-:W-:Y:S05]  /*1cba0*/  WARPSYNC.COLLECTIVE R15, `(.L_x_2969) ;  /* 0x000000000f087348 */ /* 0x000fea0003c00000 */
[----:B------:R0:W1:Y:S02]  /*1cbb0*/  SHFL.IDX P6, R14, R13, R12, R11 ;  /* 0x0000000c0d0e7389 */ /* 0x00006400000c000b */
[----:B01----:R-:W-:Y:S01]  /*1cbc0*/  ENDCOLLECTIVE ;  /* 0x000000000000791b */ /* 0x003fe20003800000 */
.L_x_2969:
[----:B------:R-:W-:Y:S02]  /*1cbd0*/  IMAD.MOV.U32 R13, RZ, RZ, R7 ;  /* 0x000000ffff0d7224 */ /* 0x000fe400078e0007 */
[----:B------:R-:W-:-:S07]  /*1cbe0*/  IMAD.MOV.U32 R5, RZ, RZ, R14 ;  /* 0x000000ffff057224 */ /* 0x000fce00078e000e */
[----:B------:R-:W-:Y:S05]  /*1cbf0*/  WARPSYNC.COLLECTIVE R15, `(.L_x_2970) ;  /* 0x000000000f087348 */ /* 0x000fea0003c00000 */
[----:B------:R0:W1:Y:S02]  /*1cc00*/  SHFL.IDX P6, R14, R13, R12, R11 ;  /* 0x0000000c0d0e7389 */ /* 0x00006400000c000b */
[----:B01----:R-:W-:Y:S01]  /*1cc10*/  ENDCOLLECTIVE ;  /* 0x000000000000791b */ /* 0x003fe20003800000 */
.L_x_2970:
[----:B------:R-:W-:Y:S05]  /*1cc20*/  BRA `(.L_x_2971) ;  /* 0xfffffe9c00a07947 */ /* 0x000fea000383ffff */
.L_x_2747:
[----:B------:R-:W-:Y:S01]  /*1cc30*/  BSSY B1, `(.L_x_2972) ;  /* 0x0000008000017945 */ /* 0x000fe20003800000 */
[----:B--2---:R-:W-:Y:S01]  /*1cc40*/  IMAD.MOV.U32 R13, RZ, RZ, R6 ;  /* 0x000000ffff0d7224 */ /* 0x004fe200078e0006 */
[----:B------:R-:W-:Y:S01]  /*1cc50*/  MOV R12, 0x1 ;  /* 0x00000001000c7802 */ /* 0x000fe20000000f00 */
[----:B------:R-:W-:Y:S02]  /*1cc60*/  IMAD.MOV.U32 R11, RZ, RZ, 0x1c1f ;  /* 0x00001c1fff0b7424 */ /* 0x000fe400078e00ff */
[----:B------:R-:W-:-:S07]  /*1cc70*/  IMAD.MOV.U32 R15, RZ, RZ, -0x1 ;  /* 0xffffffffff0f7424 */ /* 0x000fce00078e00ff */
[----:B-1----:R-:W-:Y:S05]  /*1cc80*/  WARPSYNC.COLLECTIVE R15, `(.L_x_2973) ;  /* 0x000000000f087348 */ /* 0x002fea0003c00000 */
[----:B------:R0:W2:Y:S02]  /*1cc90*/  SHFL.IDX P6, R14, R13, R12, R11 ;  /* 0x0000000c0d0e7389 */ /* 0x0000a400000c000b */
[----:B012---:R-:W-:Y:S01]  /*1cca0*/  ENDCOLLECTIVE ;  /* 0x000000000000791b */ /* 0x007fe20003800000 */
.L_x_2973:
[----:B------:R-:W-:Y:S05]  /*1ccb0*/  BSYNC B1 ;  /* 0x0000000000017941 */ /* 0x000fea0003800000 */
.L_x_2972:
        /* <DEDUP_REMOVED lines=8> */
.L_x_2974:
[----:B------:R-:W-:Y:S01]  /*1cd40*/  MOV R13, R8 ;  /* 0x00000008000d7202 */ /* 0x000fe20000000f00 */
[----:B------:R-:W-:-:S07]  /*1cd50*/  IMAD.MOV.U32 R0, RZ, RZ, R14 ;  /* 0x000000ffff007224 */ /* 0x000fce00078e000e */
[----:B------:R-:W-:Y:S05]  /*1cd60*/  WARPSYNC.COLLECTIVE R15, `(.L_x_2975) ;  /* 0x000000000f087348 */ /* 0x000fea0003c00000 */
[----:B------:R0:W1:Y:S02]  /*1cd70*/  SHFL.IDX P6, R14, R13, R12, R11 ;  /* 0x0000000c0d0e7389 */ /* 0x00006400000c000b */
[----:B01----:R-:W-:Y:S01]  /*1cd80*/  ENDCOLLECTIVE ;  /* 0x000000000000791b */ /* 0x003fe20003800000 */
.L_x_2975:
[----:B------:R-:W-:Y:S02]  /*1cd90*/  IMAD.MOV.U32 R13, RZ, RZ, R7 ;  /* 0x000000ffff0d7224 */ /* 0x000fe400078e0007 */
[----:B------:R-:W-:-:S07]  /*1cda0*/  IMAD.MOV.U32 R5, RZ, RZ, R14 ;  /* 0x000000ffff057224 */ /* 0x000fce00078e000e */
[----:B------:R-:W-:Y:S05]  /*1cdb0*/  WARPSYNC.COLLECTIVE R15, `(.L_x_2976) ;  /* 0x000000000f087348 */ /* 0x000fea0003c00000 */
[----:B------:R0:W1:Y:S02]  /*1cdc0*/  SHFL.IDX P6, R14, R13, R12, R11 ;  /* 0x0000000c0d0e7389 */ /* 0x00006400000c000b */
[----:B01----:R-:W-:Y:S01]  /*1cdd0*/  ENDCOLLECTIVE ;  /* 0x000000000000791b */ /* 0x003fe20003800000 */
.L_x_2976:
[----:B------:R-:W-:Y:S05]  /*1cde0*/  BRA `(.L_x_2977) ;  /* 0xfffffea0000c7947 */ /* 0x000fea000383ffff */
.L_x_2751:
[----:B0-----:R0:W1:Y:S02]  /*1cdf0*/  SYNCS.PHASECHK.TRANS64.TRYWAIT P0, [R2+URZ+0x16800], R41 ;  /* 0x01680029020075a7 */ /* 0x001064000800017f */
[----:B-1----:R-:W-:Y:S05]  /*1ce00*/  @!P0 NANOSLEEP.SYNCS 0x989680 ;  /* 0x009896800000895d */ /* 0x002fea0003900000 */
[----:B------:R-:W1:Y:S02]  /*1ce10*/  @!P0 SYNCS.PHASECHK.TRANS64 P0, [R2+URZ+0x16800], R41 ;  /* 0x01680029020085a7 */ /* 0x000e64000800007f */
[----:B-1----:R-:W-:Y:S05]  /*1ce20*/  @!P0 BRA `(.L_x_2751) ;  /* 0xfffffffc00f08947 */ /* 0x002fea000383ffff */
[----:B------:R-:W-:Y:S05]  /*1ce30*/  BRA `(.L_x_2978) ;  /* 0xfffffea400187947 */ /* 0x000fea000383ffff */
.L_x_2759:
[----:B------:R-:W0:Y:S01]  /*1ce40*/  LDC R41, c[0x0][0x3f4] ;  /* 0x0000fd00ff297b82 */ /* 0x000e220000000800 */
[----:B------:R-:W-:Y:S01]  /*1ce50*/  BSSY B1, `(.L_x_2979) ;  /* 0x0000008000017945 */ /* 0x000fe20003800000 */
[----:B--2---:R-:W-:Y:S02]  /*1ce60*/  IMAD.MOV.U32 R13, RZ, RZ, R26 ;  /* 0x000000ffff0d7224 */ /* 0x004fe400078e001a */
[----:B------:R-:W-:Y:S02]  /*1ce70*/  IMAD.MOV.U32 R12, RZ, RZ, RZ ;  /* 0x000000ffff0c7224 */ /* 0x000fe400078e00ff */
[----:B----4-:R-:W-:Y:S02]  /*1ce80*/  IMAD.MOV.U32 R11, RZ, RZ, 0x1c1f ;  /* 0x00001c1fff0b7424 */ /* 0x010fe400078e00ff */
[----:B------:R-:W-:-:S07]  /*1ce90*/  IMAD.MOV.U32 R15, RZ, RZ, -0x1 ;  /* 0xffffffffff0f7424 */ /* 0x000fce00078e00ff */
[----:B01----:R-:W-:Y:S05]  /*1cea0*/  WARPSYNC.COLLECTIVE R15, `(.L_x_2980) ;  /* 0x000000000f087348 */ /* 0x003fea0003c00000 */
[----:B-1----:R1:W2:Y:S02]  /*1ceb0*/  SHFL.IDX P6, R14, R13, R12, R11 ;  /* 0x0000000c0d0e7389 */ /* 0x0022a400000c000b */
[----:B012---:R-:W-:Y:S01]  /*1cec0*/  ENDCOLLECTIVE ;  /* 0x000000000000791b */ /* 0x007fe20003800000 */
.L_x_2980:
[----:B------:R-:W-:Y:S05]  /*1ced0*/  BSYNC B1 ;  /* 0x0000000000017941 */ /* 0x000fea0003800000 */
.L_x_2979:
[----:B------:R0:W5:Y:S01]  /*1cee0*/  LDL R10, [R1+0x14] ;  /* 0x00001400010a7983 */ /* 0x0001620000100800 */
[----:B------:R-:W-:Y:S01]  /*1cef0*/  IMAD.MOV.U32 R13, RZ, RZ, R25 ;  /* 0x000000ffff0d7224 */ /* 0x000fe200078e0019 */
[----:B------:R-:W-:Y:S01]  /*1cf00*/  MOV R12, RZ ;  /* 0x000000ff000c7202 */ /* 0x000fe20000000f00 */
[----:B------:R-:W-:Y:S01]  /*1cf10*/  IMAD.MOV.U32 R11, RZ, RZ, 0x1c1f ;  /* 0x00001c1fff0b7424 */ /* 0x000fe200078e00ff */
[----:B------:R-:W-:Y:S01]  /*1cf20*/  ISETP.GE.AND P0, PT, R16, R41, PT ;  /* 0x000000291000720c */ /* 0x000fe20003f06270 */
[----:B------:R-:W-:Y:S02]  /*1cf30*/  IMAD.MOV.U32 R15, RZ, RZ, -0x1 ;  /* 0xffffffffff0f7424 */ /* 0x000fe400078e00ff */
[----:B------:R-:W-:-:S10]  /*1cf40*/  IMAD.MOV.U32 R0, RZ, RZ, R14 ;  /* 0x000000ffff007224 */ /* 0x000fd400078e000e */
[----:B0----5:R-:W-:Y:S05]  /*1cf50*/  WARPSYNC.COLLECTIVE R15, `(.L_x_2981) ;  /* 0x000000000f087348 */ /* 0x021fea0003c00000 */
[----:B------:R1:W2:Y:S02]  /*1cf60*/  SHFL.IDX P6, R14, R13, R12, R11 ;  /* 0x0000000c0d0e7389 */ /* 0x0002a400000c000b */
[----:B012--5:R-:W-:Y:S01]  /*1cf70*/  ENDCOLLECTIVE ;  /* 0x000000000000791b */ /* 0x027fe20003800000 */
.L_x_2981:
[----:B------:R-:W-:Y:S02]  /*1cf80*/  IMAD.MOV.U32 R13, RZ, RZ, R24 ;  /* 0x000000ffff0d7224 */ /* 0x000fe400078e0018 */
[----:B------:R-:W-:-:S07]  /*1cf90*/  IMAD.MOV.U32 R3, RZ, RZ, R14 ;  /* 0x000000ffff037224 */ /* 0x000fce00078e000e */
[----:B------:R-:W-:Y:S05]  /*1cfa0*/  WARPSYNC.COLLECTIVE R15, `(.L_x_2982) ;  /* 0x000000000f087348 */ /* 0x000fea0003c00000 */
[----:B------:R0:W1:Y:S02]  /*1cfb0*/  SHFL.IDX P6, R14, R13, R12, R11 ;  /* 0x0000000c0d0e7389 */ /* 0x00006400000c000b */
[----:B01----:R-:W-:Y:S01]  /*1cfc0*/  ENDCOLLECTIVE ;  /* 0x000000000000791b */ /* 0x003fe20003800000 */
.L_x_2982:
[----:B------:R-:W-:Y:S02]  /*1cfd0*/  IMAD.MOV.U32 R13, RZ, RZ, R27 ;  /* 0x000000ffff0d7224 */ /* 0x000fe400078e001b */
[----:B------:R-:W-:-:S07]  /*1cfe0*/  IMAD.MOV.U32 R4, RZ, RZ, R14 ;  /* 0x000000ffff047224 */ /* 0x000fce00078e000e */
[----:B------:R-:W-:Y:S05]  /*1cff0*/  WARPSYNC.COLLECTIVE R15, `(.L_x_2983) ;  /* 0x000000000f087348 */ /* 0x000fea0003c00000 */
[----:B------:R0:W1:Y:S02]  /*1d000*/  SHFL.IDX P6, R14, R13, R12, R11 ;  /* 0x0000000c0d0e7389 */ /* 0x00006400000c000b */
[----:B01----:R-:W-:Y:S01]  /*1d010*/  ENDCOLLECTIVE ;  /* 0x000000000000791b */ /* 0x003fe20003800000 */
.L_x_2983:
[----:B------:R-:W-:-:S05]  /*1d020*/  IMAD R32, R10, R32, RZ ;  /* 0x000000200a207224 */ /* 0x000fca00078e02ff */
[----:B------:R-:W-:-:S13]  /*1d030*/  ISETP.GE.OR P1, PT, R35, R32, P0 ;  /* 0x000000202300720c */ /* 0x000fda0000726670 */
[C---:B------:R-:W-:Y:S01]  /*1d040*/  @!P1 IMAD.SHL.U32 R5, R16.reuse, 0x2, RZ ;  /* 0x0000000210059824 */ /* 0x040fe200078e00ff */
[----:B------:R-:W-:-:S04]  /*1d050*/  @!P1 SHF.L.U64.HI R21, R16, 0x1, R17 ;  /* 0x0000000110159819 */ /* 0x000fc80000010211 */
[----:B------:R-:W-:-:S05]  /*1d060*/  @!P1 IADD3 R6, P2, R3, R5, RZ ;  /* 0x0000000503069210 */ /* 0x000fca0007f5e0ff */
[----:B------:R-:W-:-:S05]  /*1d070*/  @!P1 IMAD.X R7, R0, 0x1, R21, P2 ;  /* 0x0000000100079824 */ /* 0x000fca00010e0615 */
[----:B------:R-:W2:Y:S01]  /*1d080*/  @!P1 LD.E.128 R8, desc[UR40][R6.64] ;  /* 0x0000002806089980 */ /* 0x000ea2000c101d00 */
[----:B------:R-:W-:-:S04]  /*1d090*/  @!P1 IADD3 R14, P2, R14, R5, RZ ;  /* 0x000000050e0e9210 */ /* 0x000fc80007f5e0ff */
[----:B------:R-:W-:-:S05]  /*1d0a0*/  @!P1 IADD3.X R3, R4, R21, RZ, P2, !PT ;  /* 0x0000001504039210 */ /* 0x000fca00017fe4ff */
[----:B------:R-:W-:-:S05]  /*1d0b0*/  @!P1 IMAD.MOV.U32 R15, RZ, RZ, R3 ;  /* 0x000000ffff0f9224 */ /* 0x000fca00078e0003 */
[----:B------:R0:W5:Y:S01]  /*1d0c0*/  @!P1 LD.E.128 R4, desc[UR40][R14.64] ;  /* 0x000000280e049980 */ /* 0x000162000c101d00 */
[----:B------:R-:W-:Y:S01]  /*1d0d0*/  CS2R R38, SRZ ;  /* 0x0000000000267805 */ /* 0x000fe2000001ff00 */
[----:B------:R-:W-:Y:S01]  /*1d0e0*/  IMAD.MOV.U32 R13, RZ, RZ, R26 ;  /* 0x000000ffff0d7224 */ /* 0x000fe200078e001a */
[----:B------:R-:W-:Y:S02]  /*1d0f0*/  MOV R12, 0x1 ;  /* 0x00000001000c7802 */ /* 0x000fe40000000f00 */
[----:B------:R-:W-:Y:S02]  /*1d100*/  CS2R R36, SRZ ;  /* 0x0000000000247805 */ /* 0x000fe4000001ff00 */
[----:B------:R-:W-:Y:S02]  /*1d110*/  CS2R R30, SRZ ;  /* 0x00000000001e7805 */ /* 0x000fe4000001ff00 */
[----:B------:R-:W-:Y:S01]  /*1d120*/  CS2R R20, SRZ ;  /* 0x0000000000147805 */ /* 0x000fe2000001ff00 */
[----:B0-----:R-:W-:-:S02]  /*1d130*/  IMAD.MOV.U32 R15, RZ, RZ, -0x1 ;  /* 0xffffffffff0f7424 */ /* 0x001fc400078e00ff */
[----:B--2---:R-:W-:Y:S02]  /*1d140*/  @!P1 IMAD.MOV.U32 R39, RZ, RZ, R11 ;  /* 0x000000ffff279224 */ /* 0x004fe400078e000b */
[----:B------:R-:W-:Y:S02]  /*1d150*/  IMAD.MOV.U32 R11, RZ, RZ, 0x1c1f ;  /* 0x00001c1fff0b7424 */ /* 0x000fe400078e00ff */
[----:B------:R-:W-:Y:S02]  /*1d160*/  @!P1 IMAD.MOV.U32 R36, RZ, RZ, R8 ;  /* 0x000000ffff249224 */ /* 0x000fe400078e0008 */
[----:B------:R-:W-:-:S07]  /*1d170*/  @!P1 IMAD.MOV.U32 R37, RZ, RZ, R9 ;  /* 0x000000ffff259224 */ /* 0x000fce00078e0009 */
[----:B-----5:R-:W-:Y:S05]  /*1d180*/  WARPSYNC.COLLECTIVE R15, `(.L_x_2984) ;  /* 0x000000000f087348 */ /* 0x020fea0003c00000 */
[----:B------:R0:W1:Y:S02]  /*1d190*/  SHFL.IDX P6, R14, R13, R12, R11 ;  /* 0x0000000c0d0e7389 */ /* 0x00006400000c000b */
[----:B01---5:R-:W-:Y:S01]  /*1d1a0*/  ENDCOLLECTIVE ;  /* 0x000000000000791b */ /* 0x023fe20003800000 */
.L_x_2984:
[----:B------:R-:W-:Y:S02]  /*1d1b0*/  IMAD.MOV.U32 R0, RZ, RZ, R36 ;  /* 0x000000ffff007224 */ /* 0x000fe400078e0024 */
[----:B------:R-:W-:Y:S02]  /*1d1c0*/  IMAD.MOV.U32 R3, RZ, RZ, R37 ;  /* 0x000000ffff037224 */ /* 0x000fe400078e0025 */
[----:B------:R-:W-:Y:S01]  /*1d1d0*/  @!P1 IMAD.MOV.U32 R38, RZ, RZ, R10 ;  /* 0x000000ffff269224 */ /* 0x000fe200078e000a */
[----:B------:R-:W-:Y:S01]  /*1d1e0*/  PRMT R48, R0, 0x7610, R48 ;  /* 0x0000761000307816 */ /* 0x000fe20000000030 */
[----:B------:R-:W-:Y:S01]  /*1d1f0*/  IMAD.MOV.U32 R9, RZ, RZ, R39 ;  /* 0x000000ffff097224 */ /* 0x000fe200078e0027 */
[----:B------:R-:W-:Y:S01]  /*1d200*/  PRMT R34, R34, 0x5410, R3 ;  /* 0x0000541022227816 */ /* 0x000fe20000000003 */
[----:B------:R-:W-:Y:S01]  /*1d210*/  @!P1 IMAD.MOV.U32 R30, RZ, RZ, R4 ;  /* 0x000000ffff1e9224 */ /* 0x000fe200078e0004 */
[----:B------:R-:W-:Y:S01]  /*1d220*/  MOV R8, R38 ;  /* 0x0000002600087202 */ /* 0x000fe20000000f00 */
[----:B------:R-:W-:Y:S01]  /*1d230*/  @!P1 IMAD.MOV.U32 R31, RZ, RZ, R5 ;  /* 0x000000ffff1f9224 */ /* 0x000fe200078e0005 */
[----:B------:R-:W-:Y:S01]  /*1d240*/  PRMT R34, R9, 0x7610, R34 ;  /* 0x0000761009227816 */ /* 0x000fe20000000022 */
[----:B------:R-:W-:Y:S01]  /*1d250*/  @!P1 IMAD.MOV.U32 R20, RZ, RZ, R6 ;  /* 0x000000ffff149224 */ /* 0x000fe200078e0006 */
[----:B------:R-:W-:Y:S01]  /*1d260*/  PRMT R33, R8, 0x7610, R33 ;  /* 0x0000761008217816 */ /* 0x000fe20000000021 */
[----:B------:R-:W-:-:S02]  /*1d270*/  IMAD.MOV.U32 R13, RZ, RZ, R25 ;  /* 0x000000ffff0d7224 */ /* 0x000fc400078e0019 */
[----:B------:R-:W-:Y:S02]  /*1d280*/  @!P1 IMAD.MOV.U32 R21, RZ, RZ, R7 ;  /* 0x000000ffff159224 */ /* 0x000fe400078e0007 */
[----:B------:R-:W-:Y:S02]  /*1d290*/  IMAD.MOV.U32 R4, RZ, RZ, R30 ;  /* 0x000000ffff047224 */ /* 0x000fe400078e001e */
[----:B------:R-:W-:Y:S01]  /*1d2a0*/  IMAD.MOV.U32 R5, RZ, RZ, R31 ;  /* 0x000000ffff057224 */ /* 0x000fe200078e001f */
[----:B------:R-:W-:Y:S01]  /*1d2b0*/  MOV R7, R21 ;  /* 0x0000001500077202 */ /* 0x000fe20000000f00 */
[----:B------:R-:W-:Y:S01]  /*1d2c0*/  IMAD.MOV.U32 R6, RZ, RZ, R20 ;  /* 0x000000ffff067224 */ /* 0x000fe200078e0014 */
[----:B------:R-:W-:Y:S01]  /*1d2d0*/  PRMT R50, R4, 0x7610, R50 ;  /* 0x0000761004327816 */ /* 0x000fe20000000032 */
[----:B------:R-:W-:Y:S01]  /*1d2e0*/  IMAD.MOV.U32 R0, RZ, RZ, R14 ;  /* 0x000000ffff007224 */ /* 0x000fe200078e000e */
[----:B------:R-:W-:-:S07]  /*1d2f0*/  PRMT R54, R5, 0x7610, R54 ;  /* 0x0000761005367816 */ /* 0x000fce0000000036 */
[----:B------:R-:W-:Y:S05]  /*1d300*/  WARPSYNC.COLLECTIVE R15, `(.L_x_2985) ;  /* 0x000000000f087348 */ /* 0x000fea0003c00000 */
[----:B------:R0:W1:Y:S02]  /*1d310*/  SHFL.IDX P6, R14, R13, R12, R11 ;  /* 0x0000000c0d0e7389 */ /* 0x00006400000c000b */
[----:B01----:R-:W-:Y:S01]  /*1d320*/  ENDCOLLECTIVE ;  /* 0x000000000000791b */ /* 0x003fe20003800000 */
.L_x_2985:
[----:B------:R-:W-:Y:S02]  /*1d330*/  PRMT R33, R33, 0x5410, R6 ;  /* 0x0000541021217816 */ /* 0x000fe40000000006 */
[----:B------:R-:W-:Y:S02]  /*1d340*/  CS2R R4, SRZ ;  /* 0x0000000000047805 */ /* 0x000fe4000001ff00 */
[----:B------:R-:W-:Y:S01]  /*1d350*/  PRMT R55, R7, 0x7610, R55 ;  /* 0x0000761007377816 */ /* 0x000fe20000000037 */
[----:B------:R-:W-:Y:S02]  /*1d360*/  IMAD.MOV.U32 R13, RZ, RZ, R24 ;  /* 0x000000ffff0d7224 */ /* 0x000fe400078e0018 */
[----:B------:R-:W-:-:S07]  /*1d370*/  IMAD.MOV.U32 R3, RZ, RZ, R14 ;  /* 0x000000ffff037224 */ /* 0x000fce00078e000e */
[----:B------:R-:W-:Y:S05]  /*1d380*/  WARPSYNC.COLLECTIVE R15, `(.L_x_2986) ;  /* 0x000000000f087348 */ /* 0x000fea0003c00000 */
[----:B------:R0:W1:Y:S02]  /*1d390*/  SHFL.IDX P6, R14, R13, R12, R11 ;  /* 0x0000000c0d0e7389 */ /* 0x00006400000c000b */
[----:B01----:R-:W-:Y:S01]  /*1d3a0*/  ENDCOLLECTIVE ;  /* 0x000000000000791b */ /* 0x003fe20003800000 */
.L_x_2986:
[----:B------:R-:W-:Y:S02]  /*1d3b0*/  IMAD.MOV.U32 R13, RZ, RZ, R27 ;  /* 0x000000ffff0d7224 */ /* 0x000fe400078e001b */
[----:B------:R-:W-:-:S07]  /*1d3c0*/  IMAD.MOV.U32 R24, RZ, RZ, R14 ;  /* 0x000000ffff187224 */ /* 0x000fce00078e000e */
[----:B------:R-:W-:Y:S05]  /*1d3d0*/  WARPSYNC.COLLECTIVE R15, `(.L_x_2987) ;  /* 0x000000000f087348 */ /* 0x000fea0003c00000 */
[----:B------:R0:W1:Y:S02]  /*1d3e0*/  SHFL.IDX P6, R14, R13, R12, R11 ;  /* 0x0000000c0d0e7389 */ /* 0x00006400000c000b */
[----:B01----:R-:W-:Y:S01]  /*1d3f0*/  ENDCOLLECTIVE ;  /* 0x000000000000791b */ /* 0x003fe20003800000 */
.L_x_2987:
[----:B------:R-:W-:Y:S05]  /*1d400*/  BRA `(.L_x_2988) ;  /* 0xfffffeb000487947 */ /* 0x000fea000383ffff */
.L_x_2763:
[----:B0-----:R0:W1:Y:S02]  /*1d410*/  SYNCS.PHASECHK.TRANS64.TRYWAIT P1, [R2+URZ+0x16800], R13 ;  /* 0x0168000d020075a7 */ /* 0x001064000802017f */
[----:B-1----:R-:W-:Y:S05]  /*1d420*/  @!P1 NANOSLEEP.SYNCS 0x989680 ;  /* 0x009896800000995d */ /* 0x002fea0003900000 */
[----:B------:R-:W1:Y:S02]  /*1d430*/  @!P1 SYNCS.PHASECHK.TRANS64 P1, [R2+URZ+0x16800], R13 ;  /* 0x0168000d020095a7 */ /* 0x000e64000802007f */
[----:B-1----:R-:W-:Y:S05]  /*1d440*/  @!P1 BRA `(.L_x_2763) ;  /* 0xfffffffc00f09947 */ /* 0x002fea000383ffff */
[----:B------:R-:W-:Y:S05]  /*1d450*/  BRA `(.L_x_2989) ;  /* 0xfffffeb000f07947 */ /* 0x000fea000383ffff */
.L_x_2769:
[----:B--2---:R2:W3:Y:S02]  /*1d460*/  SYNCS.PHASECHK.TRANS64.TRYWAIT P1, [R0+URZ+0x16830], R5 ;  /* 0x01683005000075a7 */ /* 0x0044e4000802017f */
[----:B---3--:R-:W-:Y:S05]  /*1d470*/  @!P1 NANOSLEEP.SYNCS 0x989680 ;  /* 0x009896800000995d */ /* 0x008fea0003900000 */
[----:B------:R-:W3:Y:S02]  /*1d480*/  @!P1 SYNCS.PHASECHK.TRANS64 P1, [R0+URZ+0x16830], R5 ;  /* 0x01683005000095a7 */ /* 0x000ee4000802007f */
[----:B---3--:R-:W-:Y:S05]  /*1d490*/  @!P1 BRA `(.L_x_2769) ;  /* 0xfffffffc00f09947 */ /* 0x008fea000383ffff */
[----:B------:R-:W-:Y:S05]  /*1d4a0*/  BRA `(.L_x_2768) ;  /* 0xfffffec000c47947 */ /* 0x000fea000383ffff */
.L_x_2776:
[----:B-1----:R1:W2:Y:S02]  /*1d4b0*/  SYNCS.PHASECHK.TRANS64.TRYWAIT P2, [R5+URZ+0x16830], R8 ;  /* 0x01683008050075a7 */ /* 0x0022a4000804017f */
[----:B--2---:R-:W-:Y:S05]  /*1d4c0*/  @!P2 NANOSLEEP.SYNCS 0x989680 ;  /* 0x009896800000a95d */ /* 0x004fea0003900000 */
[----:B------:R-:W2:Y:S02]  /*1d4d0*/  @!P2 SYNCS.PHASECHK.TRANS64 P2, [R5+URZ+0x16830], R8 ;  /* 0x016830080500a5a7 */ /* 0x000ea4000804007f */
[----:B--2---:R-:W-:Y:S05]  /*1d4e0*/  @!P2 BRA `(.L_x_2776) ;  /* 0xfffffffc00f0a947 */ /* 0x004fea000383ffff */
[----:B------:R-:W-:Y:S05]  /*1d4f0*/  BRA `(.L_x_2775) ;  /* 0xfffffeec00807947 */ /* 0x000fea000383ffff */
.L_x_2780:
[----:B-1----:R1:W2:Y:S02]  /*1d500*/  SYNCS.PHASECHK.TRANS64.TRYWAIT P1, [R5+URZ+0x16850], R4 ;  /* 0x01685004050075a7 */ /* 0x0022a4000802017f */
[----:B--2---:R-:W-:Y:S05]  /*1d510*/  @!P1 NANOSLEEP.SYNCS 0x989680 ;  /* 0x009896800000995d */ /* 0x004fea0003900000 */
[----:B------:R-:W2:Y:S02]  /*1d520*/  @!P1 SYNCS.PHASECHK.TRANS64 P1, [R5+URZ+0x16850], R4 ;  /* 0x01685004050095a7 */ /* 0x000ea4000802007f */
[----:B--2---:R-:W-:Y:S05]  /*1d530*/  @!P1 BRA `(.L_x_2780) ;  /* 0xfffffffc00f09947 */ /* 0x004fea000383ffff */
[----:B------:R-:W-:Y:S05]  /*1d540*/  BRA `(.L_x_2777) ;  /* 0xfffffef000507947 */ /* 0x000fea000383ffff */
.L_x_2789:
[----:B-1----:R1:W2:Y:S02]  /*1d550*/  SYNCS.PHASECHK.TRANS64.TRYWAIT P1, [R5+URZ+0x16830], R8 ;  /* 0x01683008050075a7 */ /* 0x0022a4000802017f */
[----:B--2---:R-:W-:Y:S05]  /*1d560*/  @!P1 NANOSLEEP.SYNCS 0x989680 ;  /* 0x009896800000995d */ /* 0x004fea0003900000 */
[----:B------:R-:W2:Y:S02]  /*1d570*/  @!P1 SYNCS.PHASECHK.TRANS64 P1, [R5+URZ+0x16830], R8 ;  /* 0x01683008050095a7 */ /* 0x000ea4000802007f */
[----:B--2---:R-:W-:Y:S05]  /*1d580*/  @!P1 BRA `(.L_x_2789) ;  /* 0xfffffffc00f09947 */ /* 0x004fea000383ffff */
[----:B------:R-:W-:Y:S05]  /*1d590*/  BRA `(.L_x_2788) ;  /* 0xffffff1c00b07947 */ /* 0x000fea000383ffff */
.L_x_2793:
[----:B-1----:R1:W2:Y:S02]  /*1d5a0*/  SYNCS.PHASECHK.TRANS64.TRYWAIT P1, [R5+URZ+0x16850], R4 ;  /* 0x01685004050075a7 */ /* 0x0022a4000802017f */
[----:B--2---:R-:W-:Y:S05]  /*1d5b0*/  @!P1 NANOSLEEP.SYNCS 0x989680 ;  /* 0x009896800000995d */ /* 0x004fea0003900000 */
[----:B------:R-:W2:Y:S02]  /*1d5c0*/  @!P1 SYNCS.PHASECHK.TRANS64 P1, [R5+URZ+0x16850], R4 ;  /* 0x01685004050095a7 */ /* 0x000ea4000802007f */
[----:B--2---:R-:W-:Y:S05]  /*1d5d0*/  @!P1 BRA `(.L_x_2793) ;  /* 0xfffffffc00f09947 */ /* 0x004fea000383ffff */
[----:B------:R-:W-:Y:S05]  /*1d5e0*/  BRA `(.L_x_2790) ;  /* 0xffffff2000747947 */ /* 0x000fea000383ffff */
.L_x_2800:
[----:B-1----:R1:W2:Y:S02]  /*1d5f0*/  SYNCS.PHASECHK.TRANS64.TRYWAIT P1, [R13+URZ+0x16850], R4 ;  /* 0x016850040d0075a7 */ /* 0x0022a4000802017f */
[----:B--2---:R-:W-:Y:S05]  /*1d600*/  @!P1 NANOSLEEP.SYNCS 0x989680 ;  /* 0x009896800000995d */ /* 0x004fea0003900000 */
[----:B------:R-:W2:Y:S02]  /*1d610*/  @!P1 SYNCS.PHASECHK.TRANS64 P1, [R13+URZ+0x16850], R4 ;  /* 0x016850040d0095a7 */ /* 0x000ea4000802007f */
[----:B--2---:R-:W-:Y:S05]  /*1d620*/  @!P1 BRA `(.L_x_2800) ;  /* 0xfffffffc00f09947 */ /* 0x004fea000383ffff */
[----:B------:R-:W-:Y:S05]  /*1d630*/  BRA `(.L_x_2799) ;  /* 0xffffff4400447947 */ /* 0x000fea000383ffff */
.L_x_2806:
        /* <DEDUP_REMOVED lines=8> */
.L_x_2990:
[----:B------:R-:W-:Y:S01]  /*1d6c0*/  IADD3 R20, R41, 0x30, RZ ;  /* 0x0000003029147810 */ /* 0x000fe20007ffe0ff */
[----:B------:R-:W-:Y:S02]  /*1d6d0*/  IMAD.MOV.U32 R13, RZ, RZ, R23 ;  /* 0x000000ffff0d7224 */ /* 0x000fe400078e0017 */
[----:B------:R-:W-:-:S07]  /*1d6e0*/  IMAD.MOV.U32 R0, RZ, RZ, R14 ;  /* 0x000000ffff007224 */ /* 0x000fce00078e000e */
[----:B------:R-:W-:Y:S05]  /*1d6f0*/  WARPSYNC.COLLECTIVE R15, `(.L_x_2991) ;  /* 0x000000000f087348 */ /* 0x000fea0003c00000 */
[----:B------:R0:W1:Y:S02]  /*1d700*/  SHFL.IDX P6, R14, R13, R12, R11 ;  /* 0x0000000c0d0e7389 */ /* 0x00006400000c000b */
[----:B01----:R-:W-:Y:S01]  /*1d710*/  ENDCOLLECTIVE ;  /* 0x000000000000791b */ /* 0x003fe20003800000 */
.L_x_2991:
[----:B------:R-:W-:Y:S02]  /*1d720*/  ULDC UR4, c[0x0][0xac8] ;  /* 0x0002b20000047ab9 */ /* 0x000fe40000000800 */
[----:B------:R-:W-:-:S04]  /*1d730*/  ISETP.GE.AND P0, PT, R43, UR4, PT ;  /* 0x000000042b007c0c */ /* 0x000fc8000bf06270 */
[-C--:B------:R-:W-:Y:S01]  /*1d740*/  ISETP.GE.OR P4, PT, R20, R44.reuse, P0 ;  /* 0x0000002c1400720c */ /* 0x080fe20000786670 */
[C---:B------:R-:W-:Y:S01]  /*1d750*/  VIADD R20, R41.reuse, 0x60 ;  /* 0x0000006029147836 */ /* 0x040fe20000000000 */
[----:B------:R-:W-:-:S04]  /*1d760*/  ISETP.GE.OR P3, PT, R41, R44, P0 ;  /* 0x0000002c2900720c */ /* 0x000fc80000766670 */
[----:B------:R-:W-:Y:S01]  /*1d770*/  ISETP.GE.OR P2, PT, R20, R44, P0 ;  /* 0x0000002c1400720c */ /* 0x000fe20000746670 */
[----:B------:R-:W-:Y:S01]  /*1d780*/  IMAD.MOV.U32 R13, RZ, RZ, R40 ;  /* 0x000000ffff0d7224 */ /* 0x000fe200078e0028 */
[----:B------:R-:W-:Y:S01]  /*1d790*/  MOV R12, 0x1 ;  /* 0x00000001000c7802 */ /* 0x000fe20000000f00 */
[----:B------:R-:W-:-:S10]  /*1d7a0*/  IMAD.MOV.U32 R3, RZ, RZ, R14 ;  /* 0x000000ffff037224 */ /* 0x000fd400078e000e */
[----:B------:R-:W-:Y:S05]  /*1d7b0*/  WARPSYNC.COLLECTIVE R15, `(.L_x_2992) ;  /* 0x000000000f087348 */ /* 0x000fea0003c00000 */
[----:B------:R0:W1:Y:S02]  /*1d7c0*/  SHFL.IDX P6, R14, R13, R12, R11 ;  /* 0x0000000c0d0e7389 */ /* 0x00006400000c000b */
[----:B01----:R-:W-:Y:S01]  /*1d7d0*/  ENDCOLLECTIVE ;  /* 0x000000000000791b */ /* 0x003fe20003800000 */
.L_x_2992:
[----:B------:R-:W-:-:S04]  /*1d7e0*/  @!P3 LEA R28, P5, R43, R3, 0x1 ;  /* 0x000000032b1cb211 */ /* 0x000fc800078a08ff */
[----:B------:R-:W-:Y:S01]  /*1d7f0*/  @!P3 LEA.HI.X R3, R43, R0, R42, 0x1, P5 ;  /* 0x000000002b03b211 */ /* 0x000fe200028f0c2a */
[----:B------:R-:W-:Y:S02]  /*1d800*/  IMAD.MOV.U32 R13, RZ, RZ, R23 ;  /* 0x000000ffff0d7224 */ /* 0x000fe400078e0017 */
[----:B------:R-:W-:-:S07]  /*1d810*/  IMAD.MOV.U32 R8, RZ, RZ, R14 ;  /* 0x000000ffff087224 */ /* 0x000fce00078e000e */
[----:B------:R-:W-:Y:S05]  /*1d820*/  WARPSYNC.COLLECTIVE R15, `(.L_x_2993) ;  /* 0x000000000f087348 */ /* 0x000fea0003c00000 */
[----:B------:R0:W1:Y:S02]  /*1d830*/  SHFL.IDX P6, R14, R13, R12, R11 ;  /* 0x0000000c0d0e7389 */ /* 0x00006400000c000b */
[----:B01----:R-:W-:Y:S01]  /*1d840*/  ENDCOLLECTIVE ;  /* 0x000000000000791b */ /* 0x003fe20003800000 */
.L_x_2993:
[----:B------:R-:W-:Y:S02]  /*1d850*/  IMAD.MOV.U32 R13, RZ, RZ, R40 ;  /* 0x000000ffff0d7224 */ /* 0x000fe400078e0028 */
[----:B------:R-:W-:Y:S02]  /*1d860*/  IMAD.MOV.U32 R12, RZ, RZ, 0x2 ;  /* 0x00000002ff0c7424 */ /* 0x000fe400078e00ff */
[----:B------:R-:W-:-:S07]  /*1d870*/  IMAD.MOV.U32 R9, RZ, RZ, R14 ;  /* 0x000000ffff097224 */ /* 0x000fce00078e000e */
[----:B------:R-:W-:Y:S05]  /*1d880*/  WARPSYNC.COLLECTIVE R15, `(.L_x_2994) ;  /* 0x000000000f087348 */ /* 0x000fea0003c00000 */
[----:B------:R0:W1:Y:S02]  /*1d890*/  SHFL.IDX P6, R14, R13, R12, R11 ;  /* 0x0000000c0d0e7389 */ /* 0x00006400000c000b */
[----:B01----:R-:W-:Y:S01]  /*1d8a0*/  ENDCOLLECTIVE ;  /* 0x000000000000791b */ /* 0x003fe20003800000 */
.L_x_2994:
        /* <DEDUP_REMOVED lines=11> */
.L_x_2995:
[----:B------:R-:W-:Y:S02]  /*1d960*/  IMAD.MOV.U32 R13, RZ, RZ, R40 ;  /* 0x000000ffff0d7224 */ /* 0x000fe400078e0028 */
[----:B------:R-:W-:Y:S01]  /*1d970*/  IMAD.MOV.U32 R12, RZ, RZ, 0x3 ;  /* 0x00000003ff0c7424 */ /* 0x000fe200078e00ff */
[----:B------:R-:W-:-:S13]  /*1d980*/  @!P2 LEA R45, P5, R43, R14, 0x1 ;  /* 0x0000000e2b2da211 */ /* 0x000fda00078a08ff */
[----:B------:R-:W-:Y:S05]  /*1d990*/  WARPSYNC.COLLECTIVE R15, `(.L_x_2996) ;  /* 0x000000000f087348 */ /* 0x000fea0003c00000 */
[----:B------:R0:W1:Y:S02]  /*1d9a0*/  SHFL.IDX P6, R14, R13, R12, R11 ;  /* 0x0000000c0d0e7389 */ /* 0x00006400000c000b */
[----:B01----:R-:W-:Y:S01]  /*1d9b0*/  ENDCOLLECTIVE ;  /* 0x000000000000791b */ /* 0x003fe20003800000 */
.L_x_2996:
[----:B------:R-:W-:Y:S01]  /*1d9c0*/  @!P2 LEA.HI.X R10, R43, R10, R42, 0x1, P5 ;  /* 0x0000000a2b0aa211 */ /* 0x000fe200028f0c2a */
[----:B------:R-:W-:-:S03]  /*1d9d0*/  @!P2 IMAD.MOV.U32 R4, RZ, RZ, R45 ;  /* 0x000000ffff04a224 */ /* 0x000fc600078e002d */
[----:B------:R-:W-:-:S05]  /*1d9e0*/  @!P2 MOV R5, R10 ;  /* 0x0000000a0005a202 */ /* 0x000fca0000000f00 */
[----:B------:R0:W-:Y:S01]  /*1d9f0*/  @!P2 ST.E.128 desc[UR40][R4.64], R32 ;  /* 0x000000200400a985 */ /* 0x0001e2000c101d28 */
[----:B------:R-:W-:Y:S02]  /*1da00*/  IMAD.MOV.U32 R13, RZ, RZ, R23 ;  /* 0x000000ffff0d7224 */ /* 0x000fe400078e0017 */
[----:B------:R-:W-:-:S07]  /*1da10*/  IMAD.MOV.U32 R0, RZ, RZ, R14 ;  /* 0x000000ffff007224 */ /* 0x000fce00078e000e */
[----:B0-----:R-:W-:Y:S05]  /*1da20*/  WARPSYNC.COLLECTIVE R15, `(.L_x_2997) ;  /* 0x000000000f087348 */ /* 0x001fea0003c00000 */
[----:B------:R1:W2:Y:S02]  /*1da30*/  SHFL.IDX P6, R14, R13, R12, R11 ;  /* 0x0000000c0d0e7389 */ /* 0x0002a400000c000b */
[----:B012---:R-:W-:Y:S01]  /*1da40*/  ENDCOLLECTIVE ;  /* 0x000000000000791b */ /* 0x007fe20003800000 */
.L_x_2997:
[----:B------:R-:W-:Y:S05]  /*1da50*/  BRA `(.L_x_2998) ;  /* 0xffffff58007c7947 */ /* 0x000fea000383ffff */
.L_x_2808:
[----:B------:R-:W-:Y:S02]  /*1da60*/  IMAD.MOV.U32 R13, RZ, RZ, R4 ;  /* 0x000000ffff0d7224 */ /* 0x000fe400078e0004 */
[----:B------:R-:W-:Y:S02]  /*1da70*/  IMAD.MOV.U32 R12, RZ, RZ, RZ ;  /* 0x000000ffff0c7224 */ /* 0x000fe400078e00ff */
[----:B------:R-:W-:Y:S02]  /*1da80*/  IMAD.MOV.U32 R11, RZ, RZ, 0x1c1f ;  /* 0x00001c1fff0b7424 */ /* 0x000fe400078e00ff */
[----:B------:R-:W-:-:S07]  /*1da90*/  IMAD.MOV.U32 R15, RZ, RZ, -0x1 ;  /* 0xffffffffff0f7424 */ /* 0x000fce00078e00ff */
[----:B------:R-:W-:Y:S05]  /*1daa0*/  WARPSYNC.COLLECTIVE R15, `(.L_x_2999) ;  /* 0x000000000f087348 */ /* 0x000fea0003c00000 */
[----:B------:R0:W1:Y:S02]  /*1dab0*/  SHFL.IDX P6, R14, R13, R12, R11 ;  /* 0x0000000c0d0e7389 */ /* 0x00006400000c000b */
[----:B01----:R-:W-:Y:S01]  /*1dac0*/  ENDCOLLECTIVE ;  /* 0x000000000000791b */ /* 0x003fe20003800000 */
.L_x_2999:
[----:B------:R-:W-:Y:S02]  /*1dad0*/  IMAD.MOV.U32 R13, RZ, RZ, R0 ;  /* 0x000000ffff0d7224 */ /* 0x000fe400078e0000 */
[----:B------:R-:W-:-:S07]  /*1dae0*/  IMAD.MOV.U32 R3, RZ, RZ, R14 ;  /* 0x000000ffff037224 */ /* 0x000fce00078e000e */
[----:B------:R-:W-:Y:S05]  /*1daf0*/  WARPSYNC.COLLECTIVE R15, `(.L_x_3000) ;  /* 0x000000000f087348 */ /* 0x000fea0003c00000 */
[----:B------:R0:W1:Y:S02]  /*1db00*/  SHFL.IDX P6, R14, R13, R12, R11 ;  /* 0x0000000c0d0e7389 */ /* 0x00006400000c000b */
[----:B01----:R-:W-:Y:S01]  /*1db10*/  ENDCOLLECTIVE ;  /* 0x000000000000791b */ /* 0x003fe20003800000 */
.L_x_3000:
[----:B------:R-:W-:Y:S05]  /*1db20*/  BRA `(.L_x_3001) ;  /* 0xffffff5c00587947 */ /* 0x000fea000383ffff */
.L_x_2811:
        /* <DEDUP_REMOVED lines=8> */
.L_x_3003:
[----:B------:R-:W-:Y:S05]  /*1dbb0*/  BSYNC B1 ;  /* 0x0000000000017941 */ /* 0x000fea0003800000 */
.L_x_3002:
        /* <DEDUP_REMOVED lines=8> */
.L_x_3004:
[----:B------:R-:W-:Y:S05]  /*1dc40*/  BRA `(.L_x_3005) ;  /* 0xffffff5c00b47947 */ /* 0x000fea000383ffff */
.L_x_2815:
[----:B------:R-:W-:Y:S01]  /*1dc50*/  IMAD.MOV.U32 R13, RZ, RZ, R20 ;  /* 0x000000ffff0d7224 */ /* 0x000fe200078e0014 */
[----:B------:R-:W-:Y:S01]  /*1dc60*/  MOV R11, 0x181f ;  /* 0x0000181f000b7802 */ /* 0x000fe20000000f00 */
[----:B------:R-:W-:Y:S02]  /*1dc70*/  IMAD.MOV.U32 R12, RZ, RZ, RZ ;  /* 0x000000ffff0c7224 */ /* 0x000fe400078e00ff */
[----:B------:R-:W-:Y:S02]  /*1dc80*/  IMAD.MOV.U32 R15, RZ, RZ, -0x1 ;  /* 0xffffffffff0f7424 */ /* 0x000fe400078e00ff */
[----:B------:R-:W-:Y:S02]  /*1dc90*/  IMAD R21, R24, R25, RZ ;  /* 0x0000001918157224 */ /* 0x000fe400078e02ff */
[----:B------:R-:W-:-:S07]  /*1dca0*/  IMAD.IADD R24, R27, 0x1, R28 ;  /* 0x000000011b187824 */ /* 0x000fce00078e021c */
[----:B------:R-:W-:Y:S05]  /*1dcb0*/  WARPSYNC.COLLECTIVE R15, `(.L_x_3006) ;  /* 0x000000000f087348 */ /* 0x000fea0003c00000 */
[----:B------:R0:W1:Y:S02]  /*1dcc0*/  SHFL.IDX P6, R14, R13, R12, R11 ;  /* 0x0000000c0d0e7389 */ /* 0x00006400000c000b */
[----:B01----:R-:W-:Y:S01]  /*1dcd0*/  ENDCOLLECTIVE ;  /* 0x000000000000791b */ /* 0x003fe20003800000 */
.L_x_3006:
        /* <DEDUP_REMOVED lines=10> */
.L_x_3007:
[----:B------:R-:W-:Y:S02]  /*1dd80*/  IMAD.MOV.U32 R13, RZ, RZ, R20 ;  /* 0x000000ffff0d7224 */ /* 0x000fe400078e0014 */
[----:B------:R-:W-:Y:S02]  /*1dd90*/  IMAD.MOV.U32 R12, RZ, RZ, 0x1 ;  /* 0x00000001ff0c7424 */ /* 0x000fe400078e00ff */
[----:B------:R-:W-:-:S07]  /*1dda0*/  IMAD.MOV.U32 R3, RZ, RZ, R14 ;  /* 0x000000ffff037224 */ /* 0x000fce00078e000e */
[----:B------:R-:W-:Y:S05]  /*1ddb0*/  WARPSYNC.COLLECTIVE R15, `(.L_x_3008) ;  /* 0x000000000f087348 */ /* 0x000fea0003c00000 */
[----:B------:R0:W1:Y:S02]  /*1ddc0*/  SHFL.IDX P6, R14, R13, R12, R11 ;  /* 0x0000000c0d0e7389 */ /* 0x00006400000c000b */
[----:B01----:R-:W-:Y:S01]  /*1ddd0*/  ENDCOLLECTIVE ;  /* 0x000000000000791b */ /* 0x003fe20003800000 */
.L_x_3008:
[----:B------:R-:W-:-:S04]  /*1dde0*/  @!P3 LEA R10, P5, R43, R3, 0x1 ;  /* 0x000000032b0ab211 */ /* 0x000fc800078a08ff */
[----:B------:R-:W-:Y:S01]  /*1ddf0*/  @!P3 LEA.HI.X R3, R43, R0, R42, 0x1, P5 ;  /* 0x000000002b03b211 */ /* 0x000fe200028f0c2a */
[----:B------:R-:W-:Y:S02]  /*1de00*/  IMAD.MOV.U32 R13, RZ, RZ, R7 ;  /* 0x000000ffff0d7224 */ /* 0x000fe400078e0007 */
[----:B------:R-:W-:-:S07]  /*1de10*/  IMAD.MOV.U32 R4, RZ, RZ, R14 ;  /* 0x000000ffff047224 */ /* 0x000fce00078e000e */
[----:B------:R-:W-:Y:S05]  /*1de20*/  WARPSYNC.COLLECTIVE R15, `(.L_x_3009) ;  /* 0x000000000f087348 */ /* 0x000fea0003c00000 */
[----:B------:R0:W1:Y:S02]  /*1de30*/  SHFL.IDX P6, R14, R13, R12, R11 ;  /* 0x0000000c0d0e7389 */ /* 0x00006400000c000b */
[----:B01----:R-:W-:Y:S01]  /*1de40*/  ENDCOLLECTIVE ;  /* 0x000000000000791b */ /* 0x003fe20003800000 */
.L_x_3009:
[----:B------:R-:W-:Y:S02]  /*1de50*/  IMAD.MOV.U32 R13, RZ, RZ, R20 ;  /* 0x000000ffff0d7224 */ /* 0x000fe400078e0014 */
[----:B------:R-:W-:Y:S01]  /*1de60*/  IMAD.MOV.U32 R12, RZ, RZ, 0x2 ;  /* 0x00000002ff0c7424 */ /* 0x000fe200078e00ff */
[----:B------:R-:W-:-:S07]  /*1de70*/  MOV R5, R14 ;  /* 0x0000000e00057202 */ /* 0x000fce0000000f00 */
[----:B------:R-:W-:Y:S05]  /*1de80*/  WARPSYNC.COLLECTIVE R15, `(.L_x_3010) ;  /* 0x000000000f087348 */ /* 0x000fea0003c00000 */
[----:B------:R0:W1:Y:S02]  /*1de90*/  SHFL.IDX P6, R14, R13, R12, R11 ;  /* 0x0000000c0d0e7389 */ /* 0x00006400000c000b */
[----:B01----:R-:W-:Y:S01]  /*1dea0*/  ENDCOLLECTIVE ;  /* 0x000000000000791b */ /* 0x003fe20003800000 */
.L_x_3010:
[----:B------:R-:W-:-:S04]  /*1deb0*/  @!P4 LEA R8, P1, R43, R5, 0x1 ;  /* 0x000000052b08c211 */ /* 0x000fc800078208ff */
[----:B------:R-:W-:Y:S01]  /*1dec0*/  @!P4 LEA.HI.X R9, R43, R4, R42, 0x1, P1 ;  /* 0x000000042b09c211 */ /* 0x000fe200008f0c2a */
[----:B------:R-:W-:Y:S02]  /*1ded0*/  IMAD.MOV.U32 R13, RZ, RZ, R7 ;  /* 0x000000ffff0d7224 */ /* 0x000fe400078e0007 */
[----:B------:R-:W-:-:S07]  /*1dee0*/  IMAD.MOV.U32 R6, RZ, RZ, R14 ;  /* 0x000000ffff067224 */ /* 0x000fce00078e000e */
[----:B------:R-:W-:Y:S05]  /*1def0*/  WARPSYNC.COLLECTIVE R15, `(.L_x_3011) ;  /* 0x000000000f087348 */ /* 0x000fea0003c00000 */
[----:B------:R0:W1:Y:S02]  /*1df00*/  SHFL.IDX P6, R14, R13, R12, R11 ;  /* 0x0000000c0d0e7389 */ /* 0x00006400000c000b */
[----:B01----:R-:W-:Y:S01]  /*1df10*/  ENDCOLLECTIVE ;  /* 0x000000000000791b */ /* 0x003fe20003800000 */
.L_x_3011:
[----:B------:R-:W-:Y:S01]  /*1df20*/  @!P3 IMAD.MOV.U32 R11, RZ, RZ, R3 ;  /* 0x000000ffff0bb224 */ /* 0x000fe200078e0003 */
[----:B------:R-:W-:Y:S01]  /*1df30*/  MOV R13, R20 ;  /* 0x00000014000d7202 */ /* 0x000fe20000000f00 */
[----:B------:R-:W-:-:S03]  /*1df40*/  IMAD.MOV.U32 R12, RZ, RZ, 0x3 ;  /* 0x00000003ff0c7424 */ /* 0x000fc600078e00ff */
        /* <DEDUP_REMOVED lines=9> */
.L_x_3012:
[----:B------:R0:W-:Y:S01]  /*1dfe0*/  @!P2 ST.E.128 desc[UR40][R4.64], RZ ;  /* 0x000000ff0400a985 */ /* 0x0001e2000c101d28 */
[----:B------:R-:W-:Y:S02]  /*1dff0*/  IMAD.MOV.U32 R13, RZ, RZ, R7 ;  /* 0x000000ffff0d7224 */ /* 0x000fe400078e0007 */
[----:B------:R-:W-:-:S07]  /*1e000*/  IMAD.MOV.U32 R0, RZ, RZ, R14 ;  /* 0x000000ffff007224 */ /* 0x000fce00078e000e */
[----:B0-----:R-:W-:Y:S05]  /*1e010*/  WARPSYNC.COLLECTIVE R15, `(.L_x_3013) ;  /* 0x000000000f087348 */ /* 0x001fea0003c00000 */
[----:B------:R1:W2:Y:S02]  /*1e020*/  SHFL.IDX P6, R14, R13, R12, R11 ;  /* 0x0000000c0d0e7389 */ /* 0x0002a400000c000b */
[----:B012---:R-:W-:Y:S01]  /*1e030*/  ENDCOLLECTIVE ;  /* 0x000000000000791b */ /* 0x007fe20003800000 */
.L_x_3013:
[----:B------:R-:W-:Y:S05]  /*1e040*/  BRA `(.L_x_3014) ;  /* 0xffffff6400c47947 */ /* 0x000fea000383ffff */
.L_x_2834:
[----:B------:R-:W2:Y:S01]  /*1e050*/  S2R R7, SR_TID.X ;  /* 0x0000000000077919 */ /* 0x000ea20000002100 */
[----:B------:R-:W-:Y:S01]  /*1e060*/  BSSY B1, `(.L_x_3015) ;  /* 0x000000a000017945 */ /* 0x000fe20003800000 */
[----:B------:R-:W-:Y:S01]  /*1e070*/  IMAD.MOV.U32 R12, RZ, RZ, RZ ;  /* 0x000000ffff0c7224 */ /* 0x000fe200078e00ff */
[----:B------:R-:W-:Y:S01]  /*1e080*/  MOV R15, 0xffffffff ;  /* 0xffffffff000f7802 */ /* 0x000fe20000000f00 */
[----:B------:R-:W-:Y:S01]  /*1e090*/  IMAD.MOV.U32 R11, RZ, RZ, 0x1f ;  /* 0x0000001fff0b7424 */ /* 0x000fe200078e00ff */
[----:B--2---:R-:W-:-:S04]  /*1e0a0*/  SHF.R.U32.HI R7, RZ, 0x5, R7 ;  /* 0x00000005ff077819 */ /* 0x004fc80000011607 */
[----:B------:R-:W-:-:S05]  /*1e0b0*/  LOP3.LUT R7, R7, 0x3, RZ, 0xc0, !PT ;  /* 0x0000000307077812 */ /* 0x000fca00078ec0ff */
[----:B------:R-:W-:-:S07]  /*1e0c0*/  IMAD.MOV.U32 R13, RZ, RZ, R7 ;  /* 0x000000ffff0d7224 */ /* 0x000fce00078e0007 */
[----:B01----:R-:W-:Y:S05]  /*1e0d0*/  WARPSYNC.COLLECTIVE R15, `(.L_x_3016) ;  /* 0x000000000f087348 */ /* 0x003fea0003c00000 */
[----:B------:R2:W3:Y:S02]  /*1e0e0*/  SHFL.IDX P6, R14, R13, R12, R11 ;  /* 0x0000000c0d0e7389 */ /* 0x0004e400000c000b */
[----:B0123--:R-:W-:Y:S01]  /*1e0f0*/  ENDCOLLECTIVE ;  /* 0x000000000000791b */ /* 0x00ffe20003800000 */
.L_x_3016:
[----:B------:R-:W-:Y:S05]  /*1e100*/  BSYNC B1 ;  /* 0x0000000000017941 */ /* 0x000fea0003800000 */
.L_x_3015:
[----:B------:R-:W-:Y:S05]  /*1e110*/  BRA `(.L_x_3017) ;  /* 0xffffff8000b07947 */ /* 0x000fea000383ffff */
.L_x_2836:
[----:B------:R-:W-:Y:S01]  /*1e120*/  BSSY B1, `(.L_x_3018) ;  /* 0x0000006000017945 */ /* 0x000fe20003800000 */
[----:B------:R-:W-:-:S07]  /*1e130*/  IMAD.MOV.U32 R15, RZ, RZ, -0x1 ;  /* 0xffffffffff0f7424 */ /* 0x000fce00078e00ff */
[----:B012---:R-:W-:Y:S05]  /*1e140*/  WARPSYNC.COLLECTIVE R15, `(.L_x_3019) ;  /* 0x000000000f0c7348 */ /* 0x007fea0003c00000 */
[----:B------:R-:W-:Y:S02]  /*1e150*/  ELECT P6, UR62, PT ;  /* 0x00000000003e782f */ /* 0x000fe400038c0000 */
[----:B------:R-:W-:Y:S01]  /*1e160*/  MOV R14, UR62 ;  /* 0x0000003e000e7c02 */ /* 0x000fe20008000f00 */
[----:B012---:R-:W-:Y:S10]  /*1e170*/  ENDCOLLECTIVE ;  /* 0x000000000000791b */ /* 0x007ff40003800000 */
.L_x_3019:
[----:B------:R-:W-:Y:S05]  /*1e180*/  BSYNC B1 ;  /* 0x0000000000017941 */ /* 0x000fea0003800000 */
.L_x_3018:
[----:B------:R-:W-:Y:S05]  /*1e190*/  BRA `(.L_x_2835) ;  /* 0xffffff8000a87947 */ /* 0x000fea000383ffff */
.L_x_2838:
[----:B--2---:R2:W3:Y:S02]  /*1e1a0*/  SYNCS.PHASECHK.TRANS64.TRYWAIT P0, [R16+URZ+0x16820], R6 ;  /* 0x01682006100075a7 */ /* 0x0044e4000800017f */
[----:B---3--:R-:W-:Y:S05]  /*1e1b0*/  @!P0 NANOSLEEP.SYNCS 0x989680 ;  /* 0x009896800000895d */ /* 0x008fea0003900000 */
[----:B------:R-:W3:Y:S02]  /*1e1c0*/  @!P0 SYNCS.PHASECHK.TRANS64 P0, [R16+URZ+0x16820], R6 ;  /* 0x01682006100085a7 */ /* 0x000ee4000800007f */
[----:B---3--:R-:W-:Y:S05]  /*1e1d0*/  @!P0 BRA `(.L_x_2838) ;  /* 0xfffffffc00f08947 */ /* 0x008fea000383ffff */
[----:B------:R-:W-:Y:S05]  /*1e1e0*/  BRA `(.L_x_3020) ;  /* 0xffffff8000b87947 */ /* 0x000fea000383ffff */
.L_x_2842:
[----:B--2---:R2:W3:Y:S02]  /*1e1f0*/  SYNCS.PHASECHK.TRANS64.TRYWAIT P0, [R6+URZ+0x168a0], R7 ;  /* 0x0168a007060075a7 */ /* 0x0044e4000800017f */
[----:B---3--:R-:W-:Y:S05]  /*1e200*/  @!P0 NANOSLEEP.SYNCS 0x989680 ;  /* 0x009896800000895d */ /* 0x008fea0003900000 */
[----:B------:R-:W3:Y:S02]  /*1e210*/  @!P0 SYNCS.PHASECHK.TRANS64 P0, [R6+URZ+0x168a0], R7 ;  /* 0x0168a007060085a7 */ /* 0x000ee4000800007f */
[----:B---3--:R-:W-:Y:S05]  /*1e220*/  @!P0 BRA `(.L_x_2842) ;  /* 0xfffffffc00f08947 */ /* 0x008fea000383ffff */
[----:B------:R-:W-:Y:S05]  /*1e230*/  BRA `(.L_x_3021) ;  /* 0xffffff8000d47947 */ /* 0x000fea000383ffff */
.L_x_2847:
[----:B0-----:R0:W1:Y:S02]  /*1e240*/  SYNCS.PHASECHK.TRANS64.TRYWAIT P0, [R6+URZ+0x168c0], R7 ;  /* 0x0168c007060075a7 */ /* 0x001064000800017f */
[----:B-1----:R-:W-:Y:S05]  /*1e250*/  @!P0 NANOSLEEP.SYNCS 0x989680 ;  /* 0x009896800000895d */ /* 0x002fea0003900000 */
[----:B------:R-:W1:Y:S02]  /*1e260*/  @!P0 SYNCS.PHASECHK.TRANS64 P0, [R6+URZ+0x168c0], R7 ;  /* 0x0168c007060085a7 */ /* 0x000e64000800007f */
[----:B-1----:R-:W-:Y:S05]  /*1e270*/  @!P0 BRA `(.L_x_2847) ;  /* 0xfffffffc00f08947 */ /* 0x002fea000383ffff */
[----:B------:R-:W-:Y:S05]  /*1e280*/  BRA `(.L_x_3022) ;  /* 0xffffff8400547947 */ /* 0x000fea000383ffff */
.L_x_2854:
[----:B0-----:R0:W3:Y:S02]  /*1e290*/  SYNCS.PHASECHK.TRANS64.TRYWAIT P1, [R6+URZ+0x168a0], R7 ;  /* 0x0168a007060075a7 */ /* 0x0010e4000802017f */
[----:B---3--:R-:W-:Y:S05]  /*1e2a0*/  @!P1 NANOSLEEP.SYNCS 0x989680 ;  /* 0x009896800000995d */ /* 0x008fea0003900000 */
[----:B------:R-:W3:Y:S02]  /*1e2b0*/  @!P1 SYNCS.PHASECHK.TRANS64 P1, [R6+URZ+0x168a0], R7 ;  /* 0x0168a007060095a7 */ /* 0x000ee4000802007f */
[----:B---3--:R-:W-:Y:S05]  /*1e2c0*/  @!P1 BRA `(.L_x_2854) ;  /* 0xfffffffc00f09947 */ /* 0x008fea000383ffff */
[----:B------:R-:W-:Y:S05]  /*1e2d0*/  BRA `(.L_x_3023) ;  /* 0xffffff8800207947 */ /* 0x000fea000383ffff */
.L_x_2859:
[----:B-1----:R1:W2:Y:S02]  /*1e2e0*/  SYNCS.PHASECHK.TRANS64.TRYWAIT P1, [R6+URZ+0x168c0], R7 ;  /* 0x0168c007060075a7 */ /* 0x0022a4000802017f */
[----:B--2---:R-:W-:Y:S05]  /*1e2f0*/  @!P1 NANOSLEEP.SYNCS 0x989680 ;  /* 0x009896800000995d */ /* 0x004fea0003900000 */
[----:B------:R-:W2:Y:S02]  /*1e300*/  @!P1 SYNCS.PHASECHK.TRANS64 P1, [R6+URZ+0x168c0], R7 ;  /* 0x0168c007060095a7 */ /* 0x000ea4000802007f */
[----:B--2---:R-:W-:Y:S05]  /*1e310*/  @!P1 BRA `(.L_x_2859) ;  /* 0xfffffffc00f09947 */ /* 0x004fea000383ffff */
[----:B------:R-:W-:Y:S05]  /*1e320*/  BRA `(.L_x_3024) ;  /* 0xffffff8800987947 */ /* 0x000fea000383ffff */
.L_x_2874:
        /* <DEDUP_REMOVED lines=11> */
.L_x_3026:
[----:B------:R-:W-:Y:S05]  /*1e3e0*/  BSYNC B0 ;  /* 0x0000000000007941 */ /* 0x000fea0003800000 */
.L_x_3025:
[----:B------:R-:W-:Y:S05]  /*1e3f0*/  BRA `(.L_x_3027) ;  /* 0xffffff9400e47947 */ /* 0x000fea000383ffff */
.L_x_2877:
[----:B0-----:R0:W1:Y:S02]  /*1e400*/  SYNCS.PHASECHK.TRANS64.TRYWAIT P0, [R3+URZ+0x16840], R4 ;  /* 0x01684004030075a7 */ /* 0x001064000800017f */
[----:B-1----:R-:W-:Y:S05]  /*1e410*/  @!P0 NANOSLEEP.SYNCS 0x989680 ;  /* 0x009896800000895d */ /* 0x002fea0003900000 */
[----:B------:R-:W1:Y:S02]  /*1e420*/  @!P0 SYNCS.PHASECHK.TRANS64 P0, [R3+URZ+0x16840], R4 ;  /* 0x01684004030085a7 */ /* 0x000e64000800007f */
[----:B-1----:R-:W-:Y:S05]  /*1e430*/  @!P0 BRA `(.L_x_2877) ;  /* 0xfffffffc00f08947 */ /* 0x002fea000383ffff */
[----:B------:R-:W-:Y:S05]  /*1e440*/  BRA `(.L_x_3028) ;  /* 0xffffff9800347947 */ /* 0x000fea000383ffff */
.L_x_2878:
        /* <DEDUP_REMOVED lines=8> */
.L_x_3030:
[----:B------:R-:W-:Y:S05]  /*1e4d0*/  BSYNC B0 ;  /* 0x0000000000007941 */ /* 0x000fea0003800000 */
.L_x_3029:
        /* <DEDUP_REMOVED lines=9> */
.L_x_3031:
[----:B------:R-:W-:Y:S01]  /*1e570*/  MOV R13, R2 ;  /* 0x00000002000d7202 */ /* 0x000fe20000000f00 */
[----:B------:R-:W-:Y:S02]  /*1e580*/  IMAD.MOV.U32 R12, RZ, RZ, 0x1 ;  /* 0x00000001ff0c7424 */ /* 0x000fe400078e00ff */
[----:B------:R-:W-:-:S07]  /*1e590*/  IMAD.MOV.U32 R7, RZ, RZ, R14 ;  /* 0x000000ffff077224 */ /* 0x000fce00078e000e */
[----:B------:R-:W-:Y:S05]  /*1e5a0*/  WARPSYNC.COLLECTIVE R15, `(.L_x_3032) ;  /* 0x000000000f087348 */ /* 0x000fea0003c00000 */
[----:B------:R0:W1:Y:S02]  /*1e5b0*/  SHFL.IDX P6, R14, R13, R12, R11 ;  /* 0x0000000c0d0e7389 */ /* 0x00006400000c000b */
[----:B01----:R-:W-:Y:S01]  /*1e5c0*/  ENDCOLLECTIVE ;  /* 0x000000000000791b */ /* 0x003fe20003800000 */
.L_x_3032:
        /* <DEDUP_REMOVED lines=15> */
.L_x_3033:
[----:B------:R-:W-:Y:S02]  /*1e6c0*/  @P0 IMAD R8, R5, 0x2, R16 ;  /* 0x0000000205080824 */ /* 0x000fe400078e0210 */
[----:B------:R-:W-:Y:S02]  /*1e6d0*/  IMAD.MOV.U32 R13, RZ, RZ, R2 ;  /* 0x000000ffff0d7224 */ /* 0x000fe400078e0002 */
[----:B------:R-:W-:Y:S02]  /*1e6e0*/  IMAD.MOV.U32 R12, RZ, RZ, 0x2 ;  /* 0x00000002ff0c7424 */ /* 0x000fe400078e00ff */
[----:B------:R-:W-:-:S07]  /*1e6f0*/  IMAD.MOV.U32 R7, RZ, RZ, R14 ;  /* 0x000000ffff077224 */ /* 0x000fce00078e000e */
[----:B------:R-:W-:Y:S05]  /*1e700*/  WARPSYNC.COLLECTIVE R15, `(.L_x_3034) ;  /* 0x000000000f087348 */ /* 0x000fea0003c00000 */
[----:B------:R0:W1:Y:S02]  /*1e710*/  SHFL.IDX P6, R14, R13, R12, R11 ;  /* 0x0000000c0d0e7389 */ /* 0x00006400000c000b */
[----:B01----:R-:W-:Y:S01]  /*1e720*/  ENDCOLLECTIVE ;  /* 0x000000000000791b */ /* 0x003fe20003800000 */
.L_x_3034:
        /* <DEDUP_REMOVED lines=15> */
.L_x_3035:
[----:B------:R-:W-:Y:S02]  /*1e820*/  @P0 IMAD R8, R5, 0x2, R16 ;  /* 0x0000000205080824 */ /* 0x000fe400078e0210 */
[----:B------:R-:W-:Y:S02]  /*1e830*/  IMAD.MOV.U32 R13, RZ, RZ, R2 ;  /* 0x000000ffff0d7224 */ /* 0x000fe400078e0002 */
[----:B------:R-:W-:Y:S02]  /*1e840*/  IMAD.MOV.U32 R12, RZ, RZ, 0x3 ;  /* 0x00000003ff0c7424 */ /* 0x000fe400078e00ff */
[----:B------:R-:W-:-:S07]  /*1e850*/  IMAD.MOV.U32 R7, RZ, RZ, R14 ;  /* 0x000000ffff077224 */ /* 0x000fce00078e000e */
[----:B------:R-:W-:Y:S05]  /*1e860*/  WARPSYNC.COLLECTIVE R15, `(.L_x_3036) ;  /* 0x000000000f087348 */ /* 0x000fea0003c00000 */
[----:B------:R0:W1:Y:S02]  /*1e870*/  SHFL.IDX P6, R14, R13, R12, R11 ;  /* 0x0000000c0d0e7389 */ /* 0x00006400000c000b */
[----:B01----:R-:W-:Y:S01]  /*1e880*/  ENDCOLLECTIVE ;  /* 0x000000000000791b */ /* 0x003fe20003800000 */
.L_x_3036:
        /* <DEDUP_REMOVED lines=15> */
.L_x_3037:
[----:B------:R-:W-:Y:S02]  /*1e980*/  @P0 IMAD R8, R5, 0x2, R16 ;  /* 0x0000000205080824 */ /* 0x000fe400078e0210 */
[----:B------:R-:W-:Y:S02]  /*1e990*/  IMAD.MOV.U32 R13, RZ, RZ, R2 ;  /* 0x000000ffff0d7224 */ /* 0x000fe400078e0002 */
[----:B------:R-:W-:Y:S01]  /*1e9a0*/  IMAD.MOV.U32 R12, RZ, RZ, 0x4 ;  /* 0x00000004ff0c7424 */ /* 0x000fe200078e00ff */
[----:B------:R-:W-:-:S07]  /*1e9b0*/  MOV R7, R14 ;  /* 0x0000000e00077202 */ /* 0x000fce0000000f00 */
[----:B------:R-:W-:Y:S05]  /*1e9c0*/  WARPSYNC.COLLECTIVE R15, `(.L_x_3038) ;  /* 0x000000000f087348 */ /* 0x000fea0003c00000 */
[----:B------:R0:W1:Y:S02]  /*1e9d0*/  SHFL.IDX P6, R14, R13, R12, R11 ;  /* 0x0000000c0d0e7389 */ /* 0x00006400000c000b */
[----:B01----:R-:W-:Y:S01]  /*1e9e0*/  ENDCOLLECTIVE ;  /* 0x000000000000791b */ /* 0x003fe20003800000 */
.L_x_3038:
        /* <DEDUP_REMOVED lines=15> */
.L_x_3039:
[----:B------:R-:W-:Y:S01]  /*1eae0*/  @P0 LEA R8, R5, R16, 0x1 ;  /* 0x0000001005080211 */ /* 0x000fe200078e08ff */
[----:B------:R-:W-:Y:S02]  /*1eaf0*/  IMAD.MOV.U32 R13, RZ, RZ, R2 ;  /* 0x000000ffff0d7224 */ /* 0x000fe400078e0002 */
[----:B------:R-:W-:Y:S02]  /*1eb00*/  IMAD.MOV.U32 R12, RZ, RZ, 0x5 ;  /* 0x00000005ff0c7424 */ /* 0x000fe400078e00ff */
[----:B------:R-:W-:-:S07]  /*1eb10*/  IMAD.MOV.U32 R7, RZ, RZ, R14 ;  /* 0x000000ffff077224 */ /* 0x000fce00078e000e */
[----:B------:R-:W-:Y:S05]  /*1eb20*/  WARPSYNC.COLLECTIVE R15, `(.L_x_3040) ;  /* 0x000000000f087348 */ /* 0x000fea0003c00000 */
[----:B------:R0:W1:Y:S02]  /*1eb30*/  SHFL.IDX P6, R14, R13, R12, R11 ;  /* 0x0000000c0d0e7389 */ /* 0x00006400000c000b */
[----:B01----:R-:W-:Y:S01]  /*1eb40*/  ENDCOLLECTIVE ;  /* 0x000000000000791b */ /* 0x003fe20003800000 */
.L_x_3040:
        /* <DEDUP_REMOVED lines=15> */
.L_x_3041:
[----:B------:R-:W-:Y:S02]  /*1ec40*/  @P0 IMAD R8, R5, 0x2, R16 ;  /* 0x0000000205080824 */ /* 0x000fe400078e0210 */
[----:B------:R-:W-:Y:S01]  /*1ec50*/  IMAD.MOV.U32 R13, RZ, RZ, R2 ;  /* 0x000000ffff0d7224 */ /* 0x000fe200078e0002 */
[----:B------:R-:W-:Y:S01]  /*1ec60*/  MOV R12, 0x6 ;  /* 0x00000006000c7802 */ /* 0x000fe20000000f00 */
[----:B------:R-:W-:-:S07]  /*1ec70*/  IMAD.MOV.U32 R7, RZ, RZ, R14 ;  /* 0x000000ffff077224 */ /* 0x000fce00078e000e */
[----:B------:R-:W-:Y:S05]  /*1ec80*/  WARPSYNC.COLLECTIVE R15, `(.L_x_3042) ;  /* 0x000000000f087348 */ /* 0x000fea0003c00000 */
[----:B------:R0:W1:Y:S02]  /*1ec90*/  SHFL.IDX P6, R14, R13, R12, R11 ;  /* 0x0000000c0d0e7389 */ /* 0x00006400000c000b */
[----:B01----:R-:W-:Y:S01]  /*1eca0*/  ENDCOLLECTIVE ;  /* 0x000000000000791b */ /* 0x003fe20003800000 */
.L_x_3042:
        /* <DEDUP_REMOVED lines=15> */
.L_x_3043:
[----:B------:R-:W-:Y:S02]  /*1eda0*/  @P0 IMAD R8, R5, 0x2, R16 ;  /* 0x0000000205080824 */ /* 0x000fe400078e0210 */
[----:B------:R-:W-:Y:S02]  /*1edb0*/  IMAD.MOV.U32 R13, RZ, RZ, R2 ;  /* 0x000000ffff0d7224 */ /* 0x000fe400078e0002 */
[----:B------:R-:W-:Y:S02]  /*1edc0*/  IMAD.MOV.U32 R12, RZ, RZ, 0x7 ;  /* 0x00000007ff0c7424 */ /* 0x000fe400078e00ff */
[----:B------:R-:W-:-:S07]  /*1edd0*/  IMAD.MOV.U32 R7, RZ, RZ, R14 ;  /* 0x000000ffff077224 */ /* 0x000fce00078e000e */
[----:B------:R-:W-:Y:S05]  /*1ede0*/  WARPSYNC.COLLECTIVE R15, `(.L_x_3044) ;  /* 0x000000000f087348 */ /* 0x000fea0003c00000 */
[----:B------:R0:W1:Y:S02]  /*1edf0*/  SHFL.IDX P6, R14, R13, R12, R11 ;  /* 0x0000000c0d0e7389 */ /* 0x00006400000c000b */
[----:B01----:R-:W-:Y:S01]  /*1ee00*/  ENDCOLLECTIVE ;  /* 0x000000000000791b */ /* 0x003fe20003800000 */
.L_x_3044:
[----:B------:R-:W-:-:S05]  /*1ee10*/  @P0 LEA R7, P1, R9, R7, 0x1 ;  /* 0x0000000709070211 */ /* 0x000fca00078208ff */
[----:B------:R-:W-:-:S05]  /*1ee20*/  @P0 IMAD.X R6, RZ, RZ, R6, P1 ;  /* 0x000000ffff060224 */ /* 0x000fca00008e0606 */
[----:B------:R-:W-:Y:S02]  /*1ee30*/  @P0 LOP3.LUT R7, R7, R6, RZ, 0x3c, !PT ;  /* 0x0000000607070212 */ /* 0x000fe400078e3cff */
[----:B------:R-:W-:Y:S02]  /*1ee40*/  MOV R13, R0 ;  /* 0x00000000000d7202 */ /* 0x000fe40000000f00 */
[----:B------:R-:W-:-:S04]  /*1ee50*/  @P0 LOP3.LUT R6, R7, R6, RZ, 0x3c, !PT ;  /* 0x0000000607060212 */ /* 0x000fc800078e3cff */
[----:B------:R-:W-:Y:S01]  /*1ee60*/  @P0 LOP3.LUT R7, R7, R6, RZ, 0x3c, !PT ;  /* 0x0000000607070212 */ /* 0x000fe200078e3cff */
[----:B------:R-:W-:-:S07]  /*1ee70*/  IMAD.MOV.U32 R2, RZ, RZ, R14 ;  /* 0x000000ffff027224 */ /* 0x000fce00078e000e */
[----:B------:R-:W-:Y:S05]  /*1ee80*/  WARPSYNC.COLLECTIVE R15, `(.L_x_3045) ;  /* 0x000000000f087348 */ /* 0x000fea0003c00000 */
[----:B------:R0:W1:Y:S02]  /*1ee90*/  SHFL.IDX P6, R14, R13, R12, R11 ;  /* 0x0000000c0d0e7389 */ /* 0x00006400000c000b */
[----:B01----:R-:W-:Y:S01]  /*1eea0*/  ENDCOLLECTIVE ;  /* 0x000000000000791b */ /* 0x003fe20003800000 */
.L_x_3045:
[----:B------:R-:W-:Y:S01]  /*1eeb0*/  @!PT LDS RZ, [RZ] ;  /* 0x00000000fffff984 */ /* 0x000fe20000000800 */
[----:B------:R-:W-:Y:S01]  /*1eec0*/  @!PT LDS RZ, [RZ] ;  /* 0x00000000fffff984 */ /* 0x000fe20000000800 */
[----:B------:R-:W-:Y:S01]  /*1eed0*/  @!PT LDS RZ, [RZ] ;  /* 0x00000000fffff984 */ /* 0x000fe20000000800 */
[----:B------:R2:W-:Y:S01]  /*1eee0*/  @P0 LDGSTS.E.BYPASS.LTC128B.128 [R8+0x11400], desc[UR40][R6.64], !P2 ;  /* 0x1140000006080fae */ /* 0x0005e2000d101d68 */
[----:B------:R-:W-:Y:S01]  /*1eef0*/  IMAD.MOV.U32 R0, RZ, RZ, R14 ;  /* 0x000000ffff007224 */ /* 0x000fe200078e000e */
[----:B------:R-:W-:Y:S06]  /*1ef00*/  BRA `(.L_x_3046) ;  /* 0xffffff9400447947 */ /* 0x000fec000383ffff */
.L_x_2883:
        /* <DEDUP_REMOVED lines=9> */
.L_x_3047:
[C---:B------:R-:W-:Y:S01]  /*1efa0*/  VIADD R8, R25.reuse, 0x10 ;  /* 0x0000001019087836 */ /* 0x040fe20000000000 */
[----:B------:R-:W-:Y:S01]  /*1efb0*/  ISETP.GE.AND P1, PT, R25, R3, PT ;  /* 0x000000031900720c */ /* 0x000fe20003f26270 */
[----:B------:R-:W-:Y:S02]  /*1efc0*/  IMAD.MOV.U32 R13, RZ, RZ, R2 ;  /* 0x000000ffff0d7224 */ /* 0x000fe400078e0002 */
[----:B------:R-:W-:-:S10]  /*1efd0*/  IMAD.MOV.U32 R7, RZ, RZ, R14 ;  /* 0x000000ffff077224 */ /* 0x000fd400078e000e */
[----:B------:R-:W-:Y:S05]  /*1efe0*/  WARPSYNC.COLLECTIVE R15, `(.L_x_3048) ;  /* 0x000000000f087348 */ /* 0x000fea0003c00000 */
[----:B------:R0:W1:Y:S02]  /*1eff0*/  SHFL.IDX P6, R14, R13, R12, R11 ;  /* 0x0000000c0d0e7389 */ /* 0x00006400000c000b */
[----:B01----:R-:W-:Y:S01]  /*1f000*/  ENDCOLLECTIVE ;  /* 0x000000000000791b */ /* 0x003fe20003800000 */
.L_x_3048:
[----:B------:R-:W-:Y:S02]  /*1f010*/  IMAD.MOV.U32 R13, RZ, RZ, R0 ;  /* 0x000000ffff0d7224 */ /* 0x000fe400078e0000 */
[----:B------:R-:W-:Y:S02]  /*1f020*/  IMAD.MOV.U32 R12, RZ, RZ, 0x1 ;  /* 0x00000001ff0c7424 */ /* 0x000fe400078e00ff */
[----:B------:R-:W-:-:S07]  /*1f030*/  IMAD.MOV.U32 R6, RZ, RZ, R14 ;  /* 0x000000ffff067224 */ /* 0x000fce00078e000e */
[----:B------:R-:W-:Y:S05]  /*1f040*/  WARPSYNC.COLLECTIVE R15, `(.L_x_3049) ;  /* 0x000000000f087348 */ /* 0x000fea0003c00000 */
[----:B------:R0:W1:Y:S02]  /*1f050*/  SHFL.IDX P6, R14, R13, R12, R11 ;  /* 0x0000000c0d0e7389 */ /* 0x00006400000c000b */
[----:B01----:R-:W-:Y:S01]  /*1f060*/  ENDCOLLECTIVE ;  /* 0x000000000000791b */ /* 0x003fe20003800000 */
.L_x_3049:
        /* <DEDUP_REMOVED lines=8> */
[----:B0-----:R-:W-:-:S10]  /*1f0f0*/  IMAD.MOV.U32 R6, RZ, RZ, R14 ;  /* 0x000000ffff067224 */ /* 0x001fd400078e000e */
[----:B------:R-:W-:Y:S05]  /*1f100*/  WARPSYNC.COLLECTIVE R15, `(.L_x_3050) ;  /* 0x000000000f087348 */ /* 0x000fea0003c00000 */
[----:B------:R0:W1:Y:S02]  /*1f110*/  SHFL.IDX P6, R14, R13, R12, R11 ;  /* 0x0000000c0d0e7389 */ /* 0x00006400000c000b */
[----:B01----:R-:W-:Y:S01]  /*1f120*/  ENDCOLLECTIVE ;  /* 0x000000000000791b */ /* 0x003fe20003800000 */
.L_x_3050:
[----:B------:R-:W-:Y:S01]  /*1f130*/  MOV R13, R0 ;  /* 0x00000000000d7202 */ /* 0x000fe20000000f00 */
[----:B------:R-:W-:Y:S02]  /*1f140*/  IMAD.MOV.U32 R12, RZ, RZ, 0x2 ;  /* 0x00000002ff0c7424 */ /* 0x000fe400078e00ff */
[----:B------:R-:W-:-:S07]  /*1f150*/  IMAD.MOV.U32 R7, RZ, RZ, R14 ;  /* 0x000000ffff077224 */ /* 0x000fce00078e000e */
[----:B------:R-:W-:Y:S05]  /*1f160*/  WARPSYNC.COLLECTIVE R15, `(.L_x_3051) ;  /* 0x000000000f087348 */ /* 0x000fea0003c00000 */
[----:B------:R0:W1:Y:S02]  /*1f170*/  SHFL.IDX P6, R14, R13, R12, R11 ;  /* 0x0000000c0d0e7389 */ /* 0x00006400000c000b */
[----:B01----:R-:W-:Y:S01]  /*1f180*/  ENDCOLLECTIVE ;  /* 0x000000000000791b */ /* 0x003fe20003800000 */
.L_x_3051:
        /* <DEDUP_REMOVED lines=16> */
.L_x_3052:
[----:B------:R-:W-:Y:S02]  /*1f290*/  IMAD.MOV.U32 R13, RZ, RZ, R0 ;  /* 0x000000ffff0d7224 */ /* 0x000fe400078e0000 */
[----:B------:R-:W-:Y:S02]  /*1f2a0*/  IMAD.MOV.U32 R12, RZ, RZ, 0x3 ;  /* 0x00000003ff0c7424 */ /* 0x000fe400078e00ff */
[----:B------:R-:W-:-:S07]  /*1f2b0*/  IMAD.MOV.U32 R7, RZ, RZ, R14 ;  /* 0x000000ffff077224 */ /* 0x000fce00078e000e */
[----:B------:R-:W-:Y:S05]  /*1f2c0*/  WARPSYNC.COLLECTIVE R15, `(.L_x_3053) ;  /* 0x000000000f087348 */ /* 0x000fea0003c00000 */
[----:B------:R0:W1:Y:S02]  /*1f2d0*/  SHFL.IDX P6, R14, R13, R12, R11 ;  /* 0x0000000c0d0e7389 */ /* 0x00006400000c000b */
[----:B01----:R-:W-:Y:S01]  /*1f2e0*/  ENDCOLLECTIVE ;  /* 0x000000000000791b */ /* 0x003fe20003800000 */
.L_x_3053:
        /* <DEDUP_REMOVED lines=16> */
.L_x_3054:
[----:B------:R-:W-:Y:S02]  /*1f3f0*/  IMAD.MOV.U32 R13, RZ, RZ, R0 ;  /* 0x000000ffff0d7224 */ /* 0x000fe400078e0000 */
[----:B------:R-:W-:Y:S02]  /*1f400*/  IMAD.MOV.U32 R12, RZ, RZ, 0x4 ;  /* 0x00000004ff0c7424 */ /* 0x000fe400078e00ff */
[----:B------:R-:W-:-:S07]  /*1f410*/  IMAD.MOV.U32 R7, RZ, RZ, R14 ;  /* 0x000000ffff077224 */ /* 0x000fce00078e000e */
[----:B------:R-:W-:Y:S05]  /*1f420*/  WARPSYNC.COLLECTIVE R15, `(.L_x_3055) ;  /* 0x000000000f087348 */ /* 0x000fea0003c00000 */
[----:B------:R0:W1:Y:S02]  /*1f430*/  SHFL.IDX P6, R14, R13, R12, R11 ;  /* 0x0000000c0d0e7389 */ /* 0x00006400000c000b */
[----:B01----:R-:W-:Y:S01]  /*1f440*/  ENDCOLLECTIVE ;  /* 0x000000000000791b */ /* 0x003fe20003800000 */
.L_x_3055:
        /* <DEDUP_REMOVED lines=16> */
.L_x_3056:
[----:B------:R-:W-:Y:S02]  /*1f550*/  IMAD.MOV.U32 R13, RZ, RZ, R0 ;  /* 0x000000ffff0d7224 */ /* 0x000fe400078e0000 */
[----:B------:R-:W-:Y:S01]  /*1f560*/  IMAD.MOV.U32 R12, RZ, RZ, 0x5 ;  /* 0x00000005ff0c7424 */ /* 0x000fe200078e00ff */
[----:B------:R-:W-:-:S07]  /*1f570*/  MOV R7, R14 ;  /* 0x0000000e00077202 */ /* 0x000fce0000000f00 */
[----:B------:R-:W-:Y:S05]  /*1f580*/  WARPSYNC.COLLECTIVE R15, `(.L_x_3057) ;  /* 0x000000000f087348 */ /* 0x000fea0003c00000 */
[----:B------:R0:W1:Y:S02]  /*1f590*/  SHFL.IDX P6, R14, R13, R12, R11 ;  /* 0x0000000c0d0e7389 */ /* 0x00006400000c000b */
[----:B01----:R-:W-:Y:S01]  /*1f5a0*/  ENDCOLLECTIVE ;  /* 0x000000000000791b */ /* 0x003fe20003800000 */
.L_x_3057:
        /* <DEDUP_REMOVED lines=16> */
.L_x_3058:
[----:B------:R-:W-:Y:S02]  /*1f6b0*/  IMAD.MOV.U32 R13, RZ, RZ, R0 ;  /* 0x000000ffff0d7224 */ /* 0x000fe400078e0000 */
[----:B------:R-:W-:Y:S02]  /*1f6c0*/  IMAD.MOV.U32 R12, RZ, RZ, 0x6 ;  /* 0x00000006ff0c7424 */ /* 0x000fe400078e00ff */
[----:B------:R-:W-:-:S07]  /*1f6d0*/  IMAD.MOV.U32 R7, RZ, RZ, R14 ;  /* 0x000000ffff077224 */ /* 0x000fce00078e000e */
[----:B------:R-:W-:Y:S05]  /*1f6e0*/  WARPSYNC.COLLECTIVE R15, `(.L_x_3059) ;  /* 0x000000000f087348 */ /* 0x000fea0003c00000 */
[----:B------:R0:W1:Y:S02]  /*1f6f0*/  SHFL.IDX P6, R14, R13, R12, R11 ;  /* 0x0000000c0d0e7389 */ /* 0x00006400000c000b */
[----:B01----:R-:W-:Y:S01]  /*1f700*/  ENDCOLLECTIVE ;  /* 0x000000000000791b */ /* 0x003fe20003800000 */
.L_x_3059:
        /* <DEDUP_REMOVED lines=16> */
.L_x_3060:
[----:B------:R-:W-:Y:S02]  /*1f810*/  IMAD.MOV.U32 R13, RZ, RZ, R0 ;  /* 0x000000ffff0d7224 */ /* 0x000fe400078e0000 */
[----:B------:R-:W-:Y:S02]  /*1f820*/  IMAD.MOV.U32 R12, RZ, RZ, 0x7 ;  /* 0x00000007ff0c7424 */ /* 0x000fe400078e00ff */
[----:B------:R-:W-:-:S07]  /*1f830*/  IMAD.MOV.U32 R7, RZ, RZ, R14 ;  /* 0x000000ffff077224 */ /* 0x000fce00078e000e */
[----:B------:R-:W-:Y:S05]  /*1f840*/  WARPSYNC.COLLECTIVE R15, `(.L_x_3061) ;  /* 0x000000000f087348 */ /* 0x000fea0003c00000 */
[----:B------:R0:W1:Y:S02]  /*1f850*/  SHFL.IDX P6, R14, R13, R12, R11 ;  /* 0x0000000c0d0e7389 */ /* 0x00006400000c000b */
[----:B01----:R-:W-:Y:S01]  /*1f860*/  ENDCOLLECTIVE ;  /* 0x000000000000791b */ /* 0x003fe20003800000 */
.L_x_3061:
        /* <DEDUP_REMOVED lines=11> */
.L_x_3062:
[----:B------:R-:W-:Y:S01]  /*1f920*/  @!PT LDS RZ, [RZ] ;  /* 0x00000000fffff984 */ /* 0x000fe20000000800 */
[----:B------:R-:W-:Y:S01]  /*1f930*/  @!PT LDS RZ, [RZ] ;  /* 0x00000000fffff984 */ /* 0x000fe20000000800 */
[----:B------:R-:W-:Y:S01]  /*1f940*/  @!PT LDS RZ, [RZ] ;  /* 0x00000000fffff984 */ /* 0x000fe20000000800 */
[----:B------:R0:W-:Y:S01]  /*1f950*/  @!P1 LDGSTS.E.BYPASS.LTC128B.128 [R20+0xb400], desc[UR40][R6.64], !P0 ;  /* 0x0b40000006149fae */ /* 0x0001e2000c101d68 */
[----:B------:R-:W-:Y:S01]  /*1f960*/  ISETP.GE.AND P1, PT, R2, R3, PT ;  /* 0x000000030200720c */ /* 0x000fe20003f26270 */
[----:B------:R-:W-:Y:S02]  /*1f970*/  IMAD.MOV.U32 R13, RZ, RZ, R4 ;  /* 0x000000ffff0d7224 */ /* 0x000fe400078e0004 */
[----:B------:R-:W-:Y:S02]  /*1f980*/  IMAD.MOV.U32 R12, RZ, RZ, RZ ;  /* 0x000000ffff0c7224 */ /* 0x000fe400078e00ff */
[----:B0-----:R-:W-:-:S08]  /*1f990*/  IMAD.MOV.U32 R6, RZ, RZ, R14 ;  /* 0x000000ffff067224 */ /* 0x001fd000078e000e */
[----:B------:R-:W-:Y:S05]  /*1f9a0*/  WARPSYNC.COLLECTIVE R15, `(.L_x_3063) ;  /* 0x000000000f087348 */ /* 0x000fea0003c00000 */
[----:B------:R0:W1:Y:S02]  /*1f9b0*/  SHFL.IDX P6, R14, R13, R12, R11 ;  /* 0x0000000c0d0e7389 */ /* 0x00006400000c000b */
[----:B01----:R-:W-:Y:S01]  /*1f9c0*/  ENDCOLLECTIVE ;  /* 0x000000000000791b */ /* 0x003fe20003800000 */
.L_x_3063:
        /* <DEDUP_REMOVED lines=15> */
.L_x_3064:
[----:B------:R-:W-:Y:S02]  /*1fac0*/  IMAD.MOV.U32 R13, RZ, RZ, R4 ;  /* 0x000000ffff0d7224 */ /* 0x000fe400078e0004 */
[----:B------:R-:W-:Y:S02]  /*1fad0*/  IMAD.MOV.U32 R12, RZ, RZ, 0x1 ;  /* 0x00000001ff0c7424 */ /* 0x000fe400078e00ff */
[----:B------:R-:W-:-:S07]  /*1fae0*/  IMAD.MOV.U32 R2, RZ, RZ, R14 ;  /* 0x000000ffff027224 */ /* 0x000fce00078e000e */
[----:B------:R-:W-:Y:S05]  /*1faf0*/  WARPSYNC.COLLECTIVE R15, `(.L_x_3065) ;  /* 0x000000000f087348 */ /* 0x000fea0003c00000 */
[----:B------:R0:W1:Y:S02]  /*1fb00*/  SHFL.IDX P6, R14, R13, R12, R11 ;  /* 0x0000000c0d0e7389 */ /* 0x00006400000c000b */
[----:B01----:R-:W-:Y:S01]  /*1fb10*/  ENDCOLLECTIVE ;  /* 0x000000000000791b */ /* 0x003fe20003800000 */
.L_x_3065:
[----:B------:R-:W-:-:S05]  /*1fb20*/  @!P1 LEA R2, P2, R21, R2, 0x1 ;  /* 0x0000000215029211 */ /* 0x000fca00078408ff */
[----:B------:R-:W-:-:S04]  /*1fb30*/  @!P1 IMAD.X R6, RZ, RZ, R8, P2 ;  /* 0x000000ffff069224 */ /* 0x000fc800010e0608 */
[----:B------:R-:W-:Y:S02]  /*1fb40*/  @!P1 IMAD.MOV.U32 R7, RZ, RZ, R6 ;  /* 0x000000ffff079224 */ /* 0x000fe400078e0006 */
[----:B------:R-:W-:Y:S02]  /*1fb50*/  @!P1 IMAD.MOV.U32 R6, RZ, RZ, R2 ;  /* 0x000000ffff069224 */ /* 0x000fe400078e0002 */
[----:B------:R-:W-:Y:S02]  /*1fb60*/  IMAD.MOV.U32 R13, RZ, RZ, R5 ;  /* 0x000000ffff0d7224 */ /* 0x000fe400078e0005 */
[----:B------:R-:W-:Y:S01]  /*1fb70*/  VIADD R2, R25, 0xa0 ;  /* 0x000000a019027836 */ /* 0x000fe20000000000 */
[----:B------:R-:W-:Y:S01]  /*1fb80*/  @!PT LDS RZ, [RZ] ;  /* 0x00000000fffff984 */ /* 0x000fe20000000800 */
[----:B------:R-:W-:Y:S01]  /*1fb90*/  @!PT LDS RZ, [RZ] ;  /* 0x00000000fffff984 */ /* 0x000fe20000000800 */
[----:B------:R-:W-:Y:S01]  /*1fba0*/  @!PT LDS RZ, [RZ] ;  /* 0x00000000fffff984 */ /* 0x000fe20000000800 */
[----:B------:R0:W-:Y:S01]  /*1fbb0*/  @!P1 LDGSTS.E.BYPASS.LTC128B.128 [R20+0xc400], desc[UR40][R6.64], !P0 ;  /* 0x0c40000006149fae */ /* 0x0001e2000c101d68 */
[----:B------:R-:W-:Y:S02]  /*1fbc0*/  ISETP.GE.AND P1, PT, R0, R3, PT ;  /* 0x000000030000720c */ /* 0x000fe40003f26270 */
[----:B------:R-:W-:-:S11]  /*1fbd0*/  MOV R0, R14 ;  /* 0x0000000e00007202 */ /* 0x000fd60000000f00 */
[----:B0-----:R-:W-:Y:S05]  /*1fbe0*/  WARPSYNC.COLLECTIVE R15, `(.L_x_3066) ;  /* 0x000000000f087348 */ /* 0x001fea0003c00000 */
[----:B------:R1:W2:Y:S02]  /*1fbf0*/  SHFL.IDX P6, R14, R13, R12, R11 ;  /* 0x0000000c0d0e7389 */ /* 0x0002a400000c000b */
[----:B012---:R-:W-:Y:S01]  /*1fc00*/  ENDCOLLECTIVE ;  /* 0x000000000000791b */ /* 0x007fe20003800000 */
.L_x_3066:
[----:B------:R-:W-:Y:S02]  /*1fc10*/  IMAD.MOV.U32 R13, RZ, RZ, R4 ;  /* 0x000000ffff0d7224 */ /* 0x000fe400078e0004 */
[----:B------:R-:W-:Y:S02]  /*1fc20*/  IMAD.MOV.U32 R12, RZ, RZ, 0x2 ;  /* 0x00000002ff0c7424 */ /* 0x000fe400078e00ff */
[----:B------:R-:W-:-:S07]  /*1fc30*/  IMAD.MOV.U32 R6, RZ, RZ, R14 ;  /* 0x000000ffff067224 */ /* 0x000fce00078e000e */
[----:B------:R-:W-:Y:S05]  /*1fc40*/  WARPSYNC.COLLECTIVE R15, `(.L_x_3067) ;  /* 0x000000000f087348 */ /* 0x000fea0003c00000 */
[----:B------:R0:W1:Y:S02]  /*1fc50*/  SHFL.IDX P6, R14, R13, R12, R11 ;  /* 0x0000000c0d0e7389 */ /* 0x00006400000c000b */
[----:B01----:R-:W-:Y:S01]  /*1fc60*/  ENDCOLLECTIVE ;  /* 0x000000000000791b */ /* 0x003fe20003800000 */
.L_x_3067:
        /* <DEDUP_REMOVED lines=13> */
.L_x_3068:
[----:B------:R-:W-:Y:S02]  /*1fd40*/  IMAD.MOV.U32 R13, RZ, RZ, R4 ;  /* 0x000000ffff0d7224 */ /* 0x000fe400078e0004 */
[----:B------:R-:W-:Y:S01]  /*1fd50*/  IMAD.MOV.U32 R12, RZ, RZ, 0x3 ;  /* 0x00000003ff0c7424 */ /* 0x000fe200078e00ff */
[----:B------:R-:W-:-:S07]  /*1fd60*/  MOV R6, R14 ;  /* 0x0000000e00067202 */ /* 0x000fce0000000f00 */
[----:B------:R-:W-:Y:S05]  /*1fd70*/  WARPSYNC.COLLECTIVE R15, `(.L_x_3069) ;  /* 0x000000000f087348 */ /* 0x000fea0003c00000 */
[----:B------:R0:W1:Y:S02]  /*1fd80*/  SHFL.IDX P6, R14, R13, R12, R11 ;  /* 0x0000000c0d0e7389 */ /* 0x00006400000c000b */
[----:B01----:R-:W-:Y:S01]  /*1fd90*/  ENDCOLLECTIVE ;  /* 0x000000000000791b */ /* 0x003fe20003800000 */
.L_x_3069:
        /* <DEDUP_REMOVED lines=12> */
.L_x_3070:
[----:B------:R-:W-:Y:S01]  /*1fe60*/  IMAD.MOV.U32 R2, RZ, RZ, R14 ;  /* 0x000000ffff027224 */ /* 0x000fe200078e000e */
[----:B------:R-:W-:Y:S06]  /*1fe70*/  BRA `(.L_x_3071) ;  /* 0xffffff9400307947 */ /* 0x000fec000383ffff */
.L_x_2886:
[----:B-1----:R1:W2:Y:S02]  /*1fe80*/  SYNCS.PHASECHK.TRANS64.TRYWAIT P0, [R16+URZ+0x16820], R0 ;  /* 0x01682000100075a7 */ /* 0x0022a4000800017f */
[----:B--2---:R-:W-:Y:S05]  /*1fe90*/  @!P0 NANOSLEEP.SYNCS 0x989680 ;  /* 0x009896800000895d */ /* 0x004fea0003900000 */
[----:B------:R-:W2:Y:S02]  /*1fea0*/  @!P0 SYNCS.PHASECHK.TRANS64 P0, [R16+URZ+0x16820], R0 ;  /* 0x01682000100085a7 */ /* 0x000ea4000800007f */
[----:B--2---:R-:W-:Y:S05]  /*1feb0*/  @!P0 BRA `(.L_x_2886) ;  /* 0xfffffffc00f08947 */ /* 0x004fea000383ffff */
[----:B------:R-:W-:Y:S05]  /*1fec0*/  BRA `(.L_x_3072) ;  /* 0xffffff94008c7947 */ /* 0x000fea000383ffff */
.L_x_2891:
[----:B0-----:R0:W1:Y:S02]  /*1fed0*/  SYNCS.PHASECHK.TRANS64.TRYWAIT P0, [R5+URZ+0x16840], R2 ;  /* 0x01684002050075a7 */ /* 0x001064000800017f */
[----:B-1----:R-:W-:Y:S05]  /*1fee0*/  @!P0 NANOSLEEP.SYNCS 0x989680 ;  /* 0x009896800000895d */ /* 0x002fea0003900000 */
[----:B------:R-:W1:Y:S02]  /*1fef0*/  @!P0 SYNCS.PHASECHK.TRANS64 P0, [R5+URZ+0x16840], R2 ;  /* 0x01684002050085a7 */ /* 0x000e64000800007f */
[----:B-1----:R-:W-:Y:S05]  /*1ff00*/  @!P0 BRA `(.L_x_2891) ;  /* 0xfffffffc00f08947 */ /* 0x002fea000383ffff */
[----:B------:R-:W-:Y:S05]  /*1ff10*/  BRA `(.L_x_3073) ;  /* 0xffffff98006c7947 */ /* 0x000fea000383ffff */
.L_x_2892:
        /* <DEDUP_REMOVED lines=8> */
.L_x_3075:
[----:B------:R-:W-:Y:S05]  /*1ffa0*/  BSYNC B1 ;  /* 0x0000000000017941 */ /* 0x000fea0003800000 */
.L_x_3074:
[----:B------:R-:W0:Y:S01]  /*1ffb0*/  S2R R7, SR_TID.X ;  /* 0x0000000000077919 */ /* 0x000e220000002100 */
[----:B------:R-:W-:Y:S01]  /*1ffc0*/  IMAD.MOV.U32 R13, RZ, RZ, R9 ;  /* 0x000000ffff0d7224 */ /* 0x000fe200078e0009 */
[----:B------:R-:W-:Y:S01]  /*1ffd0*/  MOV R15, 0xffffffff ;  /* 0xffffffff000f7802 */ /* 0x000fe20000000f00 */
[----:B------:R-:W-:Y:S02]  /*1ffe0*/  IMAD.MOV.U32 R12, RZ, RZ, RZ ;  /* 0x000000ffff0c7224 */ /* 0x000fe400078e00ff */
[----:B------:R-:W-:Y:S02]  /*1fff0*/  IMAD.MOV.U32 R11, RZ, RZ, 0x181f ;  /* 0x0000181fff0b7424 */ /* 0x000fe400078e00ff */
[----:B------:R-:W-:Y:S02]  /*20000*/  IMAD.MOV.U32 R3, RZ, RZ, R14 ;  /* 0x000000ffff037224 */ /* 0x000fe400078e000e */
[----:B------:R-:W-:-:S07]  /*20010*/  IMAD R8, R8, 0x2, R16 ;  /* 0x0000000208087824 */ /* 0x000fce00078e0210 */
[----:B0-----:R-:W-:Y:S05]  /*20020*/  WARPSYNC.COLLECTIVE R15, `(.L_x_3076) ;  /* 0x000000000f087348 */ /* 0x001fea0003c00000 */
[----:B------:R1:W2:Y:S02]  /*20030*/  SHFL.IDX P6, R14, R13, R12, R11 ;  /* 0x0000000c0d0e7389 */ /* 0x0002a400000c000b */
[----:B012---:R-:W-:Y:S01]  /*20040*/  ENDCOLLECTIVE ;  /* 0x000000000000791b */ /* 0x007fe20003800000 */
.L_x_3076:
[----:B------:R-:W-:Y:S02]  /*20050*/  IMAD.MOV.U32 R13, RZ, RZ, R10 ;  /* 0x000000ffff0d7224 */ /* 0x000fe400078e000a */
[----:B------:R-:W-:Y:S02]  /*20060*/  IMAD.MOV.U32 R12, RZ, RZ, 0x1 ;  /* 0x00000001ff0c7424 */ /* 0x000fe400078e00ff */
[----:B------:R-:W-:Y:S02]  /*20070*/  IMAD.SHL.U32 R7, R7, 0x8, RZ ;  /* 0x0000000807077824 */ /* 0x000fe400078e00ff */
[----:B------:R-:W-:-:S07]  /*20080*/  IMAD.MOV.U32 R2, RZ, RZ, R14 ;  /* 0x000000ffff027224 */ /* 0x000fce00078e000e */
[----:B------:R-:W-:Y:S05]  /*20090*/  WARPSYNC.COLLECTIVE R15, `(.L_x_3077) ;  /* 0x000000000f087348 */ /* 0x000fea0003c00000 */
[----:B------:R0:W1:Y:S02]  /*200a0*/  SHFL.IDX P6, R14, R13, R12, R11 ;  /* 0x0000000c0d0e7389 */ /* 0x00006400000c000b */
[----:B01----:R-:W-:Y:S01]  /*200b0*/  ENDCOLLECTIVE ;  /* 0x000000000000791b */ /* 0x003fe20003800000 */
.L_x_3077:
        /* <DEDUP_REMOVED lines=13> */
.L_x_3078:
[----:B------:R-:W-:Y:S02]  /*20190*/  IMAD.MOV.U32 R13, RZ, RZ, R10 ;  /* 0x000000ffff0d7224 */ /* 0x000fe400078e000a */
[----:B------:R-:W-:Y:S01]  /*201a0*/  IMAD.MOV.U32 R12, RZ, RZ, 0x2 ;  /* 0x00000002ff0c7424 */ /* 0x000fe200078e00ff */
[----:B------:R-:W-:-:S07]  /*201b0*/  MOV R2, R14 ;  /* 0x0000000e00027202 */ /* 0x000fce0000000f00 */
[----:B------:R-:W-:Y:S05]  /*201c0*/  WARPSYNC.COLLECTIVE R15, `(.L_x_3079) ;  /* 0x000000000f087348 */ /* 0x000fea0003c00000 */
[----:B------:R0:W1:Y:S02]  /*201d0*/  SHFL.IDX P6, R14, R13, R12, R11 ;  /* 0x0000000c0d0e7389 */ /* 0x00006400000c000b */
[----:B01----:R-:W-:Y:S01]  /*201e0*/  ENDCOLLECTIVE ;  /* 0x000000000000791b */ /* 0x003fe20003800000 */
.L_x_3079:
        /* <DEDUP_REMOVED lines=11> */
.L_x_3080:
[----:B------:R-:W-:Y:S01]  /*202a0*/  IMAD.MOV.U32 R13, RZ, RZ, R10 ;  /* 0x000000ffff0d7224 */ /* 0x000fe200078e000a */
[----:B------:R-:W-:Y:S01]  /*202b0*/  MOV R12, 0x3 ;  /* 0x00000003000c7802 */ /* 0x000fe20000000f00 */
[----:B------:R-:W-:-:S07]  /*202c0*/  IMAD.MOV.U32 R2, RZ, RZ, R14 ;  /* 0x000000ffff027224 */ /* 0x000fce00078e000e */
[----:B------:R-:W-:Y:S05]  /*202d0*/  WARPSYNC.COLLECTIVE R15, `(.L_x_3081) ;  /* 0x000000000f087348 */ /* 0x000fea0003c00000 */
[----:B------:R0:W1:Y:S02]  /*202e0*/  SHFL.IDX P6, R14, R13, R12, R11 ;  /* 0x0000000c0d0e7389 */ /* 0x00006400000c000b */
[----:B01----:R-:W-:Y:S01]  /*202f0*/  ENDCOLLECTIVE ;  /* 0x000000000000791b */ /* 0x003fe20003800000 */
.L_x_3081:
        /* <DEDUP_REMOVED lines=11> */
.L_x_3082:
[----:B------:R-:W-:Y:S02]  /*203b0*/  IMAD.MOV.U32 R13, RZ, RZ, R10 ;  /* 0x000000ffff0d7224 */ /* 0x000fe400078e000a */
[----:B------:R-:W-:Y:S02]  /*203c0*/  IMAD.MOV.U32 R12, RZ, RZ, 0x4 ;  /* 0x00000004ff0c7424 */ /* 0x000fe400078e00ff */
[----:B------:R-:W-:-:S07]  /*203d0*/  IMAD.MOV.U32 R2, RZ, RZ, R14 ;  /* 0x000000ffff027224 */ /* 0x000fce00078e000e */
[----:B------:R-:W-:Y:S05]  /*203e0*/  WARPSYNC.COLLECTIVE R15, `(.L_x_3083) ;  /* 0x000000000f087348 */ /* 0x000fea0003c00000 */
[----:B------:R0:W1:Y:S02]  /*203f0*/  SHFL.IDX P6, R14, R13, R12, R11 ;  /* 0x0000000c0d0e7389 */ /* 0x00006400000c000b */
[----:B01----:R-:W-:Y:S01]  /*20400*/  ENDCOLLECTIVE ;  /* 0x000000000000791b */ /* 0x003fe20003800000 */
.L_x_3083:
        /* <DEDUP_REMOVED lines=11> */
.L_x_3084:
[----:B------:R-:W-:Y:S02]  /*204c0*/  IMAD.MOV.U32 R13, RZ, RZ, R10 ;  /* 0x000000ffff0d7224 */ /* 0x000fe400078e000a */
[----:B------:R-:W-:Y:S01]  /*204d0*/  IMAD.MOV.U32 R12, RZ, RZ, 0x5 ;  /* 0x00000005ff0c7424 */ /* 0x000fe200078e00ff */
[----:B------:R-:W-:-:S07]  /*204e0*/  MOV R2, R14 ;  /* 0x0000000e00027202 */ /* 0x000fce0000000f00 */
[----:B------:R-:W-:Y:S05]  /*204f0*/  WARPSYNC.COLLECTIVE R15, `(.L_x_3085) ;  /* 0x000000000f087348 */ /* 0x000fea0003c00000 */
[----:B------:R0:W1:Y:S02]  /*20500*/  SHFL.IDX P6, R14, R13, R12, R11 ;  /* 0x0000000c0d0e7389 */ /* 0x00006400000c000b */
[----:B01----:R-:W-:Y:S01]  /*20510*/  ENDCOLLECTIVE ;  /* 0x000000000000791b */ /* 0x003fe20003800000 */
.L_x_3085:
        /* <DEDUP_REMOVED lines=11> */
.L_x_3086:
[----:B------:R-:W-:Y:S01]  /*205d0*/  IMAD.MOV.U32 R13, RZ, RZ, R10 ;  /* 0x000000ffff0d7224 */ /* 0x000fe200078e000a */
[----:B------:R-:W-:Y:S01]  /*205e0*/  MOV R12, 0x6 ;  /* 0x00000006000c7802 */ /* 0x000fe20000000f00 */
[----:B------:R-:W-:-:S07]  /*205f0*/  IMAD.MOV.U32 R2, RZ, RZ, R14 ;  /* 0x000000ffff027224 */ /* 0x000fce00078e000e */
[----:B------:R-:W-:Y:S05]  /*20600*/  WARPSYNC.COLLECTIVE R15, `(.L_x_3087) ;  /* 0x000000000f087348 */ /* 0x000fea0003c00000 */
[----:B------:R0:W1:Y:S02]  /*20610*/  SHFL.IDX P6, R14, R13, R12, R11 ;  /* 0x0000000c0d0e7389 */ /* 0x00006400000c000b */
[----:B01----:R-:W-:Y:S01]  /*20620*/  ENDCOLLECTIVE ;  /* 0x000000000000791b */ /* 0x003fe20003800000 */
.L_x_3087:
        /* <DEDUP_REMOVED lines=11> */
.L_x_3088:
[----:B------:R-:W-:Y:S02]  /*206e0*/  IMAD.MOV.U32 R13, RZ, RZ, R10 ;  /* 0x000000ffff0d7224 */ /* 0x000fe400078e000a */
[----:B------:R-:W-:Y:S02]  /*206f0*/  IMAD.MOV.U32 R12, RZ, RZ, 0x7 ;  /* 0x00000007ff0c7424 */ /* 0x000fe400078e00ff */
[----:B------:R-:W-:-:S07]  /*20700*/  IMAD.MOV.U32 R2, RZ, RZ, R14 ;  /* 0x000000ffff027224 */ /* 0x000fce00078e000e */
[----:B------:R-:W-:Y:S05]  /*20710*/  WARPSYNC.COLLECTIVE R15, `(.L_x_3089) ;  /* 0x000000000f087348 */ /* 0x000fea0003c00000 */
[----:B------:R0:W1:Y:S02]  /*20720*/  SHFL.IDX P6, R14, R13, R12, R11 ;  /* 0x0000000c0d0e7389 */ /* 0x00006400000c000b */
[----:B01----:R-:W-:Y:S01]  /*20730*/  ENDCOLLECTIVE ;  /* 0x000000000000791b */ /* 0x003fe20003800000 */
.L_x_3089:
        /* <DEDUP_REMOVED lines=11> */
.L_x_3090:
[----:B------:R-:W-:Y:S01]  /*207f0*/  MOV R2, R14 ;  /* 0x0000000e00027202 */ /* 0x000fe20000000f00 */
[----:B------:R-:W-:Y:S06]  /*20800*/  BRA `(.L_x_3091) ;  /* 0xffffff9400587947 */ /* 0x000fec000383ffff */
.L_x_2897:
[----:B-1----:R1:W2:Y:S02]  /*20810*/  SYNCS.PHASECHK.TRANS64.TRYWAIT P0, [R5+URZ+0x16860], R2 ;  /* 0x01686002050075a7 */ /* 0x0022a4000800017f */
[----:B--2---:R-:W-:Y:S05]  /*20820*/  @!P0 NANOSLEEP.SYNCS 0x989680 ;  /* 0x009896800000895d */ /* 0x004fea0003900000 */
[----:B------:R-:W2:Y:S02]  /*20830*/  @!P0 SYNCS.PHASECHK.TRANS64 P0, [R5+URZ+0x16860], R2 ;  /* 0x01686002050085a7 */ /* 0x000ea4000800007f */
[----:B--2---:R-:W-:Y:S05]  /*20840*/  @!P0 BRA `(.L_x_2897) ;  /* 0xfffffffc00f08947 */ /* 0x004fea000383ffff */
[----:B------:R-:W-:Y:S05]  /*20850*/  BRA `(.L_x_3092) ;  /* 0xffffff9400b07947 */ /* 0x000fea000383ffff */
.L_x_2898:
        /* <DEDUP_REMOVED lines=8> */
.L_x_3094:
[----:B------:R-:W-:Y:S05]  /*208e0*/  BSYNC B1 ;  /* 0x0000000000017941 */ /* 0x000fea0003800000 */
.L_x_3093:
[----:B------:R-:W-:Y:S01]  /*208f0*/  IMAD.MOV.U32 R13, RZ, RZ, R18 ;  /* 0x000000ffff0d7224 */ /* 0x000fe200078e0012 */
[----:B------:R-:W-:Y:S01]  /*20900*/  MOV R15, 0xffffffff ;  /* 0xffffffff000f7802 */ /* 0x000fe20000000f00 */
[----:B------:R-:W-:Y:S01]  /*20910*/  IMAD.MOV.U32 R12, RZ, RZ, RZ ;  /* 0x000000ffff0c7224 */ /* 0x000fe200078e00ff */
[----:B------:R-:W-:Y:S01]  /*20920*/  ISETP.LT.OR P2, PT, R8, 0x1, P1 ;  /* 0x000000010800780c */ /* 0x000fe20000f41670 */
[----:B------:R-:W-:Y:S02]  /*20930*/  IMAD.MOV.U32 R11, RZ, RZ, 0x181f ;  /* 0x0000181fff0b7424 */ /* 0x000fe400078e00ff */
[----:B------:R-:W-:Y:S02]  /*20940*/  IMAD.MOV.U32 R3, RZ, RZ, R14 ;  /* 0x000000ffff037224 */ /* 0x000fe400078e000e */
[----:B------:R-:W-:-:S08]  /*20950*/  IMAD R6, R6, 0x2, R16 ;  /* 0x0000000206067824 */ /* 0x000fd000078e0210 */
[----:B------:R-:W-:Y:S05]  /*20960*/  WARPSYNC.COLLECTIVE R15, `(.L_x_3095) ;  /* 0x000000000f087348 */ /* 0x000fea0003c00000 */
[----:B------:R0:W1:Y:S02]  /*20970*/  SHFL.IDX P6, R14, R13, R12, R11 ;  /* 0x0000000c0d0e7389 */ /* 0x00006400000c000b */
[----:B01----:R-:W-:Y:S01]  /*20980*/  ENDCOLLECTIVE ;  /* 0x000000000000791b */ /* 0x003fe20003800000 */
.L_x_3095:
[----:B------:R-:W-:Y:S02]  /*20990*/  IMAD.MOV.U32 R13, RZ, RZ, R19 ;  /* 0x000000ffff0d7224 */ /* 0x000fe400078e0013 */
[----:B------:R-:W-:Y:S02]  /*209a0*/  IMAD.MOV.U32 R12, RZ, RZ, 0x1 ;  /* 0x00000001ff0c7424 */ /* 0x000fe400078e00ff */
[----:B------:R-:W-:-:S07]  /*209b0*/  IMAD.MOV.U32 R2, RZ, RZ, R14 ;  /* 0x000000ffff027224 */ /* 0x000fce00078e000e */
[----:B------:R-:W-:Y:S05]  /*209c0*/  WARPSYNC.COLLECTIVE R15, `(.L_x_3096) ;  /* 0x000000000f087348 */ /* 0x000fea0003c00000 */
[----:B------:R0:W1:Y:S02]  /*209d0*/  SHFL.IDX P6, R14, R13, R12, R11 ;  /* 0x0000000c0d0e7389 */ /* 0x00006400000c000b */
[----:B01----:R-:W-:Y:S01]  /*209e0*/  ENDCOLLECTIVE ;  /* 0x000000000000791b */ /* 0x003fe20003800000 */
.L_x_3096:
        /* <DEDUP_REMOVED lines=12> */
.L_x_3097:
[----:B------:R-:W-:Y:S02]  /*20ab0*/  IMAD.MOV.U32 R13, RZ, RZ, R19 ;  /* 0x000000ffff0d7224 */ /* 0x000fe400078e0013 */
[----:B------:R-:W-:Y:S02]  /*20ac0*/  IMAD.MOV.U32 R12, RZ, RZ, 0x2 ;  /* 0x00000002ff0c7424 */ /* 0x000fe400078e00ff */
[----:B------:R-:W-:-:S07]  /*20ad0*/  IMAD.MOV.U32 R2, RZ, RZ, R14 ;  /* 0x000000ffff027224 */ /* 0x000fce00078e000e */
[----:B------:R-:W-:Y:S05]  /*20ae0*/  WARPSYNC.COLLECTIVE R15, `(.L_x_3098) ;  /* 0x000000000f087348 */ /* 0x000fea0003c00000 */
[----:B------:R0:W1:Y:S02]  /*20af0*/  SHFL.IDX P6, R14, R13, R12, R11 ;  /* 0x0000000c0d0e7389 */ /* 0x00006400000c000b */
[----:B01----:R-:W-:Y:S01]  /*20b00*/  ENDCOLLECTIVE ;  /* 0x000000000000791b */ /* 0x003fe20003800000 */
.L_x_3098:
        /* <DEDUP_REMOVED lines=12> */
.L_x_3099:
[----:B------:R-:W-:Y:S02]  /*20bd0*/  IMAD.MOV.U32 R13, RZ, RZ, R19 ;  /* 0x000000ffff0d7224 */ /* 0x000fe400078e0013 */
[----:B------:R-:W-:Y:S02]  /*20be0*/  IMAD.MOV.U32 R12, RZ, RZ, 0x3 ;  /* 0x00000003ff0c7424 */ /* 0x000fe400078e00ff */
[----:B------:R-:W-:-:S07]  /*20bf0*/  IMAD.MOV.U32 R2, RZ, RZ, R14 ;  /* 0x000000ffff027224 */ /* 0x000fce00078e000e */
[----:B------:R-:W-:Y:S05]  /*20c00*/  WARPSYNC.COLLECTIVE R15, `(.L_x_3100) ;  /* 0x000000000f087348 */ /* 0x000fea0003c00000 */
[----:B------:R0:W1:Y:S02]  /*20c10*/  SHFL.IDX P6, R14, R13, R12, R11 ;  /* 0x0000000c0d0e7389 */ /* 0x00006400000c000b */
[----:B01----:R-:W-:Y:S01]  /*20c20*/  ENDCOLLECTIVE ;  /* 0x000000000000791b */ /* 0x003fe20003800000 */
.L_x_3100:
        /* <DEDUP_REMOVED lines=12> */
.L_x_3101:
[----:B------:R-:W-:Y:S02]  /*20cf0*/  IMAD.MOV.U32 R13, RZ, RZ, R19 ;  /* 0x000000ffff0d7224 */ /* 0x000fe400078e0013 */
[----:B------:R-:W-:Y:S02]  /*20d00*/  IMAD.MOV.U32 R12, RZ, RZ, 0x4 ;  /* 0x00000004ff0c7424 */ /* 0x000fe400078e00ff */
[----:B------:R-:W-:-:S07]  /*20d10*/  IMAD.MOV.U32 R2, RZ, RZ, R14 ;  /* 0x000000ffff027224 */ /* 0x000fce00078e000e */
[----:B------:R-:W-:Y:S05]  /*20d20*/  WARPSYNC.COLLECTIVE R15, `(.L_x_3102) ;  /* 0x000000000f087348 */ /* 0x000fea0003c00000 */
[----:B------:R0:W1:Y:S02]  /*20d30*/  SHFL.IDX P6, R14, R13, R12, R11 ;  /* 0x0000000c0d0e7389 */ /* 0x00006400000c000b */
[----:B01----:R-:W-:Y:S01]  /*20d40*/  ENDCOLLECTIVE ;  /* 0x000000000000791b */ /* 0x003fe20003800000 */
.L_x_3102:
        /* <DEDUP_REMOVED lines=12> */
.L_x_3103:
[----:B------:R-:W-:Y:S02]  /*20e10*/  IMAD.MOV.U32 R13, RZ, RZ, R19 ;  /* 0x000000ffff0d7224 */ /* 0x000fe400078e0013 */
[----:B------:R-:W-:Y:S02]  /*20e20*/  IMAD.MOV.U32 R12, RZ, RZ, 0x5 ;  /* 0x00000005ff0c7424 */ /* 0x000fe400078e00ff */
[----:B------:R-:W-:-:S07]  /*20e30*/  IMAD.MOV.U32 R2, RZ, RZ, R14 ;  /* 0x000000ffff027224 */ /* 0x000fce00078e000e */
[----:B------:R-:W-:Y:S05]  /*20e40*/  WARPSYNC.COLLECTIVE R15, `(.L_x_3104) ;  /* 0x000000000f087348 */ /* 0x000fea0003c00000 */
[----:B------:R0:W1:Y:S02]  /*20e50*/  SHFL.IDX P6, R14, R13, R12, R11 ;  /* 0x0000000c0d0e7389 */ /* 0x00006400000c000b */
[----:B01----:R-:W-:Y:S01]  /*20e60*/  ENDCOLLECTIVE ;  /* 0x000000000000791b */ /* 0x003fe20003800000 */
.L_x_3104:
        /* <DEDUP_REMOVED lines=12> */
.L_x_3105:
[----:B------:R-:W-:Y:S02]  /*20f30*/  IMAD.MOV.U32 R13, RZ, RZ, R19 ;  /* 0x000000ffff0d7224 */ /* 0x000fe400078e0013 */
[----:B------:R-:W-:Y:S02]  /*20f40*/  IMAD.MOV.U32 R12, RZ, RZ, 0x6 ;  /* 0x00000006ff0c7424 */ /* 0x000fe400078e00ff */
[----:B------:R-:W-:-:S07]  /*20f50*/  IMAD.MOV.U32 R2, RZ, RZ, R14 ;  /* 0x000000ffff027224 */ /* 0x000fce00078e000e */
[----:B------:R-:W-:Y:S05]  /*20f60*/  WARPSYNC.COLLECTIVE R15, `(.L_x_3106) ;  /* 0x000000000f087348 */ /* 0x000fea0003c00000 */
[----:B------:R0:W1:Y:S02]  /*20f70*/  SHFL.IDX P6, R14, R13, R12, R11 ;  /* 0x0000000c0d0e7389 */ /* 0x00006400000c000b */
[----:B01----:R-:W-:Y:S01]  /*20f80*/  ENDCOLLECTIVE ;  /* 0x000000000000791b */ /* 0x003fe20003800000 */
.L_x_3106:
        /* <DEDUP_REMOVED lines=12> */
.L_x_3107:
[----:B------:R-:W-:Y:S02]  /*21050*/  IMAD.MOV.U32 R13, RZ, RZ, R19 ;  /* 0x000000ffff0d7224 */ /* 0x000fe400078e0013 */
[----:B------:R-:W-:Y:S02]  /*21060*/  IMAD.MOV.U32 R12, RZ, RZ, 0x7 ;  /* 0x00000007ff0c7424 */ /* 0x000fe400078e00ff */
[----:B------:R-:W-:-:S07]  /*21070*/  IMAD.MOV.U32 R2, RZ, RZ, R14 ;  /* 0x000000ffff027224 */ /* 0x000fce00078e000e */
[----:B------:R-:W-:Y:S05]  /*21080*/  WARPSYNC.COLLECTIVE R15, `(.L_x_3108) ;  /* 0x000000000f087348 */ /* 0x000fea0003c00000 */
[----:B------:R0:W1:Y:S02]  /*21090*/  SHFL.IDX P6, R14, R13, R12, R11 ;  /* 0x0000000c0d0e7389 */ /* 0x00006400000c000b */
[----:B01----:R-:W-:Y:S01]  /*210a0*/  ENDCOLLECTIVE ;  /* 0x000000000000791b */ /* 0x003fe20003800000 */
.L_x_3108:
        /* <DEDUP_REMOVED lines=11> */
.L_x_3109:
[----:B------:R-:W-:Y:S01]  /*21160*/  IMAD.MOV.U32 R2, RZ, RZ, R14 ;  /* 0x000000ffff027224 */ /* 0x000fe200078e000e */
[----:B------:R-:W-:Y:S06]  /*21170*/  BRA `(.L_x_3110) ;  /* 0xffffff90005c7947 */ /* 0x000fec000383ffff */
.L_x_2906:
[----:B0-----:R0:W1:Y:S02]  /*21180*/  SYNCS.PHASECHK.TRANS64.TRYWAIT P0, [R0+URZ+0x16860], R3 ;  /* 0x01686003000075a7 */ /* 0x001064000800017f */
[----:B-1----:R-:W-:Y:S05]  /*21190*/  @!P0 NANOSLEEP.SYNCS 0x989680 ;  /* 0x009896800000895d */ /* 0x002fea0003900000 */
[----:B------:R-:W1:Y:S02]  /*211a0*/  @!P0 SYNCS.PHASECHK.TRANS64 P0, [R0+URZ+0x16860], R3 ;  /* 0x01686003000085a7 */ /* 0x000e64000800007f */
[----:B-1----:R-:W-:Y:S05]  /*211b0*/  @!P0 BRA `(.L_x_2906) ;  /* 0xfffffffc00f08947 */ /* 0x002fea000383ffff */
[----:B------:R-:W-:Y:S05]  /*211c0*/  BRA `(.L_x_3111) ;  /* 0xffffff9400747947 */ /* 0x000fea000383ffff */
.L_x_2907:
        /* <DEDUP_REMOVED lines=8> */
.L_x_3113:
[----:B------:R-:W-:Y:S05]  /*21250*/  BSYNC B0 ;  /* 0x0000000000007941 */ /* 0x000fea0003800000 */
.L_x_3112:
[----:B------:R-:W-:Y:S01]  /*21260*/  IMAD.MOV.U32 R13, RZ, RZ, R18 ;  /* 0x000000ffff0d7224 */ /* 0x000fe200078e0012 */
[----:B------:R-:W-:Y:S01]  /*21270*/  SHF.L.U32 R5, R7, 0x1, RZ ;  /* 0x0000000107057819 */ /* 0x000fe200000006ff */
[----:B------:R-:W-:Y:S01]  /*21280*/  IMAD.MOV.U32 R12, RZ, RZ, RZ ;  /* 0x000000ffff0c7224 */ /* 0x000fe200078e00ff */
[----:B------:R-:W-:Y:S01]  /*21290*/  ISETP.LT.OR P2, PT, R6, 0x1, P0 ;  /* 0x000000010600780c */ /* 0x000fe20000741670 */
[----:B------:R-:W-:Y:S02]  /*212a0*/  IMAD.MOV.U32 R11, RZ, RZ, 0x181f ;  /* 0x0000181fff0b7424 */ /* 0x000fe400078e00ff */
[----:B------:R-:W-:Y:S02]  /*212b0*/  IMAD.MOV.U32 R15, RZ, RZ, -0x1 ;  /* 0xffffffffff0f7424 */ /* 0x000fe400078e00ff */
[----:B------:R-:W-:Y:S02]  /*212c0*/  IMAD.MOV.U32 R3, RZ, RZ, R14 ;  /* 0x000000ffff037224 */ /* 0x000fe400078e000e */
[----:B------:R-:W-:-:S07]  /*212d0*/  IMAD R4, R4, 0x2, R16 ;  /* 0x0000000204047824 */ /* 0x000fce00078e0210 */
[----:B------:R-:W-:Y:S05]  /*212e0*/  WARPSYNC.COLLECTIVE R15, `(.L_x_3114) ;  /* 0x000000000f087348 */ /* 0x000fea0003c00000 */
[----:B------:R0:W1:Y:S02]  /*212f0*/  SHFL.IDX P6, R14, R13, R12, R11 ;  /* 0x0000000c0d0e7389 */ /* 0x00006400000c000b */
[----:B01----:R-:W-:Y:S01]  /*21300*/  ENDCOLLECTIVE ;  /* 0x000000000000791b */ /* 0x003fe20003800000 */
.L_x_3114:
[----:B------:R-:W-:Y:S02]  /*21310*/  IMAD.MOV.U32 R13, RZ, RZ, R19 ;  /* 0x000000ffff0d7224 */ /* 0x000fe400078e0013 */
[----:B------:R-:W-:Y:S01]  /*21320*/  IMAD.MOV.U32 R12, RZ, RZ, 0x1 ;  /* 0x00000001ff0c7424 */ /* 0x000fe200078e00ff */
[----:B------:R-:W-:-:S13]  /*21330*/  IADD3 R2, P1, R14, R5, RZ ;  /* 0x000000050e027210 */ /* 0x000fda0007f3e0ff */
[----:B------:R-:W-:Y:S05]  /*21340*/  WARPSYNC.COLLECTIVE R15, `(.L_x_3115) ;  /* 0x000000000f087348 */ /* 0x000fea0003c00000 */
[----:B------:R0:W1:Y:S02]  /*21350*/  SHFL.IDX P6, R14, R13, R12, R11 ;  /* 0x0000000c0d0e7389 */ /* 0x00006400000c000b */
[----:B01----:R-:W-:Y:S01]  /*21360*/  ENDCOLLECTIVE ;  /* 0x000000000000791b */ /* 0x003fe20003800000 */
.L_x_3115:
        /* <DEDUP_REMOVED lines=11> */
.L_x_3116:
[----:B------:R-:W-:Y:S01]  /*21420*/  IMAD.MOV.U32 R13, RZ, RZ, R19 ;  /* 0x000000ffff0d7224 */ /* 0x000fe200078e0013 */
[----:B------:R-:W-:Y:S02]  /*21430*/  MOV R12, 0x2 ;  /* 0x00000002000c7802 */ /* 0x000fe40000000f00 */
[----:B------:R-:W-:-:S13]  /*21440*/  IADD3 R2, P1, R14, R5, RZ ;  /* 0x000000050e027210 */ /* 0x000fda0007f3e0ff */
[----:B------:R-:W-:Y:S05]  /*21450*/  WARPSYNC.COLLECTIVE R15, `(.L_x_3117) ;  /* 0x000000000f087348 */ /* 0x000fea0003c00000 */
[----:B------:R0:W1:Y:S02]  /*21460*/  SHFL.IDX P6, R14, R13, R12, R11 ;  /* 0x0000000c0d0e7389 */ /* 0x00006400000c000b */
[----:B01----:R-:W-:Y:S01]  /*21470*/  ENDCOLLECTIVE ;  /* 0x000000000000791b */ /* 0x003fe20003800000 */
.L_x_3117:
        /* <DEDUP_REMOVED lines=11> */
.L_x_3118:
[----:B------:R-:W-:Y:S02]  /*21530*/  IMAD.MOV.U32 R13, RZ, RZ, R19 ;  /* 0x000000ffff0d7224 */ /* 0x000fe400078e0013 */
[----:B------:R-:W-:Y:S01]  /*21540*/  IMAD.MOV.U32 R12, RZ, RZ, 0x3 ;  /* 0x00000003ff0c7424 */ /* 0x000fe200078e00ff */
[----:B------:R-:W-:-:S13]  /*21550*/  IADD3 R2, P1, R14, R5, RZ ;  /* 0x000000050e027210 */ /* 0x000fda0007f3e0ff */
[----:B------:R-:W-:Y:S05]  /*21560*/  WARPSYNC.COLLECTIVE R15, `(.L_x_3119) ;  /* 0x000000000f087348 */ /* 0x000fea0003c00000 */
[----:B------:R0:W1:Y:S02]  /*21570*/  SHFL.IDX P6, R14, R13, R12, R11 ;  /* 0x0000000c0d0e7389 */ /* 0x00006400000c000b */
[----:B01----:R-:W-:Y:S01]  /*21580*/  ENDCOLLECTIVE ;  /* 0x000000000000791b */ /* 0x003fe20003800000 */
.L_x_3119:
        /* <DEDUP_REMOVED lines=11> */
.L_x_3120:
[----:B------:R-:W-:Y:S01]  /*21640*/  MOV R13, R19 ;  /* 0x00000013000d7202 */ /* 0x000fe20000000f00 */
[----:B------:R-:W-:Y:S01]  /*21650*/  IMAD.MOV.U32 R12, RZ, RZ, 0x4 ;  /* 0x00000004ff0c7424 */ /* 0x000fe200078e00ff */
[----:B------:R-:W-:-:S13]  /*21660*/  IADD3 R2, P1, R14, R5, RZ ;  /* 0x000000050e027210 */ /* 0x000fda0007f3e0ff */
[----:B------:R-:W-:Y:S05]  /*21670*/  WARPSYNC.COLLECTIVE R15, `(.L_x_3121) ;  /* 0x000000000f087348 */ /* 0x000fea0003c00000 */
[----:B------:R0:W1:Y:S02]  /*21680*/  SHFL.IDX P6, R14, R13, R12, R11 ;  /* 0x0000000c0d0e7389 */ /* 0x00006400000c000b */
[----:B01----:R-:W-:Y:S01]  /*21690*/  ENDCOLLECTIVE ;  /* 0x000000000000791b */ /* 0x003fe20003800000 */
.L_x_3121:
        /* <DEDUP_REMOVED lines=11> */
.L_x_3122:
[----:B------:R-:W-:Y:S02]  /*21750*/  IMAD.MOV.U32 R13, RZ, RZ, R19 ;  /* 0x000000ffff0d7224 */ /* 0x000fe400078e0013 */
[----:B------:R-:W-:Y:S01]  /*21760*/  IMAD.MOV.U32 R12, RZ, RZ, 0x5 ;  /* 0x00000005ff0c7424 */ /* 0x000fe200078e00ff */
[----:B------:R-:W-:-:S13]  /*21770*/  IADD3 R2, P1, R14, R5, RZ ;  /* 0x000000050e027210 */ /* 0x000fda0007f3e0ff */
[----:B------:R-:W-:Y:S05]  /*21780*/  WARPSYNC.COLLECTIVE R15, `(.L_x_3123) ;  /* 0x000000000f087348 */ /* 0x000fea0003c00000 */
[----:B------:R0:W1:Y:S02]  /*21790*/  SHFL.IDX P6, R14, R13, R12, R11 ;  /* 0x0000000c0d0e7389 */ /* 0x00006400000c000b */
[----:B01----:R-:W-:Y:S01]  /*217a0*/  ENDCOLLECTIVE ;  /* 0x000000000000791b */ /* 0x003fe20003800000 */
.L_x_3123:
        /* <DEDUP_REMOVED lines=11> */
.L_x_3124:
[----:B------:R-:W-:Y:S02]  /*21860*/  IMAD.MOV.U32 R13, RZ, RZ, R19 ;  /* 0x000000ffff0d7224 */ /* 0x000fe400078e0013 */
[----:B------:R-:W-:Y:S01]  /*21870*/  IMAD.MOV.U32 R12, RZ, RZ, 0x6 ;  /* 0x00000006ff0c7424 */ /* 0x000fe200078e00ff */
[----:B------:R-:W-:-:S13]  /*21880*/  IADD3 R2, P1, R14, R5, RZ ;  /* 0x000000050e027210 */ /* 0x000fda0007f3e0ff */
[----:B------:R-:W-:Y:S05]  /*21890*/  WARPSYNC.COLLECTIVE R15, `(.L_x_3125) ;  /* 0x000000000f087348 */ /* 0x000fea0003c00000 */
[----:B------:R0:W1:Y:S02]  /*218a0*/  SHFL.IDX P6, R14, R13, R12, R11 ;  /* 0x0000000c0d0e7389 */ /* 0x00006400000c000b */
[----:B01----:R-:W-:Y:S01]  /*218b0*/  ENDCOLLECTIVE ;  /* 0x000000000000791b */ /* 0x003fe20003800000 */
.L_x_3125:
        /* <DEDUP_REMOVED lines=11> */
.L_x_3126:
[----:B------:R-:W-:Y:S02]  /*21970*/  IMAD.MOV.U32 R13, RZ, RZ, R19 ;  /* 0x000000ffff0d7224 */ /* 0x000fe400078e0013 */
[----:B------:R-:W-:Y:S01]  /*21980*/  IMAD.MOV.U32 R12, RZ, RZ, 0x7 ;  /* 0x00000007ff0c7424 */ /* 0x000fe200078e00ff */
[----:B------:R-:W-:-:S13]  /*21990*/  IADD3 R2, P1, R14, R5, RZ ;  /* 0x000000050e027210 */ /* 0x000fda0007f3e0ff */
[----:B------:R-:W-:Y:S05]  /*219a0*/  WARPSYNC.COLLECTIVE R15, `(.L_x_3127) ;  /* 0x000000000f087348 */ /* 0x000fea0003c00000 */
[----:B------:R0:W1:Y:S02]  /*219b0*/  SHFL.IDX P6, R14, R13, R12, R11 ;  /* 0x0000000c0d0e7389 */ /* 0x00006400000c000b */
[----:B01----:R-:W-:Y:S01]  /*219c0*/  ENDCOLLECTIVE ;  /* 0x000000000000791b */ /* 0x003fe20003800000 */
.L_x_3127:
        /* <DEDUP_REMOVED lines=10> */
.L_x_3128:
[----:B------:R-:W-:Y:S05]  /*21a70*/  BRA `(.L_x_3129) ;  /* 0xffffff9000447947 */ /* 0x000fea000383ffff */
.L_x_2912:
[----:B------:R-:W-:Y:S01]  /*21a80*/  BSSY B0, `(.L_x_3130) ;  /* 0x0000008000007945 */ /* 0x000fe20003800000 */
[----:B------:R-:W-:Y:S02]  /*21a90*/  IMAD.MOV.U32 R13, RZ, RZ, R24 ;  /* 0x000000ffff0d7224 */ /* 0x000fe400078e0018 */
[----:B------:R-:W-:Y:S02]  /*21aa0*/  IMAD.MOV.U32 R12, RZ, RZ, RZ ;  /* 0x000000ffff0c7224 */ /* 0x000fe400078e00ff */
[----:B------:R-:W-:Y:S02]  /*21ab0*/  IMAD.MOV.U32 R11, RZ, RZ, 0x1f ;  /* 0x0000001fff0b7424 */ /* 0x000fe400078e00ff */
[----:B------:R-:W-:-:S07]  /*21ac0*/  IMAD.MOV.U32 R15, RZ, RZ, -0x1 ;  /* 0xffffffffff0f7424 */ /* 0x000fce00078e00ff */
[----:B-123--:R-:W-:Y:S05]  /*21ad0*/  WARPSYNC.COLLECTIVE R15, `(.L_x_3131) ;  /* 0x000000000f087348 */ /* 0x00efea0003c00000 */
[----:B------:R0:W4:Y:S02]  /*21ae0*/  SHFL.IDX P6, R14, R13, R12, R11 ;  /* 0x0000000c0d0e7389 */ /* 0x00012400000c000b */
[----:B01234-:R-:W-:Y:S01]  /*21af0*/  ENDCOLLECTIVE ;  /* 0x000000000000791b */ /* 0x01ffe20003800000 */
.L_x_3131:
[----:B------:R-:W-:Y:S05]  /*21b00*/  BSYNC B0 ;  /* 0x0000000000007941 */ /* 0x000fea0003800000 */
.L_x_3130:
        /* <DEDUP_REMOVED lines=9> */
.L_x_3132:
        /* <DEDUP_REMOVED lines=23> */
.L_x_3133:
[----:B------:R-:W-:Y:S02]  /*21d10*/  MOV R12, 0x2 ;  /* 0x00000002000c7802 */ /* 0x000fe40000000f00 */
[----:B------:R-:W-:-:S05]  /*21d20*/  SEL R4, R14, RZ, P1 ;  /* 0x000000ff0e047207 */ /* 0x000fca0000800000 */
[----:B------:R-:W-:-:S04]  /*21d30*/  IMAD.IADD R4, R13, 0x1, R4 ;  /* 0x000000010d047824 */ /* 0x000fc800078e0204 */
[----:B------:R-:W-:-:S07]  /*21d40*/  IMAD.MOV.U32 R13, RZ, RZ, R4 ;  /* 0x000000ffff0d7224 */ /* 0x000fce00078e0004 */
[----:B------:R-:W-:Y:S05]  /*21d50*/  WARPSYNC.COLLECTIVE R15, `(.L_x_3134) ;  /* 0x000000000f087348 */ /* 0x000fea0003c00000 */
[----:B------:R0:W1:Y:S02]  /*21d60*/  SHFL.UP P6, R14, R13, R12, R11 ;  /* 0x0400000c0d0e7389 */ /* 0x00006400000c000b */
[----:B01----:R-:W-:Y:S01]  /*21d70*/  ENDCOLLECTIVE ;  /* 0x000000000000791b */ /* 0x003fe20003800000 */
.L_x_3134:
[----:B------:R-:W-:Y:S01]  /*21d80*/  IMAD.MOV.U32 R12, RZ, RZ, 0x4 ;  /* 0x00000004ff0c7424 */ /* 0x000fe200078e00ff */
[----:B------:R-:W-:-:S05]  /*21d90*/  SEL R3, R14, RZ, P2 ;  /* 0x000000ff0e037207 */ /* 0x000fca0001000000 */
[----:B------:R-:W-:-:S04]  /*21da0*/  IMAD.IADD R2, R4, 0x1, R3 ;  /* 0x0000000104027824 */ /* 0x000fc800078e0203 */
[----:B------:R-:W-:-:S07]  /*21db0*/  IMAD.MOV.U32 R13, RZ, RZ, R2 ;  /* 0x000000ffff0d7224 */ /* 0x000fce00078e0002 */
[----:B------:R-:W-:Y:S05]  /*21dc0*/  WARPSYNC.COLLECTIVE R15, `(.L_x_3135) ;  /* 0x000000000f087348 */ /* 0x000fea0003c00000 */
[----:B------:R0:W1:Y:S02]  /*21dd0*/  SHFL.UP P6, R14, R13, R12, R11 ;  /* 0x0400000c0d0e7389 */ /* 0x00006400000c000b */
[----:B01----:R-:W-:Y:S01]  /*21de0*/  ENDCOLLECTIVE ;  /* 0x000000000000791b */ /* 0x003fe20003800000 */
.L_x_3135:
[----:B------:R-:W-:Y:S01]  /*21df0*/  IMAD.MOV.U32 R12, RZ, RZ, 0x8 ;  /* 0x00000008ff0c7424 */ /* 0x000fe200078e00ff */
[----:B------:R-:W-:-:S05]  /*21e00*/  SEL R3, R14, RZ, P3 ;  /* 0x000000ff0e037207 */ /* 0x000fca0001800000 */
[----:B------:R-:W-:-:S04]  /*21e10*/  IMAD.IADD R3, R2, 0x1, R3 ;  /* 0x0000000102037824 */ /* 0x000fc800078e0203 */
[----:B------:R-:W-:-:S07]  /*21e20*/  IMAD.MOV.U32 R13, RZ, RZ, R3 ;  /* 0x000000ffff0d7224 */ /* 0x000fce00078e0003 */
[----:B------:R-:W-:Y:S05]  /*21e30*/  WARPSYNC.COLLECTIVE R15, `(.L_x_3136) ;  /* 0x000000000f087348 */ /* 0x000fea0003c00000 */
[----:B------:R0:W1:Y:S02]  /*21e40*/  SHFL.UP P6, R14, R13, R12, R11 ;  /* 0x0400000c0d0e7389 */ /* 0x00006400000c000b */
[----:B01----:R-:W-:Y:S01]  /*21e50*/  ENDCOLLECTIVE ;  /* 0x000000000000791b */ /* 0x003fe20003800000 */
.L_x_3136:
[----:B------:R-:W-:Y:S02]  /*21e60*/  MOV R12, 0x10 ;  /* 0x00000010000c7802 */ /* 0x000fe40000000f00 */
[----:B------:R-:W-:-:S05]  /*21e70*/  SEL R4, R14, RZ, P4 ;  /* 0x000000ff0e047207 */ /* 0x000fca0002000000 */
[----:B------:R-:W-:-:S04]  /*21e80*/  IMAD.IADD R4, R3, 0x1, R4 ;  /* 0x0000000103047824 */ /* 0x000fc800078e0204 */
[----:B------:R-:W-:-:S07]  /*21e90*/  IMAD.MOV.U32 R13, RZ, RZ, R4 ;  /* 0x000000ffff0d7224 */ /* 0x000fce00078e0004 */
[----:B------:R-:W-:Y:S05]  /*21ea0*/  WARPSYNC.COLLECTIVE R15, `(.L_x_3137) ;  /* 0x000000000f087348 */ /* 0x000fea0003c00000 */
[----:B------:R0:W1:Y:S02]  /*21eb0*/  SHFL.UP P6, R14, R13, R12, R11 ;  /* 0x0400000c0d0e7389 */ /* 0x00006400000c000b */
[----:B01----:R-:W-:Y:S01]  /*21ec0*/  ENDCOLLECTIVE ;  /* 0x000000000000791b */ /* 0x003fe20003800000 */
.L_x_3137:
        /* <DEDUP_REMOVED lines=8> */
.L_x_3138:
[----:B------:R-:W-:Y:S05]  /*21f50*/  BRA `(.L_x_3139) ;  /* 0xffffff9000547947 */ /* 0x000fea000383ffff */
.L_x_2915:
[----:B------:R-:W-:Y:S01]  /*21f60*/  BSSY B0, `(.L_x_3140) ;  /* 0x0000007000007945 */ /* 0x000fe20003800000 */
[----:B------:R-:W-:Y:S02]  /*21f70*/  IMAD.MOV.U32 R12, RZ, RZ, 0x1 ;  /* 0x00000001ff0c7424 */ /* 0x000fe400078e00ff */
[----:B------:R-:W-:Y:S02]  /*21f80*/  IMAD.MOV.U32 R11, RZ, RZ, RZ ;  /* 0x000000ffff0b7224 */ /* 0x000fe400078e00ff */
[----:B------:R-:W-:-:S07]  /*21f90*/  IMAD.MOV.U32 R15, RZ, RZ, -0x1 ;  /* 0xffffffffff0f7424 */ /* 0x000fce00078e00ff */
[----:B-1----:R-:W-:Y:S05]  /*21fa0*/  WARPSYNC.COLLECTIVE R15, `(.L_x_3141) ;  /* 0x000000000f087348 */ /* 0x002fea0003c00000 */
[----:B------:R0:W2:Y:S02]  /*21fb0*/  SHFL.UP P6, R14, R13, R12, R11 ;  /* 0x0400000c0d0e7389 */ /* 0x0000a400000c000b */
[----:B012---:R-:W-:Y:S01]  /*21fc0*/  ENDCOLLECTIVE ;  /* 0x000000000000791b */ /* 0x007fe20003800000 */
.L_x_3141:
[----:B------:R-:W-:Y:S05]  /*21fd0*/  BSYNC B0 ;  /* 0x0000000000007941 */ /* 0x000fea0003800000 */
.L_x_3140:
        /* <DEDUP_REMOVED lines=8> */
.L_x_3142:
[----:B------:R-:W-:Y:S01]  /*22060*/  IMAD.MOV.U32 R12, RZ, RZ, 0x4 ;  /* 0x00000004ff0c7424 */ /* 0x000fe200078e00ff */
[----:B------:R-:W-:-:S05]  /*22070*/  SEL R14, R14, RZ, P2 ;  /* 0x000000ff0e0e7207 */ /* 0x000fca0001000000 */
[----:B------:R-:W-:-:S04]  /*22080*/  IMAD.IADD R3, R13, 0x1, R14 ;  /* 0x000000010d037824 */ /* 0x000fc800078e020e */
[----:B------:R-:W-:-:S07]  /*22090*/  IMAD.MOV.U32 R13, RZ, RZ, R3 ;  /* 0x000000ffff0d7224 */ /* 0x000fce00078e0003 */
[----:B------:R-:W-:Y:S05]  /*220a0*/  WARPSYNC.COLLECTIVE R15, `(.L_x_3143) ;  /* 0x000000000f087348 */ /* 0x000fea0003c00000 */
[----:B------:R0:W1:Y:S02]  /*220b0*/  SHFL.UP P6, R14, R13, R12, R11 ;  /* 0x0400000c0d0e7389 */ /* 0x00006400000c000b */
[----:B01----:R-:W-:Y:S01]  /*220c0*/  ENDCOLLECTIVE ;  /* 0x000000000000791b */ /* 0x003fe20003800000 */
.L_x_3143:
[----:B------:R-:W-:Y:S01]  /*220d0*/  IMAD.MOV.U32 R12, RZ, RZ, 0x8 ;  /* 0x00000008ff0c7424 */ /* 0x000fe200078e00ff */
[----:B------:R-:W-:-:S05]  /*220e0*/  SEL R4, R14, RZ, P3 ;  /* 0x000000ff0e047207 */ /* 0x000fca0001800000 */
[----:B------:R-:W-:-:S04]  /*220f0*/  IMAD.IADD R4, R3, 0x1, R4 ;  /* 0x0000000103047824 */ /* 0x000fc800078e0204 */
[----:B------:R-:W-:-:S07]  /*22100*/  IMAD.MOV.U32 R13, RZ, RZ, R4 ;  /* 0x000000ffff0d7224 */ /* 0x000fce00078e0004 */
[----:B------:R-:W-:Y:S05]  /*22110*/  WARPSYNC.COLLECTIVE R15, `(.L_x_3144) ;  /* 0x000000000f087348 */ /* 0x000fea0003c00000 */
[----:B------:R0:W1:Y:S02]  /*22120*/  SHFL.UP P6, R14, R13, R12, R11 ;  /* 0x0400000c0d0e7389 */ /* 0x00006400000c000b */
[----:B01----:R-:W-:Y:S01]  /*22130*/  ENDCOLLECTIVE ;  /* 0x000000000000791b */ /* 0x003fe20003800000 */
.L_x_3144:
[----:B------:R-:W-:Y:S01]  /*22140*/  IMAD.MOV.U32 R12, RZ, RZ, 0x10 ;  /* 0x00000010ff0c7424 */ /* 0x000fe200078e00ff */
[----:B------:R-:W-:-:S04]  /*22150*/  SEL R7, R14, RZ, P4 ;  /* 0x000000ff0e077207 */ /* 0x000fc80002000000 */
[----:B------:R-:W-:-:S05]  /*22160*/  IADD3 R7, R4, R7, RZ ;  /* 0x0000000704077210 */ /* 0x000fca0007ffe0ff */
[----:B------:R-:W-:-:S07]  /*22170*/  IMAD.MOV.U32 R13, RZ, RZ, R7 ;  /* 0x000000ffff0d7224 */ /* 0x000fce00078e0007 */
[----:B------:R-:W-:Y:S05]  /*22180*/  WARPSYNC.COLLECTIVE R15, `(.L_x_3145) ;  /* 0x000000000f087348 */ /* 0x000fea0003c00000 */
[----:B------:R0:W1:Y:S02]  /*22190*/  SHFL.UP P6, R14, R13, R12, R11 ;  /* 0x0400000c0d0e7389 */ /* 0x00006400000c000b */
[----:B01----:R-:W-:Y:S01]  /*221a0*/  ENDCOLLECTIVE ;  /* 0x000000000000791b */ /* 0x003fe20003800000 */
.L_x_3145:
        /* <DEDUP_REMOVED lines=8> */
.L_x_3146:
[----:B------:R-:W-:Y:S05]  /*22230*/  BRA `(.L_x_3147) ;  /* 0xffffff9000407947 */ /* 0x000fea000383ffff */
.L_x_2917:
[----:B------:R-:W-:Y:S01]  /*22240*/  BSSY B0, `(.L_x_3148) ;  /* 0x0000006000007945 */ /* 0x000fe20003800000 */
[----:B------:R-:W-:Y:S01]  /*22250*/  PLOP3.LUT P6, PT, P6, PT, PT, 0x8, 0x0 ;  /* 0x000000000000781c */ /* 0x000fe200037ce170 */
[----:B------:R-:W-:-:S12]  /*22260*/  IMAD.MOV.U32 R15, RZ, RZ, -0x1 ;  /* 0xffffffffff0f7424 */ /* 0x000fd800078e00ff */
[----:B01----:R-:W-:Y:S05]  /*22270*/  WARPSYNC.COLLECTIVE R15, `(.L_x_3149) ;  /* 0x000000000f087348 */ /* 0x003fea0003c00000 */
[----:B------:R-:W-:Y:S01]  /*22280*/  VOTE.ANY R14, PT, P6 ;  /* 0x00000000000e7806 */ /* 0x000fe200030e0100 */
[----:B01----:R-:W-:Y:S06]  /*22290*/  ENDCOLLECTIVE ;  /* 0x000000000000791b */ /* 0x003fec0003800000 */
.L_x_3149:
[----:B------:R-:W-:Y:S05]  /*222a0*/  BSYNC B0 ;  /* 0x0000000000007941 */ /* 0x000fea0003800000 */
.L_x_3148:
[----:B------:R-:W-:Y:S01]  /*222b0*/  IMAD.MOV.U32 R3, RZ, RZ, R14 ;  /* 0x000000ffff037224 */ /* 0x000fe200078e000e */
[----:B------:R-:W-:Y:S01]  /*222c0*/  MOV R13, R25 ;  /* 0x00000019000d7202 */ /* 0x000fe20000000f00 */
[----:B------:R-:W-:Y:S02]  /*222d0*/  IMAD.MOV.U32 R11, RZ, RZ, 0x1f ;  /* 0x0000001fff0b7424 */ /* 0x000fe400078e00ff */
[----:B------:R-:W0:Y:S01]  /*222e0*/  POPC R7, R3 ;  /* 0x0000000300077309 */ /* 0x000e220000000000 */
[----:B------:R-:W-:Y:S02]  /*222f0*/  IMAD.MOV.U32 R15, RZ, RZ, -0x1 ;  /* 0xffffffffff0f7424 */ /* 0x000fe400078e00ff */
[----:B0-----:R-:W-:Y:S02]  /*22300*/  IMAD.MOV.U32 R12, RZ, RZ, R7 ;  /* 0x000000ffff0c7224 */ /* 0x001fe400078e0007 */
[----:B------:R-:W-:-:S07]  /*22310*/  IMAD.IADD R27, R7, 0x1, R27 ;  /* 0x00000001071b7824 */ /* 0x000fce00078e021b */
[----:B------:R-:W-:Y:S05]  /*22320*/  WARPSYNC.COLLECTIVE R15, `(.L_x_3150) ;  /* 0x000000000f087348 */ /* 0x000fea0003c00000 */
[----:B------:R0:W1:Y:S02]  /*22330*/  SHFL.IDX P6, R14, R13, R12, R11 ;  /* 0x0000000c0d0e7389 */ /* 0x00006400000c000b */
[----:B01----:R-:W-:Y:S01]  /*22340*/  ENDCOLLECTIVE ;  /* 0x000000000000791b */ /* 0x003fe20003800000 */
.L_x_3150:
[----:B------:R-:W-:Y:S02]  /*22350*/  IMAD.MOV.U32 R13, RZ, RZ, R5 ;  /* 0x000000ffff0d7224 */ /* 0x000fe400078e0005 */
[----:B------:R-:W-:-:S07]  /*22360*/  IMAD.MOV.U32 R25, RZ, RZ, R14 ;  /* 0x000000ffff197224 */ /* 0x000fce00078e000e */
[----:B------:R-:W-:Y:S05]  /*22370*/  WARPSYNC.COLLECTIVE R15, `(.L_x_3151) ;  /* 0x000000000f087348 */ /* 0x000fea0003c00000 */
[----:B------:R0:W1:Y:S02]  /*22380*/  SHFL.IDX P6, R14, R13, R12, R11 ;  /* 0x0000000c0d0e7389 */ /* 0x00006400000c000b */
[----:B01----:R-:W-:Y:S01]  /*22390*/  ENDCOLLECTIVE ;  /* 0x000000000000791b */ /* 0x003fe20003800000 */
.L_x_3151:
[----:B------:R-:W-:Y:S01]  /*223a0*/  IMAD.MOV.U32 R5, RZ, RZ, R14 ;  /* 0x000000ffff057224 */ /* 0x000fe200078e000e */
[----:B------:R-:W-:Y:S06]  /*223b0*/  BRA `(.L_x_3152) ;  /* 0xffffff9000207947 */ /* 0x000fec000383ffff */
.L_x_2919:
[----:B------:R-:W-:Y:S01]  /*223c0*/  BSSY B0, `(.L_x_3153) ;  /* 0x0000007000007945 */ /* 0x000fe20003800000 */
[----:B------:R-:W-:Y:S01]  /*223d0*/  IMAD.MOV.U32 R13, RZ, RZ, R2 ;  /* 0x000000ffff0d7224 */ /* 0x000fe200078e0002 */
[----:B------:R-:W-:Y:S01]  /*223e0*/  MOV R11, 0x1f ;  /* 0x0000001f000b7802 */ /* 0x000fe20000000f00 */
[----:B------:R-:W-:-:S07]  /*223f0*/  IMAD.MOV.U32 R15, RZ, RZ, -0x1 ;  /* 0xffffffffff0f7424 */ /* 0x000fce00078e00ff */
[----:B01234-:R-:W-:Y:S05]  /*22400*/  WARPSYNC.COLLECTIVE R15, `(.L_x_3154) ;  /* 0x000000000f087348 */ /* 0x01ffea0003c00000 */
[----:B------:R0:W0:Y:S02]  /*22410*/  SHFL.IDX P6, R14, R13, R12, R11 ;  /* 0x0000000c0d0e7389 */ /* 0x00002400000c000b */
[----:B01234-:R-:W-:Y:S01]  /*22420*/  ENDCOLLECTIVE ;  /* 0x000000000000791b */ /* 0x01ffe20003800000 */
.L_x_3154:
[----:B------:R-:W-:Y:S05]  /*22430*/  BSYNC B0 ;  /* 0x0000000000007941 */ /* 0x000fea0003800000 */
.L_x_3153:
[----:B------:R-:W-:Y:S01]  /*22440*/  IMAD.MOV.U32 R24, RZ, RZ, R14 ;  /* 0x000000ffff187224 */ /* 0x000fe200078e000e */
[----:B------:R-:W-:Y:S06]  /*22450*/  BRA `(.L_x_2918) ;  /* 0xffffff9000107947 */ /* 0x000fec000383ffff */
.L_x_2925:
[----:B0-----:R0:W4:Y:S02]  /*22460*/  SYNCS.PHASECHK.TRANS64.TRYWAIT P0, [R5+URZ+0x16820], R0 ;  /* 0x01682000050075a7 */ /* 0x001124000800017f */
[----:B----4-:R-:W-:Y:S05]  /*22470*/  @!P0 NANOSLEEP.SYNCS 0x989680 ;  /* 0x009896800000895d */ /* 0x010fea0003900000 */
[----:B------:R-:W4:Y:S02]  /*22480*/  @!P0 SYNCS.PHASECHK.TRANS64 P0, [R5+URZ+0x16820], R0 ;  /* 0x01682000050085a7 */ /* 0x000f24000800007f */
[----:B----4-:R-:W-:Y:S05]  /*22490*/  @!P0 BRA `(.L_x_2925) ;  /* 0xfffffffc00f08947 */ /* 0x010fea000383ffff */
[----:B------:R-:W-:Y:S05]  /*224a0*/  BRA `(.L_x_3155) ;  /* 0xffffff98006c7947 */ /* 0x000fea000383ffff */
.L_x_2926:
[----:B------:R-:W4:Y:S01]  /*224b0*/  S2R R2, SR_TID.X ;  /* 0x0000000000027919 */ /* 0x000f220000002100 */
[----:B------:R-:W-:Y:S01]  /*224c0*/  BSSY B0, `(.L_x_3156) ;  /* 0x000000a000007945 */ /* 0x000fe20003800000 */
[----:B------:R-:W-:Y:S02]  /*224d0*/  IMAD.MOV.U32 R12, RZ, RZ, RZ ;  /* 0x000000ffff0c7224 */ /* 0x000fe400078e00ff */
[----:B------:R-:W-:Y:S02]  /*224e0*/  IMAD.MOV.U32 R11, RZ, RZ, 0x1f ;  /* 0x0000001fff0b7424 */ /* 0x000fe400078e00ff */
[----:B------:R-:W-:Y:S01]  /*224f0*/  IMAD.MOV.U32 R15, RZ, RZ, -0x1 ;  /* 0xffffffffff0f7424 */ /* 0x000fe200078e00ff */
[----:B----4-:R-:W-:-:S04]  /*22500*/  SHF.R.U32.HI R2, RZ, 0x5, R2 ;  /* 0x00000005ff027819 */ /* 0x010fc80000011602 */
[----:B------:R-:W-:-:S05]  /*22510*/  LOP3.LUT R2, R2, 0x3, RZ, 0xc0, !PT ;  /* 0x0000000302027812 */ /* 0x000fca00078ec0ff */
[----:B------:R-:W-:-:S07]  /*22520*/  IMAD.MOV.U32 R13, RZ, RZ, R2 ;  /* 0x000000ffff0d7224 */ /* 0x000fce00078e0002 */
[----:B0123--:R-:W-:Y:S05]  /*22530*/  WARPSYNC.COLLECTIVE R15, `(.L_x_3157) ;  /* 0x000000000f087348 */ /* 0x00ffea0003c00000 */
[----:B------:R4:W0:Y:S02]  /*22540*/  SHFL.IDX P6, R14, R13, R12, R11 ;  /* 0x0000000c0d0e7389 */ /* 0x00082400000c000b */
[----:B01234-:R-:W-:Y:S01]  /*22550*/  ENDCOLLECTIVE ;  /* 0x000000000000791b */ /* 0x01ffe20003800000 */
.L_x_3157:
[----:B------:R-:W-:Y:S05]  /*22560*/  BSYNC B0 ;  /* 0x0000000000007941 */ /* 0x000fea0003800000 */
.L_x_3156:
[----:B------:R-:W-:Y:S05]  /*22570*/  BRA `(.L_x_3158) ;  /* 0xffffff9800547947 */ /* 0x000fea000383ffff */
.L_x_2927:
[----:B------:R-:W-:Y:S01]  /*22580*/  BSSY B0, `(.L_x_3159) ;  /* 0x0000006000007945 */ /* 0x000fe20003800000 */
[----:B------:R-:W-:-:S07]  /*22590*/  IMAD.MOV.U32 R15, RZ, RZ, -0x1 ;  /* 0xffffffffff0f7424 */ /* 0x000fce00078e00ff */
[----:B0123--:R-:W-:Y:S05]  /*225a0*/  WARPSYNC.COLLECTIVE R15, `(.L_x_3160) ;  /* 0x000000000f0c7348 */ /* 0x00ffea0003c00000 */
[----:B------:R-:W-:Y:S02]  /*225b0*/  ELECT P6, UR62, PT ;  /* 0x00000000003e782f */ /* 0x000fe400038c0000 */
[----:B------:R-:W-:Y:S01]  /*225c0*/  MOV R14, UR62 ;  /* 0x0000003e000e7c02 */ /* 0x000fe20008000f00 */
[----:B0123--:R-:W-:Y:S10]  /*225d0*/  ENDCOLLECTIVE ;  /* 0x000000000000791b */ /* 0x00fff40003800000 */
.L_x_3160:
[----:B------:R-:W-:Y:S05]  /*225e0*/  BSYNC B0 ;  /* 0x0000000000007941 */ /* 0x000fea0003800000 */
.L_x_3159:
[----:B------:R-:W-:Y:S05]  /*225f0*/  BRA `(.L_x_3161) ;  /* 0xffffff9800487947 */ /* 0x000fea000383ffff */
.L_x_2929:
[----:B0-----:R0:W4:Y:S02]  /*22600*/  SYNCS.PHASECHK.TRANS64.TRYWAIT P1, [R3+URZ+0x16840], R2 ;  /* 0x01684002030075a7 */ /* 0x001124000802017f */
[----:B----4-:R-:W-:Y:S05]  /*22610*/  @!P1 NANOSLEEP.SYNCS 0x989680 ;  /* 0x009896800000995d */ /* 0x010fea0003900000 */
[----:B------:R-:W4:Y:S02]  /*22620*/  @!P1 SYNCS.PHASECHK.TRANS64 P1, [R3+URZ+0x16840], R2 ;  /* 0x01684002030095a7 */ /* 0x000f24000802007f */
[----:B----4-:R-:W-:Y:S05]  /*22630*/  @!P1 BRA `(.L_x_2929) ;  /* 0xfffffffc00f09947 */ /* 0x010fea000383ffff */
[----:B------:R-:W-:Y:S05]  /*22640*/  BRA `(.L_x_3162) ;  /* 0xffffff9800687947 */ /* 0x000fea000383ffff */
.L_x_2931:
[----:B----4-:R4:W0:Y:S02]  /*22650*/  SYNCS.PHASECHK.TRANS64.TRYWAIT P1, [R5+URZ+0x16840], R0 ;  /* 0x01684000050075a7 */ /* 0x010824000802017f */
[----:B0-----:R-:W-:Y:S05]  /*22660*/  @!P1 NANOSLEEP.SYNCS 0x989680 ;  /* 0x009896800000995d */ /* 0x001fea0003900000 */
[----:B------:R-:W0:Y:S02]  /*22670*/  @!P1 SYNCS.PHASECHK.TRANS64 P1, [R5+URZ+0x16840], R0 ;  /* 0x01684000050095a7 */ /* 0x000e24000802007f */
[----:B0-----:R-:W-:Y:S05]  /*22680*/  @!P1 BRA `(.L_x_2931) ;  /* 0xfffffffc00f09947 */ /* 0x001fea000383ffff */
[----:B------:R-:W-:Y:S05]  /*22690*/  BRA `(.L_x_3163) ;  /* 0xffffff9800747947 */ /* 0x000fea000383ffff */
.L_x_2933:
[----:B------:R0:W0:Y:S02]  /*226a0*/  SYNCS.PHASECHK.TRANS64.TRYWAIT P1, [R3+URZ+0x16860], R2 ;  /* 0x01686002030075a7 */ /* 0x000024000802017f */
[----:B0-----:R-:W-:Y:S05]  /*226b0*/  @!P1 NANOSLEEP.SYNCS 0x989680 ;  /* 0x009896800000995d */ /* 0x001fea0003900000 */
[----:B------:R-:W0:Y:S02]  /*226c0*/  @!P1 SYNCS.PHASECHK.TRANS64 P1, [R3+URZ+0x16860], R2 ;  /* 0x01686002030095a7 */ /* 0x000e24000802007f */
[----:B0-----:R-:W-:Y:S05]  /*226d0*/  @!P1 BRA `(.L_x_2933) ;  /* 0xfffffffc00f09947 */ /* 0x001fea000383ffff */
[----:B------:R-:W-:Y:S05]  /*226e0*/  BRA `(.L_x_3164) ;  /* 0xffffff9800707947 */ /* 0x000fea000383ffff */
.L_x_3165:
        /* <DEDUP_REMOVED lines=9> */
.L_x_3174:


//--------------------- .nv.global.init           --------------------------
	.section	.nv.global.init,"aw",@progbits
.nv.global.init:
	.type		$str$23,@object
	.size		$str$23,($str$24 - $str$23)
$str$23:
        /*0000*/ 	.byte	0x28, 0x61, 0x64, 0x64, 0x72, 0x65, 0x73, 0x73, 0x20, 0x26, 0x20, 0x6d, 0x61, 0x73, 0x6b, 0x29
        /*0010*/ 	.byte	0x20, 0x3d, 0x3d, 0x20, 0x30, 0x00
	.type		$str$24,@object
	.size		$str$24,(__unnamed_4 - $str$24)
$str$24:
        /*0016*/ 	.byte	0x2f, 0x74, 0x6d, 0x70, 0x2f, 0x6f, 0x73, 0x73, 0x5f, 0x6b, 0x65, 0x72, 0x6e, 0x65, 0x6c, 0x73
        /*0026*/ 	.byte	0x5f, 0x73, 0x72, 0x63, 0x2f, 0x66, 0x6c, 0x61, 0x73, 0x68, 0x5f, 0x61, 0x74, 0x74, 0x65, 0x6e
        /*0036*/ 	.byte	0x74, 0x69, 0x6f, 0x6e, 0x2f, 0x63, 0x73, 0x72, 0x63, 0x2f, 0x63, 0x75, 0x74, 0x6c, 0x61, 0x73
        /*0046*/ 	.byte	0x73, 0x2f, 0x69, 0x6e, 0x63, 0x6c, 0x75, 0x64, 0x65, 0x2f, 0x63, 0x75, 0x74, 0x65, 0x2f, 0x70
        /*0056*/ 	.byte	0x6f, 0x69, 0x6e, 0x74, 0x65, 0x72, 0x5f, 0x66, 0x6c, 0x61, 0x67, 0x67, 0x65, 0x64, 0x2e, 0x68
        /*0066*/ 	.byte	0x70, 0x70, 0x00
	.type		__unnamed_4,@object
	.size		__unnamed_4,(__unnamed_5 - __unnamed_4)
__unnamed_4:
        /* <DEDUP_REMOVED lines=24> */
        /*01e9*/ 	.byte	0x00
	.type		__unnamed_5,@object
	.size		__unnamed_5,(__unnamed_3 - __unnamed_5)
__unnamed_5:
        /* <DEDUP_REMOVED lines=24> */
        /*036a*/ 	.byte	0x3e, 0x20, 0x26, 0x5d, 0x00
	.type		__unnamed_3,@object
	.size		__unnamed_3,(__unnamed_2 - __unnamed_3)
__unnamed_3:
        /* <DEDUP_REMOVED lines=29> */
	.type		__unnamed_2,@object
	.size		__unnamed_2,(__unnamed_1 - __unnamed_2)
__unnamed_2:
        /* <DEDUP_REMOVED lines=29> */
	.type		__unnamed_1,@object
	.size		__unnamed_1,(.L_0 - __unnamed_1)
__unnamed_1:
        /* <DEDUP_REMOVED lines=28> */
        /*08c7*/ 	.byte	0x3c, 0x38, 0x31, 0x39, 0x32, 0x3e, 0x3e, 0x3e, 0x3e, 0x3e, 0x20, 0x26, 0x5d, 0x00
.L_0:


//--------------------- .nv.shared._ZN7cutlass13device_kernelIN5flash11enable_sm90INS1_16FlashAttnFwdSm90INS1_25CollectiveMainloopFwdSm90ILi2EN4cute5tupleIJNS5_1CILi1EEES8_S8_EEENS6_IJNS7_ILi192EEENS7_ILi128EEENS7_ILi64EEEEEELi64ENS_10bfloat16_tEfNS_4arch4Sm90ELb0ELb0ELb1ELb0ELb1ELb0ELb0ELb1ELb1ELb1ELb1ELb0EEENS1_21CollectiveEpilogueFwdINS6_IJSA_SC_SB_EEES9_SE_SG_Li384ELb0ELb1ELb1ELb0EEENS1_19SingleTileSchedulerILb0ELb1ELb1ELi192EEEEEEEEEvNT_6ParamsE --------------------------
	.section	.nv.shared._ZN7cutlass13device_kernelIN5flash11enable_sm90INS1_16FlashAttnFwdSm90INS1_25CollectiveMainloopFwdSm90ILi2EN4cute5tupleIJNS5_1CILi1EEES8_S8_EEENS6_IJNS7_ILi192EEENS7_ILi128EEENS7_ILi64EEEEEELi64ENS_10bfloat16_tEfNS_4arch4Sm90ELb0ELb0ELb1ELb0ELb1ELb0ELb0ELb1ELb1ELb1ELb1ELb0EEENS1_21CollectiveEpilogueFwdINS6_IJSA_SC_SB_EEES9_SE_SG_Li384ELb0ELb1ELb1ELb0EEENS1_19SingleTileSchedulerILb0ELb1ELb1ELi192EEEEEEEEEvNT_6ParamsE,"aw",@nobits
	.sectionflags	@""
	.align	16
	.zero		1024


//--------------------- .nv.shared.reserved.0     --------------------------
	.section	.nv.shared.reserved.0,"aw",@nobits
	.weak		__nv_reservedSMEM_offset_0_alias
	.size		__nv_reservedSMEM_offset_0_alias, 0, 0
	.other		__nv_reservedSMEM_offset_0_alias,@"STO_CUDA_RESERVED_SHARED STV_DEFAULT"
__nv_reservedSMEM_offset_0_alias:
	.zero		0


//--------------------- .nv.global                --------------------------
	.section	.nv.global,"aw",@nobits
.nv.global:
	.type		_ZN85_INTERNAL_b346540a_49_flash_fwd_hdim64_bf16_paged_split_softcap_sm90_cu_ee213261_36484cute1_E,@object
	.size		_ZN85_INTERNAL_b346540a_49_flash_fwd_hdim64_bf16_paged_split_softcap_sm90_cu_ee213261_36484cute1_E,(_ZN85_INTERNAL_b346540a_49_flash_fwd_hdim64_bf16_paged_split_softcap_sm90_cu_ee213261_36484cuda3std3__45__cpo6cbeginE - _ZN85_INTERNAL_b346540a_49_flash_fwd_hdim64_bf16_paged_split_softcap_sm90_cu_ee213261_36484cute1_E)
_ZN85_INTERNAL_b346540a_49_flash_fwd_hdim64_bf16_paged_split_softcap_sm90_cu_ee213261_36484cute1_E:
	.zero		1
	.type		_ZN85_INTERNAL_b346540a_49_flash_fwd_hdim64_bf16_paged_split_softcap_sm90_cu_ee213261_36484cuda3std3__45__cpo6cbeginE,@object
	.size		_ZN85_INTERNAL_b346540a_49_flash_fwd_hdim64_bf16_paged_split_softcap_sm90_cu_ee213261_36484cuda3std3__45__cpo6cbeginE,(_ZN85_INTERNAL_b346540a_49_flash_fwd_hdim64_bf16_paged_split_softcap_sm90_cu_ee213261_36484cuda3std3__48in_placeE - _ZN85_INTERNAL_b346540a_49_flash_fwd_hdim64_bf16_paged_split_softcap_sm90_cu_ee213261_36484cuda3std3__45__cpo6cbeginE)
_ZN85_INTERNAL_b346540a_49_flash_fwd_hdim64_bf16_paged_split_softcap_sm90_cu_ee213261_36484cuda3std3__45__cpo6cbeginE:
	.zero		1
	.type		_ZN85_INTERNAL_b346540a_49_flash_fwd_hdim64_bf16_paged_split_softcap_sm90_cu_ee213261_36484cuda3std3__48in_placeE,@object
	.size		_ZN85_INTERNAL_b346540a_49_flash_fwd_hdim64_bf16_paged_split_softcap_sm90_cu_ee213261_36484cuda3std3__48in_placeE,(_ZN85_INTERNAL_b346540a_49_flash_fwd_hdim64_bf16_paged_split_softcap_sm90_cu_ee213261_36484cuda3std6ranges3__45__cpo9iter_moveE - _ZN85_INTERNAL_b346540a_49_flash_fwd_hdim64_bf16_paged_split_softcap_sm90_cu_ee213261_36484cuda3std3__48in_placeE)
_ZN85_INTERNAL_b346540a_49_flash_fwd_hdim64_bf16_paged_split_softcap_sm90_cu_ee213261_36484cuda3std3__48in_placeE:
	.zero		1
	.type		_ZN85_INTERNAL_b346540a_49_flash_fwd_hdim64_bf16_paged_split_softcap_sm90_cu_ee213261_36484cuda3std6ranges3__45__cpo9iter_moveE,@object
	.size		_ZN85_INTERNAL_b346540a_49_flash_fwd_hdim64_bf16_paged_split_softcap_sm90_cu_ee213261_36484cuda3std6ranges3__45__cpo9iter_moveE,(_ZN85_INTERNAL_b346540a_49_flash_fwd_hdim64_bf16_paged_split_softcap_sm90_cu_ee213261_36484cuda3std3__45__cpo5beginE - _ZN85_INTERNAL_b346540a_49_flash_fwd_hdim64_bf16_paged_split_softcap_sm90_cu_ee213261_36484cuda3std6ranges3__45__cpo9iter_moveE)
_ZN85_INTERNAL_b346540a_49_flash_fwd_hdim64_bf16_paged_split_softcap_sm90_cu_ee213261_36484cuda3std6ranges3__45__cpo9iter_moveE:
	.zero		1
	.type		_ZN85_INTERNAL_b346540a_49_flash_fwd_hdim64_bf16_paged_split_softcap_sm90_cu_ee213261_36484cuda3std3__45__cpo5beginE,@object
	.size		_ZN85_INTERNAL_b346540a_49_flash_fwd_hdim64_bf16_paged_split_softcap_sm90_cu_ee213261_36484cuda3std3__45__cpo5beginE,(_ZN85_INTERNAL_b346540a_49_flash_fwd_hdim64_bf16_paged_split_softcap_sm90_cu_ee213261_36484cuda3std3__487_GLOBAL__N__b346540a_49_flash_fwd_hdim64_bf16_paged_split_softcap_sm90_cu_ee213261_36486ignoreE - _ZN85_INTERNAL_b346540a_49_flash_fwd_hdim64_bf16_paged_split_softcap_sm90_cu_ee213261_36484cuda3std3__45__cpo5beginE)
_ZN85_INTERNAL_b346540a_49_flash_fwd_hdim64_bf16_paged_split_softcap_sm90_cu_ee213261_36484cuda3std3__45__cpo5beginE:
	.zero		1
	.type		_ZN85_INTERNAL_b346540a_49_flash_fwd_hdim64_bf16_paged_split_softcap_sm90_cu_ee213261_36484cuda3std3__487_GLOBAL__N__b346540a_49_flash_fwd_hdim64_bf16_paged_split_softcap_sm90_cu_ee213261_36486ignoreE,@object
	.size		_ZN85_INTERNAL_b346540a_49_flash_fwd_hdim64_bf16_paged_split_softcap_sm90_cu_ee213261_36484cuda3std3__487_GLOBAL__N__b346540a_49_flash_fwd_hdim64_bf16_paged_split_softcap_sm90_cu_ee213261_36486ignoreE,(_ZN85_INTERNAL_b346540a_49_flash_fwd_hdim64_bf16_paged_split_softcap_sm90_cu_ee213261_36484cute7productE - _ZN85_INTERNAL_b346540a_49_flash_fwd_hdim64_bf16_paged_split_softcap_sm90_cu_ee213261_36484cuda3std3__487_GLOBAL__N__b346540a_49_flash_fwd_hdim64_bf16_paged_split_softcap_sm90_cu_ee213261_36486ignoreE)
_ZN85_INTERNAL_b346540a_49_flash_fwd_hdim64_bf16_paged_split_softcap_sm90_cu_ee213261_36484cuda3std3__487_GLOBAL__N__b346540a_49_flash_fwd_hdim64_bf16_paged_split_softcap_sm90_cu_ee213261_36486ignoreE:
	.zero		1
	.type		_ZN85_INTERNAL_b346540a_49_flash_fwd_hdim64_bf16_paged_split_softcap_sm90_cu_ee213261_36484cute7productE,@object
	.size		_ZN85_INTERNAL_b346540a_49_flash_fwd_hdim64_bf16_paged_split_softcap_sm90_cu_ee213261_36484cute7productE,(_ZN85_INTERNAL_b346540a_49_flash_fwd_hdim64_bf16_paged_split_softcap_sm90_cu_ee213261_36484cuda3std3__45__cpo3endE - _ZN85_INTERNAL_b346540a_49_flash_fwd_hdim64_bf16_paged_split_softcap_sm90_cu_ee213261_36484cute7productE)
_ZN85_INTERNAL_b346540a_49_flash_fwd_hdim64_bf16_paged_split_softcap_sm90_cu_ee213261_36484cute7productE:
	.zero		1
	.type		_ZN85_INTERNAL_b346540a_49_flash_fwd_hdim64_bf16_paged_split_softcap_sm90_cu_ee213261_36484cuda3std3__45__cpo3endE,@object
	.size		_ZN85_INTERNAL_b346540a_49_flash_fwd_hdim64_bf16_paged_split_softcap_sm90_cu_ee213261_36484cuda3std3__45__cpo3endE,(_ZN85_INTERNAL_b346540a_49_flash_fwd_hdim64_bf16_paged_split_softcap_sm90_cu_ee213261_36484cuda3std3__419piecewise_constructE - _ZN85_INTERNAL_b346540a_49_flash_fwd_hdim64_bf16_paged_split_softcap_sm90_cu_ee213261_36484cuda3std3__45__cpo3endE)
_ZN85_INTERNAL_b346540a_49_flash_fwd_hdim64_bf16_paged_split_softcap_sm90_cu_ee213261_36484cuda3std3__45__cpo3endE:
	.zero		1
	.type		_ZN85_INTERNAL_b346540a_49_flash_fwd_hdim64_bf16_paged_split_softcap_sm90_cu_ee213261_36484cuda3std3__419piecewise_constructE,@object
	.size		_ZN85_INTERNAL_b346540a_49_flash_fwd_hdim64_bf16_paged_split_softcap_sm90_cu_ee213261_36484cuda3std3__419piecewise_constructE,(_ZN85_INTERNAL_b346540a_49_flash_fwd_hdim64_bf16_paged_split_softcap_sm90_cu_ee213261_36484cuda3std3__45__cpo4cendE - _ZN85_INTERNAL_b346540a_49_flash_fwd_hdim64_bf16_paged_split_softcap_sm90_cu_ee213261_36484cuda3std3__419piecewise_constructE)
_ZN85_INTERNAL_b346540a_49_flash_fwd_hdim64_bf16_paged_split_softcap_sm90_cu_ee213261_36484cuda3std3__419piecewise_constructE:
	.zero		1
	.type		_ZN85_INTERNAL_b346540a_49_flash_fwd_hdim64_bf16_paged_split_softcap_sm90_cu_ee213261_36484cuda3std3__45__cpo4cendE,@object
	.size		_ZN85_INTERNAL_b346540a_49_flash_fwd_hdim64_bf16_paged_split_softcap_sm90_cu_ee213261_36484cuda3std3__45__cpo4cendE,(_ZN85_INTERNAL_b346540a_49_flash_fwd_hdim64_bf16_paged_split_softcap_sm90_cu_ee213261_36484cuda3std6ranges3__45__cpo4swapE - _ZN85_INTERNAL_b346540a_49_flash_fwd_hdim64_bf16_paged_split_softcap_sm90_cu_ee213261_36484cuda3std3__45__cpo4cendE)
_ZN85_INTERNAL_b346540a_49_flash_fwd_hdim64_bf16_paged_split_softcap_sm90_cu_ee213261_36484cuda3std3__45__cpo4cendE:
	.zero		1
	.type		_ZN85_INTERNAL_b346540a_49_flash_fwd_hdim64_bf16_paged_split_softcap_sm90_cu_ee213261_36484cuda3std6ranges3__45__cpo4swapE,@object
	.size		_ZN85_INTERNAL_b346540a_49_flash_fwd_hdim64_bf16_paged_split_softcap_sm90_cu_ee213261_36484cuda3std6ranges3__45__cpo4swapE,(.L_12 - _ZN85_INTERNAL_b346540a_49_flash_fwd_hdim64_bf16_paged_split_softcap_sm90_cu_ee213261_36484cuda3std6ranges3__45__cpo4swapE)
_ZN85_INTERNAL_b346540a_49_flash_fwd_hdim64_bf16_paged_split_softcap_sm90_cu_ee213261_36484cuda3std6ranges3__45__cpo4swapE:
	.zero		1
.L_12:


//--------------------- .nv.shared._ZN7cutlass13device_kernelIN5flash11enable_sm90INS1_16FlashAttnFwdSm90INS1_25CollectiveMainloopFwdSm90ILi2EN4cute5tupleIJNS5_1CILi1EEES8_S8_EEENS6_IJNS7_ILi192EEENS7_ILi128EEENS7_ILi64EEEEEELi64ENS_10bfloat16_tEfNS_4arch4Sm90ELb0ELb0ELb1ELb1ELb1ELb0ELb0ELb1ELb1ELb1ELb1ELb0EEENS1_21CollectiveEpilogueFwdINS6_IJSA_SC_SB_EEES9_SE_SG_Li384ELb1ELb1ELb1ELb0EEENS1_36VarlenDynamicPersistentTileSchedulerILi192ELi128ELi384ELi128ELb1ELb1ELb1ELb0ELb1ELb1EEEEEEEEEvNT_6ParamsE --------------------------
	.section	.nv.shared._ZN7cutlass13device_kernelIN5flash11enable_sm90INS1_16FlashAttnFwdSm90INS1_25CollectiveMainloopFwdSm90ILi2EN4cute5tupleIJNS5_1CILi1EEES8_S8_EEENS6_IJNS7_ILi192EEENS7_ILi128EEENS7_ILi64EEEEEELi64ENS_10bfloat16_tEfNS_4arch4Sm90ELb0ELb0ELb1ELb1ELb1ELb0ELb0ELb1ELb1ELb1ELb1ELb0EEENS1_21CollectiveEpilogueFwdINS6_IJSA_SC_SB_EEES9_SE_SG_Li384ELb1ELb1ELb1ELb0EEENS1_36VarlenDynamicPersistentTileSchedulerILi192ELi128ELi384ELi128ELb1ELb1ELb1ELb0ELb1ELb1EEEEEEEEEvNT_6ParamsE,"aw",@nobits
	.sectionflags	@""
	.align	16
	.zero		1024


//--------------------- .nv.shared._ZN7cutlass13device_kernelIN5flash11enable_sm90INS1_16FlashAttnFwdSm90INS1_25CollectiveMainloopFwdSm90ILi2EN4cute5tupleIJNS5_1CILi1EEES8_S8_EEENS6_IJNS7_ILi192EEENS7_ILi128EEENS7_ILi64EEEEEELi64ENS_10bfloat16_tEfNS_4arch4Sm90ELb0ELb0ELb1ELb1ELb1ELb1ELb0ELb1ELb1ELb1ELb1ELb0EEENS1_21CollectiveEpilogueFwdINS6_IJSA_SC_SB_EEES9_SE_SG_Li384ELb1ELb1ELb1ELb0EEENS1_36VarlenDynamicPersistentTileSchedulerILi192ELi128ELi384ELi128ELb1ELb1ELb1ELb0ELb1ELb1EEEEEEEEEvNT_6ParamsE --------------------------
	.section	.nv.shared._ZN7cutlass13device_kernelIN5flash11enable_sm90INS1_16FlashAttnFwdSm90INS1_25CollectiveMainloopFwdSm90ILi2EN4cute5tupleIJNS5_1CILi1EEES8_S8_EEENS6_IJNS7_ILi192EEENS7_ILi128EEENS7_ILi64EEEEEELi64ENS_10bfloat16_tEfNS_4arch4Sm90ELb0ELb0ELb1ELb1ELb1ELb1ELb0ELb1ELb1ELb1ELb1ELb0EEENS1_21CollectiveEpilogueFwdINS6_IJSA_SC_SB_EEES9_SE_SG_Li384ELb1ELb1ELb1ELb0EEENS1_36VarlenDynamicPersistentTileSchedulerILi192ELi128ELi384ELi128ELb1ELb1ELb1ELb0ELb1ELb1EEEEEEEEEvNT_6ParamsE,"aw",@nobits
	.sectionflags	@""
	.align	16
	.zero		1024


//--------------------- .nv.shared._ZN7cutlass13device_kernelIN5flash11enable_sm90INS1_16FlashAttnFwdSm90INS1_25CollectiveMainloopFwdSm90ILi2EN4cute5tupleIJNS5_1CILi1EEES8_S8_EEENS6_IJNS7_ILi192EEENS7_ILi128EEENS7_ILi64EEEEEELi64ENS_10bfloat16_tEfNS_4arch4Sm90ELb0ELb1ELb1ELb0ELb1ELb0ELb0ELb1ELb1ELb1ELb1ELb0EEENS1_21CollectiveEpilogueFwdINS6_IJSA_SC_SB_EEES9_SE_SG_Li384ELb0ELb1ELb1ELb0EEENS1_19SingleTileSchedulerILb0ELb1ELb1ELi192EEEEEEEEEvNT_6ParamsE --------------------------
	.section	.nv.shared._ZN7cutlass13device_kernelIN5flash11enable_sm90INS1_16FlashAttnFwdSm90INS1_25CollectiveMainloopFwdSm90ILi2EN4cute5tupleIJNS5_1CILi1EEES8_S8_EEENS6_IJNS7_ILi192EEENS7_ILi128EEENS7_ILi64EEEEEELi64ENS_10bfloat16_tEfNS_4arch4Sm90ELb0ELb1ELb1ELb0ELb1ELb0ELb0ELb1ELb1ELb1ELb1ELb0EEENS1_21CollectiveEpilogueFwdINS6_IJSA_SC_SB_EEES9_SE_SG_Li384ELb0ELb1ELb1ELb0EEENS1_19SingleTileSchedulerILb0ELb1ELb1ELi192EEEEEEEEEvNT_6ParamsE,"aw",@nobits
	.sectionflags	@""
	.align	16
	.zero		1024


//--------------------- .nv.shared._ZN7cutlass13device_kernelIN5flash11enable_sm90INS1_16FlashAttnFwdSm90INS1_25CollectiveMainloopFwdSm90ILi2EN4cute5tupleIJNS5_1CILi1EEES8_S8_EEENS6_IJNS7_ILi192EEENS7_ILi128EEENS7_ILi64EEEEEELi64ENS_10bfloat16_tEfNS_4arch4Sm90ELb0ELb1ELb1ELb1ELb1ELb0ELb0ELb1ELb1ELb1ELb1ELb0EEENS1_21CollectiveEpilogueFwdINS6_IJSA_SC_SB_EEES9_SE_SG_Li384ELb1ELb1ELb1ELb0EEENS1_36VarlenDynamicPersistentTileSchedulerILi192ELi128ELi384ELi128ELb1ELb1ELb1ELb1ELb0ELb1EEEEEEEEEvNT_6ParamsE --------------------------
	.section	.nv.shared._ZN7cutlass13device_kernelIN5flash11enable_sm90INS1_16FlashAttnFwdSm90INS1_25CollectiveMainloopFwdSm90ILi2EN4cute5tupleIJNS5_1CILi1EEES8_S8_EEENS6_IJNS7_ILi192EEENS7_ILi128EEENS7_ILi64EEEEEELi64ENS_10bfloat16_tEfNS_4arch4Sm90ELb0ELb1ELb1ELb1ELb1ELb0ELb0ELb1ELb1ELb1ELb1ELb0EEENS1_21CollectiveEpilogueFwdINS6_IJSA_SC_SB_EEES9_SE_SG_Li384ELb1ELb1ELb1ELb0EEENS1_36VarlenDynamicPersistentTileSchedulerILi192ELi128ELi384ELi128ELb1ELb1ELb1ELb1ELb0ELb1EEEEEEEEEvNT_6ParamsE,"aw",@nobits
	.sectionflags	@""
	.align	16
	.zero		1024


//--------------------- .nv.shared._ZN7cutlass13device_kernelIN5flash11enable_sm90INS1_16FlashAttnFwdSm90INS1_25CollectiveMainloopFwdSm90ILi2EN4cute5tupleIJNS5_1CILi1EEES8_S8_EEENS6_IJNS7_ILi192EEENS7_ILi128EEENS7_ILi64EEEEEELi64ENS_10bfloat16_tEfNS_4arch4Sm90ELb0ELb1ELb1ELb1ELb1ELb1ELb0ELb1ELb1ELb1ELb1ELb0EEENS1_21CollectiveEpilogueFwdINS6_IJSA_SC_SB_EEES9_SE_SG_Li384ELb1ELb1ELb1ELb0EEENS1_36VarlenDynamicPersistentTileSchedulerILi192ELi128ELi384ELi128ELb1ELb1ELb1ELb1ELb0ELb1EEEEEEEEEvNT_6ParamsE --------------------------
	.section	.nv.shared._ZN7cutlass13device_kernelIN5flash11enable_sm90INS1_16FlashAttnFwdSm90INS1_25CollectiveMainloopFwdSm90ILi2EN4cute5tupleIJNS5_1CILi1EEES8_S8_EEENS6_IJNS7_ILi192EEENS7_ILi128EEENS7_ILi64EEEEEELi64ENS_10bfloat16_tEfNS_4arch4Sm90ELb0ELb1ELb1ELb1ELb1ELb1ELb0ELb1ELb1ELb1ELb1ELb0EEENS1_21CollectiveEpilogueFwdINS6_IJSA_SC_SB_EEES9_SE_SG_Li384ELb1ELb1ELb1ELb0EEENS1_36VarlenDynamicPersistentTileSchedulerILi192ELi128ELi384ELi128ELb1ELb1ELb1ELb1ELb0ELb1EEEEEEEEEvNT_6ParamsE,"aw",@nobits
	.sectionflags	@""
	.align	16
	.zero		1024


//--------------------- .nv.shared._ZN7cutlass13device_kernelIN5flash11enable_sm90INS1_16FlashAttnFwdSm90INS1_25CollectiveMainloopFwdSm90ILi2EN4cute5tupleIJNS5_1CILi1EEES8_S8_EEENS6_IJNS7_ILi192EEENS7_ILi128EEENS7_ILi64EEEEEELi64ENS_10bfloat16_tEfNS_4arch4Sm90ELb1ELb0ELb1ELb0ELb1ELb0ELb0ELb1ELb1ELb1ELb1ELb0EEENS1_21CollectiveEpilogueFwdINS6_IJSA_SC_SB_EEES9_SE_SG_Li384ELb0ELb1ELb1ELb0EEENS1_19SingleTileSchedulerILb0ELb1ELb1ELi192EEEEEEEEEvNT_6ParamsE --------------------------
	.section	.nv.shared._ZN7cutlass13device_kernelIN5flash11enable_sm90INS1_16FlashAttnFwdSm90INS1_25CollectiveMainloopFwdSm90ILi2EN4cute5tupleIJNS5_1CILi1EEES8_S8_EEENS6_IJNS7_ILi192EEENS7_ILi128EEENS7_ILi64EEEEEELi64ENS_10bfloat16_tEfNS_4arch4Sm90ELb1ELb0ELb1ELb0ELb1ELb0ELb0ELb1ELb1ELb1ELb1ELb0EEENS1_21CollectiveEpilogueFwdINS6_IJSA_SC_SB_EEES9_SE_SG_Li384ELb0ELb1ELb1ELb0EEENS1_19SingleTileSchedulerILb0ELb1ELb1ELi192EEEEEEEEEvNT_6ParamsE,"aw",@nobits
	.sectionflags	@""
	.align	16
	.zero		1024


//--------------------- .nv.shared._ZN7cutlass13device_kernelIN5flash11enable_sm90INS1_16FlashAttnFwdSm90INS1_25CollectiveMainloopFwdSm90ILi2EN4cute5tupleIJNS5_1CILi1EEES8_S8_EEENS6_IJNS7_ILi192EEENS7_ILi128EEENS7_ILi64EEEEEELi64ENS_10bfloat16_tEfNS_4arch4Sm90ELb1ELb0ELb1ELb1ELb1ELb0ELb0ELb1ELb1ELb1ELb1ELb0EEENS1_21CollectiveEpilogueFwdINS6_IJSA_SC_SB_EEES9_SE_SG_Li384ELb1ELb1ELb1ELb0EEENS1_36VarlenDynamicPersistentTileSchedulerILi192ELi128ELi384ELi128ELb1ELb1ELb1ELb1ELb1ELb1EEEEEEEEEvNT_6ParamsE --------------------------
	.section	.nv.shared._ZN7cutlass13device_kernelIN5flash11enable_sm90INS1_16FlashAttnFwdSm90INS1_25CollectiveMainloopFwdSm90ILi2EN4cute5tupleIJNS5_1CILi1EEES8_S8_EEENS6_IJNS7_ILi192EEENS7_ILi128EEENS7_ILi64EEEEEELi64ENS_10bfloat16_tEfNS_4arch4Sm90ELb1ELb0ELb1ELb1ELb1ELb0ELb0ELb1ELb1ELb1ELb1ELb0EEENS1_21CollectiveEpilogueFwdINS6_IJSA_SC_SB_EEES9_SE_SG_Li384ELb1ELb1ELb1ELb0EEENS1_36VarlenDynamicPersistentTileSchedulerILi192ELi128ELi384ELi128ELb1ELb1ELb1ELb1ELb1ELb1EEEEEEEEEvNT_6ParamsE,"aw",@nobits
	.sectionflags	@""
	.align	16
	.zero		1024


//--------------------- .nv.shared._ZN7cutlass13device_kernelIN5flash11enable_sm90INS1_16FlashAttnFwdSm90INS1_25CollectiveMainloopFwdSm90ILi2EN4cute5tupleIJNS5_1CILi1EEES8_S8_EEENS6_IJNS7_ILi192EEENS7_ILi128EEENS7_ILi64EEEEEELi64ENS_10bfloat16_tEfNS_4arch4Sm90ELb1ELb0ELb1ELb1ELb1ELb1ELb0ELb1ELb1ELb1ELb1ELb0EEENS1_21CollectiveEpilogueFwdINS6_IJSA_SC_SB_EEES9_SE_SG_Li384ELb1ELb1ELb1ELb0EEENS1_36VarlenDynamicPersistentTileSchedulerILi192ELi128ELi384ELi128ELb1ELb1ELb1ELb1ELb1ELb1EEEEEEEEEvNT_6ParamsE --------------------------
	.section	.nv.shared._ZN7cutlass13device_kernelIN5flash11enable_sm90INS1_16FlashAttnFwdSm90INS1_25CollectiveMainloopFwdSm90ILi2EN4cute5tupleIJNS5_1CILi1EEES8_S8_EEENS6_IJNS7_ILi192EEENS7_ILi128EEENS7_ILi64EEEEEELi64ENS_10bfloat16_tEfNS_4arch4Sm90ELb1ELb0ELb1ELb1ELb1ELb1ELb0ELb1ELb1ELb1ELb1ELb0EEENS1_21CollectiveEpilogueFwdINS6_IJSA_SC_SB_EEES9_SE_SG_Li384ELb1ELb1ELb1ELb0EEENS1_36VarlenDynamicPersistentTileSchedulerILi192ELi128ELi384ELi128ELb1ELb1ELb1ELb1ELb1ELb1EEEEEEEEEvNT_6ParamsE,"aw",@nobits
	.sectionflags	@""
	.align	16
	.zero		1024


//--------------------- .nv.constant0._ZN7cutlass13device_kernelIN5flash11enable_sm90INS1_16FlashAttnFwdSm90INS1_25CollectiveMainloopFwdSm90ILi2EN4cute5tupleIJNS5_1CILi1EEES8_S8_EEENS6_IJNS7_ILi192EEENS7_ILi128EEENS7_ILi64EEEEEELi64ENS_10bfloat16_tEfNS_4arch4Sm90ELb0ELb0ELb1ELb0ELb1ELb0ELb0ELb1ELb1ELb1ELb1ELb0EEENS1_21CollectiveEpilogueFwdINS6_IJSA_SC_SB_EEES9_SE_SG_Li384ELb0ELb1ELb1ELb0EEENS1_19SingleTileSchedulerILb0ELb1ELb1ELi192EEEEEEEEEvNT_6ParamsE --------------------------
	.section	.nv.constant0._ZN7cutlass13device_kernelIN5flash11enable_sm90INS1_16FlashAttnFwdSm90INS1_25CollectiveMainloopFwdSm90ILi2EN4cute5tupleIJNS5_1CILi1EEES8_S8_EEENS6_IJNS7_ILi192EEENS7_ILi128EEENS7_ILi64EEEEEELi64ENS_10bfloat16_tEfNS_4arch4Sm90ELb0ELb0ELb1ELb0ELb1ELb0ELb0ELb1ELb1ELb1ELb1ELb0EEENS1_21CollectiveEpilogueFwdINS6_IJSA_SC_SB_EEES9_SE_SG_Li384ELb0ELb1ELb1ELb0EEENS1_19SingleTileSchedulerILb0ELb1ELb1ELi192EEEEEEEEEvNT_6ParamsE,"a",@progbits
	.sectionflags	@""
	.align	4
.nv.constant0._ZN7cutlass13device_kernelIN5flash11enable_sm90INS1_16FlashAttnFwdSm90INS1_25CollectiveMainloopFwdSm90ILi2EN4cute5tupleIJNS5_1CILi1EEES8_S8_EEENS6_IJNS7_ILi192EEENS7_ILi128EEENS7_ILi64EEEEEELi64ENS_10bfloat16_tEfNS_4arch4Sm90ELb0ELb0ELb1ELb0ELb1ELb0ELb0ELb1ELb1ELb1ELb1ELb0EEENS1_21CollectiveEpilogueFwdINS6_IJSA_SC_SB_EEES9_SE_SG_Li384ELb0ELb1ELb1ELb0EEENS1_19SingleTileSchedulerILb0ELb1ELb1ELi192EEEEEEEEEvNT_6ParamsE:
	.zero		3200


//--------------------- .nv.constant0._ZN7cutlass13device_kernelIN5flash11enable_sm90INS1_16FlashAttnFwdSm90INS1_25CollectiveMainloopFwdSm90ILi2EN4cute5tupleIJNS5_1CILi1EEES8_S8_EEENS6_IJNS7_ILi192EEENS7_ILi128EEENS7_ILi64EEEEEELi64ENS_10bfloat16_tEfNS_4arch4Sm90ELb0ELb0ELb1ELb1ELb1ELb0ELb0ELb1ELb1ELb1ELb1ELb0EEENS1_21CollectiveEpilogueFwdINS6_IJSA_SC_SB_EEES9_SE_SG_Li384ELb1ELb1ELb1ELb0EEENS1_36VarlenDynamicPersistentTileSchedulerILi192ELi128ELi384ELi128ELb1ELb1ELb1ELb0ELb1ELb1EEEEEEEEEvNT_6ParamsE --------------------------
	.section	.nv.constant0._ZN7cutlass13device_kernelIN5flash11enable_sm90INS1_16FlashAttnFwdSm90INS1_25CollectiveMainloopFwdSm90ILi2EN4cute5tupleIJNS5_1CILi1EEES8_S8_EEENS6_IJNS7_ILi192EEENS7_ILi128EEENS7_ILi64EEEEEELi64ENS_10bfloat16_tEfNS_4arch4Sm90ELb0ELb0ELb1ELb1ELb1ELb0ELb0ELb1ELb1ELb1ELb1ELb0EEENS1_21CollectiveEpilogueFwdINS6_IJSA_SC_SB_EEES9_SE_SG_Li384ELb1ELb1ELb1ELb0EEENS1_36VarlenDynamicPersistentTileSchedulerILi192ELi128ELi384ELi128ELb1ELb1ELb1ELb0ELb1ELb1EEEEEEEEEvNT_6ParamsE,"a",@progbits
	.sectionflags	@""
	.align	4
.nv.constant0._ZN7cutlass13device_kernelIN5flash11enable_sm90INS1_16FlashAttnFwdSm90INS1_25CollectiveMainloopFwdSm90ILi2EN4cute5tupleIJNS5_1CILi1EEES8_S8_EEENS6_IJNS7_ILi192EEENS7_ILi128EEENS7_ILi64EEEEEELi64ENS_10bfloat16_tEfNS_4arch4Sm90ELb0ELb0ELb1ELb1ELb1ELb0ELb0ELb1ELb1ELb1ELb1ELb0EEENS1_21CollectiveEpilogueFwdINS6_IJSA_SC_SB_EEES9_SE_SG_Li384ELb1ELb1ELb1ELb0EEENS1_36VarlenDynamicPersistentTileSchedulerILi192ELi128ELi384ELi128ELb1ELb1ELb1ELb0ELb1ELb1EEEEEEEEEvNT_6ParamsE:
	.zero		3328


//--------------------- .nv.constant0._ZN7cutlass13device_kernelIN5flash11enable_sm90INS1_16FlashAttnFwdSm90INS1_25CollectiveMainloopFwdSm90ILi2EN4cute5tupleIJNS5_1CILi1EEES8_S8_EEENS6_IJNS7_ILi192EEENS7_ILi128EEENS7_ILi64EEEEEELi64ENS_10bfloat16_tEfNS_4arch4Sm90ELb0ELb0ELb1ELb1ELb1ELb1ELb0ELb1ELb1ELb1ELb1ELb0EEENS1_21CollectiveEpilogueFwdINS6_IJSA_SC_SB_EEES9_SE_SG_Li384ELb1ELb1ELb1ELb0EEENS1_36VarlenDynamicPersistentTileSchedulerILi192ELi128ELi384ELi128ELb1ELb1ELb1ELb0ELb1ELb1EEEEEEEEEvNT_6ParamsE --------------------------
	.section	.nv.constant0._ZN7cutlass13device_kernelIN5flash11enable_sm90INS1_16FlashAttnFwdSm90INS1_25CollectiveMainloopFwdSm90ILi2EN4cute5tupleIJNS5_1CILi1EEES8_S8_EEENS6_IJNS7_ILi192EEENS7_ILi128EEENS7_ILi64EEEEEELi64ENS_10bfloat16_tEfNS_4arch4Sm90ELb0ELb0ELb1ELb1ELb1ELb1ELb0ELb1ELb1ELb1ELb1ELb0EEENS1_21CollectiveEpilogueFwdINS6_IJSA_SC_SB_EEES9_SE_SG_Li384ELb1ELb1ELb1ELb0EEENS1_36VarlenDynamicPersistentTileSchedulerILi192ELi128ELi384ELi128ELb1ELb1ELb1ELb0ELb1ELb1EEEEEEEEEvNT_6ParamsE,"a",@progbits
	.sectionflags	@""
	.align	4
.nv.constant0._ZN7cutlass13device_kernelIN5flash11enable_sm90INS1_16FlashAttnFwdSm90INS1_25CollectiveMainloopFwdSm90ILi2EN4cute5tupleIJNS5_1CILi1EEES8_S8_EEENS6_IJNS7_ILi192EEENS7_ILi128EEENS7_ILi64EEEEEELi64ENS_10bfloat16_tEfNS_4arch4Sm90ELb0ELb0ELb1ELb1ELb1ELb1ELb0ELb1ELb1ELb1ELb1ELb0EEENS1_21CollectiveEpilogueFwdINS6_IJSA_SC_SB_EEES9_SE_SG_Li384ELb1ELb1ELb1ELb0EEENS1_36VarlenDynamicPersistentTileSchedulerILi192ELi128ELi384ELi128ELb1ELb1ELb1ELb0ELb1ELb1EEEEEEEEEvNT_6ParamsE:
	.zero		3328


//--------------------- .nv.constant0._ZN7cutlass13device_kernelIN5flash11enable_sm90INS1_16FlashAttnFwdSm90INS1_25CollectiveMainloopFwdSm90ILi2EN4cute5tupleIJNS5_1CILi1EEES8_S8_EEENS6_IJNS7_ILi192EEENS7_ILi128EEENS7_ILi64EEEEEELi64ENS_10bfloat16_tEfNS_4arch4Sm90ELb0ELb1ELb1ELb0ELb1ELb0ELb0ELb1ELb1ELb1ELb1ELb0EEENS1_21CollectiveEpilogueFwdINS6_IJSA_SC_SB_EEES9_SE_SG_Li384ELb0ELb1ELb1ELb0EEENS1_19SingleTileSchedulerILb0ELb1ELb1ELi192EEEEEEEEEvNT_6ParamsE --------------------------
	.section	.nv.constant0._ZN7cutlass13device_kernelIN5flash11enable_sm90INS1_16FlashAttnFwdSm90INS1_25CollectiveMainloopFwdSm90ILi2EN4cute5tupleIJNS5_1CILi1EEES8_S8_EEENS6_IJNS7_ILi192EEENS7_ILi128EEENS7_ILi64EEEEEELi64ENS_10bfloat16_tEfNS_4arch4Sm90ELb0ELb1ELb1ELb0ELb1ELb0ELb0ELb1ELb1ELb1ELb1ELb0EEENS1_21CollectiveEpilogueFwdINS6_IJSA_SC_SB_EEES9_SE_SG_Li384ELb0ELb1ELb1ELb0EEENS1_19SingleTileSchedulerILb0ELb1ELb1ELi192EEEEEEEEEvNT_6ParamsE,"a",@progbits
	.sectionflags	@""
	.align	4
.nv.constant0._ZN7cutlass13device_kernelIN5flash11enable_sm90INS1_16FlashAttnFwdSm90INS1_25CollectiveMainloopFwdSm90ILi2EN4cute5tupleIJNS5_1CILi1EEES8_S8_EEENS6_IJNS7_ILi192EEENS7_ILi128EEENS7_ILi64EEEEEELi64ENS_10bfloat16_tEfNS_4arch4Sm90ELb0ELb1ELb1ELb0ELb1ELb0ELb0ELb1ELb1ELb1ELb1ELb0EEENS1_21CollectiveEpilogueFwdINS6_IJSA_SC_SB_EEES9_SE_SG_Li384ELb0ELb1ELb1ELb0EEENS1_19SingleTileSchedulerILb0ELb1ELb1ELi192EEEEEEEEEvNT_6ParamsE:
	.zero		3200


//--------------------- .nv.constant0._ZN7cutlass13device_kernelIN5flash11enable_sm90INS1_16FlashAttnFwdSm90INS1_25CollectiveMainloopFwdSm90ILi2EN4cute5tupleIJNS5_1CILi1EEES8_S8_EEENS6_IJNS7_ILi192EEENS7_ILi128EEENS7_ILi64EEEEEELi64ENS_10bfloat16_tEfNS_4arch4Sm90ELb0ELb1ELb1ELb1ELb1ELb0ELb0ELb1ELb1ELb1ELb1ELb0EEENS1_21CollectiveEpilogueFwdINS6_IJSA_SC_SB_EEES9_SE_SG_Li384ELb1ELb1ELb1ELb0EEENS1_36VarlenDynamicPersistentTileSchedulerILi192ELi128ELi384ELi128ELb1ELb1ELb1ELb1ELb0ELb1EEEEEEEEEvNT_6ParamsE --------------------------
	.section	.nv.constant0._ZN7cutlass13device_kernelIN5flash11enable_sm90INS1_16FlashAttnFwdSm90INS1_25CollectiveMainloopFwdSm90ILi2EN4cute5tupleIJNS5_1CILi1EEES8_S8_EEENS6_IJNS7_ILi192EEENS7_ILi128EEENS7_ILi64EEEEEELi64ENS_10bfloat16_tEfNS_4arch4Sm90ELb0ELb1ELb1ELb1ELb1ELb0ELb0ELb1ELb1ELb1ELb1ELb0EEENS1_21CollectiveEpilogueFwdINS6_IJSA_SC_SB_EEES9_SE_SG_Li384ELb1ELb1ELb1ELb0EEENS1_36VarlenDynamicPersistentTileSchedulerILi192ELi128ELi384ELi128ELb1ELb1ELb1ELb1ELb0ELb1EEEEEEEEEvNT_6ParamsE,"a",@progbits
	.sectionflags	@""
	.align	4
.nv.constant0._ZN7cutlass13device_kernelIN5flash11enable_sm90INS1_16FlashAttnFwdSm90INS1_25CollectiveMainloopFwdSm90ILi2EN4cute5tupleIJNS5_1CILi1EEES8_S8_EEENS6_IJNS7_ILi192EEENS7_ILi128EEENS7_ILi64EEEEEELi64ENS_10bfloat16_tEfNS_4arch4Sm90ELb0ELb1ELb1ELb1ELb1ELb0ELb0ELb1ELb1ELb1ELb1ELb0EEENS1_21CollectiveEpilogueFwdINS6_IJSA_SC_SB_EEES9_SE_SG_Li384ELb1ELb1ELb1ELb0EEENS1_36VarlenDynamicPersistentTileSchedulerILi192ELi128ELi384ELi128ELb1ELb1ELb1ELb1ELb0ELb1EEEEEEEEEvNT_6ParamsE:
	.zero		3328


//--------------------- .nv.constant0._ZN7cutlass13device_kernelIN5flash11enable_sm90INS1_16FlashAttnFwdSm90INS1_25CollectiveMainloopFwdSm90ILi2EN4cute5tupleIJNS5_1CILi1EEES8_S8_EEENS6_IJNS7_ILi192EEENS7_ILi128EEENS7_ILi64EEEEEELi64ENS_10bfloat16_tEfNS_4arch4Sm90ELb0ELb1ELb1ELb1ELb1ELb1ELb0ELb1ELb1ELb1ELb1ELb0EEENS1_21CollectiveEpilogueFwdINS6_IJSA_SC_SB_EEES9_SE_SG_Li384ELb1ELb1ELb1ELb0EEENS1_36VarlenDynamicPersistentTileSchedulerILi192ELi128ELi384ELi128ELb1ELb1ELb1ELb1ELb0ELb1EEEEEEEEEvNT_6ParamsE --------------------------
	.section	.nv.constant0._ZN7cutlass13device_kernelIN5flash11enable_sm90INS1_16FlashAttnFwdSm90INS1_25CollectiveMainloopFwdSm90ILi2EN4cute5tupleIJNS5_1CILi1EEES8_S8_EEENS6_IJNS7_ILi192EEENS7_ILi128EEENS7_ILi64EEEEEELi64ENS_10bfloat16_tEfNS_4arch4Sm90ELb0ELb1ELb1ELb1ELb1ELb1ELb0ELb1ELb1ELb1ELb1ELb0EEENS1_21CollectiveEpilogueFwdINS6_IJSA_SC_SB_EEES9_SE_SG_Li384ELb1ELb1ELb1ELb0EEENS1_36VarlenDynamicPersistentTileSchedulerILi192ELi128ELi384ELi128ELb1ELb1ELb1ELb1ELb0ELb1EEEEEEEEEvNT_6ParamsE,"a",@progbits
	.sectionflags	@""
	.align	4
.nv.constant0._ZN7cutlass13device_kernelIN5flash11enable_sm90INS1_16FlashAttnFwdSm90INS1_25CollectiveMainloopFwdSm90ILi2EN4cute5tupleIJNS5_1CILi1EEES8_S8_EEENS6_IJNS7_ILi192EEENS7_ILi128EEENS7_ILi64EEEEEELi64ENS_10bfloat16_tEfNS_4arch4Sm90ELb0ELb1ELb1ELb1ELb1ELb1ELb0ELb1ELb1ELb1ELb1ELb0EEENS1_21CollectiveEpilogueFwdINS6_IJSA_SC_SB_EEES9_SE_SG_Li384ELb1ELb1ELb1ELb0EEENS1_36VarlenDynamicPersistentTileSchedulerILi192ELi128ELi384ELi128ELb1ELb1ELb1ELb1ELb0ELb1EEEEEEEEEvNT_6ParamsE:
	.zero		3328


//--------------------- .nv.constant0._ZN7cutlass13device_kernelIN5flash11enable_sm90INS1_16FlashAttnFwdSm90INS1_25CollectiveMainloopFwdSm90ILi2EN4cute5tupleIJNS5_1CILi1EEES8_S8_EEENS6_IJNS7_ILi192EEENS7_ILi128EEENS7_ILi64EEEEEELi64ENS_10bfloat16_tEfNS_4arch4Sm90ELb1ELb0ELb1ELb0ELb1ELb0ELb0ELb1ELb1ELb1ELb1ELb0EEENS1_21CollectiveEpilogueFwdINS6_IJSA_SC_SB_EEES9_SE_SG_Li384ELb0ELb1ELb1ELb0EEENS1_19SingleTileSchedulerILb0ELb1ELb1ELi192EEEEEEEEEvNT_6ParamsE --------------------------
	.section	.nv.constant0._ZN7cutlass13device_kernelIN5flash11enable_sm90INS1_16FlashAttnFwdSm90INS1_25CollectiveMainloopFwdSm90ILi2EN4cute5tupleIJNS5_1CILi1EEES8_S8_EEENS6_IJNS7_ILi192EEENS7_ILi128EEENS7_ILi64EEEEEELi64ENS_10bfloat16_tEfNS_4arch4Sm90ELb1ELb0ELb1ELb0ELb1ELb0ELb0ELb1ELb1ELb1ELb1ELb0EEENS1_21CollectiveEpilogueFwdINS6_IJSA_SC_SB_EEES9_SE_SG_Li384ELb0ELb1ELb1ELb0EEENS1_19SingleTileSchedulerILb0ELb1ELb1ELi192EEEEEEEEEvNT_6ParamsE,"a",@progbits
	.sectionflags	@""
	.align	4
.nv.constant0._ZN7cutlass13device_kernelIN5flash11enable_sm90INS1_16FlashAttnFwdSm90INS1_25CollectiveMainloopFwdSm90ILi2EN4cute5tupleIJNS5_1CILi1EEES8_S8_EEENS6_IJNS7_ILi192EEENS7_ILi128EEENS7_ILi64EEEEEELi64ENS_10bfloat16_tEfNS_4arch4Sm90ELb1ELb0ELb1ELb0ELb1ELb0ELb0ELb1ELb1ELb1ELb1ELb0EEENS1_21CollectiveEpilogueFwdINS6_IJSA_SC_SB_EEES9_SE_SG_Li384ELb0ELb1ELb1ELb0EEENS1_19SingleTileSchedulerILb0ELb1ELb1ELi192EEEEEEEEEvNT_6ParamsE:
	.zero		3200


//--------------------- .nv.constant0._ZN7cutlass13device_kernelIN5flash11enable_sm90INS1_16FlashAttnFwdSm90INS1_25CollectiveMainloopFwdSm90ILi2EN4cute5tupleIJNS5_1CILi1EEES8_S8_EEENS6_IJNS7_ILi192EEENS7_ILi128EEENS7_ILi64EEEEEELi64ENS_10bfloat16_tEfNS_4arch4Sm90ELb1ELb0ELb1ELb1ELb1ELb0ELb0ELb1ELb1ELb1ELb1ELb0EEENS1_21CollectiveEpilogueFwdINS6_IJSA_SC_SB_EEES9_SE_SG_Li384ELb1ELb1ELb1ELb0EEENS1_36VarlenDynamicPersistentTileSchedulerILi192ELi128ELi384ELi128ELb1ELb1ELb1ELb1ELb1ELb1EEEEEEEEEvNT_6ParamsE --------------------------
	.section	.nv.constant0._ZN7cutlass13device_kernelIN5flash11enable_sm90INS1_16FlashAttnFwdSm90INS1_25CollectiveMainloopFwdSm90ILi2EN4cute5tupleIJNS5_1CILi1EEES8_S8_EEENS6_IJNS7_ILi192EEENS7_ILi128EEENS7_ILi64EEEEEELi64ENS_10bfloat16_tEfNS_4arch4Sm90ELb1ELb0ELb1ELb1ELb1ELb0ELb0ELb1ELb1ELb1ELb1ELb0EEENS1_21CollectiveEpilogueFwdINS6_IJSA_SC_SB_EEES9_SE_SG_Li384ELb1ELb1ELb1ELb0EEENS1_36VarlenDynamicPersistentTileSchedulerILi192ELi128ELi384ELi128ELb1ELb1ELb1ELb1ELb1ELb1EEEEEEEEEvNT_6ParamsE,"a",@progbits
	.sectionflags	@""
	.align	4
.nv.constant0._ZN7cutlass13device_kernelIN5flash11enable_sm90INS1_16FlashAttnFwdSm90INS1_25CollectiveMainloopFwdSm90ILi2EN4cute5tupleIJNS5_1CILi1EEES8_S8_EEENS6_IJNS7_ILi192EEENS7_ILi128EEENS7_ILi64EEEEEELi64ENS_10bfloat16_tEfNS_4arch4Sm90ELb1ELb0ELb1ELb1ELb1ELb0ELb0ELb1ELb1ELb1ELb1ELb0EEENS1_21CollectiveEpilogueFwdINS6_IJSA_SC_SB_EEES9_SE_SG_Li384ELb1ELb1ELb1ELb0EEENS1_36VarlenDynamicPersistentTileSchedulerILi192ELi128ELi384ELi128ELb1ELb1ELb1ELb1ELb1ELb1EEEEEEEEEvNT_6ParamsE:
	.zero		3328


//--------------------- .nv.constant0._ZN7cutlass13device_kernelIN5flash11enable_sm90INS1_16FlashAttnFwdSm90INS1_25CollectiveMainloopFwdSm90ILi2EN4cute5tupleIJNS5_1CILi1EEES8_S8_EEENS6_IJNS7_ILi192EEENS7_ILi128EEENS7_ILi64EEEEEELi64ENS_10bfloat16_tEfNS_4arch4Sm90ELb1ELb0ELb1ELb1ELb1ELb1ELb0ELb1ELb1ELb1ELb1ELb0EEENS1_21CollectiveEpilogueFwdINS6_IJSA_SC_SB_EEES9_SE_SG_Li384ELb1ELb1ELb1ELb0EEENS1_36VarlenDynamicPersistentTileSchedulerILi192ELi128ELi384ELi128ELb1ELb1ELb1ELb1ELb1ELb1EEEEEEEEEvNT_6ParamsE --------------------------
	.section	.nv.constant0._ZN7cutlass13device_kernelIN5flash11enable_sm90INS1_16FlashAttnFwdSm90INS1_25CollectiveMainloopFwdSm90ILi2EN4cute5tupleIJNS5_1CILi1EEES8_S8_EEENS6_IJNS7_ILi192EEENS7_ILi128EEENS7_ILi64EEEEEELi64ENS_10bfloat16_tEfNS_4arch4Sm90ELb1ELb0ELb1ELb1ELb1ELb1ELb0ELb1ELb1ELb1ELb1ELb0EEENS1_21CollectiveEpilogueFwdINS6_IJSA_SC_SB_EEES9_SE_SG_Li384ELb1ELb1ELb1ELb0EEENS1_36VarlenDynamicPersistentTileSchedulerILi192ELi128ELi384ELi128ELb1ELb1ELb1ELb1ELb1ELb1EEEEEEEEEvNT_6ParamsE,"a",@progbits
	.sectionflags	@""
	.align	4
.nv.constant0._ZN7cutlass13device_kernelIN5flash11enable_sm90INS1_16FlashAttnFwdSm90INS1_25CollectiveMainloopFwdSm90ILi2EN4cute5tupleIJNS5_1CILi1EEES8_S8_EEENS6_IJNS7_ILi192EEENS7_ILi128EEENS7_ILi64EEEEEELi64ENS_10bfloat16_tEfNS_4arch4Sm90ELb1ELb0ELb1ELb1ELb1ELb1ELb0ELb1ELb1ELb1ELb1ELb0EEENS1_21CollectiveEpilogueFwdINS6_IJSA_SC_SB_EEES9_SE_SG_Li384ELb1ELb1ELb1ELb0EEENS1_36VarlenDynamicPersistentTileSchedulerILi192ELi128ELi384ELi128ELb1ELb1ELb1ELb1ELb1ELb1EEEEEEEEEvNT_6ParamsE:
	.zero		3328


//--------------------- SYMBOLS --------------------------

	.type		.nv.reservedSmem.offset0,@object
	.size		.nv.reservedSmem.offset0,0x4
	.type		__assertfail,@function
